	.target	sm_90a

	.elftype	@"ET_EXEC"


//--------------------- .note.nv.tkinfo           --------------------------
	.section	.note.nv.tkinfo,"",@"SHT_NOTE"
	.sectionflags	@"SHF_NOTE_NV_TKINFO"
	.tkinfo
        /*0018*/ 	.word	0x00000002
        /*0030*/ 	.string	""
        /*0030*/ 	.string	"ptxas"
        /*0030*/ 	.string	"Cuda compilation tools, release 13.0, V13.0.88"
        /*0030*/ 	.string	"Build cuda_13.0.r13.0/compiler.36424714_0"
        /*0030*/ 	.string	"-arch sm_90a -m 64 "



//--------------------- .note.nv.cuinfo           --------------------------
	.section	.note.nv.cuinfo,"",@"SHT_NOTE"
	.sectionflags	@"SHF_NOTE_NV_CUINFO"
        /*0018*/ 	.short	0x0002
        /*001a*/ 	.short	0x005a
        /*001c*/ 	.short	0x0082
	.zero		2


//--------------------- .nv.info                  --------------------------
	.section	.nv.info,"",@"SHT_CUDA_INFO"
	.align	4


	//----- nvinfo : EIATTR_REGCOUNT
	.align		4
        /*0000*/ 	.byte	0x04, 0x2f
        /*0002*/ 	.short	(.L_23 - .L_22)
	.align		4
.L_22:
        /*0004*/ 	.word	index@(_ZN7cutlass13device_kernelIN5flash11enable_sm90INS1_16FlashAttnFwdSm90INS1_25CollectiveMainloopFwdSm90ILi2EN4cute5tupleIJNS5_1CILi1EEES8_S8_EEENS6_IJNS7_ILi128EEENS7_ILi80EEENS7_ILi256EEEEEELi256ENS_10bfloat16_tEfNS_4arch4Sm90ELb1ELb0ELb0ELb1ELb0ELb1ELb0ELb1ELb1ELb0ELb0ELb0EEENS1_21CollectiveEpilogueFwdINS6_IJSA_SC_SB_EEES9_SE_SG_Li256ELb1ELb0ELb0ELb0EEENS1_36VarlenDynamicPersistentTileSchedulerILi128ELi80ELi256ELi32ELb0ELb0ELb1ELb1ELb1ELb1EEEEEEEEEvNT_6ParamsE)
        /*0008*/ 	.word	0x000000a8


	//----- nvinfo : EIATTR_FRAME_SIZE
	.align		4
.L_23:
        /*000c*/ 	.byte	0x04, 0x11
        /*000e*/ 	.short	(.L_25 - .L_24)
	.align		4
.L_24:
        /*0010*/ 	.word	index@(_ZN7cutlass13device_kernelIN5flash11enable_sm90INS1_16FlashAttnFwdSm90INS1_25CollectiveMainloopFwdSm90ILi2EN4cute5tupleIJNS5_1CILi1EEES8_S8_EEENS6_IJNS7_ILi128EEENS7_ILi80EEENS7_ILi256EEEEEELi256ENS_10bfloat16_tEfNS_4arch4Sm90ELb1ELb0ELb0ELb1ELb0ELb1ELb0ELb1ELb1ELb0ELb0ELb0EEENS1_21CollectiveEpilogueFwdINS6_IJSA_SC_SB_EEES9_SE_SG_Li256ELb1ELb0ELb0ELb0EEENS1_36VarlenDynamicPersistentTileSchedulerILi128ELi80ELi256ELi32ELb0ELb0ELb1ELb1ELb1ELb1EEEEEEEEEvNT_6ParamsE)
        /*0014*/ 	.word	0x00000098


	//----- nvinfo : EIATTR_REGCOUNT
	.align		4
.L_25:
        /*0018*/ 	.byte	0x04, 0x2f
        /*001a*/ 	.short	(.L_27 - .L_26)
	.align		4
.L_26:
        /*001c*/ 	.word	index@(_ZN7cutlass13device_kernelIN5flash11enable_sm90INS1_16FlashAttnFwdSm90INS1_25CollectiveMainloopFwdSm90ILi2EN4cute5tupleIJNS5_1CILi1EEES8_S8_EEENS6_IJNS7_ILi128EEENS7_ILi80EEENS7_ILi256EEEEEELi256ENS_10bfloat16_tEfNS_4arch4Sm90ELb1ELb0ELb0ELb1ELb0ELb0ELb0ELb1ELb1ELb0ELb0ELb0EEENS1_21CollectiveEpilogueFwdINS6_IJSA_SC_SB_EEES9_SE_SG_Li256ELb1ELb0ELb0ELb0EEENS1_36VarlenDynamicPersistentTileSchedulerILi128ELi80ELi256ELi32ELb0ELb0ELb1ELb1ELb1ELb1EEEEEEEEEvNT_6ParamsE)
        /*0020*/ 	.word	0x000000a8


	//----- nvinfo : EIATTR_FRAME_SIZE
	.align		4
.L_27:
        /*0024*/ 	.byte	0x04, 0x11
        /*0026*/ 	.short	(.L_29 - .L_28)
	.align		4
.L_28:
        /*0028*/ 	.word	index@(_ZN7cutlass13device_kernelIN5flash11enable_sm90INS1_16FlashAttnFwdSm90INS1_25CollectiveMainloopFwdSm90ILi2EN4cute5tupleIJNS5_1CILi1EEES8_S8_EEENS6_IJNS7_ILi128EEENS7_ILi80EEENS7_ILi256EEEEEELi256ENS_10bfloat16_tEfNS_4arch4Sm90ELb1ELb0ELb0ELb1ELb0ELb0ELb0ELb1ELb1ELb0ELb0ELb0EEENS1_21CollectiveEpilogueFwdINS6_IJSA_SC_SB_EEES9_SE_SG_Li256ELb1ELb0ELb0ELb0EEENS1_36VarlenDynamicPersistentTileSchedulerILi128ELi80ELi256ELi32ELb0ELb0ELb1ELb1ELb1ELb1EEEEEEEEEvNT_6ParamsE)
        /*002c*/ 	.word	0x00000030


	//----- nvinfo : EIATTR_REGCOUNT
	.align		4
.L_29:
        /*0030*/ 	.byte	0x04, 0x2f
        /*0032*/ 	.short	(.L_31 - .L_30)
	.align		4
.L_30:
        /*0034*/ 	.word	index@(_ZN7cutlass13device_kernelIN5flash11enable_sm90INS1_16FlashAttnFwdSm90INS1_25CollectiveMainloopFwdSm90ILi2EN4cute5tupleIJNS5_1CILi1EEES8_S8_EEENS6_IJNS7_ILi128EEENS7_ILi80EEENS7_ILi256EEEEEELi256ENS_10bfloat16_tEfNS_4arch4Sm90ELb1ELb0ELb0ELb0ELb0ELb0ELb0ELb1ELb1ELb0ELb0ELb0EEENS1_21CollectiveEpilogueFwdINS6_IJSA_SC_SB_EEES9_SE_SG_Li256ELb0ELb0ELb0ELb0EEENS1_30DynamicPersistentTileSchedulerILi256ELi32ELb0ELb0ELb1EEEEEEEEEvNT_6ParamsE)
        /*0038*/ 	.word	0x000000a8


	//----- nvinfo : EIATTR_FRAME_SIZE
	.align		4
.L_31:
        /*003c*/ 	.byte	0x04, 0x11
        /*003e*/ 	.short	(.L_33 - .L_32)
	.align		4
.L_32:
        /*0040*/ 	.word	index@(_ZN7cutlass13device_kernelIN5flash11enable_sm90INS1_16FlashAttnFwdSm90INS1_25CollectiveMainloopFwdSm90ILi2EN4cute5tupleIJNS5_1CILi1EEES8_S8_EEENS6_IJNS7_ILi128EEENS7_ILi80EEENS7_ILi256EEEEEELi256ENS_10bfloat16_tEfNS_4arch4Sm90ELb1ELb0ELb0ELb0ELb0ELb0ELb0ELb1ELb1ELb0ELb0ELb0EEENS1_21CollectiveEpilogueFwdINS6_IJSA_SC_SB_EEES9_SE_SG_Li256ELb0ELb0ELb0ELb0EEENS1_30DynamicPersistentTileSchedulerILi256ELi32ELb0ELb0ELb1EEEEEEEEEvNT_6ParamsE)
        /*0044*/ 	.word	0x00000008


	//----- nvinfo : EIATTR_REGCOUNT
	.align		4
.L_33:
        /*0048*/ 	.byte	0x04, 0x2f
        /*004a*/ 	.short	(.L_35 - .L_34)
	.align		4
.L_34:
        /*004c*/ 	.word	index@(_ZN7cutlass13device_kernelIN5flash11enable_sm90INS1_16FlashAttnFwdSm90INS1_25CollectiveMainloopFwdSm90ILi2EN4cute5tupleIJNS5_1CILi1EEES8_S8_EEENS6_IJNS7_ILi128EEENS7_ILi64EEENS7_ILi256EEEEEELi256ENS_10bfloat16_tEfNS_4arch4Sm90ELb0ELb1ELb0ELb1ELb0ELb1ELb0ELb1ELb1ELb0ELb0ELb0EEENS1_21CollectiveEpilogueFwdINS6_IJSA_SC_SB_EEES9_SE_SG_Li256ELb1ELb0ELb0ELb0EEENS1_36VarlenDynamicPersistentTileSchedulerILi128ELi64ELi256ELi32ELb0ELb0ELb1ELb1ELb0ELb1EEEEEEEEEvNT_6ParamsE)
        /*0050*/ 	.word	0x000000a8


	//----- nvinfo : EIATTR_FRAME_SIZE
	.align		4
.L_35:
        /*0054*/ 	.byte	0x04, 0x11
        /*0056*/ 	.short	(.L_37 - .L_36)
	.align		4
.L_36:
        /*0058*/ 	.word	index@(_ZN7cutlass13device_kernelIN5flash11enable_sm90INS1_16FlashAttnFwdSm90INS1_25CollectiveMainloopFwdSm90ILi2EN4cute5tupleIJNS5_1CILi1EEES8_S8_EEENS6_IJNS7_ILi128EEENS7_ILi64EEENS7_ILi256EEEEEELi256ENS_10bfloat16_tEfNS_4arch4Sm90ELb0ELb1ELb0ELb1ELb0ELb1ELb0ELb1ELb1ELb0ELb0ELb0EEENS1_21CollectiveEpilogueFwdINS6_IJSA_SC_SB_EEES9_SE_SG_Li256ELb1ELb0ELb0ELb0EEENS1_36VarlenDynamicPersistentTileSchedulerILi128ELi64ELi256ELi32ELb0ELb0ELb1ELb1ELb0ELb1EEEEEEEEEvNT_6ParamsE)
        /*005c*/ 	.word	0x000000a0


	//----- nvinfo : EIATTR_REGCOUNT
	.align		4
.L_37:
        /*0060*/ 	.byte	0x04, 0x2f
        /*0062*/ 	.short	(.L_39 - .L_38)
	.align		4
.L_38:
        /*0064*/ 	.word	index@(_ZN7cutlass13device_kernelIN5flash11enable_sm90INS1_16FlashAttnFwdSm90INS1_25CollectiveMainloopFwdSm90ILi2EN4cute5tupleIJNS5_1CILi1EEES8_S8_EEENS6_IJNS7_ILi128EEENS7_ILi64EEENS7_ILi256EEEEEELi256ENS_10bfloat16_tEfNS_4arch4Sm90ELb0ELb1ELb0ELb1ELb0ELb0ELb0ELb1ELb1ELb0ELb0ELb0EEENS1_21CollectiveEpilogueFwdINS6_IJSA_SC_SB_EEES9_SE_SG_Li256ELb1ELb0ELb0ELb0EEENS1_36VarlenDynamicPersistentTileSchedulerILi128ELi64ELi256ELi32ELb0ELb0ELb1ELb1ELb0ELb1EEEEEEEEEvNT_6ParamsE)
        /*0068*/ 	.word	0x000000a8


	//----- nvinfo : EIATTR_FRAME_SIZE
	.align		4
.L_39:
        /*006c*/ 	.byte	0x04, 0x11
        /*006e*/ 	.short	(.L_41 - .L_40)
	.align		4
.L_40:
        /*0070*/ 	.word	index@(_ZN7cutlass13device_kernelIN5flash11enable_sm90INS1_16FlashAttnFwdSm90INS1_25CollectiveMainloopFwdSm90ILi2EN4cute5tupleIJNS5_1CILi1EEES8_S8_EEENS6_IJNS7_ILi128EEENS7_ILi64EEENS7_ILi256EEEEEELi256ENS_10bfloat16_tEfNS_4arch4Sm90ELb0ELb1ELb0ELb1ELb0ELb0ELb0ELb1ELb1ELb0ELb0ELb0EEENS1_21CollectiveEpilogueFwdINS6_IJSA_SC_SB_EEES9_SE_SG_Li256ELb1ELb0ELb0ELb0EEENS1_36VarlenDynamicPersistentTileSchedulerILi128ELi64ELi256ELi32ELb0ELb0ELb1ELb1ELb0ELb1EEEEEEEEEvNT_6ParamsE)
        /*0074*/ 	.word	0x00000028


	//----- nvinfo : EIATTR_REGCOUNT
	.align		4
.L_41:
        /*0078*/ 	.byte	0x04, 0x2f
        /*007a*/ 	.short	(.L_43 - .L_42)
	.align		4
.L_42:
        /*007c*/ 	.word	index@(_ZN7cutlass13device_kernelIN5flash11enable_sm90INS1_16FlashAttnFwdSm90INS1_25CollectiveMainloopFwdSm90ILi2EN4cute5tupleIJNS5_1CILi1EEES8_S8_EEENS6_IJNS7_ILi128EEENS7_ILi64EEENS7_ILi256EEEEEELi256ENS_10bfloat16_tEfNS_4arch4Sm90ELb0ELb1ELb0ELb0ELb0ELb0ELb0ELb1ELb1ELb0ELb0ELb0EEENS1_21CollectiveEpilogueFwdINS6_IJSA_SC_SB_EEES9_SE_SG_Li256ELb0ELb0ELb0ELb0EEENS1_30DynamicPersistentTileSchedulerILi256ELi32ELb0ELb0ELb1EEEEEEEEEvNT_6ParamsE)
        /*0080*/ 	.word	0x000000a8


	//----- nvinfo : EIATTR_FRAME_SIZE
	.align		4
.L_43:
        /*0084*/ 	.byte	0x04, 0x11
        /*0086*/ 	.short	(.L_45 - .L_44)
	.align		4
.L_44:
        /*0088*/ 	.word	index@(_ZN7cutlass13device_kernelIN5flash11enable_sm90INS1_16FlashAttnFwdSm90INS1_25CollectiveMainloopFwdSm90ILi2EN4cute5tupleIJNS5_1CILi1EEES8_S8_EEENS6_IJNS7_ILi128EEENS7_ILi64EEENS7_ILi256EEEEEELi256ENS_10bfloat16_tEfNS_4arch4Sm90ELb0ELb1ELb0ELb0ELb0ELb0ELb0ELb1ELb1ELb0ELb0ELb0EEENS1_21CollectiveEpilogueFwdINS6_IJSA_SC_SB_EEES9_SE_SG_Li256ELb0ELb0ELb0ELb0EEENS1_30DynamicPersistentTileSchedulerILi256ELi32ELb0ELb0ELb1EEEEEEEEEvNT_6ParamsE)
        /*008c*/ 	.word	0x00000008


	//----- nvinfo : EIATTR_REGCOUNT
	.align		4
.L_45:
        /*0090*/ 	.byte	0x04, 0x2f
        /*0092*/ 	.short	(.L_47 - .L_46)
	.align		4
.L_46:
        /*0094*/ 	.word	index@(_ZN7cutlass13device_kernelIN5flash11enable_sm90INS1_16FlashAttnFwdSm90INS1_25CollectiveMainloopFwdSm90ILi2EN4cute5tupleIJNS5_1CILi1EEES8_S8_EEENS6_IJNS7_ILi128EEENS7_ILi80EEENS7_ILi256EEEEEELi256ENS_10bfloat16_tEfNS_4arch4Sm90ELb0ELb0ELb0ELb1ELb0ELb1ELb0ELb1ELb1ELb0ELb0ELb0EEENS1_21CollectiveEpilogueFwdINS6_IJSA_SC_SB_EEES9_SE_SG_Li256ELb1ELb0ELb0ELb0EEENS1_36VarlenDynamicPersistentTileSchedulerILi128ELi80ELi256ELi32ELb0ELb0ELb1ELb0ELb1ELb1EEEEEEEEEvNT_6ParamsE)
        /*0098*/ 	.word	0x000000a8


	//----- nvinfo : EIATTR_FRAME_SIZE
	.align		4
.L_47:
        /*009c*/ 	.byte	0x04, 0x11
        /*009e*/ 	.short	(.L_49 - .L_48)
	.align		4
.L_48:
        /*00a0*/ 	.word	index@(_ZN7cutlass13device_kernelIN5flash11enable_sm90INS1_16FlashAttnFwdSm90INS1_25CollectiveMainloopFwdSm90ILi2EN4cute5tupleIJNS5_1CILi1EEES8_S8_EEENS6_IJNS7_ILi128EEENS7_ILi80EEENS7_ILi256EEEEEELi256ENS_10bfloat16_tEfNS_4arch4Sm90ELb0ELb0ELb0ELb1ELb0ELb1ELb0ELb1ELb1ELb0ELb0ELb0EEENS1_21CollectiveEpilogueFwdINS6_IJSA_SC_SB_EEES9_SE_SG_Li256ELb1ELb0ELb0ELb0EEENS1_36VarlenDynamicPersistentTileSchedulerILi128ELi80ELi256ELi32ELb0ELb0ELb1ELb0ELb1ELb1EEEEEEEEEvNT_6ParamsE)
        /*00a4*/ 	.word	0x000000a0


	//----- nvinfo : EIATTR_REGCOUNT
	.align		4
.L_49:
        /*00a8*/ 	.byte	0x04, 0x2f
        /*00aa*/ 	.short	(.L_51 - .L_50)
	.align		4
.L_50:
        /*00ac*/ 	.word	index@(_ZN7cutlass13device_kernelIN5flash11enable_sm90INS1_16FlashAttnFwdSm90INS1_25CollectiveMainloopFwdSm90ILi2EN4cute5tupleIJNS5_1CILi1EEES8_S8_EEENS6_IJNS7_ILi128EEENS7_ILi80EEENS7_ILi256EEEEEELi256ENS_10bfloat16_tEfNS_4arch4Sm90ELb0ELb0ELb0ELb1ELb0ELb0ELb0ELb1ELb1ELb0ELb0ELb0EEENS1_21CollectiveEpilogueFwdINS6_IJSA_SC_SB_EEES9_SE_SG_Li256ELb1ELb0ELb0ELb0EEENS1_36VarlenDynamicPersistentTileSchedulerILi128ELi80ELi256ELi32ELb0ELb0ELb1ELb0ELb1ELb1EEEEEEEEEvNT_6ParamsE)
        /*00b0*/ 	.word	0x000000a8


	//----- nvinfo : EIATTR_FRAME_SIZE
	.align		4
.L_51:
        /*00b4*/ 	.byte	0x04, 0x11
        /*00b6*/ 	.short	(.L_53 - .L_52)
	.align		4
.L_52:
        /*00b8*/ 	.word	index@(_ZN7cutlass13device_kernelIN5flash11enable_sm90INS1_16FlashAttnFwdSm90INS1_25CollectiveMainloopFwdSm90ILi2EN4cute5tupleIJNS5_1CILi1EEES8_S8_EEENS6_IJNS7_ILi128EEENS7_ILi80EEENS7_ILi256EEEEEELi256ENS_10bfloat16_tEfNS_4arch4Sm90ELb0ELb0ELb0ELb1ELb0ELb0ELb0ELb1ELb1ELb0ELb0ELb0EEENS1_21CollectiveEpilogueFwdINS6_IJSA_SC_SB_EEES9_SE_SG_Li256ELb1ELb0ELb0ELb0EEENS1_36VarlenDynamicPersistentTileSchedulerILi128ELi80ELi256ELi32ELb0ELb0ELb1ELb0ELb1ELb1EEEEEEEEEvNT_6ParamsE)
        /*00bc*/ 	.word	0x00000038


	//----- nvinfo : EIATTR_REGCOUNT
	.align		4
.L_53:
        /*00c0*/ 	.byte	0x04, 0x2f
        /*00c2*/ 	.short	(.L_55 - .L_54)
	.align		4
.L_54:
        /*00c4*/ 	.word	index@(_ZN7cutlass13device_kernelIN5flash11enable_sm90INS1_16FlashAttnFwdSm90INS1_25CollectiveMainloopFwdSm90ILi2EN4cute5tupleIJNS5_1CILi2EEENS7_ILi1EEES9_EEENS6_IJNS7_ILi128EEENS7_ILi80EEENS7_ILi256EEEEEELi256ENS_10bfloat16_tEfNS_4arch4Sm90ELb0ELb0ELb0ELb0ELb0ELb0ELb0ELb1ELb1ELb0ELb0ELb0EEENS1_21CollectiveEpilogueFwdINS6_IJSB_SD_SC_EEESA_SF_SH_Li256ELb0ELb0ELb0ELb0EEENS1_29StaticPersistentTileSchedulerILb0EEEEEEEEEvNT_6ParamsE)
        /*00c8*/ 	.word	0x000000a8


	//----- nvinfo : EIATTR_FRAME_SIZE
	.align		4
.L_55:
        /*00cc*/ 	.byte	0x04, 0x11
        /*00ce*/ 	.short	(.L_57 - .L_56)
	.align		4
.L_56:
        /*00d0*/ 	.word	index@(_ZN7cutlass13device_kernelIN5flash11enable_sm90INS1_16FlashAttnFwdSm90INS1_25CollectiveMainloopFwdSm90ILi2EN4cute5tupleIJNS5_1CILi2EEENS7_ILi1EEES9_EEENS6_IJNS7_ILi128EEENS7_ILi80EEENS7_ILi256EEEEEELi256ENS_10bfloat16_tEfNS_4arch4Sm90ELb0ELb0ELb0ELb0ELb0ELb0ELb0ELb1ELb1ELb0ELb0ELb0EEENS1_21CollectiveEpilogueFwdINS6_IJSB_SD_SC_EEESA_SF_SH_Li256ELb0ELb0ELb0ELb0EEENS1_29StaticPersistentTileSchedulerILb0EEEEEEEEEvNT_6ParamsE)
        /*00d4*/ 	.word	0x00000028


	//----- nvinfo : EIATTR_REGCOUNT
	.align		4
.L_57:
        /*00d8*/ 	.byte	0x04, 0x2f
        /*00da*/ 	.short	(.L_59 - .L_58)
	.align		4
.L_58:
        /*00dc*/ 	.word	index@(_ZN7cutlass13device_kernelIN5flash11enable_sm90INS1_16FlashAttnFwdSm90INS1_25CollectiveMainloopFwdSm90ILi2EN4cute5tupleIJNS5_1CILi1EEES8_S8_EEENS6_IJNS7_ILi128EEENS7_ILi80EEENS7_ILi256EEEEEELi256ENS_10bfloat16_tEfNS_4arch4Sm90ELb0ELb0ELb0ELb0ELb0ELb0ELb0ELb1ELb1ELb0ELb0ELb0EEENS1_21CollectiveEpilogueFwdINS6_IJSA_SC_SB_EEES9_SE_SG_Li256ELb0ELb0ELb0ELb0EEENS1_29StaticPersistentTileSchedulerILb0EEEEEEEEEvNT_6ParamsE)
        /*00e0*/ 	.word	0x000000a8


	//----- nvinfo : EIATTR_FRAME_SIZE
	.align		4
.L_59:
        /*00e4*/ 	.byte	0x04, 0x11
        /*00e6*/ 	.short	(.L_61 - .L_60)
	.align		4
.L_60:
        /*00e8*/ 	.word	index@(_ZN7cutlass13device_kernelIN5flash11enable_sm90INS1_16FlashAttnFwdSm90INS1_25CollectiveMainloopFwdSm90ILi2EN4cute5tupleIJNS5_1CILi1EEES8_S8_EEENS6_IJNS7_ILi128EEENS7_ILi80EEENS7_ILi256EEEEEELi256ENS_10bfloat16_tEfNS_4arch4Sm90ELb0ELb0ELb0ELb0ELb0ELb0ELb0ELb1ELb1ELb0ELb0ELb0EEENS1_21CollectiveEpilogueFwdINS6_IJSA_SC_SB_EEES9_SE_SG_Li256ELb0ELb0ELb0ELb0EEENS1_29StaticPersistentTileSchedulerILb0EEEEEEEEEvNT_6ParamsE)
        /*00ec*/ 	.word	0x00000020


	//----- nvinfo : EIATTR_MIN_STACK_SIZE
	.align		4
.L_61:
        /*00f0*/ 	.byte	0x04, 0x12
        /*00f2*/ 	.short	(.L_63 - .L_62)
	.align		4
.L_62:
        /*00f4*/ 	.word	index@(_ZN7cutlass13device_kernelIN5flash11enable_sm90INS1_16FlashAttnFwdSm90INS1_25CollectiveMainloopFwdSm90ILi2EN4cute5tupleIJNS5_1CILi1EEES8_S8_EEENS6_IJNS7_ILi128EEENS7_ILi80EEENS7_ILi256EEEEEELi256ENS_10bfloat16_tEfNS_4arch4Sm90ELb0ELb0ELb0ELb0ELb0ELb0ELb0ELb1ELb1ELb0ELb0ELb0EEENS1_21CollectiveEpilogueFwdINS6_IJSA_SC_SB_EEES9_SE_SG_Li256ELb0ELb0ELb0ELb0EEENS1_29StaticPersistentTileSchedulerILb0EEEEEEEEEvNT_6ParamsE)
        /*00f8*/ 	.word	0x00000020


	//----- nvinfo : EIATTR_MIN_STACK_SIZE
	.align		4
.L_63:
        /*00fc*/ 	.byte	0x04, 0x12
        /*00fe*/ 	.short	(.L_65 - .L_64)
	.align		4
.L_64:
        /*0100*/ 	.word	index@(_ZN7cutlass13device_kernelIN5flash11enable_sm90INS1_16FlashAttnFwdSm90INS1_25CollectiveMainloopFwdSm90ILi2EN4cute5tupleIJNS5_1CILi2EEENS7_ILi1EEES9_EEENS6_IJNS7_ILi128EEENS7_ILi80EEENS7_ILi256EEEEEELi256ENS_10bfloat16_tEfNS_4arch4Sm90ELb0ELb0ELb0ELb0ELb0ELb0ELb0ELb1ELb1ELb0ELb0ELb0EEENS1_21CollectiveEpilogueFwdINS6_IJSB_SD_SC_EEESA_SF_SH_Li256ELb0ELb0ELb0ELb0EEENS1_29StaticPersistentTileSchedulerILb0EEEEEEEEEvNT_6ParamsE)
        /*0104*/ 	.word	0x00000028


	//----- nvinfo : EIATTR_MIN_STACK_SIZE
	.align		4
.L_65:
        /*0108*/ 	.byte	0x04, 0x12
        /*010a*/ 	.short	(.L_67 - .L_66)
	.align		4
.L_66:
        /*010c*/ 	.word	index@(_ZN7cutlass13device_kernelIN5flash11enable_sm90INS1_16FlashAttnFwdSm90INS1_25CollectiveMainloopFwdSm90ILi2EN4cute5tupleIJNS5_1CILi1EEES8_S8_EEENS6_IJNS7_ILi128EEENS7_ILi80EEENS7_ILi256EEEEEELi256ENS_10bfloat16_tEfNS_4arch4Sm90ELb0ELb0ELb0ELb1ELb0ELb0ELb0ELb1ELb1ELb0ELb0ELb0EEENS1_21CollectiveEpilogueFwdINS6_IJSA_SC_SB_EEES9_SE_SG_Li256ELb1ELb0ELb0ELb0EEENS1_36VarlenDynamicPersistentTileSchedulerILi128ELi80ELi256ELi32ELb0ELb0ELb1ELb0ELb1ELb1EEEEEEEEEvNT_6ParamsE)
        /*0110*/ 	.word	0x00000038


	//----- nvinfo : EIATTR_MIN_STACK_SIZE
	.align		4
.L_67:
        /*0114*/ 	.byte	0x04, 0x12
        /*0116*/ 	.short	(.L_69 - .L_68)
	.align		4
.L_68:
        /*0118*/ 	.word	index@(_ZN7cutlass13device_kernelIN5flash11enable_sm90INS1_16FlashAttnFwdSm90INS1_25CollectiveMainloopFwdSm90ILi2EN4cute5tupleIJNS5_1CILi1EEES8_S8_EEENS6_IJNS7_ILi128EEENS7_ILi80EEENS7_ILi256EEEEEELi256ENS_10bfloat16_tEfNS_4arch4Sm90ELb0ELb0ELb0ELb1ELb0ELb1ELb0ELb1ELb1ELb0ELb0ELb0EEENS1_21CollectiveEpilogueFwdINS6_IJSA_SC_SB_EEES9_SE_SG_Li256ELb1ELb0ELb0ELb0EEENS1_36VarlenDynamicPersistentTileSchedulerILi128ELi80ELi256ELi32ELb0ELb0ELb1ELb0ELb1ELb1EEEEEEEEEvNT_6ParamsE)
        /*011c*/ 	.word	0x000000a0


	//----- nvinfo : EIATTR_MIN_STACK_SIZE
	.align		4
.L_69:
        /*0120*/ 	.byte	0x04, 0x12
        /*0122*/ 	.short	(.L_71 - .L_70)
	.align		4
.L_70:
        /*0124*/ 	.word	index@(_ZN7cutlass13device_kernelIN5flash11enable_sm90INS1_16FlashAttnFwdSm90INS1_25CollectiveMainloopFwdSm90ILi2EN4cute5tupleIJNS5_1CILi1EEES8_S8_EEENS6_IJNS7_ILi128EEENS7_ILi64EEENS7_ILi256EEEEEELi256ENS_10bfloat16_tEfNS_4arch4Sm90ELb0ELb1ELb0ELb0ELb0ELb0ELb0ELb1ELb1ELb0ELb0ELb0EEENS1_21CollectiveEpilogueFwdINS6_IJSA_SC_SB_EEES9_SE_SG_Li256ELb0ELb0ELb0ELb0EEENS1_30DynamicPersistentTileSchedulerILi256ELi32ELb0ELb0ELb1EEEEEEEEEvNT_6ParamsE)
        /*0128*/ 	.word	0x00000008


	//----- nvinfo : EIATTR_MIN_STACK_SIZE
	.align		4
.L_71:
        /*012c*/ 	.byte	0x04, 0x12
        /*012e*/ 	.short	(.L_73 - .L_72)
	.align		4
.L_72:
        /*0130*/ 	.word	index@(_ZN7cutlass13device_kernelIN5flash11enable_sm90INS1_16FlashAttnFwdSm90INS1_25CollectiveMainloopFwdSm90ILi2EN4cute5tupleIJNS5_1CILi1EEES8_S8_EEENS6_IJNS7_ILi128EEENS7_ILi64EEENS7_ILi256EEEEEELi256ENS_10bfloat16_tEfNS_4arch4Sm90ELb0ELb1ELb0ELb1ELb0ELb0ELb0ELb1ELb1ELb0ELb0ELb0EEENS1_21CollectiveEpilogueFwdINS6_IJSA_SC_SB_EEES9_SE_SG_Li256ELb1ELb0ELb0ELb0EEENS1_36VarlenDynamicPersistentTileSchedulerILi128ELi64ELi256ELi32ELb0ELb0ELb1ELb1ELb0ELb1EEEEEEEEEvNT_6ParamsE)
        /*0134*/ 	.word	0x00000028


	//----- nvinfo : EIATTR_MIN_STACK_SIZE
	.align		4
.L_73:
        /*0138*/ 	.byte	0x04, 0x12
        /*013a*/ 	.short	(.L_75 - .L_74)
	.align		4
.L_74:
        /*013c*/ 	.word	index@(_ZN7cutlass13device_kernelIN5flash11enable_sm90INS1_16FlashAttnFwdSm90INS1_25CollectiveMainloopFwdSm90ILi2EN4cute5tupleIJNS5_1CILi1EEES8_S8_EEENS6_IJNS7_ILi128EEENS7_ILi64EEENS7_ILi256EEEEEELi256ENS_10bfloat16_tEfNS_4arch4Sm90ELb0ELb1ELb0ELb1ELb0ELb1ELb0ELb1ELb1ELb0ELb0ELb0EEENS1_21CollectiveEpilogueFwdINS6_IJSA_SC_SB_EEES9_SE_SG_Li256ELb1ELb0ELb0ELb0EEENS1_36VarlenDynamicPersistentTileSchedulerILi128ELi64ELi256ELi32ELb0ELb0ELb1ELb1ELb0ELb1EEEEEEEEEvNT_6ParamsE)
        /*0140*/ 	.word	0x000000a0


	//----- nvinfo : EIATTR_MIN_STACK_SIZE
	.align		4
.L_75:
        /*0144*/ 	.byte	0x04, 0x12
        /*0146*/ 	.short	(.L_77 - .L_76)
	.align		4
.L_76:
        /*0148*/ 	.word	index@(_ZN7cutlass13device_kernelIN5flash11enable_sm90INS1_16FlashAttnFwdSm90INS1_25CollectiveMainloopFwdSm90ILi2EN4cute5tupleIJNS5_1CILi1EEES8_S8_EEENS6_IJNS7_ILi128EEENS7_ILi80EEENS7_ILi256EEEEEELi256ENS_10bfloat16_tEfNS_4arch4Sm90ELb1ELb0ELb0ELb0ELb0ELb0ELb0ELb1ELb1ELb0ELb0ELb0EEENS1_21CollectiveEpilogueFwdINS6_IJSA_SC_SB_EEES9_SE_SG_Li256ELb0ELb0ELb0ELb0EEENS1_30DynamicPersistentTileSchedulerILi256ELi32ELb0ELb0ELb1EEEEEEEEEvNT_6ParamsE)
        /*014c*/ 	.word	0x00000008


	//----- nvinfo : EIATTR_MIN_STACK_SIZE
	.align		4
.L_77:
        /*0150*/ 	.byte	0x04, 0x12
        /*0152*/ 	.short	(.L_79 - .L_78)
	.align		4
.L_78:
        /*0154*/ 	.word	index@(_ZN7cutlass13device_kernelIN5flash11enable_sm90INS1_16FlashAttnFwdSm90INS1_25CollectiveMainloopFwdSm90ILi2EN4cute5tupleIJNS5_1CILi1EEES8_S8_EEENS6_IJNS7_ILi128EEENS7_ILi80EEENS7_ILi256EEEEEELi256ENS_10bfloat16_tEfNS_4arch4Sm90ELb1ELb0ELb0ELb1ELb0ELb0ELb0ELb1ELb1ELb0ELb0ELb0EEENS1_21CollectiveEpilogueFwdINS6_IJSA_SC_SB_EEES9_SE_SG_Li256ELb1ELb0ELb0ELb0EEENS1_36VarlenDynamicPersistentTileSchedulerILi128ELi80ELi256ELi32ELb0ELb0ELb1ELb1ELb1ELb1EEEEEEEEEvNT_6ParamsE)
        /*0158*/ 	.word	0x00000030


	//----- nvinfo : EIATTR_MIN_STACK_SIZE
	.align		4
.L_79:
        /*015c*/ 	.byte	0x04, 0x12
        /*015e*/ 	.short	(.L_81 - .L_80)
	.align		4
.L_80:
        /*0160*/ 	.word	index@(_ZN7cutlass13device_kernelIN5flash11enable_sm90INS1_16FlashAttnFwdSm90INS1_25CollectiveMainloopFwdSm90ILi2EN4cute5tupleIJNS5_1CILi1EEES8_S8_EEENS6_IJNS7_ILi128EEENS7_ILi80EEENS7_ILi256EEEEEELi256ENS_10bfloat16_tEfNS_4arch4Sm90ELb1ELb0ELb0ELb1ELb0ELb1ELb0ELb1ELb1ELb0ELb0ELb0EEENS1_21CollectiveEpilogueFwdINS6_IJSA_SC_SB_EEES9_SE_SG_Li256ELb1ELb0ELb0ELb0EEENS1_36VarlenDynamicPersistentTileSchedulerILi128ELi80ELi256ELi32ELb0ELb0ELb1ELb1ELb1ELb1EEEEEEEEEvNT_6ParamsE)
        /*0164*/ 	.word	0x00000098
.L_81:


//--------------------- .nv.compat                --------------------------
	.section	.nv.compat,"",@"SHT_CUDA_COMPAT_INFO"
	.align	4
        /*0000*/ 	.byte	0x02, 0x09, 0x01, 0x00, 0x02, 0x02, 0x04, 0x00, 0x02, 0x05, 0x05, 0x00, 0x03, 0x07, 0x01, 0x01
        /*0010*/ 	.byte	0x02, 0x03, 0x01, 0x00, 0x02, 0x06, 0x01, 0x00, 0x04, 0x0b, 0x08, 0x00, 0x00, 0x00, 0x00, 0x00
        /*0020*/ 	.byte	0x00, 0x00, 0x00, 0x00


//--------------------- .nv.info._ZN7cutlass13device_kernelIN5flash11enable_sm90INS1_16FlashAttnFwdSm90INS1_25CollectiveMainloopFwdSm90ILi2EN4cute5tupleIJNS5_1CILi1EEES8_S8_EEENS6_IJNS7_ILi128EEENS7_ILi80EEENS7_ILi256EEEEEELi256ENS_10bfloat16_tEfNS_4arch4Sm90ELb0ELb0ELb0ELb0ELb0ELb0ELb0ELb1ELb1ELb0ELb0ELb0EEENS1_21CollectiveEpilogueFwdINS6_IJSA_SC_SB_EEES9_SE_SG_Li256ELb0ELb0ELb0ELb0EEENS1_29StaticPersistentTileSchedulerILb0EEEEEEEEEvNT_6ParamsE --------------------------
	.section	.nv.info._ZN7cutlass13device_kernelIN5flash11enable_sm90INS1_16FlashAttnFwdSm90INS1_25CollectiveMainloopFwdSm90ILi2EN4cute5tupleIJNS5_1CILi1EEES8_S8_EEENS6_IJNS7_ILi128EEENS7_ILi80EEENS7_ILi256EEEEEELi256ENS_10bfloat16_tEfNS_4arch4Sm90ELb0ELb0ELb0ELb0ELb0ELb0ELb0ELb1ELb1ELb0ELb0ELb0EEENS1_21CollectiveEpilogueFwdINS6_IJSA_SC_SB_EEES9_SE_SG_Li256ELb0ELb0ELb0ELb0EEENS1_29StaticPersistentTileSchedulerILb0EEEEEEEEEvNT_6ParamsE,"",@"SHT_CUDA_INFO"
	.sectionflags	@""
	.align	4


	//----- nvinfo : EIATTR_CUDA_API_VERSION
	.align		4
        /*0000*/ 	.byte	0x04, 0x37
        /*0002*/ 	.short	(.L_83 - .L_82)
.L_82:
        /*0004*/ 	.word	0x00000082


	//----- nvinfo : EIATTR_KPARAM_INFO
	.align		4
.L_83:
        /*0008*/ 	.byte	0x04, 0x17
        /*000a*/ 	.short	(.L_85 - .L_84)
.L_84:
        /*000c*/ 	.word	0x00000000
        /*0010*/ 	.short	0x0000
        /*0012*/ 	.short	0x0070
        /*0014*/ 	.byte	0x00, 0xf0, 0x01, 0x2e


	//----- nvinfo : EIATTR_SPARSE_MMA_MASK
	.align		4
.L_85:
        /*0018*/ 	.byte	0x03, 0x50
        /*001a*/ 	.short	0x0000


	//----- nvinfo : EIATTR_MAXREG_COUNT
	.align		4
        /*001c*/ 	.byte	0x03, 0x1b
        /*001e*/ 	.short	0x00a8


	//----- nvinfo : EIATTR_NUM_BARRIERS
	.align		4
        /*0020*/ 	.byte	0x02, 0x4c
        /*0022*/ 	.byte	0x09
	.zero		1


	//----- nvinfo : EIATTR_EXTERNS
	.align		4
        /*0024*/ 	.byte	0x04, 0x0f
        /*0026*/ 	.short	(.L_87 - .L_86)


	//   ....[0]....
	.align		4
.L_86:
        /*0028*/ 	.word	index@(__assertfail)


	//----- nvinfo : EIATTR_ANNOTATIONS
	.align		4
.L_87:
        /*002c*/ 	.byte	0x04, 0x55
        /*002e*/ 	.short	(.L_89 - .L_88)


	//   ....[0]....
.L_88:
        /*0030*/ 	.word	0x00000001
        /*0034*/ 	.byte	0x40, 0x09, 0x00, 0x00, 0x01, 0x00, 0x00, 0x00, 0x00, 0x0a, 0x00, 0x00, 0x01, 0x00, 0x00, 0x00
        /* <DEDUP_REMOVED lines=14> */
        /*0124*/ 	.byte	0x70, 0xe2, 0x00, 0x00, 0x01, 0x00, 0x00, 0x00, 0x10, 0xe4, 0x00, 0x00


	//----- nvinfo : EIATTR_MERCURY_ISA_VERSION
	.align		4
.L_89:
        /*0130*/ 	.byte	0x03, 0x5f
        /*0132*/ 	.short	0x0101


	//----- nvinfo : EIATTR_INT_WARP_WIDE_INSTR_OFFSETS
	.align		4
        /*0134*/ 	.byte	0x04, 0x31
        /*0136*/ 	.short	(.L_91 - .L_90)


	//   ....[0]....
.L_90:
        /*0138*/ 	.word	0x00000180


	//   ....[1]....
        /*013c*/ 	.word	0x000001b0


	//   ....[2]....
        /*0140*/ 	.word	0x00000240


	//   ....[3]....
        /*0144*/ 	.word	0x0000b7e0


	//   ....[4]....
        /*0148*/ 	.word	0x0000b810


	//   ....[5]....
        /*014c*/ 	.word	0x0000b900


	//   ....[6]....
        /*0150*/ 	.word	0x0000b9c0


	//   ....[7]....
        /*0154*/ 	.word	0x0000ba80


	//----- nvinfo : EIATTR_COOP_GROUP_MASK_REGIDS
	.align		4
.L_91:
        /*0158*/ 	.byte	0x04, 0x29
        /*015a*/ 	.short	(.L_93 - .L_92)


	//   ....[0]....
.L_92:
        /*015c*/ 	.word	0xffffffff


	//   ....[1]....
        /*0160*/ 	.word	0xffffffff


	//   ....[2]....
        /*0164*/ 	.word	0xffffffff


	//   ....[3]....
        /*0168*/ 	.word	0xffffffff


	//   ....[4]....
        /*016c*/ 	.word	0xffffffff


	//   ....[5]....
        /*0170*/ 	.word	0xffffffff


	//   ....[6]....
        /*0174*/ 	.word	0xffffffff


	//   ....[7]....
        /*0178*/ 	.word	0xffffffff


	//   ....[8]....
        /*017c*/ 	.word	0xffffffff


	//   ....[9]....
        /*0180*/ 	.word	0xffffffff


	//   ....[10]....
        /*0184*/ 	.word	0xffffffff


	//   ....[11]....
        /*0188*/ 	.word	0xffffffff


	//   ....[12]....
        /*018c*/ 	.word	0xffffffff


	//   ....[13]....
        /*0190*/ 	.word	0xffffffff


	//   ....[14]....
        /*0194*/ 	.word	0xffffffff


	//   ....[15]....
        /*0198*/ 	.word	0xffffffff


	//   ....[16]....
        /*019c*/ 	.word	0xffffffff


	//   ....[17]....
        /*01a0*/ 	.word	0xffffffff


	//   ....[18]....
        /*01a4*/ 	.word	0xffffffff


	//   ....[19]....
        /*01a8*/ 	.word	0xffffffff


	//   ....[20]....
        /*01ac*/ 	.word	0xffffffff


	//   ....[21]....
        /*01b0*/ 	.word	0xffffffff


	//   ....[22]....
        /*01b4*/ 	.word	0xffffffff


	//   ....[23]....
        /*01b8*/ 	.word	0x0500000f


	//   ....[24]....
        /*01bc*/ 	.word	0x0500000f


	//----- nvinfo : EIATTR_COOP_GROUP_INSTR_OFFSETS
	.align		4
.L_93:
        /*01c0*/ 	.byte	0x04, 0x28
        /*01c2*/ 	.short	(.L_95 - .L_94)


	//   ....[0]....
.L_94:
        /*01c4*/ 	.word	0x00000060


	//   ....[1]....
        /*01c8*/ 	.word	0x00000190


	//   ....[2]....
        /*01cc*/ 	.word	0x00000250


	//   ....[3]....
        /*01d0*/ 	.word	0x000003c0


	//   ....[4]....
        /*01d4*/ 	.word	0x00000520


	//   ....[5]....
        /*01d8*/ 	.word	0x00000640


	//   ....[6]....
        /*01dc*/ 	.word	0x000007a0


	//   ....[7]....
        /*01e0*/ 	.word	0x00000d40


	//   ....[8]....
        /*01e4*/ 	.word	0x00003d00


	//   ....[9]....
        /*01e8*/ 	.word	0x00003d40


	//   ....[10]....
        /*01ec*/ 	.word	0x00004120


	//   ....[11]....
        /*01f0*/ 	.word	0x000041a0


	//   ....[12]....
        /*01f4*/ 	.word	0x00007cb0


	//   ....[13]....
        /*01f8*/ 	.word	0x00007de0


	//   ....[14]....
        /*01fc*/ 	.word	0x00008190


	//   ....[15]....
        /*0200*/ 	.word	0x000081f0


	//   ....[16]....
        /*0204*/ 	.word	0x000092b0


	//   ....[17]....
        /*0208*/ 	.word	0x000092f0


	//   ....[18]....
        /*020c*/ 	.word	0x00009470


	//   ....[19]....
        /*0210*/ 	.word	0x000094a0


	//   ....[20]....
        /*0214*/ 	.word	0x0000ac60


	//   ....[21]....
        /*0218*/ 	.word	0x0000afd0


	//   ....[22]....
        /*021c*/ 	.word	0x0000e390


	//   ....[23]....
        /*0220*/ 	.word	0x0000e870


	//   ....[24]....
        /*0224*/ 	.word	0x0000ed10


	//----- nvinfo : EIATTR_REG_RECONFIG
	.align		4
.L_95:
        /*0228*/ 	.byte	0x01, 0x54
	.zero		2


	//----- nvinfo : EIATTR_SYSCALL_OFFSETS
	.align		4
        /*022c*/ 	.byte	0x04, 0x46
        /*022e*/ 	.short	(.L_97 - .L_96)


	//   ....[0]....
.L_96:
        /*0230*/ 	.word	0x000010b0


	//   ....[1]....
        /*0234*/ 	.word	0x0000b430


	//   ....[2]....
        /*0238*/ 	.word	0x0000b570


	//   ....[3]....
        /*023c*/ 	.word	0x0000b670


	//----- nvinfo : EIATTR_MBARRIER_INSTR_OFFSETS
	.align		4
.L_97:
        /*0240*/ 	.byte	0x04, 0x39
        /*0242*/ 	.short	(.L_99 - .L_98)


	//   ....[0]....
.L_98:
        /*0244*/ 	.word	0x00000270
        /*0248*/ 	.word	0x000000ff
        /*024c*/ 	.word	0x00038800
        /*0250*/ 	.short	0x0100
        /*0252*/ 	.byte	0x06
	.zero		1


	//   ....[1]....
        /*0254*/ 	.word	0x00000280
        /*0258*/ 	.word	0x000000ff
        /*025c*/ 	.word	0x00038820
        /*0260*/ 	.short	0x0100
        /*0262*/ 	.byte	0x06
	.zero		1


	//   ....[2]....
        /*0264*/ 	.word	0x00000370
        /*0268*/ 	.word	0x000000ff
        /*026c*/ 	.word	0x00038830
        /*0270*/ 	.short	0x0100
        /*0272*/ 	.byte	0x08
	.zero		1


	//   ....[3]....
        /*0274*/ 	.word	0x00000380
        /*0278*/ 	.word	0x000000ff
        /*027c*/ 	.word	0x00038840
        /*0280*/ 	.short	0x0100
        /*0282*/ 	.byte	0x08
	.zero		1


	//   ....[4]....
        /*0284*/ 	.word	0x00000390
        /*0288*/ 	.word	0x000000ff
        /*028c*/ 	.word	0x00038838
        /*0290*/ 	.short	0x0100
        /*0292*/ 	.byte	0x08
	.zero		1


	//   ....[5]....
        /*0294*/ 	.word	0x000003a0
        /*0298*/ 	.word	0x000000ff
        /*029c*/ 	.word	0x00038848
        /*02a0*/ 	.short	0x0100
        /*02a2*/ 	.byte	0x08
	.zero		1


	//   ....[6]....
        /*02a4*/ 	.word	0x000004d0
        /*02a8*/ 	.word	0x000000ff
        /*02ac*/ 	.word	0x00038850
        /*02b0*/ 	.short	0x0100
        /*02b2*/ 	.byte	0x08
	.zero		1


	//   ....[7]....
        /*02b4*/ 	.word	0x000004e0
        /*02b8*/ 	.word	0x000000ff
        /*02bc*/ 	.word	0x00038860
        /*02c0*/ 	.short	0x0100
        /*02c2*/ 	.byte	0x08
	.zero		1


	//   ....[8]....
        /*02c4*/ 	.word	0x000004f0
        /*02c8*/ 	.word	0x000000ff
        /*02cc*/ 	.word	0x00038858
        /*02d0*/ 	.short	0x0100
        /*02d2*/ 	.byte	0x08
	.zero		1


	//   ....[9]....
        /*02d4*/ 	.word	0x00000500
        /*02d8*/ 	.word	0x000000ff
        /*02dc*/ 	.word	0x00038868
        /*02e0*/ 	.short	0x0100
        /*02e2*/ 	.byte	0x08
	.zero		1


	//   ....[10]....
        /*02e4*/ 	.word	0x000005f0
        /*02e8*/ 	.word	0x000000ff
        /*02ec*/ 	.word	0x00038870
        /*02f0*/ 	.short	0x0100
        /*02f2*/ 	.byte	0x06
	.zero		1


	//   ....[11]....
        /*02f4*/ 	.word	0x00000600
        /*02f8*/ 	.word	0x000000ff
        /*02fc*/ 	.word	0x00038880
        /*0300*/ 	.short	0x0100
        /*0302*/ 	.byte	0x06
	.zero		1


	//   ....[12]....
        /*0304*/ 	.word	0x00000610
        /*0308*/ 	.word	0x000000ff
        /*030c*/ 	.word	0x00038878
        /*0310*/ 	.short	0x0100
        /*0312*/ 	.byte	0x06
	.zero		1


	//   ....[13]....
        /*0314*/ 	.word	0x00000620
        /*0318*/ 	.word	0x000000ff
        /*031c*/ 	.word	0x00038888
        /*0320*/ 	.short	0x0100
        /*0322*/ 	.byte	0x06
	.zero		1


	//   ....[14]....
        /*0324*/ 	.word	0x00000750
        /*0328*/ 	.word	0x000000ff
        /*032c*/ 	.word	0x00038890
        /*0330*/ 	.short	0x0100
        /*0332*/ 	.byte	0x08
	.zero		1


	//   ....[15]....
        /*0334*/ 	.word	0x00000760
        /*0338*/ 	.word	0x000000ff
        /*033c*/ 	.word	0x000388a0
        /*0340*/ 	.short	0x0100
        /*0342*/ 	.byte	0x08
	.zero		1


	//   ....[16]....
        /*0344*/ 	.word	0x00000770
        /*0348*/ 	.word	0x000000ff
        /*034c*/ 	.word	0x00038898
        /*0350*/ 	.short	0x0100
        /*0352*/ 	.byte	0x08
	.zero		1


	//   ....[17]....
        /*0354*/ 	.word	0x00000780
        /*0358*/ 	.word	0x000000ff
        /*035c*/ 	.word	0x000388a8
        /*0360*/ 	.short	0x0100
        /*0362*/ 	.byte	0x08
	.zero		1


	//   ....[18]....
        /*0364*/ 	.word	0x000008b0
        /*0368*/ 	.word	0x000000ff
        /*036c*/ 	.word	0x000388b0
        /*0370*/ 	.short	0x0100
        /*0372*/ 	.byte	0x08
	.zero		1


	//   ....[19]....
        /*0374*/ 	.word	0x000008c0
        /*0378*/ 	.word	0x000000ff
        /*037c*/ 	.word	0x000388c0
        /*0380*/ 	.short	0x0100
        /*0382*/ 	.byte	0x08
	.zero		1


	//   ....[20]....
        /*0384*/ 	.word	0x000008d0
        /*0388*/ 	.word	0x000000ff
        /*038c*/ 	.word	0x000388b8
        /*0390*/ 	.short	0x0100
        /*0392*/ 	.byte	0x08
	.zero		1


	//   ....[21]....
        /*0394*/ 	.word	0x000008e0
        /*0398*/ 	.word	0x000000ff
        /*039c*/ 	.word	0x000388c8
        /*03a0*/ 	.short	0x0100
        /*03a2*/ 	.byte	0x08
	.zero		1


	//   ....[22]....
        /*03a4*/ 	.word	0x000010f0
        /*03a8*/ 	.word	0x000000ff
        /*03ac*/ 	.word	0x00038800
        /*03b0*/ 	.short	0x010a
        /*03b2*/ 	.byte	0x3d
	.zero		1


	//   ....[23]....
        /*03b4*/ 	.word	0x00001180
        /*03b8*/ 	.word	0x00000000
        /*03bc*/ 	.word	0x00038830
        /*03c0*/ 	.short	0x010a
        /*03c2*/ 	.byte	0x3f
	.zero		1


	//   ....[24]....
        /*03c4*/ 	.word	0x00001200
        /*03c8*/ 	.word	0x00000000
        /*03cc*/ 	.word	0x00038830
        /*03d0*/ 	.short	0x010a
        /*03d2*/ 	.byte	0x3f
	.zero		1


	//   ....[25]....
        /*03d4*/ 	.word	0x00003c30
        /*03d8*/ 	.word	0x00000000
        /*03dc*/ 	.word	0x00000000
        /*03e0*/ 	.short	0x0101
        /*03e2*/ 	.byte	0x3f
	.zero		1


	//   ....[26]....
        /*03e4*/ 	.word	0x00005070
        /*03e8*/ 	.word	0x000000ff
        /*03ec*/ 	.word	0x00038830
        /*03f0*/ 	.short	0x010a
        /*03f2*/ 	.byte	0x27
	.zero		1


	//   ....[27]....
        /*03f4*/ 	.word	0x000050b0
        /*03f8*/ 	.word	0x000000ff
        /*03fc*/ 	.word	0x00038830
        /*0400*/ 	.short	0x010a
        /*0402*/ 	.byte	0x27
	.zero		1


	//   ....[28]....
        /*0404*/ 	.word	0x00007a00
        /*0408*/ 	.word	0x000000ff
        /*040c*/ 	.word	0x00038850
        /*0410*/ 	.short	0x010a
        /*0412*/ 	.byte	0x05
	.zero		1


	//   ....[29]....
        /*0414*/ 	.word	0x00007a40
        /*0418*/ 	.word	0x000000ff
        /*041c*/ 	.word	0x00038850
        /*0420*/ 	.short	0x010a
        /*0422*/ 	.byte	0x05
	.zero		1


	//   ....[30]....
        /*0424*/ 	.word	0x00008560
        /*0428*/ 	.word	0x000000ab
        /*042c*/ 	.word	0x00000000
        /*0430*/ 	.short	0x0101
        /*0432*/ 	.byte	0x3f
	.zero		1


	//   ....[31]....
        /*0434*/ 	.word	0x00008590
        /*0438*/ 	.word	0x000000b2
        /*043c*/ 	.word	0x00000000
        /*0440*/ 	.short	0x0101
        /*0442*/ 	.byte	0x3f
	.zero		1


	//   ....[32]....
        /*0444*/ 	.word	0x00009220
        /*0448*/ 	.word	0x000000ff
        /*044c*/ 	.word	0x00038850
        /*0450*/ 	.short	0x010a
        /*0452*/ 	.byte	0x07
	.zero		1


	//   ....[33]....
        /*0454*/ 	.word	0x00009260
        /*0458*/ 	.word	0x000000ff
        /*045c*/ 	.word	0x00038850
        /*0460*/ 	.short	0x010a
        /*0462*/ 	.byte	0x07
	.zero		1


	//   ....[34]....
        /*0464*/ 	.word	0x00009e20
        /*0468*/ 	.word	0x0000000d
        /*046c*/ 	.word	0x00000000
        /*0470*/ 	.short	0x0101
        /*0472*/ 	.byte	0x3f
	.zero		1


	//   ....[35]....
        /*0474*/ 	.word	0x0000aeb0
        /*0478*/ 	.word	0x000000ff
        /*047c*/ 	.word	0x00000000
        /*0480*/ 	.short	0x0101
        /*0482*/ 	.byte	0x06
	.zero		1


	//   ....[36]....
        /*0484*/ 	.word	0x0000bdc0
        /*0488*/ 	.word	0x00000006
        /*048c*/ 	.word	0x00038840
        /*0490*/ 	.short	0x010a
        /*0492*/ 	.byte	0x3f
	.zero		1


	//   ....[37]....
        /*0494*/ 	.word	0x0000c3f0
        /*0498*/ 	.word	0x00000009
        /*049c*/ 	.word	0x00038820
        /*04a0*/ 	.short	0x010a
        /*04a2*/ 	.byte	0x3f
	.zero		1


	//   ....[38]....
        /*04a4*/ 	.word	0x0000c6d0
        /*04a8*/ 	.word	0x00000002
        /*04ac*/ 	.word	0x00038840
        /*04b0*/ 	.short	0x010a
        /*04b2*/ 	.byte	0x3f
	.zero		1


	//   ....[39]....
        /*04b4*/ 	.word	0x0000c9e0
        /*04b8*/ 	.word	0x00000002
        /*04bc*/ 	.word	0x00000060
        /*04c0*/ 	.short	0x010a
        /*04c2*/ 	.byte	0x3f
	.zero		1


	//   ....[40]....
        /*04c4*/ 	.word	0x0000cfd0
        /*04c8*/ 	.word	0x00000002
        /*04cc*/ 	.word	0x00038840
        /*04d0*/ 	.short	0x010a
        /*04d2*/ 	.byte	0x3f
	.zero		1


	//   ....[41]....
        /*04d4*/ 	.word	0x0000d2e0
        /*04d8*/ 	.word	0x00000002
        /*04dc*/ 	.word	0x00000060
        /*04e0*/ 	.short	0x010a
        /*04e2*/ 	.byte	0x3f
	.zero		1


	//   ....[42]....
        /*04e4*/ 	.word	0x0000d7f0
        /*04e8*/ 	.word	0x00000002
        /*04ec*/ 	.word	0x00038840
        /*04f0*/ 	.short	0x010a
        /*04f2*/ 	.byte	0x3f
	.zero		1


	//   ....[43]....
        /*04f4*/ 	.word	0x0000db10
        /*04f8*/ 	.word	0x00000002
        /*04fc*/ 	.word	0x00000060
        /*0500*/ 	.short	0x010a
        /*0502*/ 	.byte	0x3f
	.zero		1


	//   ....[44]....
        /*0504*/ 	.word	0x0000dee0
        /*0508*/ 	.word	0x00000003
        /*050c*/ 	.word	0x00038860
        /*0510*/ 	.short	0x010a
        /*0512*/ 	.byte	0x3f
	.zero		1


	//   ....[45]....
        /*0514*/ 	.word	0x0000e310
        /*0518*/ 	.word	0x00000000
        /*051c*/ 	.word	0x00038820
        /*0520*/ 	.short	0x010a
        /*0522*/ 	.byte	0x3f
	.zero		1


	//   ....[46]....
        /*0524*/ 	.word	0x0000e4b0
        /*0528*/ 	.word	0x00000006
        /*052c*/ 	.word	0x00000000
        /*0530*/ 	.short	0x010a
        /*0532*/ 	.byte	0x3f
	.zero		1


	//   ....[47]....
        /*0534*/ 	.word	0x0000e520
        /*0538*/ 	.word	0x00000003
        /*053c*/ 	.word	0x00000000
        /*0540*/ 	.short	0x010a
        /*0542*/ 	.byte	0x3f
	.zero		1


	//   ....[48]....
        /*0544*/ 	.word	0x0000e580
        /*0548*/ 	.word	0x00000010
        /*054c*/ 	.word	0x00000000
        /*0550*/ 	.short	0x010a
        /*0552*/ 	.byte	0x3f
	.zero		1


	//   ....[49]....
        /*0554*/ 	.word	0x0000e5b0
        /*0558*/ 	.word	0x00000003
        /*055c*/ 	.word	0x00000000
        /*0560*/ 	.short	0x010a
        /*0562*/ 	.byte	0x3f
	.zero		1


	//   ....[50]....
        /*0564*/ 	.word	0x0000e620
        /*0568*/ 	.word	0x00000003
        /*056c*/ 	.word	0x00038800
        /*0570*/ 	.short	0x010a
        /*0572*/ 	.byte	0x3f
	.zero		1


	//   ....[51]....
        /*0574*/ 	.word	0x0000e670
        /*0578*/ 	.word	0x00000000
        /*057c*/ 	.word	0x00038830
        /*0580*/ 	.short	0x010a
        /*0582*/ 	.byte	0x3f
	.zero		1


	//   ....[52]....
        /*0584*/ 	.word	0x0000e6d0
        /*0588*/ 	.word	0x00000005
        /*058c*/ 	.word	0x00038830
        /*0590*/ 	.short	0x010a
        /*0592*/ 	.byte	0x3f
	.zero		1


	//   ....[53]....
        /*0594*/ 	.word	0x0000e730
        /*0598*/ 	.word	0x00000003
        /*059c*/ 	.word	0x00038850
        /*05a0*/ 	.short	0x010a
        /*05a2*/ 	.byte	0x3f
	.zero		1


	//   ....[54]....
        /*05a4*/ 	.word	0x0000e790
        /*05a8*/ 	.word	0x00000003
        /*05ac*/ 	.word	0x00038850
        /*05b0*/ 	.short	0x010a
        /*05b2*/ 	.byte	0x3f
	.zero		1


	//   ....[55]....
        /*05b4*/ 	.word	0x0000e930
        /*05b8*/ 	.word	0x00000006
        /*05bc*/ 	.word	0x00038840
        /*05c0*/ 	.short	0x010a
        /*05c2*/ 	.byte	0x3f
	.zero		1


	//   ....[56]....
        /*05c4*/ 	.word	0x0000e9b0
        /*05c8*/ 	.word	0x00000007
        /*05cc*/ 	.word	0x00038820
        /*05d0*/ 	.short	0x010a
        /*05d2*/ 	.byte	0x3f
	.zero		1


	//   ....[57]....
        /*05d4*/ 	.word	0x0000ea00
        /*05d8*/ 	.word	0x00000002
        /*05dc*/ 	.word	0x00038840
        /*05e0*/ 	.short	0x010a
        /*05e2*/ 	.byte	0x3f
	.zero		1


	//   ....[58]....
        /*05e4*/ 	.word	0x0000ea50
        /*05e8*/ 	.word	0x00000002
        /*05ec*/ 	.word	0x00000060
        /*05f0*/ 	.short	0x010a
        /*05f2*/ 	.byte	0x3f
	.zero		1


	//   ....[59]....
        /*05f4*/ 	.word	0x0000eaa0
        /*05f8*/ 	.word	0x00000002
        /*05fc*/ 	.word	0x00038840
        /*0600*/ 	.short	0x010a
        /*0602*/ 	.byte	0x3f
	.zero		1


	//   ....[60]....
        /*0604*/ 	.word	0x0000eaf0
        /*0608*/ 	.word	0x00000002
        /*060c*/ 	.word	0x00000060
        /*0610*/ 	.short	0x010a
        /*0612*/ 	.byte	0x3f
	.zero		1


	//   ....[61]....
        /*0614*/ 	.word	0x0000eb40
        /*0618*/ 	.word	0x00000002
        /*061c*/ 	.word	0x00038840
        /*0620*/ 	.short	0x010a
        /*0622*/ 	.byte	0x3f
	.zero		1


	//   ....[62]....
        /*0624*/ 	.word	0x0000eb90
        /*0628*/ 	.word	0x00000002
        /*062c*/ 	.word	0x00000060
        /*0630*/ 	.short	0x010a
        /*0632*/ 	.byte	0x3f
	.zero		1


	//   ....[63]....
        /*0634*/ 	.word	0x0000ebe0
        /*0638*/ 	.word	0x00000003
        /*063c*/ 	.word	0x00038860
        /*0640*/ 	.short	0x010a
        /*0642*/ 	.byte	0x3f
	.zero		1


	//   ....[64]....
        /*0644*/ 	.word	0x0000ec30
        /*0648*/ 	.word	0x00000000
        /*064c*/ 	.word	0x00038820
        /*0650*/ 	.short	0x010a
        /*0652*/ 	.byte	0x3f
	.zero		1


	//   ....[65]....
        /*0654*/ 	.word	0x0000edd0
        /*0658*/ 	.word	0x00000006
        /*065c*/ 	.word	0x00000000
        /*0660*/ 	.short	0x010a
        /*0662*/ 	.byte	0x3f
	.zero		1


	//   ....[66]....
        /*0664*/ 	.word	0x0000ee20
        /*0668*/ 	.word	0x00000003
        /*066c*/ 	.word	0x00000000
        /*0670*/ 	.short	0x010a
        /*0672*/ 	.byte	0x3f
	.zero		1


	//   ....[67]....
        /*0674*/ 	.word	0x0000ee70
        /*0678*/ 	.word	0x00000010
        /*067c*/ 	.word	0x00000000
        /*0680*/ 	.short	0x010a
        /*0682*/ 	.byte	0x3f
	.zero		1


	//----- nvinfo : EIATTR_NUM_MBARRIERS
	.align		4
.L_99:
        /*0684*/ 	.byte	0x03, 0x38
        /*0686*/ 	.short	0x0016


	//----- nvinfo : EIATTR_EXIT_INSTR_OFFSETS
	.align		4
        /*0688*/ 	.byte	0x04, 0x1c
        /*068a*/ 	.short	(.L_101 - .L_100)


	//   ....[0]....
.L_100:
        /*068c*/ 	.word	0x000009f0


	//   ....[1]....
        /*0690*/ 	.word	0x0000af90


	//   ....[2]....
        /*0694*/ 	.word	0x0000aff0


	//   ....[3]....
        /*0698*/ 	.word	0x0000e600


	//----- nvinfo : EIATTR_MAX_THREADS
	.align		4
.L_101:
        /*069c*/ 	.byte	0x04, 0x05
        /*069e*/ 	.short	(.L_103 - .L_102)
.L_102:
        /*06a0*/ 	.word	0x00000180
        /*06a4*/ 	.word	0x00000001
        /*06a8*/ 	.word	0x00000001


	//----- nvinfo : EIATTR_CRS_STACK_SIZE
	.align		4
.L_103:
        /*06ac*/ 	.byte	0x04, 0x1e
        /*06ae*/ 	.short	(.L_105 - .L_104)
.L_104:
        /*06b0*/ 	.word	0x00000000


	//----- nvinfo : EIATTR_CBANK_PARAM_SIZE
	.align		4
.L_105:
        /*06b4*/ 	.byte	0x03, 0x19
        /*06b6*/ 	.short	0x0bf0


	//----- nvinfo : EIATTR_PARAM_CBANK
	.align		4
        /*06b8*/ 	.byte	0x04, 0x0a
        /*06ba*/ 	.short	(.L_107 - .L_106)
	.align		4
.L_106:
        /*06bc*/ 	.word	index@(.nv.constant0._ZN7cutlass13device_kernelIN5flash11enable_sm90INS1_16FlashAttnFwdSm90INS1_25CollectiveMainloopFwdSm90ILi2EN4cute5tupleIJNS5_1CILi1EEES8_S8_EEENS6_IJNS7_ILi128EEENS7_ILi80EEENS7_ILi256EEEEEELi256ENS_10bfloat16_tEfNS_4arch4Sm90ELb0ELb0ELb0ELb0ELb0ELb0ELb0ELb1ELb1ELb0ELb0ELb0EEENS1_21CollectiveEpilogueFwdINS6_IJSA_SC_SB_EEES9_SE_SG_Li256ELb0ELb0ELb0ELb0EEENS1_29StaticPersistentTileSchedulerILb0EEEEEEEEEvNT_6ParamsE)
        /*06c0*/ 	.short	0x0210
        /*06c2*/ 	.short	0x0bf0


	//----- nvinfo : EIATTR_SW_WAR
	.align		4
.L_107:
        /*06c4*/ 	.byte	0x04, 0x36
        /*06c6*/ 	.short	(.L_109 - .L_108)
.L_108:
        /*06c8*/ 	.word	0x00000008
.L_109:


//--------------------- .nv.info._ZN7cutlass13device_kernelIN5flash11enable_sm90INS1_16FlashAttnFwdSm90INS1_25CollectiveMainloopFwdSm90ILi2EN4cute5tupleIJNS5_1CILi2EEENS7_ILi1EEES9_EEENS6_IJNS7_ILi128EEENS7_ILi80EEENS7_ILi256EEEEEELi256ENS_10bfloat16_tEfNS_4arch4Sm90ELb0ELb0ELb0ELb0ELb0ELb0ELb0ELb1ELb1ELb0ELb0ELb0EEENS1_21CollectiveEpilogueFwdINS6_IJSB_SD_SC_EEESA_SF_SH_Li256ELb0ELb0ELb0ELb0EEENS1_29StaticPersistentTileSchedulerILb0EEEEEEEEEvNT_6ParamsE --------------------------
	.section	.nv.info._ZN7cutlass13device_kernelIN5flash11enable_sm90INS1_16FlashAttnFwdSm90INS1_25CollectiveMainloopFwdSm90ILi2EN4cute5tupleIJNS5_1CILi2EEENS7_ILi1EEES9_EEENS6_IJNS7_ILi128EEENS7_ILi80EEENS7_ILi256EEEEEELi256ENS_10bfloat16_tEfNS_4arch4Sm90ELb0ELb0ELb0ELb0ELb0ELb0ELb0ELb1ELb1ELb0ELb0ELb0EEENS1_21CollectiveEpilogueFwdINS6_IJSB_SD_SC_EEESA_SF_SH_Li256ELb0ELb0ELb0ELb0EEENS1_29StaticPersistentTileSchedulerILb0EEEEEEEEEvNT_6ParamsE,"",@"SHT_CUDA_INFO"
	.sectionflags	@""
	.align	4


	//----- nvinfo : EIATTR_CUDA_API_VERSION
	.align		4
        /*0000*/ 	.byte	0x04, 0x37
        /*0002*/ 	.short	(.L_111 - .L_110)
.L_110:
        /*0004*/ 	.word	0x00000082


	//----- nvinfo : EIATTR_KPARAM_INFO
	.align		4
.L_111:
        /*0008*/ 	.byte	0x04, 0x17
        /*000a*/ 	.short	(.L_113 - .L_112)
.L_112:
        /*000c*/ 	.word	0x00000000
        /*0010*/ 	.short	0x0000
        /*0012*/ 	.short	0x0070
        /*0014*/ 	.byte	0x00, 0xf0, 0x01, 0x2e


	//----- nvinfo : EIATTR_SPARSE_MMA_MASK
	.align		4
.L_113:
        /*0018*/ 	.byte	0x03, 0x50
        /*001a*/ 	.short	0x0000


	//----- nvinfo : EIATTR_MAXREG_COUNT
	.align		4
        /*001c*/ 	.byte	0x03, 0x1b
        /*001e*/ 	.short	0x00a8


	//----- nvinfo : EIATTR_NUM_BARRIERS
	.align		4
        /*0020*/ 	.byte	0x02, 0x4c
        /*0022*/ 	.byte	0x09
	.zero		1


	//----- nvinfo : EIATTR_EXTERNS
	.align		4
        /*0024*/ 	.byte	0x04, 0x0f
        /*0026*/ 	.short	(.L_115 - .L_114)


	//   ....[0]....
	.align		4
.L_114:
        /*0028*/ 	.word	index@(__assertfail)


	//----- nvinfo : EIATTR_ANNOTATIONS
	.align		4
.L_115:
        /*002c*/ 	.byte	0x04, 0x55
        /*002e*/ 	.short	(.L_117 - .L_116)


	//   ....[0]....
.L_116:
        /* <DEDUP_REMOVED lines=26> */


	//----- nvinfo : EIATTR_MERCURY_ISA_VERSION
	.align		4
.L_117:
        /*01c0*/ 	.byte	0x03, 0x5f
        /*01c2*/ 	.short	0x0101


	//----- nvinfo : EIATTR_INT_WARP_WIDE_INSTR_OFFSETS
	.align		4
        /*01c4*/ 	.byte	0x04, 0x31
        /*01c6*/ 	.short	(.L_119 - .L_118)


	//   ....[0]....
.L_118:
        /*01c8*/ 	.word	0x00000190


	//   ....[1]....
        /*01cc*/ 	.word	0x000001d0


	//   ....[2]....
        /*01d0*/ 	.word	0x00000240


	//   ....[3]....
        /*01d4*/ 	.word	0x0000b6f0


	//   ....[4]....
        /*01d8*/ 	.word	0x0000b740


	//   ....[5]....
        /*01dc*/ 	.word	0x0000b800


	//   ....[6]....
        /*01e0*/ 	.word	0x0000b8c0


	//   ....[7]....
        /*01e4*/ 	.word	0x0000b980


	//----- nvinfo : EIATTR_COOP_GROUP_MASK_REGIDS
	.align		4
.L_119:
        /*01e8*/ 	.byte	0x04, 0x29
        /*01ea*/ 	.short	(.L_121 - .L_120)


	//   ....[0]....
.L_120:
        /*01ec*/ 	.word	0xffffffff


	//   ....[1]....
        /*01f0*/ 	.word	0xffffffff


	//   ....[2]....
        /*01f4*/ 	.word	0xffffffff


	//   ....[3]....
        /*01f8*/ 	.word	0xffffffff


	//   ....[4]....
        /*01fc*/ 	.word	0xffffffff


	//   ....[5]....
        /*0200*/ 	.word	0xffffffff


	//   ....[6]....
        /*0204*/ 	.word	0xffffffff


	//   ....[7]....
        /*0208*/ 	.word	0xffffffff


	//   ....[8]....
        /*020c*/ 	.word	0xffffffff


	//   ....[9]....
        /*0210*/ 	.word	0xffffffff


	//   ....[10]....
        /*0214*/ 	.word	0xffffffff


	//   ....[11]....
        /*0218*/ 	.word	0xffffffff


	//   ....[12]....
        /*021c*/ 	.word	0xffffffff


	//   ....[13]....
        /*0220*/ 	.word	0xffffffff


	//   ....[14]....
        /*0224*/ 	.word	0xffffffff


	//   ....[15]....
        /*0228*/ 	.word	0xffffffff


	//   ....[16]....
        /*022c*/ 	.word	0xffffffff


	//   ....[17]....
        /*0230*/ 	.word	0xffffffff


	//   ....[18]....
        /*0234*/ 	.word	0xffffffff


	//   ....[19]....
        /*0238*/ 	.word	0xffffffff


	//   ....[20]....
        /*023c*/ 	.word	0xffffffff


	//   ....[21]....
        /*0240*/ 	.word	0xffffffff


	//   ....[22]....
        /*0244*/ 	.word	0xffffffff


	//   ....[23]....
        /*0248*/ 	.word	0xffffffff


	//   ....[24]....
        /*024c*/ 	.word	0x0500000f


	//   ....[25]....
        /*0250*/ 	.word	0x0500000f


	//----- nvinfo : EIATTR_COOP_GROUP_INSTR_OFFSETS
	.align		4
.L_121:
        /*0254*/ 	.byte	0x04, 0x28
        /*0256*/ 	.short	(.L_123 - .L_122)


	//   ....[0]....
.L_122:
        /*0258*/ 	.word	0x00000060


	//   ....[1]....
        /*025c*/ 	.word	0x000001a0


	//   ....[2]....
        /*0260*/ 	.word	0x000001f0


	//   ....[3]....
        /*0264*/ 	.word	0x00000430


	//   ....[4]....
        /*0268*/ 	.word	0x00000660


	//   ....[5]....
        /*026c*/ 	.word	0x00000890


	//   ....[6]....
        /*0270*/ 	.word	0x00000b20


	//   ....[7]....
        /*0274*/ 	.word	0x00000e50


	//   ....[8]....
        /*0278*/ 	.word	0x00001330


	//   ....[9]....
        /*027c*/ 	.word	0x00004340


	//   ....[10]....
        /*0280*/ 	.word	0x00004390


	//   ....[11]....
        /*0284*/ 	.word	0x00004710


	//   ....[12]....
        /*0288*/ 	.word	0x00004790


	//   ....[13]....
        /*028c*/ 	.word	0x00007c60


	//   ....[14]....
        /*0290*/ 	.word	0x00007c70


	//   ....[15]....
        /*0294*/ 	.word	0x00007ca0


	//   ....[16]....
        /*0298*/ 	.word	0x00007cb0


	//   ....[17]....
        /*029c*/ 	.word	0x00009060


	//   ....[18]....
        /*02a0*/ 	.word	0x00009070


	//   ....[19]....
        /*02a4*/ 	.word	0x00009110


	//   ....[20]....
        /*02a8*/ 	.word	0x00009130


	//   ....[21]....
        /*02ac*/ 	.word	0x0000aa40


	//   ....[22]....
        /*02b0*/ 	.word	0x0000ae20


	//   ....[23]....
        /*02b4*/ 	.word	0x0000e4d0


	//   ....[24]....
        /*02b8*/ 	.word	0x0000e9e0


	//   ....[25]....
        /*02bc*/ 	.word	0x0000ee80


	//----- nvinfo : EIATTR_REG_RECONFIG
	.align		4
.L_123:
        /*02c0*/ 	.byte	0x01, 0x54
	.zero		2


	//----- nvinfo : EIATTR_SYSCALL_OFFSETS
	.align		4
        /*02c4*/ 	.byte	0x04, 0x46
        /*02c6*/ 	.short	(.L_125 - .L_124)


	//   ....[0]....
.L_124:
        /*02c8*/ 	.word	0x000016b0


	//   ....[1]....
        /*02cc*/ 	.word	0x0000b330


	//   ....[2]....
        /*02d0*/ 	.word	0x0000b470


	//   ....[3]....
        /*02d4*/ 	.word	0x0000b570


	//----- nvinfo : EIATTR_MBARRIER_INSTR_OFFSETS
	.align		4
.L_125:
        /*02d8*/ 	.byte	0x04, 0x39
        /*02da*/ 	.short	(.L_127 - .L_126)


	//   ....[0]....
.L_126:
        /*02dc*/ 	.word	0x000002d0
        /*02e0*/ 	.word	0x000000ff
        /*02e4*/ 	.word	0x00038800
        /*02e8*/ 	.short	0x0100
        /*02ea*/ 	.byte	0x08
	.zero		1


	//   ....[1]....
        /*02ec*/ 	.word	0x000002e0
        /*02f0*/ 	.word	0x000000ff
        /*02f4*/ 	.word	0x00038820
        /*02f8*/ 	.short	0x0100
        /*02fa*/ 	.byte	0x08
	.zero		1


	//   ....[2]....
        /*02fc*/ 	.word	0x000003d0
        /*0300*/ 	.word	0x000000ff
        /*0304*/ 	.word	0x00038830
        /*0308*/ 	.short	0x0100
        /*030a*/ 	.byte	0x08
	.zero		1


	//   ....[3]....
        /*030c*/ 	.word	0x000003e0
        /*0310*/ 	.word	0x000000ff
        /*0314*/ 	.word	0x00038840
        /*0318*/ 	.short	0x0100
        /*031a*/ 	.byte	0x08
	.zero		1


	//   ....[4]....
        /*031c*/ 	.word	0x000003f0
        /*0320*/ 	.word	0x000000ff
        /*0324*/ 	.word	0x00038838
        /*0328*/ 	.short	0x0100
        /*032a*/ 	.byte	0x08
	.zero		1


	//   ....[5]....
        /*032c*/ 	.word	0x00000400
        /*0330*/ 	.word	0x000000ff
        /*0334*/ 	.word	0x00038848
        /*0338*/ 	.short	0x0100
        /*033a*/ 	.byte	0x08
	.zero		1


	//   ....[6]....
        /*033c*/ 	.word	0x00000610
        /*0340*/ 	.word	0x000000ff
        /*0344*/ 	.word	0x00038850
        /*0348*/ 	.short	0x0100
        /*034a*/ 	.byte	0x08
	.zero		1


	//   ....[7]....
        /*034c*/ 	.word	0x00000620
        /*0350*/ 	.word	0x000000ff
        /*0354*/ 	.word	0x00038860
        /*0358*/ 	.short	0x0100
        /*035a*/ 	.byte	0x08
	.zero		1


	//   ....[8]....
        /*035c*/ 	.word	0x00000630
        /*0360*/ 	.word	0x000000ff
        /*0364*/ 	.word	0x00038858
        /*0368*/ 	.short	0x0100
        /*036a*/ 	.byte	0x08
	.zero		1


	//   ....[9]....
        /*036c*/ 	.word	0x00000640
        /*0370*/ 	.word	0x000000ff
        /*0374*/ 	.word	0x00038868
        /*0378*/ 	.short	0x0100
        /*037a*/ 	.byte	0x08
	.zero		1


	//   ....[10]....
        /*037c*/ 	.word	0x00000840
        /*0380*/ 	.word	0x000000ff
        /*0384*/ 	.word	0x00038870
        /*0388*/ 	.short	0x0100
        /*038a*/ 	.byte	0x08
	.zero		1


	//   ....[11]....
        /*038c*/ 	.word	0x00000850
        /*0390*/ 	.word	0x000000ff
        /*0394*/ 	.word	0x00038880
        /*0398*/ 	.short	0x0100
        /*039a*/ 	.byte	0x08
	.zero		1


	//   ....[12]....
        /*039c*/ 	.word	0x00000860
        /*03a0*/ 	.word	0x000000ff
        /*03a4*/ 	.word	0x00038878
        /*03a8*/ 	.short	0x0100
        /*03aa*/ 	.byte	0x08
	.zero		1


	//   ....[13]....
        /*03ac*/ 	.word	0x00000870
        /*03b0*/ 	.word	0x000000ff
        /*03b4*/ 	.word	0x00038888
        /*03b8*/ 	.short	0x0100
        /*03ba*/ 	.byte	0x08
	.zero		1


	//   ....[14]....
        /*03bc*/ 	.word	0x00000ad0
        /*03c0*/ 	.word	0x000000ff
        /*03c4*/ 	.word	0x00038890
        /*03c8*/ 	.short	0x0100
        /*03ca*/ 	.byte	0x08
	.zero		1


	//   ....[15]....
        /*03cc*/ 	.word	0x00000ae0
        /*03d0*/ 	.word	0x000000ff
        /*03d4*/ 	.word	0x000388a0
        /*03d8*/ 	.short	0x0100
        /*03da*/ 	.byte	0x08
	.zero		1


	//   ....[16]....
        /*03dc*/ 	.word	0x00000af0
        /*03e0*/ 	.word	0x000000ff
        /*03e4*/ 	.word	0x00038898
        /*03e8*/ 	.short	0x0100
        /*03ea*/ 	.byte	0x08
	.zero		1


	//   ....[17]....
        /*03ec*/ 	.word	0x00000b00
        /*03f0*/ 	.word	0x000000ff
        /*03f4*/ 	.word	0x000388a8
        /*03f8*/ 	.short	0x0100
        /*03fa*/ 	.byte	0x08
	.zero		1


	//   ....[18]....
        /*03fc*/ 	.word	0x00000da0
        /*0400*/ 	.word	0x000000ff
        /*0404*/ 	.word	0x000388b0
        /*0408*/ 	.short	0x0100
        /*040a*/ 	.byte	0x08
	.zero		1


	//   ....[19]....
        /*040c*/ 	.word	0x00000db0
        /*0410*/ 	.word	0x000000ff
        /*0414*/ 	.word	0x000388c0
        /*0418*/ 	.short	0x0100
        /*041a*/ 	.byte	0x08
	.zero		1


	//   ....[20]....
        /*041c*/ 	.word	0x00000dc0
        /*0420*/ 	.word	0x000000ff
        /*0424*/ 	.word	0x000388b8
        /*0428*/ 	.short	0x0100
        /*042a*/ 	.byte	0x08
	.zero		1


	//   ....[21]....
        /*042c*/ 	.word	0x00000dd0
        /*0430*/ 	.word	0x000000ff
        /*0434*/ 	.word	0x000388c8
        /*0438*/ 	.short	0x0100
        /*043a*/ 	.byte	0x08
	.zero		1


	//   ....[22]....
        /*043c*/ 	.word	0x00001740
        /*0440*/ 	.word	0x000000ff
        /*0444*/ 	.word	0x00038800
        /*0448*/ 	.short	0x010a
        /*044a*/ 	.byte	0x06
	.zero		1


	//   ....[23]....
        /*044c*/ 	.word	0x000017e0
        /*0450*/ 	.word	0x00000000
        /*0454*/ 	.word	0x00038830
        /*0458*/ 	.short	0x010a
        /*045a*/ 	.byte	0x3f
	.zero		1


	//   ....[24]....
        /*045c*/ 	.word	0x00001820
        /*0460*/ 	.word	0x00000000
        /*0464*/ 	.word	0x00038830
        /*0468*/ 	.short	0x010a
        /*046a*/ 	.byte	0x3f
	.zero		1


	//   ....[25]....
        /*046c*/ 	.word	0x00004a30
        /*0470*/ 	.word	0x00000000
        /*0474*/ 	.word	0x00000000
        /*0478*/ 	.short	0x0101
        /*047a*/ 	.byte	0x3f
	.zero		1


	//   ....[26]....
        /*047c*/ 	.word	0x00005150
        /*0480*/ 	.word	0x000000ff
        /*0484*/ 	.word	0x00038830
        /*0488*/ 	.short	0x010a
        /*048a*/ 	.byte	0x27
	.zero		1


	//   ....[27]....
        /*048c*/ 	.word	0x00005190
        /*0490*/ 	.word	0x000000ff
        /*0494*/ 	.word	0x00038830
        /*0498*/ 	.short	0x010a
        /*049a*/ 	.byte	0x27
	.zero		1


	//   ....[28]....
        /*049c*/ 	.word	0x00007700
        /*04a0*/ 	.word	0x000000ff
        /*04a4*/ 	.word	0x00038850
        /*04a8*/ 	.short	0x010a
        /*04aa*/ 	.byte	0x04
	.zero		1


	//   ....[29]....
        /*04ac*/ 	.word	0x00007740
        /*04b0*/ 	.word	0x000000ff
        /*04b4*/ 	.word	0x00038850
        /*04b8*/ 	.short	0x010a
        /*04ba*/ 	.byte	0x04
	.zero		1


	//   ....[30]....
        /*04bc*/ 	.word	0x00008350
        /*04c0*/ 	.word	0x00000005
        /*04c4*/ 	.word	0x00000000
        /*04c8*/ 	.short	0x0101
        /*04ca*/ 	.byte	0x3f
	.zero		1


	//   ....[31]....
        /*04cc*/ 	.word	0x00008710
        /*04d0*/ 	.word	0x00000098
        /*04d4*/ 	.word	0x00000000
        /*04d8*/ 	.short	0x0101
        /*04da*/ 	.byte	0x3f
	.zero		1


	//   ....[32]....
        /*04dc*/ 	.word	0x00008fd0
        /*04e0*/ 	.word	0x000000ff
        /*04e4*/ 	.word	0x00038850
        /*04e8*/ 	.short	0x010a
        /*04ea*/ 	.byte	0x08
	.zero		1


	//   ....[33]....
        /*04ec*/ 	.word	0x00009010
        /*04f0*/ 	.word	0x000000ff
        /*04f4*/ 	.word	0x00038850
        /*04f8*/ 	.short	0x010a
        /*04fa*/ 	.byte	0x08
	.zero		1


	//   ....[34]....
        /*04fc*/ 	.word	0x0000a390
        /*0500*/ 	.word	0x00000014
        /*0504*/ 	.word	0x00000000
        /*0508*/ 	.short	0x0101
        /*050a*/ 	.byte	0x3f
	.zero		1


	//   ....[35]....
        /*050c*/ 	.word	0x0000acd0
        /*0510*/ 	.word	0x000000ff
        /*0514*/ 	.word	0x00000000
        /*0518*/ 	.short	0x0101
        /*051a*/ 	.byte	0x07
	.zero		1


	//   ....[36]....
        /*051c*/ 	.word	0x0000ace0
        /*0520*/ 	.word	0x000000ff
        /*0524*/ 	.word	0x00000000
        /*0528*/ 	.short	0x0101
        /*052a*/ 	.byte	0x06
	.zero		1


	//   ....[37]....
        /*052c*/ 	.word	0x0000bcf0
        /*0530*/ 	.word	0x00000004
        /*0534*/ 	.word	0x00038840
        /*0538*/ 	.short	0x010a
        /*053a*/ 	.byte	0x3f
	.zero		1


	//   ....[38]....
        /*053c*/ 	.word	0x0000c380
        /*0540*/ 	.word	0x0000000a
        /*0544*/ 	.word	0x00038820
        /*0548*/ 	.short	0x010a
        /*054a*/ 	.byte	0x3f
	.zero		1


	//   ....[39]....
        /*054c*/ 	.word	0x0000c670
        /*0550*/ 	.word	0x00000002
        /*0554*/ 	.word	0x00038840
        /*0558*/ 	.short	0x010a
        /*055a*/ 	.byte	0x3f
	.zero		1


	//   ....[40]....
        /*055c*/ 	.word	0x0000c9c0
        /*0560*/ 	.word	0x00000002
        /*0564*/ 	.word	0x00038860
        /*0568*/ 	.short	0x010a
        /*056a*/ 	.byte	0x3f
	.zero		1


	//   ....[41]....
        /*056c*/ 	.word	0x0000cfb0
        /*0570*/ 	.word	0x00000002
        /*0574*/ 	.word	0x00038840
        /*0578*/ 	.short	0x010a
        /*057a*/ 	.byte	0x3f
	.zero		1


	//   ....[42]....
        /*057c*/ 	.word	0x0000d300
        /*0580*/ 	.word	0x00000002
        /*0584*/ 	.word	0x00038860
        /*0588*/ 	.short	0x010a
        /*058a*/ 	.byte	0x3f
	.zero		1


	//   ....[43]....
        /*058c*/ 	.word	0x0000d860
        /*0590*/ 	.word	0x00000002
        /*0594*/ 	.word	0x00038840
        /*0598*/ 	.short	0x010a
        /*059a*/ 	.byte	0x3f
	.zero		1


	//   ....[44]....
        /*059c*/ 	.word	0x0000dbb0
        /*05a0*/ 	.word	0x00000002
        /*05a4*/ 	.word	0x00038860
        /*05a8*/ 	.short	0x010a
        /*05aa*/ 	.byte	0x3f
	.zero		1


	//   ....[45]....
        /*05ac*/ 	.word	0x0000dfb0
        /*05b0*/ 	.word	0x00000003
        /*05b4*/ 	.word	0x00038860
        /*05b8*/ 	.short	0x010a
        /*05ba*/ 	.byte	0x3f
	.zero		1


	//   ....[46]....
        /*05bc*/ 	.word	0x0000e450
        /*05c0*/ 	.word	0x00000000
        /*05c4*/ 	.word	0x00038820
        /*05c8*/ 	.short	0x010a
        /*05ca*/ 	.byte	0x3f
	.zero		1


	//   ....[47]....
        /*05cc*/ 	.word	0x0000e610
        /*05d0*/ 	.word	0x00000006
        /*05d4*/ 	.word	0x00000000
        /*05d8*/ 	.short	0x010a
        /*05da*/ 	.byte	0x3f
	.zero		1


	//   ....[48]....
        /*05dc*/ 	.word	0x0000e680
        /*05e0*/ 	.word	0x00000003
        /*05e4*/ 	.word	0x00000000
        /*05e8*/ 	.short	0x010a
        /*05ea*/ 	.byte	0x3f
	.zero		1


	//   ....[49]....
        /*05ec*/ 	.word	0x0000e6e0
        /*05f0*/ 	.word	0x00000010
        /*05f4*/ 	.word	0x00000000
        /*05f8*/ 	.short	0x010a
        /*05fa*/ 	.byte	0x3f
	.zero		1


	//   ....[50]....
        /*05fc*/ 	.word	0x0000e710
        /*0600*/ 	.word	0x00000003
        /*0604*/ 	.word	0x00000000
        /*0608*/ 	.short	0x010a
        /*060a*/ 	.byte	0x3f
	.zero		1


	//   ....[51]....
        /*060c*/ 	.word	0x0000e790
        /*0610*/ 	.word	0x00000003
        /*0614*/ 	.word	0x00038800
        /*0618*/ 	.short	0x010a
        /*061a*/ 	.byte	0x3f
	.zero		1


	//   ....[52]....
        /*061c*/ 	.word	0x0000e7e0
        /*0620*/ 	.word	0x00000000
        /*0624*/ 	.word	0x00038830
        /*0628*/ 	.short	0x010a
        /*062a*/ 	.byte	0x3f
	.zero		1


	//   ....[53]....
        /*062c*/ 	.word	0x0000e840
        /*0630*/ 	.word	0x00000004
        /*0634*/ 	.word	0x00038830
        /*0638*/ 	.short	0x010a
        /*063a*/ 	.byte	0x3f
	.zero		1


	//   ....[54]....
        /*063c*/ 	.word	0x0000e8a0
        /*0640*/ 	.word	0x00000003
        /*0644*/ 	.word	0x00038850
        /*0648*/ 	.short	0x010a
        /*064a*/ 	.byte	0x3f
	.zero		1


	//   ....[55]....
        /*064c*/ 	.word	0x0000e900
        /*0650*/ 	.word	0x00000007
        /*0654*/ 	.word	0x00038850
        /*0658*/ 	.short	0x010a
        /*065a*/ 	.byte	0x3f
	.zero		1


	//   ....[56]....
        /*065c*/ 	.word	0x0000eaa0
        /*0660*/ 	.word	0x00000004
        /*0664*/ 	.word	0x00038840
        /*0668*/ 	.short	0x010a
        /*066a*/ 	.byte	0x3f
	.zero		1


	//   ....[57]....
        /*066c*/ 	.word	0x0000eb20
        /*0670*/ 	.word	0x00000007
        /*0674*/ 	.word	0x00038820
        /*0678*/ 	.short	0x010a
        /*067a*/ 	.byte	0x3f
	.zero		1


	//   ....[58]....
        /*067c*/ 	.word	0x0000eb70
        /*0680*/ 	.word	0x00000002
        /*0684*/ 	.word	0x00038840
        /*0688*/ 	.short	0x010a
        /*068a*/ 	.byte	0x3f
	.zero		1


	//   ....[59]....
        /*068c*/ 	.word	0x0000ebc0
        /*0690*/ 	.word	0x00000002
        /*0694*/ 	.word	0x00038860
        /*0698*/ 	.short	0x010a
        /*069a*/ 	.byte	0x3f
	.zero		1


	//   ....[60]....
        /*069c*/ 	.word	0x0000ec10
        /*06a0*/ 	.word	0x00000002
        /*06a4*/ 	.word	0x00038840
        /*06a8*/ 	.short	0x010a
        /*06aa*/ 	.byte	0x3f
	.zero		1


	//   ....[61]....
        /*06ac*/ 	.word	0x0000ec60
        /*06b0*/ 	.word	0x00000002
        /*06b4*/ 	.word	0x00038860
        /*06b8*/ 	.short	0x010a
        /*06ba*/ 	.byte	0x3f
	.zero		1


	//   ....[62]....
        /*06bc*/ 	.word	0x0000ecb0
        /*06c0*/ 	.word	0x00000002
        /*06c4*/ 	.word	0x00038840
        /*06c8*/ 	.short	0x010a
        /*06ca*/ 	.byte	0x3f
	.zero		1


	//   ....[63]....
        /*06cc*/ 	.word	0x0000ed00
        /*06d0*/ 	.word	0x00000002
        /*06d4*/ 	.word	0x00038860
        /*06d8*/ 	.short	0x010a
        /*06da*/ 	.byte	0x3f
	.zero		1


	//   ....[64]....
        /*06dc*/ 	.word	0x0000ed50
        /*06e0*/ 	.word	0x00000003
        /*06e4*/ 	.word	0x00038860
        /*06e8*/ 	.short	0x010a
        /*06ea*/ 	.byte	0x3f
	.zero		1


	//   ....[65]....
        /*06ec*/ 	.word	0x0000eda0
        /*06f0*/ 	.word	0x00000000
        /*06f4*/ 	.word	0x00038820
        /*06f8*/ 	.short	0x010a
        /*06fa*/ 	.byte	0x3f
	.zero		1


	//   ....[66]....
        /*06fc*/ 	.word	0x0000ef40
        /*0700*/ 	.word	0x00000006
        /*0704*/ 	.word	0x00000000
        /*0708*/ 	.short	0x010a
        /*070a*/ 	.byte	0x3f
	.zero		1


	//   ....[67]....
        /*070c*/ 	.word	0x0000ef90
        /*0710*/ 	.word	0x00000003
        /*0714*/ 	.word	0x00000000
        /*0718*/ 	.short	0x010a
        /*071a*/ 	.byte	0x3f
	.zero		1


	//   ....[68]....
        /*071c*/ 	.word	0x0000efe0
        /*0720*/ 	.word	0x00000010
        /*0724*/ 	.word	0x00000000
        /*0728*/ 	.short	0x010a
        /*072a*/ 	.byte	0x3f
	.zero		1


	//----- nvinfo : EIATTR_NUM_MBARRIERS
	.align		4
.L_127:
        /*072c*/ 	.byte	0x03, 0x38
        /*072e*/ 	.short	0x0016


	//----- nvinfo : EIATTR_EXIT_INSTR_OFFSETS
	.align		4
        /*0730*/ 	.byte	0x04, 0x1c
        /*0732*/ 	.short	(.L_129 - .L_128)


	//   ....[0]....
.L_128:
        /*0734*/ 	.word	0x00000f90


	//   ....[1]....
        /*0738*/ 	.word	0x0000ade0


	//   ....[2]....
        /*073c*/ 	.word	0x0000ae40


	//   ....[3]....
        /*0740*/ 	.word	0x0000e760


	//----- nvinfo : EIATTR_MAX_THREADS
	.align		4
.L_129:
        /*0744*/ 	.byte	0x04, 0x05
        /*0746*/ 	.short	(.L_131 - .L_130)
.L_130:
        /*0748*/ 	.word	0x00000180
        /*074c*/ 	.word	0x00000001
        /*0750*/ 	.word	0x00000001


	//----- nvinfo : EIATTR_CRS_STACK_SIZE
	.align		4
.L_131:
        /*0754*/ 	.byte	0x04, 0x1e
        /*0756*/ 	.short	(.L_133 - .L_132)
.L_132:
        /*0758*/ 	.word	0x00000000


	//----- nvinfo : EIATTR_CBANK_PARAM_SIZE
	.align		4
.L_133:
        /*075c*/ 	.byte	0x03, 0x19
        /*075e*/ 	.short	0x0bf0


	//----- nvinfo : EIATTR_PARAM_CBANK
	.align		4
        /*0760*/ 	.byte	0x04, 0x0a
        /*0762*/ 	.short	(.L_135 - .L_134)
	.align		4
.L_134:
        /*0764*/ 	.word	index@(.nv.constant0._ZN7cutlass13device_kernelIN5flash11enable_sm90INS1_16FlashAttnFwdSm90INS1_25CollectiveMainloopFwdSm90ILi2EN4cute5tupleIJNS5_1CILi2EEENS7_ILi1EEES9_EEENS6_IJNS7_ILi128EEENS7_ILi80EEENS7_ILi256EEEEEELi256ENS_10bfloat16_tEfNS_4arch4Sm90ELb0ELb0ELb0ELb0ELb0ELb0ELb0ELb1ELb1ELb0ELb0ELb0EEENS1_21CollectiveEpilogueFwdINS6_IJSB_SD_SC_EEESA_SF_SH_Li256ELb0ELb0ELb0ELb0EEENS1_29StaticPersistentTileSchedulerILb0EEEEEEEEEvNT_6ParamsE)
        /*0768*/ 	.short	0x0210
        /*076a*/ 	.short	0x0bf0


	//----- nvinfo : EIATTR_SW_WAR
	.align		4
.L_135:
        /*076c*/ 	.byte	0x04, 0x36
        /*076e*/ 	.short	(.L_137 - .L_136)
.L_136:
        /*0770*/ 	.word	0x00000008
.L_137:


//--------------------- .nv.info._ZN7cutlass13device_kernelIN5flash11enable_sm90INS1_16FlashAttnFwdSm90INS1_25CollectiveMainloopFwdSm90ILi2EN4cute5tupleIJNS5_1CILi1EEES8_S8_EEENS6_IJNS7_ILi128EEENS7_ILi80EEENS7_ILi256EEEEEELi256ENS_10bfloat16_tEfNS_4arch4Sm90ELb0ELb0ELb0ELb1ELb0ELb0ELb0ELb1ELb1ELb0ELb0ELb0EEENS1_21CollectiveEpilogueFwdINS6_IJSA_SC_SB_EEES9_SE_SG_Li256ELb1ELb0ELb0ELb0EEENS1_36VarlenDynamicPersistentTileSchedulerILi128ELi80ELi256ELi32ELb0ELb0ELb1ELb0ELb1ELb1EEEEEEEEEvNT_6ParamsE --------------------------
	.section	.nv.info._ZN7cutlass13device_kernelIN5flash11enable_sm90INS1_16FlashAttnFwdSm90INS1_25CollectiveMainloopFwdSm90ILi2EN4cute5tupleIJNS5_1CILi1EEES8_S8_EEENS6_IJNS7_ILi128EEENS7_ILi80EEENS7_ILi256EEEEEELi256ENS_10bfloat16_tEfNS_4arch4Sm90ELb0ELb0ELb0ELb1ELb0ELb0ELb0ELb1ELb1ELb0ELb0ELb0EEENS1_21CollectiveEpilogueFwdINS6_IJSA_SC_SB_EEES9_SE_SG_Li256ELb1ELb0ELb0ELb0EEENS1_36VarlenDynamicPersistentTileSchedulerILi128ELi80ELi256ELi32ELb0ELb0ELb1ELb0ELb1ELb1EEEEEEEEEvNT_6ParamsE,"",@"SHT_CUDA_INFO"
	.sectionflags	@""
	.align	4


	//----- nvinfo : EIATTR_CUDA_API_VERSION
	.align		4
        /*0000*/ 	.byte	0x04, 0x37
        /*0002*/ 	.short	(.L_139 - .L_138)
.L_138:
        /*0004*/ 	.word	0x00000082


	//----- nvinfo : EIATTR_KPARAM_INFO
	.align		4
.L_139:
        /*0008*/ 	.byte	0x04, 0x17
        /*000a*/ 	.short	(.L_141 - .L_140)
.L_140:
        /*000c*/ 	.word	0x00000000
        /*0010*/ 	.short	0x0000
        /*0012*/ 	.short	0x0070
        /*0014*/ 	.byte	0x00, 0xf0, 0x01, 0x28


	//----- nvinfo : EIATTR_SPARSE_MMA_MASK
	.align		4
.L_141:
        /*0018*/ 	.byte	0x03, 0x50
        /*001a*/ 	.short	0x0000


	//----- nvinfo : EIATTR_MAXREG_COUNT
	.align		4
        /*001c*/ 	.byte	0x03, 0x1b
        /*001e*/ 	.short	0x00a8


	//----- nvinfo : EIATTR_NUM_BARRIERS
	.align		4
        /*0020*/ 	.byte	0x02, 0x4c
        /*0022*/ 	.byte	0x09
	.zero		1


	//----- nvinfo : EIATTR_EXTERNS
	.align		4
        /*0024*/ 	.byte	0x04, 0x0f
        /*0026*/ 	.short	(.L_143 - .L_142)


	//   ....[0]....
	.align		4
.L_142:
        /*0028*/ 	.word	index@(__assertfail)


	//----- nvinfo : EIATTR_ANNOTATIONS
	.align		4
.L_143:
        /*002c*/ 	.byte	0x04, 0x55
        /*002e*/ 	.short	(.L_145 - .L_144)


	//   ....[0]....
.L_144:
        /* <DEDUP_REMOVED lines=39> */


	//----- nvinfo : EIATTR_MERCURY_ISA_VERSION
	.align		4
.L_145:
        /*0290*/ 	.byte	0x03, 0x5f
        /*0292*/ 	.short	0x0101


	//----- nvinfo : EIATTR_UNUSED_LOAD_BYTE_OFFSET
	.align		4
        /*0294*/ 	.byte	0x04, 0x44
        /*0296*/ 	.short	(.L_147 - .L_146)


	//   ....[0]....
.L_146:
        /*0298*/ 	.word	0x00000a40
        /*029c*/ 	.word	0x0000fff0


	//   ....[1]....
        /*02a0*/ 	.word	0x0000a630
        /*02a4*/ 	.word	0x0000fff0


	//----- nvinfo : EIATTR_INT_WARP_WIDE_INSTR_OFFSETS
	.align		4
.L_147:
        /*02a8*/ 	.byte	0x04, 0x31
        /*02aa*/ 	.short	(.L_149 - .L_148)


	//   ....[0]....
.L_148:
        /*02ac*/ 	.word	0x00000160


	//   ....[1]....
        /*02b0*/ 	.word	0x000001a0


	//   ....[2]....
        /*02b4*/ 	.word	0x00000210


	//   ....[3]....
        /*02b8*/ 	.word	0x00008120


	//   ....[4]....
        /*02bc*/ 	.word	0x0000e150


	//   ....[5]....
        /*02c0*/ 	.word	0x0000e1f0


	//   ....[6]....
        /*02c4*/ 	.word	0x0000e680


	//   ....[7]....
        /*02c8*/ 	.word	0x0000e6b0


	//   ....[8]....
        /*02cc*/ 	.word	0x0000e8c0


	//   ....[9]....
        /*02d0*/ 	.word	0x0000e9b0


	//   ....[10]....
        /*02d4*/ 	.word	0x0000eaa0


	//   ....[11]....
        /*02d8*/ 	.word	0x000111a0


	//   ....[12]....
        /*02dc*/ 	.word	0x00011240


	//----- nvinfo : EIATTR_COOP_GROUP_MASK_REGIDS
	.align		4
.L_149:
        /*02e0*/ 	.byte	0x04, 0x29
        /*02e2*/ 	.short	(.L_151 - .L_150)


	//   ....[0]....
.L_150:
        /*02e4*/ 	.word	0xffffffff


	//   ....[1]....
        /*02e8*/ 	.word	0xffffffff


	//   ....[2]....
        /*02ec*/ 	.word	0xffffffff


	//   ....[3]....
        /*02f0*/ 	.word	0xffffffff


	//   ....[4]....
        /*02f4*/ 	.word	0xffffffff


	//   ....[5]....
        /*02f8*/ 	.word	0xffffffff


	//   ....[6]....
        /*02fc*/ 	.word	0xffffffff


	//   ....[7]....
        /*0300*/ 	.word	0xffffffff


	//   ....[8]....
        /*0304*/ 	.word	0xffffffff


	//   ....[9]....
        /*0308*/ 	.word	0xffffffff


	//   ....[10]....
        /*030c*/ 	.word	0xffffffff


	//   ....[11]....
        /*0310*/ 	.word	0xffffffff


	//   ....[12]....
        /*0314*/ 	.word	0xffffffff


	//   ....[13]....
        /*0318*/ 	.word	0xffffffff


	//   ....[14]....
        /*031c*/ 	.word	0xffffffff


	//   ....[15]....
        /*0320*/ 	.word	0xffffffff


	//   ....[16]....
        /*0324*/ 	.word	0xffffffff


	//   ....[17]....
        /*0328*/ 	.word	0xffffffff


	//   ....[18]....
        /*032c*/ 	.word	0xffffffff


	//   ....[19]....
        /*0330*/ 	.word	0xffffffff


	//   ....[20]....
        /*0334*/ 	.word	0xffffffff


	//   ....[21]....
        /*0338*/ 	.word	0xffffffff


	//   ....[22]....
        /*033c*/ 	.word	0xffffffff


	//   ....[23]....
        /*0340*/ 	.word	0xffffffff


	//   ....[24]....
        /*0344*/ 	.word	0xffffffff


	//   ....[25]....
        /*0348*/ 	.word	0xffffffff


	//   ....[26]....
        /*034c*/ 	.word	0xffffffff


	//   ....[27]....
        /*0350*/ 	.word	0xffffffff


	//   ....[28]....
        /*0354*/ 	.word	0xffffffff


	//   ....[29]....
        /*0358*/ 	.word	0xffffffff


	//   ....[30]....
        /*035c*/ 	.word	0xffffffff


	//   ....[31]....
        /*0360*/ 	.word	0xffffffff


	//   ....[32]....
        /*0364*/ 	.word	0xffffffff


	//   ....[33]....
        /*0368*/ 	.word	0xffffffff


	//   ....[34]....
        /*036c*/ 	.word	0xffffffff


	//   ....[35]....
        /*0370*/ 	.word	0xffffffff


	//   ....[36]....
        /*0374*/ 	.word	0xffffffff


	//   ....[37]....
        /*0378*/ 	.word	0xffffffff


	//   ....[38]....
        /*037c*/ 	.word	0xffffffff


	//   ....[39]....
        /*0380*/ 	.word	0xffffffff


	//   ....[40]....
        /*0384*/ 	.word	0xffffffff


	//   ....[41]....
        /*0388*/ 	.word	0xffffffff


	//   ....[42]....
        /*038c*/ 	.word	0xffffffff


	//   ....[43]....
        /*0390*/ 	.word	0xffffffff


	//   ....[44]....
        /*0394*/ 	.word	0xffffffff


	//   ....[45]....
        /*0398*/ 	.word	0xffffffff


	//   ....[46]....
        /*039c*/ 	.word	0xffffffff


	//   ....[47]....
        /*03a0*/ 	.word	0xffffffff


	//   ....[48]....
        /*03a4*/ 	.word	0xffffffff


	//   ....[49]....
        /*03a8*/ 	.word	0xffffffff


	//   ....[50]....
        /*03ac*/ 	.word	0xffffffff


	//   ....[51]....
        /*03b0*/ 	.word	0xffffffff


	//   ....[52]....
        /*03b4*/ 	.word	0xffffffff


	//   ....[53]....
        /*03b8*/ 	.word	0xffffffff


	//   ....[54]....
        /*03bc*/ 	.word	0x0500000f


	//   ....[55]....
        /*03c0*/ 	.word	0x0500000f


	//   ....[56]....
        /*03c4*/ 	.word	0x0500000f


	//   ....[57]....
        /*03c8*/ 	.word	0x0500000f


	//   ....[58]....
        /*03cc*/ 	.word	0x0500000f


	//   ....[59]....
        /*03d0*/ 	.word	0x0500000f


	//   ....[60]....
        /*03d4*/ 	.word	0x0500000f


	//   ....[61]....
        /*03d8*/ 	.word	0x0500000f


	//   ....[62]....
        /*03dc*/ 	.word	0x0500000f


	//   ....[63]....
        /*03e0*/ 	.word	0x0500000f


	//   ....[64]....
        /*03e4*/ 	.word	0x0500000f


	//   ....[65]....
        /*03e8*/ 	.word	0x0500000f


	//   ....[66]....
        /*03ec*/ 	.word	0x0500000f


	//   ....[67]....
        /*03f0*/ 	.word	0x0500000f


	//   ....[68]....
        /*03f4*/ 	.word	0x0500000f


	//   ....[69]....
        /*03f8*/ 	.word	0x0500000f


	//   ....[70]....
        /*03fc*/ 	.word	0x0500000f


	//   ....[71]....
        /*0400*/ 	.word	0x0500000f


	//   ....[72]....
        /*0404*/ 	.word	0x0500000f


	//----- nvinfo : EIATTR_COOP_GROUP_INSTR_OFFSETS
	.align		4
.L_151:
        /*0408*/ 	.byte	0x04, 0x28
        /*040a*/ 	.short	(.L_153 - .L_152)


	//   ....[0]....
.L_152:
        /*040c*/ 	.word	0x00000060


	//   ....[1]....
        /*0410*/ 	.word	0x00000170


	//   ....[2]....
        /*0414*/ 	.word	0x000001c0


	//   ....[3]....
        /*0418*/ 	.word	0x000003f0


	//   ....[4]....
        /*041c*/ 	.word	0x00000550


	//   ....[5]....
        /*0420*/ 	.word	0x00000670


	//   ....[6]....
        /*0424*/ 	.word	0x000007d0


	//   ....[7]....
        /*0428*/ 	.word	0x00001600


	//   ....[8]....
        /*042c*/ 	.word	0x000044a0


	//   ....[9]....
        /*0430*/ 	.word	0x000044e0


	//   ....[10]....
        /*0434*/ 	.word	0x00004880


	//   ....[11]....
        /*0438*/ 	.word	0x00004900


	//   ....[12]....
        /*043c*/ 	.word	0x00008380


	//   ....[13]....
        /*0440*/ 	.word	0x000084a0


	//   ....[14]....
        /*0444*/ 	.word	0x00008930


	//   ....[15]....
        /*0448*/ 	.word	0x00008950


	//   ....[16]....
        /*044c*/ 	.word	0x00009940


	//   ....[17]....
        /*0450*/ 	.word	0x00009a00


	//   ....[18]....
        /*0454*/ 	.word	0x00009ad0


	//   ....[19]....
        /*0458*/ 	.word	0x00009cb0


	//   ....[20]....
        /*045c*/ 	.word	0x0000d270


	//   ....[21]....
        /*0460*/ 	.word	0x0000d410


	//   ....[22]....
        /*0464*/ 	.word	0x0000d440


	//   ....[23]....
        /*0468*/ 	.word	0x0000d480


	//   ....[24]....
        /*046c*/ 	.word	0x0000d4e0


	//   ....[25]....
        /*0470*/ 	.word	0x0000d540


	//   ....[26]....
        /*0474*/ 	.word	0x0000d580


	//   ....[27]....
        /*0478*/ 	.word	0x0000d740


	//   ....[28]....
        /*047c*/ 	.word	0x0000d7a0


	//   ....[29]....
        /*0480*/ 	.word	0x0000d7e0


	//   ....[30]....
        /*0484*/ 	.word	0x0000d820


	//   ....[31]....
        /*0488*/ 	.word	0x0000d850


	//   ....[32]....
        /*048c*/ 	.word	0x0000d880


	//   ....[33]....
        /*0490*/ 	.word	0x0000d910


	//   ....[34]....
        /*0494*/ 	.word	0x0000d940


	//   ....[35]....
        /*0498*/ 	.word	0x0000d9d0


	//   ....[36]....
        /*049c*/ 	.word	0x00011700


	//   ....[37]....
        /*04a0*/ 	.word	0x00011710


	//   ....[38]....
        /*04a4*/ 	.word	0x00011830


	//   ....[39]....
        /*04a8*/ 	.word	0x00011890


	//   ....[40]....
        /*04ac*/ 	.word	0x000118d0


	//   ....[41]....
        /*04b0*/ 	.word	0x00011910


	//   ....[42]....
        /*04b4*/ 	.word	0x00011940


	//   ....[43]....
        /*04b8*/ 	.word	0x00011970


	//   ....[44]....
        /*04bc*/ 	.word	0x00011b10


	//   ....[45]....
        /*04c0*/ 	.word	0x00011b70


	//   ....[46]....
        /*04c4*/ 	.word	0x00011bb0


	//   ....[47]....
        /*04c8*/ 	.word	0x00011bf0


	//   ....[48]....
        /*04cc*/ 	.word	0x00011c20


	//   ....[49]....
        /*04d0*/ 	.word	0x00011c50


	//   ....[50]....
        /*04d4*/ 	.word	0x00011d10


	//   ....[51]....
        /*04d8*/ 	.word	0x00011d30


	//   ....[52]....
        /*04dc*/ 	.word	0x00011da0


	//   ....[53]....
        /*04e0*/ 	.word	0x000121f0


	//   ....[54]....
        /*04e4*/ 	.word	0x00012700


	//   ....[55]....
        /*04e8*/ 	.word	0x00012b20


	//   ....[56]....
        /*04ec*/ 	.word	0x00012bb0


	//   ....[57]....
        /*04f0*/ 	.word	0x00012c50


	//   ....[58]....
        /*04f4*/ 	.word	0x00012d00


	//   ....[59]....
        /*04f8*/ 	.word	0x00012d80


	//   ....[60]....
        /*04fc*/ 	.word	0x00012e00


	//   ....[61]....
        /*0500*/ 	.word	0x00012e80


	//   ....[62]....
        /*0504*/ 	.word	0x00012f00


	//   ....[63]....
        /*0508*/ 	.word	0x00012f90


	//   ....[64]....
        /*050c*/ 	.word	0x00013040


	//   ....[65]....
        /*0510*/ 	.word	0x000130c0


	//   ....[66]....
        /*0514*/ 	.word	0x00013140


	//   ....[67]....
        /*0518*/ 	.word	0x000131c0


	//   ....[68]....
        /*051c*/ 	.word	0x00013240


	//   ....[69]....
        /*0520*/ 	.word	0x000132b0


	//   ....[70]....
        /*0524*/ 	.word	0x00013350


	//   ....[71]....
        /*0528*/ 	.word	0x000133e0


	//   ....[72]....
        /*052c*/ 	.word	0x00013500


	//----- nvinfo : EIATTR_REG_RECONFIG
	.align		4
.L_153:
        /*0530*/ 	.byte	0x01, 0x54
	.zero		2


	//----- nvinfo : EIATTR_SYSCALL_OFFSETS
	.align		4
        /*0534*/ 	.byte	0x04, 0x46
        /*0536*/ 	.short	(.L_155 - .L_154)


	//   ....[0]....
.L_154:
        /*0538*/ 	.word	0x000017e0


	//   ....[1]....
        /*053c*/ 	.word	0x0000e380


	//   ....[2]....
        /*0540*/ 	.word	0x0000e4c0


	//   ....[3]....
        /*0544*/ 	.word	0x0000e5c0


	//----- nvinfo : EIATTR_MBARRIER_INSTR_OFFSETS
	.align		4
.L_155:
        /*0548*/ 	.byte	0x04, 0x39
        /*054a*/ 	.short	(.L_157 - .L_156)


	//   ....[0]....
.L_156:
        /*054c*/ 	.word	0x000002a0
        /*0550*/ 	.word	0x000000ff
        /*0554*/ 	.word	0x00038800
        /*0558*/ 	.short	0x0100
        /*055a*/ 	.byte	0x08
	.zero		1


	//   ....[1]....
        /*055c*/ 	.word	0x000002b0
        /*0560*/ 	.word	0x000000ff
        /*0564*/ 	.word	0x00038820
        /*0568*/ 	.short	0x0100
        /*056a*/ 	.byte	0x08
	.zero		1


	//   ....[2]....
        /*056c*/ 	.word	0x000003a0
        /*0570*/ 	.word	0x000000ff
        /*0574*/ 	.word	0x00038830
        /*0578*/ 	.short	0x0100
        /*057a*/ 	.byte	0x08
	.zero		1


	//   ....[3]....
        /*057c*/ 	.word	0x000003b0
        /*0580*/ 	.word	0x000000ff
        /*0584*/ 	.word	0x00038840
        /*0588*/ 	.short	0x0100
        /*058a*/ 	.byte	0x08
	.zero		1


	//   ....[4]....
        /*058c*/ 	.word	0x000003c0
        /*0590*/ 	.word	0x000000ff
        /*0594*/ 	.word	0x00038838
        /*0598*/ 	.short	0x0100
        /*059a*/ 	.byte	0x08
	.zero		1


	//   ....[5]....
        /*059c*/ 	.word	0x000003d0
        /*05a0*/ 	.word	0x000000ff
        /*05a4*/ 	.word	0x00038848
        /*05a8*/ 	.short	0x0100
        /*05aa*/ 	.byte	0x08
	.zero		1


	//   ....[6]....
        /*05ac*/ 	.word	0x00000500
        /*05b0*/ 	.word	0x000000ff
        /*05b4*/ 	.word	0x00038850
        /*05b8*/ 	.short	0x0100
        /*05ba*/ 	.byte	0x08
	.zero		1


	//   ....[7]....
        /*05bc*/ 	.word	0x00000510
        /*05c0*/ 	.word	0x000000ff
        /*05c4*/ 	.word	0x00038860
        /*05c8*/ 	.short	0x0100
        /*05ca*/ 	.byte	0x08
	.zero		1


	//   ....[8]....
        /*05cc*/ 	.word	0x00000520
        /*05d0*/ 	.word	0x000000ff
        /*05d4*/ 	.word	0x00038858
        /*05d8*/ 	.short	0x0100
        /*05da*/ 	.byte	0x08
	.zero		1


	//   ....[9]....
        /*05dc*/ 	.word	0x00000530
        /*05e0*/ 	.word	0x000000ff
        /*05e4*/ 	.word	0x00038868
        /*05e8*/ 	.short	0x0100
        /*05ea*/ 	.byte	0x08
	.zero		1


	//   ....[10]....
        /*05ec*/ 	.word	0x00000620
        /*05f0*/ 	.word	0x000000ff
        /*05f4*/ 	.word	0x00038870
        /*05f8*/ 	.short	0x0100
        /*05fa*/ 	.byte	0x06
	.zero		1


	//   ....[11]....
        /*05fc*/ 	.word	0x00000630
        /*0600*/ 	.word	0x000000ff
        /*0604*/ 	.word	0x00038880
        /*0608*/ 	.short	0x0100
        /*060a*/ 	.byte	0x06
	.zero		1


	//   ....[12]....
        /*060c*/ 	.word	0x00000640
        /*0610*/ 	.word	0x000000ff
        /*0614*/ 	.word	0x00038878
        /*0618*/ 	.short	0x0100
        /*061a*/ 	.byte	0x06
	.zero		1


	//   ....[13]....
        /*061c*/ 	.word	0x00000650
        /*0620*/ 	.word	0x000000ff
        /*0624*/ 	.word	0x00038888
        /*0628*/ 	.short	0x0100
        /*062a*/ 	.byte	0x06
	.zero		1


	//   ....[14]....
        /*062c*/ 	.word	0x00000780
        /*0630*/ 	.word	0x000000ff
        /*0634*/ 	.word	0x00038890
        /*0638*/ 	.short	0x0100
        /*063a*/ 	.byte	0x08
	.zero		1


	//   ....[15]....
        /*063c*/ 	.word	0x00000790
        /*0640*/ 	.word	0x000000ff
        /*0644*/ 	.word	0x000388a0
        /*0648*/ 	.short	0x0100
        /*064a*/ 	.byte	0x08
	.zero		1


	//   ....[16]....
        /*064c*/ 	.word	0x000007a0
        /*0650*/ 	.word	0x000000ff
        /*0654*/ 	.word	0x00038898
        /*0658*/ 	.short	0x0100
        /*065a*/ 	.byte	0x08
	.zero		1


	//   ....[17]....
        /*065c*/ 	.word	0x000007b0
        /*0660*/ 	.word	0x000000ff
        /*0664*/ 	.word	0x000388a8
        /*0668*/ 	.short	0x0100
        /*066a*/ 	.byte	0x08
	.zero		1


	//   ....[18]....
        /*066c*/ 	.word	0x000008e0
        /*0670*/ 	.word	0x000000ff
        /*0674*/ 	.word	0x000388b0
        /*0678*/ 	.short	0x0100
        /*067a*/ 	.byte	0x08
	.zero		1


	//   ....[19]....
        /*067c*/ 	.word	0x000008f0
        /*0680*/ 	.word	0x000000ff
        /*0684*/ 	.word	0x000388c0
        /*0688*/ 	.short	0x0100
        /*068a*/ 	.byte	0x08
	.zero		1


	//   ....[20]....
        /*068c*/ 	.word	0x00000900
        /*0690*/ 	.word	0x000000ff
        /*0694*/ 	.word	0x000388b8
        /*0698*/ 	.short	0x0100
        /*069a*/ 	.byte	0x08
	.zero		1


	//   ....[21]....
        /*069c*/ 	.word	0x00000910
        /*06a0*/ 	.word	0x000000ff
        /*06a4*/ 	.word	0x000388c8
        /*06a8*/ 	.short	0x0100
        /*06aa*/ 	.byte	0x08
	.zero		1


	//   ....[22]....
        /*06ac*/ 	.word	0x000018b0
        /*06b0*/ 	.word	0x00000005
        /*06b4*/ 	.word	0x00038800
        /*06b8*/ 	.short	0x010a
        /*06ba*/ 	.byte	0x3f
	.zero		1


	//   ....[23]....
        /*06bc*/ 	.word	0x00001920
        /*06c0*/ 	.word	0x00000000
        /*06c4*/ 	.word	0x00038830
        /*06c8*/ 	.short	0x010a
        /*06ca*/ 	.byte	0x3f
	.zero		1


	//   ....[24]....
        /*06cc*/ 	.word	0x00001990
        /*06d0*/ 	.word	0x00000000
        /*06d4*/ 	.word	0x00038830
        /*06d8*/ 	.short	0x010a
        /*06da*/ 	.byte	0x3f
	.zero		1


	//   ....[25]....
        /*06dc*/ 	.word	0x000043f0
        /*06e0*/ 	.word	0x00000000
        /*06e4*/ 	.word	0x00000000
        /*06e8*/ 	.short	0x0101
        /*06ea*/ 	.byte	0x3f
	.zero		1


	//   ....[26]....
        /*06ec*/ 	.word	0x00005790
        /*06f0*/ 	.word	0x000000ff
        /*06f4*/ 	.word	0x00038830
        /*06f8*/ 	.short	0x010a
        /*06fa*/ 	.byte	0x3d
	.zero		1


	//   ....[27]....
        /*06fc*/ 	.word	0x000057d0
        /*0700*/ 	.word	0x000000ff
        /*0704*/ 	.word	0x00038830
        /*0708*/ 	.short	0x010a
        /*070a*/ 	.byte	0x3d
	.zero		1


	//   ....[28]....
        /*070c*/ 	.word	0x00008070
        /*0710*/ 	.word	0x000000ff
        /*0714*/ 	.word	0x00038850
        /*0718*/ 	.short	0x010a
        /*071a*/ 	.byte	0x04
	.zero		1


	//   ....[29]....
        /*071c*/ 	.word	0x000080b0
        /*0720*/ 	.word	0x000000ff
        /*0724*/ 	.word	0x00038850
        /*0728*/ 	.short	0x010a
        /*072a*/ 	.byte	0x04
	.zero		1


	//   ....[30]....
        /*072c*/ 	.word	0x00008e70
        /*0730*/ 	.word	0x000000ff
        /*0734*/ 	.word	0x00000000
        /*0738*/ 	.short	0x0101
        /*073a*/ 	.byte	0x3d
	.zero		1


	//   ....[31]....
        /*073c*/ 	.word	0x00008ed0
        /*0740*/ 	.word	0x000000ff
        /*0744*/ 	.word	0x00000000
        /*0748*/ 	.short	0x0101
        /*074a*/ 	.byte	0x04
	.zero		1


	//   ....[32]....
        /*074c*/ 	.word	0x000098a0
        /*0750*/ 	.word	0x0000000b
        /*0754*/ 	.word	0x00038850
        /*0758*/ 	.short	0x010a
        /*075a*/ 	.byte	0x3f
	.zero		1


	//   ....[33]....
        /*075c*/ 	.word	0x000098e0
        /*0760*/ 	.word	0x0000000b
        /*0764*/ 	.word	0x00038850
        /*0768*/ 	.short	0x010a
        /*076a*/ 	.byte	0x3f
	.zero		1


	//   ....[34]....
        /*076c*/ 	.word	0x00009dd0
        /*0770*/ 	.word	0x0000000b
        /*0774*/ 	.word	0x00000000
        /*0778*/ 	.short	0x0101
        /*077a*/ 	.byte	0x3f
	.zero		1


	//   ....[35]....
        /*077c*/ 	.word	0x0000be20
        /*0780*/ 	.word	0x000000ad
        /*0784*/ 	.word	0x00000000
        /*0788*/ 	.short	0x0101
        /*078a*/ 	.byte	0x3f
	.zero		1


	//   ....[36]....
        /*078c*/ 	.word	0x0000ee10
        /*0790*/ 	.word	0x00000008
        /*0794*/ 	.word	0x00038840
        /*0798*/ 	.short	0x010a
        /*079a*/ 	.byte	0x3f
	.zero		1


	//   ....[37]....
        /*079c*/ 	.word	0x0000f490
        /*07a0*/ 	.word	0x00000009
        /*07a4*/ 	.word	0x00038820
        /*07a8*/ 	.short	0x010a
        /*07aa*/ 	.byte	0x3f
	.zero		1


	//   ....[38]....
        /*07ac*/ 	.word	0x0000f7e0
        /*07b0*/ 	.word	0x00000002
        /*07b4*/ 	.word	0x00038840
        /*07b8*/ 	.short	0x010a
        /*07ba*/ 	.byte	0x3f
	.zero		1


	//   ....[39]....
        /*07bc*/ 	.word	0x0000fb30
        /*07c0*/ 	.word	0x00000003
        /*07c4*/ 	.word	0x00000060
        /*07c8*/ 	.short	0x010a
        /*07ca*/ 	.byte	0x3f
	.zero		1


	//   ....[40]....
        /*07cc*/ 	.word	0x000101b0
        /*07d0*/ 	.word	0x00000002
        /*07d4*/ 	.word	0x00038840
        /*07d8*/ 	.short	0x010a
        /*07da*/ 	.byte	0x3f
	.zero		1


	//   ....[41]....
        /*07dc*/ 	.word	0x00010500
        /*07e0*/ 	.word	0x00000002
        /*07e4*/ 	.word	0x00000060
        /*07e8*/ 	.short	0x010a
        /*07ea*/ 	.byte	0x3f
	.zero		1


	//   ....[42]....
        /*07ec*/ 	.word	0x00010a80
        /*07f0*/ 	.word	0x00000002
        /*07f4*/ 	.word	0x00038840
        /*07f8*/ 	.short	0x010a
        /*07fa*/ 	.byte	0x3f
	.zero		1


	//   ....[43]....
        /*07fc*/ 	.word	0x00010dd0
        /*0800*/ 	.word	0x00000002
        /*0804*/ 	.word	0x00000060
        /*0808*/ 	.short	0x010a
        /*080a*/ 	.byte	0x3f
	.zero		1


	//   ....[44]....
        /*080c*/ 	.word	0x00011300
        /*0810*/ 	.word	0x00000003
        /*0814*/ 	.word	0x00038860
        /*0818*/ 	.short	0x010a
        /*081a*/ 	.byte	0x3f
	.zero		1


	//   ....[45]....
        /*081c*/ 	.word	0x00012170
        /*0820*/ 	.word	0x00000000
        /*0824*/ 	.word	0x00038820
        /*0828*/ 	.short	0x010a
        /*082a*/ 	.byte	0x3f
	.zero		1


	//   ....[46]....
        /*082c*/ 	.word	0x00012350
        /*0830*/ 	.word	0x00000006
        /*0834*/ 	.word	0x00000000
        /*0838*/ 	.short	0x010a
        /*083a*/ 	.byte	0x3f
	.zero		1


	//   ....[47]....
        /*083c*/ 	.word	0x000123c0
        /*0840*/ 	.word	0x00000007
        /*0844*/ 	.word	0x00000000
        /*0848*/ 	.short	0x010a
        /*084a*/ 	.byte	0x3f
	.zero		1


	//   ....[48]....
        /*084c*/ 	.word	0x00012430
        /*0850*/ 	.word	0x00000004
        /*0854*/ 	.word	0x00000000
        /*0858*/ 	.short	0x010a
        /*085a*/ 	.byte	0x3f
	.zero		1


	//   ....[49]....
        /*085c*/ 	.word	0x00012460
        /*0860*/ 	.word	0x00000003
        /*0864*/ 	.word	0x00000000
        /*0868*/ 	.short	0x010a
        /*086a*/ 	.byte	0x3f
	.zero		1


	//   ....[50]....
        /*086c*/ 	.word	0x000124c0
        /*0870*/ 	.word	0x00000005
        /*0874*/ 	.word	0x00038800
        /*0878*/ 	.short	0x010a
        /*087a*/ 	.byte	0x3f
	.zero		1


	//   ....[51]....
        /*087c*/ 	.word	0x00012510
        /*0880*/ 	.word	0x00000000
        /*0884*/ 	.word	0x00038830
        /*0888*/ 	.short	0x010a
        /*088a*/ 	.byte	0x3f
	.zero		1


	//   ....[52]....
        /*088c*/ 	.word	0x00012570
        /*0890*/ 	.word	0x00000004
        /*0894*/ 	.word	0x00038830
        /*0898*/ 	.short	0x010a
        /*089a*/ 	.byte	0x3f
	.zero		1


	//   ....[53]....
        /*089c*/ 	.word	0x000125d0
        /*08a0*/ 	.word	0x00000003
        /*08a4*/ 	.word	0x00038850
        /*08a8*/ 	.short	0x010a
        /*08aa*/ 	.byte	0x3f
	.zero		1


	//   ....[54]....
        /*08ac*/ 	.word	0x00012620
        /*08b0*/ 	.word	0x0000000b
        /*08b4*/ 	.word	0x00038850
        /*08b8*/ 	.short	0x010a
        /*08ba*/ 	.byte	0x3f
	.zero		1


	//   ....[55]....
        /*08bc*/ 	.word	0x000127c0
        /*08c0*/ 	.word	0x00000008
        /*08c4*/ 	.word	0x00038840
        /*08c8*/ 	.short	0x010a
        /*08ca*/ 	.byte	0x3f
	.zero		1


	//   ....[56]....
        /*08cc*/ 	.word	0x00012840
        /*08d0*/ 	.word	0x00000008
        /*08d4*/ 	.word	0x00038820
        /*08d8*/ 	.short	0x010a
        /*08da*/ 	.byte	0x3f
	.zero		1


	//   ....[57]....
        /*08dc*/ 	.word	0x00012890
        /*08e0*/ 	.word	0x00000002
        /*08e4*/ 	.word	0x00038840
        /*08e8*/ 	.short	0x010a
        /*08ea*/ 	.byte	0x3f
	.zero		1


	//   ....[58]....
        /*08ec*/ 	.word	0x000128e0
        /*08f0*/ 	.word	0x00000003
        /*08f4*/ 	.word	0x00000060
        /*08f8*/ 	.short	0x010a
        /*08fa*/ 	.byte	0x3f
	.zero		1


	//   ....[59]....
        /*08fc*/ 	.word	0x00012930
        /*0900*/ 	.word	0x00000002
        /*0904*/ 	.word	0x00038840
        /*0908*/ 	.short	0x010a
        /*090a*/ 	.byte	0x3f
	.zero		1


	//   ....[60]....
        /*090c*/ 	.word	0x00012980
        /*0910*/ 	.word	0x00000002
        /*0914*/ 	.word	0x00000060
        /*0918*/ 	.short	0x010a
        /*091a*/ 	.byte	0x3f
	.zero		1


	//   ....[61]....
        /*091c*/ 	.word	0x000129d0
        /*0920*/ 	.word	0x00000002
        /*0924*/ 	.word	0x00038840
        /*0928*/ 	.short	0x010a
        /*092a*/ 	.byte	0x3f
	.zero		1


	//   ....[62]....
        /*092c*/ 	.word	0x00012a20
        /*0930*/ 	.word	0x00000002
        /*0934*/ 	.word	0x00000060
        /*0938*/ 	.short	0x010a
        /*093a*/ 	.byte	0x3f
	.zero		1


	//   ....[63]....
        /*093c*/ 	.word	0x00012a70
        /*0940*/ 	.word	0x00000003
        /*0944*/ 	.word	0x00038860
        /*0948*/ 	.short	0x010a
        /*094a*/ 	.byte	0x3f
	.zero		1


	//   ....[64]....
        /*094c*/ 	.word	0x00013420
        /*0950*/ 	.word	0x00000000
        /*0954*/ 	.word	0x00038820
        /*0958*/ 	.short	0x010a
        /*095a*/ 	.byte	0x3f
	.zero		1


	//   ....[65]....
        /*095c*/ 	.word	0x000135c0
        /*0960*/ 	.word	0x00000006
        /*0964*/ 	.word	0x00000000
        /*0968*/ 	.short	0x010a
        /*096a*/ 	.byte	0x3f
	.zero		1


	//   ....[66]....
        /*096c*/ 	.word	0x00013610
        /*0970*/ 	.word	0x00000007
        /*0974*/ 	.word	0x00000000
        /*0978*/ 	.short	0x010a
        /*097a*/ 	.byte	0x3f
	.zero		1


	//   ....[67]....
        /*097c*/ 	.word	0x00013660
        /*0980*/ 	.word	0x00000004
        /*0984*/ 	.word	0x00000000
        /*0988*/ 	.short	0x010a
        /*098a*/ 	.byte	0x3f
	.zero		1


	//----- nvinfo : EIATTR_NUM_MBARRIERS
	.align		4
.L_157:
        /*098c*/ 	.byte	0x03, 0x38
        /*098e*/ 	.short	0x0016


	//----- nvinfo : EIATTR_EXIT_INSTR_OFFSETS
	.align		4
        /*0990*/ 	.byte	0x04, 0x1c
        /*0992*/ 	.short	(.L_159 - .L_158)


	//   ....[0]....
.L_158:
        /*0994*/ 	.word	0x00000a80


	//   ....[1]....
        /*0998*/ 	.word	0x0000d230


	//   ....[2]....
        /*099c*/ 	.word	0x0000d290


	//   ....[3]....
        /*09a0*/ 	.word	0x000124b0


	//----- nvinfo : EIATTR_MAX_THREADS
	.align		4
.L_159:
        /*09a4*/ 	.byte	0x04, 0x05
        /*09a6*/ 	.short	(.L_161 - .L_160)
.L_160:
        /*09a8*/ 	.word	0x00000180
        /*09ac*/ 	.word	0x00000001
        /*09b0*/ 	.word	0x00000001


	//----- nvinfo : EIATTR_CRS_STACK_SIZE
	.align		4
.L_161:
        /*09b4*/ 	.byte	0x04, 0x1e
        /*09b6*/ 	.short	(.L_163 - .L_162)
.L_162:
        /*09b8*/ 	.word	0x00000000


	//----- nvinfo : EIATTR_CBANK_PARAM_SIZE
	.align		4
.L_163:
        /*09bc*/ 	.byte	0x03, 0x19
        /*09be*/ 	.short	0x0a70


	//----- nvinfo : EIATTR_PARAM_CBANK
	.align		4
        /*09c0*/ 	.byte	0x04, 0x0a
        /*09c2*/ 	.short	(.L_165 - .L_164)
	.align		4
.L_164:
        /*09c4*/ 	.word	index@(.nv.constant0._ZN7cutlass13device_kernelIN5flash11enable_sm90INS1_16FlashAttnFwdSm90INS1_25CollectiveMainloopFwdSm90ILi2EN4cute5tupleIJNS5_1CILi1EEES8_S8_EEENS6_IJNS7_ILi128EEENS7_ILi80EEENS7_ILi256EEEEEELi256ENS_10bfloat16_tEfNS_4arch4Sm90ELb0ELb0ELb0ELb1ELb0ELb0ELb0ELb1ELb1ELb0ELb0ELb0EEENS1_21CollectiveEpilogueFwdINS6_IJSA_SC_SB_EEES9_SE_SG_Li256ELb1ELb0ELb0ELb0EEENS1_36VarlenDynamicPersistentTileSchedulerILi128ELi80ELi256ELi32ELb0ELb0ELb1ELb0ELb1ELb1EEEEEEEEEvNT_6ParamsE)
        /*09c8*/ 	.short	0x0210
        /*09ca*/ 	.short	0x0a70


	//----- nvinfo : EIATTR_SW_WAR
	.align		4
.L_165:
        /*09cc*/ 	.byte	0x04, 0x36
        /*09ce*/ 	.short	(.L_167 - .L_166)
.L_166:
        /*09d0*/ 	.word	0x00000008
.L_167:


//--------------------- .nv.info._ZN7cutlass13device_kernelIN5flash11enable_sm90INS1_16FlashAttnFwdSm90INS1_25CollectiveMainloopFwdSm90ILi2EN4cute5tupleIJNS5_1CILi1EEES8_S8_EEENS6_IJNS7_ILi128EEENS7_ILi80EEENS7_ILi256EEEEEELi256ENS_10bfloat16_tEfNS_4arch4Sm90ELb0ELb0ELb0ELb1ELb0ELb1ELb0ELb1ELb1ELb0ELb0ELb0EEENS1_21CollectiveEpilogueFwdINS6_IJSA_SC_SB_EEES9_SE_SG_Li256ELb1ELb0ELb0ELb0EEENS1_36VarlenDynamicPersistentTileSchedulerILi128ELi80ELi256ELi32ELb0ELb0ELb1ELb0ELb1ELb1EEEEEEEEEvNT_6ParamsE --------------------------
	.section	.nv.info._ZN7cutlass13device_kernelIN5flash11enable_sm90INS1_16FlashAttnFwdSm90INS1_25CollectiveMainloopFwdSm90ILi2EN4cute5tupleIJNS5_1CILi1EEES8_S8_EEENS6_IJNS7_ILi128EEENS7_ILi80EEENS7_ILi256EEEEEELi256ENS_10bfloat16_tEfNS_4arch4Sm90ELb0ELb0ELb0ELb1ELb0ELb1ELb0ELb1ELb1ELb0ELb0ELb0EEENS1_21CollectiveEpilogueFwdINS6_IJSA_SC_SB_EEES9_SE_SG_Li256ELb1ELb0ELb0ELb0EEENS1_36VarlenDynamicPersistentTileSchedulerILi128ELi80ELi256ELi32ELb0ELb0ELb1ELb0ELb1ELb1EEEEEEEEEvNT_6ParamsE,"",@"SHT_CUDA_INFO"
	.sectionflags	@""
	.align	4


	//----- nvinfo : EIATTR_CUDA_API_VERSION
	.align		4
        /*0000*/ 	.byte	0x04, 0x37
        /*0002*/ 	.short	(.L_169 - .L_168)
.L_168:
        /*0004*/ 	.word	0x00000082


	//----- nvinfo : EIATTR_KPARAM_INFO
	.align		4
.L_169:
        /*0008*/ 	.byte	0x04, 0x17
        /*000a*/ 	.short	(.L_171 - .L_170)
.L_170:
        /*000c*/ 	.word	0x00000000
        /*0010*/ 	.short	0x0000
        /*0012*/ 	.short	0x0070
        /*0014*/ 	.byte	0x00, 0xf0, 0x01, 0x28


	//----- nvinfo : EIATTR_SPARSE_MMA_MASK
	.align		4
.L_171:
        /*0018*/ 	.byte	0x03, 0x50
        /*001a*/ 	.short	0x0000


	//----- nvinfo : EIATTR_MAXREG_COUNT
	.align		4
        /*001c*/ 	.byte	0x03, 0x1b
        /*001e*/ 	.short	0x00a8


	//----- nvinfo : EIATTR_NUM_BARRIERS
	.align		4
        /*0020*/ 	.byte	0x02, 0x4c
        /*0022*/ 	.byte	0x10
	.zero		1


	//----- nvinfo : EIATTR_EXTERNS
	.align		4
        /*0024*/ 	.byte	0x04, 0x0f
        /*0026*/ 	.short	(.L_173 - .L_172)


	//   ....[0]....
	.align		4
.L_172:
        /*0028*/ 	.word	index@(__assertfail)


	//----- nvinfo : EIATTR_ANNOTATIONS
	.align		4
.L_173:
        /*002c*/ 	.byte	0x04, 0x55
        /*002e*/ 	.short	(.L_175 - .L_174)


	//   ....[0]....
.L_174:
        /* <DEDUP_REMOVED lines=84> */
        /*0564*/ 	.byte	0xd0, 0x55, 0x02, 0x00


	//----- nvinfo : EIATTR_MERCURY_ISA_VERSION
	.align		4
.L_175:
        /*0568*/ 	.byte	0x03, 0x5f
        /*056a*/ 	.short	0x0101


	//----- nvinfo : EIATTR_UNUSED_LOAD_BYTE_OFFSET
	.align		4
        /*056c*/ 	.byte	0x04, 0x44
        /*056e*/ 	.short	(.L_177 - .L_176)


	//   ....[0]....
.L_176:
        /*0570*/ 	.word	0x00000aa0
        /*0574*/ 	.word	0x0000fff0


	//   ....[1]....
        /*0578*/ 	.word	0x0001c9f0
        /*057c*/ 	.word	0x0000fff0


	//----- nvinfo : EIATTR_INT_WARP_WIDE_INSTR_OFFSETS
	.align		4
.L_177:
        /*0580*/ 	.byte	0x04, 0x31
        /*0582*/ 	.short	(.L_179 - .L_178)


	//   ....[0]....
.L_178:
        /*0584*/ 	.word	0x000001b0


	//   ....[1]....
        /*0588*/ 	.word	0x000001f0


	//   ....[2]....
        /*058c*/ 	.word	0x000002b0


	//   ....[3]....
        /*0590*/ 	.word	0x00021340


	//   ....[4]....
        /*0594*/ 	.word	0x000213e0


	//   ....[5]....
        /*0598*/ 	.word	0x00021870


	//   ....[6]....
        /*059c*/ 	.word	0x000218a0


	//   ....[7]....
        /*05a0*/ 	.word	0x00021ab0


	//   ....[8]....
        /*05a4*/ 	.word	0x00021ba0


	//   ....[9]....
        /*05a8*/ 	.word	0x00021c90


	//   ....[10]....
        /*05ac*/ 	.word	0x000243a0


	//   ....[11]....
        /*05b0*/ 	.word	0x00024440


	//----- nvinfo : EIATTR_COOP_GROUP_MASK_REGIDS
	.align		4
.L_179:
        /*05b4*/ 	.byte	0x04, 0x29
        /*05b6*/ 	.short	(.L_181 - .L_180)


	//   ....[0]....
.L_180:
        /*05b8*/ 	.word	0xffffffff


	//   ....[1]....
        /*05bc*/ 	.word	0xffffffff


	//   ....[2]....
        /*05c0*/ 	.word	0xffffffff


	//   ....[3]....
        /*05c4*/ 	.word	0xffffffff


	//   ....[4]....
        /*05c8*/ 	.word	0xffffffff


	//   ....[5]....
        /*05cc*/ 	.word	0xffffffff


	//   ....[6]....
        /*05d0*/ 	.word	0xffffffff


	//   ....[7]....
        /*05d4*/ 	.word	0xffffffff


	//   ....[8]....
        /*05d8*/ 	.word	0xffffffff


	//   ....[9]....
        /*05dc*/ 	.word	0xffffffff


	//   ....[10]....
        /*05e0*/ 	.word	0xffffffff


	//   ....[11]....
        /*05e4*/ 	.word	0xffffffff


	//   ....[12]....
        /*05e8*/ 	.word	0xffffffff


	//   ....[13]....
        /*05ec*/ 	.word	0xffffffff


	//   ....[14]....
        /*05f0*/ 	.word	0xffffffff


	//   ....[15]....
        /*05f4*/ 	.word	0xffffffff


	//   ....[16]....
        /*05f8*/ 	.word	0xffffffff


	//   ....[17]....
        /*05fc*/ 	.word	0xffffffff


	//   ....[18]....
        /*0600*/ 	.word	0xffffffff


	//   ....[19]....
        /*0604*/ 	.word	0xffffffff


	//   ....[20]....
        /*0608*/ 	.word	0xffffffff


	//   ....[21]....
        /*060c*/ 	.word	0xffffffff


	//   ....[22]....
        /*0610*/ 	.word	0xffffffff


	//   ....[23]....
        /*0614*/ 	.word	0xffffffff


	//   ....[24]....
        /*0618*/ 	.word	0xffffffff


	//   ....[25]....
        /*061c*/ 	.word	0xffffffff


	//   ....[26]....
        /*0620*/ 	.word	0xffffffff


	//   ....[27]....
        /*0624*/ 	.word	0xffffffff


	//   ....[28]....
        /*0628*/ 	.word	0xffffffff


	//   ....[29]....
        /*062c*/ 	.word	0xffffffff


	//   ....[30]....
        /*0630*/ 	.word	0xffffffff


	//   ....[31]....
        /*0634*/ 	.word	0xffffffff


	//   ....[32]....
        /*0638*/ 	.word	0xffffffff


	//   ....[33]....
        /*063c*/ 	.word	0xffffffff


	//   ....[34]....
        /*0640*/ 	.word	0xffffffff


	//   ....[35]....
        /*0644*/ 	.word	0xffffffff


	//   ....[36]....
        /*0648*/ 	.word	0xffffffff


	//   ....[37]....
        /*064c*/ 	.word	0xffffffff


	//   ....[38]....
        /*0650*/ 	.word	0xffffffff


	//   ....[39]....
        /*0654*/ 	.word	0xffffffff


	//   ....[40]....
        /*0658*/ 	.word	0xffffffff


	//   ....[41]....
        /*065c*/ 	.word	0xffffffff


	//   ....[42]....
        /*0660*/ 	.word	0xffffffff


	//   ....[43]....
        /*0664*/ 	.word	0xffffffff


	//   ....[44]....
        /*0668*/ 	.word	0xffffffff


	//   ....[45]....
        /*066c*/ 	.word	0xffffffff


	//   ....[46]....
        /*0670*/ 	.word	0xffffffff


	//   ....[47]....
        /*0674*/ 	.word	0xffffffff


	//   ....[48]....
        /*0678*/ 	.word	0xffffffff


	//   ....[49]....
        /*067c*/ 	.word	0xffffffff


	//   ....[50]....
        /*0680*/ 	.word	0xffffffff


	//   ....[51]....
        /*0684*/ 	.word	0xffffffff


	//   ....[52]....
        /*0688*/ 	.word	0xffffffff


	//   ....[53]....
        /*068c*/ 	.word	0xffffffff


	//   ....[54]....
        /*0690*/ 	.word	0x0500000f


	//   ....[55]....
        /*0694*/ 	.word	0x0500000f


	//   ....[56]....
        /*0698*/ 	.word	0x0500000f


	//   ....[57]....
        /*069c*/ 	.word	0x0500000f


	//   ....[58]....
        /*06a0*/ 	.word	0x0500000f


	//   ....[59]....
        /*06a4*/ 	.word	0x0500000f


	//   ....[60]....
        /*06a8*/ 	.word	0x0500000f


	//   ....[61]....
        /*06ac*/ 	.word	0x0500000f


	//   ....[62]....
        /*06b0*/ 	.word	0x0500000f


	//   ....[63]....
        /*06b4*/ 	.word	0x0500000f


	//   ....[64]....
        /*06b8*/ 	.word	0x0500000f


	//   ....[65]....
        /*06bc*/ 	.word	0x0500000f


	//   ....[66]....
        /*06c0*/ 	.word	0x0500000f


	//   ....[67]....
        /*06c4*/ 	.word	0x0500000f


	//   ....[68]....
        /*06c8*/ 	.word	0x0500000f


	//   ....[69]....
        /*06cc*/ 	.word	0x0500000f


	//   ....[70]....
        /*06d0*/ 	.word	0x0500000f


	//   ....[71]....
        /*06d4*/ 	.word	0x0500000f


	//   ....[72]....
        /*06d8*/ 	.word	0x0500000f


	//   ....[73]....
        /*06dc*/ 	.word	0x0500000f


	//   ....[74]....
        /*06e0*/ 	.word	0x0500000f


	//   ....[75]....
        /*06e4*/ 	.word	0x0500000f


	//   ....[76]....
        /*06e8*/ 	.word	0x0500000f


	//   ....[77]....
        /*06ec*/ 	.word	0x0500000f


	//   ....[78]....
        /*06f0*/ 	.word	0x0500000f


	//   ....[79]....
        /*06f4*/ 	.word	0x0500000f


	//   ....[80]....
        /*06f8*/ 	.word	0x0500000f


	//   ....[81]....
        /*06fc*/ 	.word	0x0500000f


	//----- nvinfo : EIATTR_COOP_GROUP_INSTR_OFFSETS
	.align		4
.L_181:
        /*0700*/ 	.byte	0x04, 0x28
        /*0702*/ 	.short	(.L_183 - .L_182)


	//   ....[0]....
.L_182:
        /*0704*/ 	.word	0x00000060


	//   ....[1]....
        /*0708*/ 	.word	0x000001c0


	//   ....[2]....
        /*070c*/ 	.word	0x000002c0


	//   ....[3]....
        /*0710*/ 	.word	0x00000430


	//   ....[4]....
        /*0714*/ 	.word	0x00000590


	//   ....[5]....
        /*0718*/ 	.word	0x000006b0


	//   ....[6]....
        /*071c*/ 	.word	0x00000810


	//   ....[7]....
        /*0720*/ 	.word	0x0000b0d0


	//   ....[8]....
        /*0724*/ 	.word	0x00015a30


	//   ....[9]....
        /*0728*/ 	.word	0x00015a50


	//   ....[10]....
        /*072c*/ 	.word	0x00015de0


	//   ....[11]....
        /*0730*/ 	.word	0x00015e50


	//   ....[12]....
        /*0734*/ 	.word	0x0001a7a0


	//   ....[13]....
        /*0738*/ 	.word	0x0001a7c0


	//   ....[14]....
        /*073c*/ 	.word	0x0001a920


	//   ....[15]....
        /*0740*/ 	.word	0x0001a940


	//   ....[16]....
        /*0744*/ 	.word	0x0001bf50


	//   ....[17]....
        /*0748*/ 	.word	0x0001bfc0


	//   ....[18]....
        /*074c*/ 	.word	0x0001bfe0


	//   ....[19]....
        /*0750*/ 	.word	0x0001c000


	//   ....[20]....
        /*0754*/ 	.word	0x0001f370


	//   ....[21]....
        /*0758*/ 	.word	0x0001f500


	//   ....[22]....
        /*075c*/ 	.word	0x0001f530


	//   ....[23]....
        /*0760*/ 	.word	0x0001f570


	//   ....[24]....
        /*0764*/ 	.word	0x0001f5d0


	//   ....[25]....
        /*0768*/ 	.word	0x0001f630


	//   ....[26]....
        /*076c*/ 	.word	0x0001f670


	//   ....[27]....
        /*0770*/ 	.word	0x0001f830


	//   ....[28]....
        /*0774*/ 	.word	0x0001f890


	//   ....[29]....
        /*0778*/ 	.word	0x0001f8d0


	//   ....[30]....
        /*077c*/ 	.word	0x0001f910


	//   ....[31]....
        /*0780*/ 	.word	0x0001f940


	//   ....[32]....
        /*0784*/ 	.word	0x0001f970


	//   ....[33]....
        /*0788*/ 	.word	0x0001fa00


	//   ....[34]....
        /*078c*/ 	.word	0x0001fa30


	//   ....[35]....
        /*0790*/ 	.word	0x0001fac0


	//   ....[36]....
        /*0794*/ 	.word	0x00024900


	//   ....[37]....
        /*0798*/ 	.word	0x00024910


	//   ....[38]....
        /*079c*/ 	.word	0x00024a30


	//   ....[39]....
        /*07a0*/ 	.word	0x00024a90


	//   ....[40]....
        /*07a4*/ 	.word	0x00024ad0


	//   ....[41]....
        /*07a8*/ 	.word	0x00024b10


	//   ....[42]....
        /*07ac*/ 	.word	0x00024b40


	//   ....[43]....
        /*07b0*/ 	.word	0x00024b70


	//   ....[44]....
        /*07b4*/ 	.word	0x00024d10


	//   ....[45]....
        /*07b8*/ 	.word	0x00024d70


	//   ....[46]....
        /*07bc*/ 	.word	0x00024db0


	//   ....[47]....
        /*07c0*/ 	.word	0x00024df0


	//   ....[48]....
        /*07c4*/ 	.word	0x00024e20


	//   ....[49]....
        /*07c8*/ 	.word	0x00024e50


	//   ....[50]....
        /*07cc*/ 	.word	0x00024f10


	//   ....[51]....
        /*07d0*/ 	.word	0x00024f30


	//   ....[52]....
        /*07d4*/ 	.word	0x00024fa0


	//   ....[53]....
        /*07d8*/ 	.word	0x000253f0


	//   ....[54]....
        /*07dc*/ 	.word	0x00025830


	//   ....[55]....
        /*07e0*/ 	.word	0x000258d0


	//   ....[56]....
        /*07e4*/ 	.word	0x00025970


	//   ....[57]....
        /*07e8*/ 	.word	0x00025a10


	//   ....[58]....
        /*07ec*/ 	.word	0x00025b00


	//   ....[59]....
        /*07f0*/ 	.word	0x00025ba0


	//   ....[60]....
        /*07f4*/ 	.word	0x00025c40


	//   ....[61]....
        /*07f8*/ 	.word	0x00025ce0


	//   ....[62]....
        /*07fc*/ 	.word	0x00025f40


	//   ....[63]....
        /*0800*/ 	.word	0x00026220


	//   ....[64]....
        /*0804*/ 	.word	0x00026640


	//   ....[65]....
        /*0808*/ 	.word	0x000266d0


	//   ....[66]....
        /*080c*/ 	.word	0x00026770


	//   ....[67]....
        /*0810*/ 	.word	0x00026820


	//   ....[68]....
        /*0814*/ 	.word	0x000268a0


	//   ....[69]....
        /*0818*/ 	.word	0x00026920


	//   ....[70]....
        /*081c*/ 	.word	0x000269a0


	//   ....[71]....
        /*0820*/ 	.word	0x00026a20


	//   ....[72]....
        /*0824*/ 	.word	0x00026ab0


	//   ....[73]....
        /*0828*/ 	.word	0x00026b60


	//   ....[74]....
        /*082c*/ 	.word	0x00026be0


	//   ....[75]....
        /*0830*/ 	.word	0x00026c60


	//   ....[76]....
        /*0834*/ 	.word	0x00026ce0


	//   ....[77]....
        /*0838*/ 	.word	0x00026d60


	//   ....[78]....
        /*083c*/ 	.word	0x00026dd0


	//   ....[79]....
        /*0840*/ 	.word	0x00026e70


	//   ....[80]....
        /*0844*/ 	.word	0x00026f00


	//   ....[81]....
        /*0848*/ 	.word	0x00027020


	//----- nvinfo : EIATTR_REG_RECONFIG
	.align		4
.L_183:
        /*084c*/ 	.byte	0x01, 0x54
	.zero		2


	//----- nvinfo : EIATTR_SYSCALL_OFFSETS
	.align		4
        /*0850*/ 	.byte	0x04, 0x46
        /*0852*/ 	.short	(.L_185 - .L_184)


	//   ....[0]....
.L_184:
        /*0854*/ 	.word	0x00001950


	//   ....[1]....
        /*0858*/ 	.word	0x00001aa0


	//   ....[2]....
        /*085c*/ 	.word	0x0000b250


	//   ....[3]....
        /*0860*/ 	.word	0x0000b6e0


	//   ....[4]....
        /*0864*/ 	.word	0x00021570


	//   ....[5]....
        /*0868*/ 	.word	0x000216b0


	//   ....[6]....
        /*086c*/ 	.word	0x000217b0


	//----- nvinfo : EIATTR_MBARRIER_INSTR_OFFSETS
	.align		4
.L_185:
        /*0870*/ 	.byte	0x04, 0x39
        /*0872*/ 	.short	(.L_187 - .L_186)


	//   ....[0]....
.L_186:
        /*0874*/ 	.word	0x000002e0
        /*0878*/ 	.word	0x000000ff
        /*087c*/ 	.word	0x00038800
        /*0880*/ 	.short	0x0100
        /*0882*/ 	.byte	0x08
	.zero		1


	//   ....[1]....
        /*0884*/ 	.word	0x000002f0
        /*0888*/ 	.word	0x000000ff
        /*088c*/ 	.word	0x00038820
        /*0890*/ 	.short	0x0100
        /*0892*/ 	.byte	0x08
	.zero		1


	//   ....[2]....
        /*0894*/ 	.word	0x000003e0
        /*0898*/ 	.word	0x000000ff
        /*089c*/ 	.word	0x00038830
        /*08a0*/ 	.short	0x0100
        /*08a2*/ 	.byte	0x08
	.zero		1


	//   ....[3]....
        /*08a4*/ 	.word	0x000003f0
        /*08a8*/ 	.word	0x000000ff
        /*08ac*/ 	.word	0x00038840
        /*08b0*/ 	.short	0x0100
        /*08b2*/ 	.byte	0x08
	.zero		1


	//   ....[4]....
        /*08b4*/ 	.word	0x00000400
        /*08b8*/ 	.word	0x000000ff
        /*08bc*/ 	.word	0x00038838
        /*08c0*/ 	.short	0x0100
        /*08c2*/ 	.byte	0x08
	.zero		1


	//   ....[5]....
        /*08c4*/ 	.word	0x00000410
        /*08c8*/ 	.word	0x000000ff
        /*08cc*/ 	.word	0x00038848
        /*08d0*/ 	.short	0x0100
        /*08d2*/ 	.byte	0x08
	.zero		1


	//   ....[6]....
        /*08d4*/ 	.word	0x00000540
        /*08d8*/ 	.word	0x000000ff
        /*08dc*/ 	.word	0x00038850
        /*08e0*/ 	.short	0x0100
        /*08e2*/ 	.byte	0x08
	.zero		1


	//   ....[7]....
        /*08e4*/ 	.word	0x00000550
        /*08e8*/ 	.word	0x000000ff
        /*08ec*/ 	.word	0x00038860
        /*08f0*/ 	.short	0x0100
        /*08f2*/ 	.byte	0x08
	.zero		1


	//   ....[8]....
        /*08f4*/ 	.word	0x00000560
        /*08f8*/ 	.word	0x000000ff
        /*08fc*/ 	.word	0x00038858
        /*0900*/ 	.short	0x0100
        /*0902*/ 	.byte	0x08
	.zero		1


	//   ....[9]....
        /*0904*/ 	.word	0x00000570
        /*0908*/ 	.word	0x000000ff
        /*090c*/ 	.word	0x00038868
        /*0910*/ 	.short	0x0100
        /*0912*/ 	.byte	0x08
	.zero		1


	//   ....[10]....
        /*0914*/ 	.word	0x00000660
        /*0918*/ 	.word	0x000000ff
        /*091c*/ 	.word	0x00038870
        /*0920*/ 	.short	0x0100
        /*0922*/ 	.byte	0x06
	.zero		1


	//   ....[11]....
        /*0924*/ 	.word	0x00000670
        /*0928*/ 	.word	0x000000ff
        /*092c*/ 	.word	0x00038880
        /*0930*/ 	.short	0x0100
        /*0932*/ 	.byte	0x06
	.zero		1


	//   ....[12]....
        /*0934*/ 	.word	0x00000680
        /*0938*/ 	.word	0x000000ff
        /*093c*/ 	.word	0x00038878
        /*0940*/ 	.short	0x0100
        /*0942*/ 	.byte	0x06
	.zero		1


	//   ....[13]....
        /*0944*/ 	.word	0x00000690
        /*0948*/ 	.word	0x000000ff
        /*094c*/ 	.word	0x00038888
        /*0950*/ 	.short	0x0100
        /*0952*/ 	.byte	0x06
	.zero		1


	//   ....[14]....
        /*0954*/ 	.word	0x000007c0
        /*0958*/ 	.word	0x000000ff
        /*095c*/ 	.word	0x00038890
        /*0960*/ 	.short	0x0100
        /*0962*/ 	.byte	0x08
	.zero		1


	//   ....[15]....
        /*0964*/ 	.word	0x000007d0
        /*0968*/ 	.word	0x000000ff
        /*096c*/ 	.word	0x000388a0
        /*0970*/ 	.short	0x0100
        /*0972*/ 	.byte	0x08
	.zero		1


	//   ....[16]....
        /*0974*/ 	.word	0x000007e0
        /*0978*/ 	.word	0x000000ff
        /*097c*/ 	.word	0x00038898
        /*0980*/ 	.short	0x0100
        /*0982*/ 	.byte	0x08
	.zero		1


	//   ....[17]....
        /*0984*/ 	.word	0x000007f0
        /*0988*/ 	.word	0x000000ff
        /*098c*/ 	.word	0x000388a8
        /*0990*/ 	.short	0x0100
        /*0992*/ 	.byte	0x08
	.zero		1


	//   ....[18]....
        /*0994*/ 	.word	0x00000920
        /*0998*/ 	.word	0x000000ff
        /*099c*/ 	.word	0x000388b0
        /*09a0*/ 	.short	0x0100
        /*09a2*/ 	.byte	0x08
	.zero		1


	//   ....[19]....
        /*09a4*/ 	.word	0x00000930
        /*09a8*/ 	.word	0x000000ff
        /*09ac*/ 	.word	0x000388c0
        /*09b0*/ 	.short	0x0100
        /*09b2*/ 	.byte	0x08
	.zero		1


	//   ....[20]....
        /*09b4*/ 	.word	0x00000940
        /*09b8*/ 	.word	0x000000ff
        /*09bc*/ 	.word	0x000388b8
        /*09c0*/ 	.short	0x0100
        /*09c2*/ 	.byte	0x08
	.zero		1


	//   ....[21]....
        /*09c4*/ 	.word	0x00000950
        /*09c8*/ 	.word	0x000000ff
        /*09cc*/ 	.word	0x000388c8
        /*09d0*/ 	.short	0x0100
        /*09d2*/ 	.byte	0x08
	.zero		1


	//   ....[22]....
        /*09d4*/ 	.word	0x000036a0
        /*09d8*/ 	.word	0x00000000
        /*09dc*/ 	.word	0x00038890
        /*09e0*/ 	.short	0x010a
        /*09e2*/ 	.byte	0x3f
	.zero		1


	//   ....[23]....
        /*09e4*/ 	.word	0x00006d60
        /*09e8*/ 	.word	0x00000000
        /*09ec*/ 	.word	0x00038890
        /*09f0*/ 	.short	0x010a
        /*09f2*/ 	.byte	0x3f
	.zero		1


	//   ....[24]....
        /*09f4*/ 	.word	0x0000a0c0
        /*09f8*/ 	.word	0x00000000
        /*09fc*/ 	.word	0x00038890
        /*0a00*/ 	.short	0x010a
        /*0a02*/ 	.byte	0x3f
	.zero		1


	//   ....[25]....
        /*0a04*/ 	.word	0x0000a500
        /*0a08*/ 	.word	0x00000028
        /*0a0c*/ 	.word	0x00000000
        /*0a10*/ 	.short	0x0101
        /*0a12*/ 	.byte	0x3f
	.zero		1


	//   ....[26]....
        /*0a14*/ 	.word	0x0000a540
        /*0a18*/ 	.word	0x00000000
        /*0a1c*/ 	.word	0x000388b0
        /*0a20*/ 	.short	0x010a
        /*0a22*/ 	.byte	0x3f
	.zero		1


	//   ....[27]....
        /*0a24*/ 	.word	0x0000ab70
        /*0a28*/ 	.word	0x00000000
        /*0a2c*/ 	.word	0x00000000
        /*0a30*/ 	.short	0x0101
        /*0a32*/ 	.byte	0x3f
	.zero		1


	//   ....[28]....
        /*0a34*/ 	.word	0x0000b2e0
        /*0a38*/ 	.word	0x00000010
        /*0a3c*/ 	.word	0x00038800
        /*0a40*/ 	.short	0x010a
        /*0a42*/ 	.byte	0x3f
	.zero		1


	//   ....[29]....
        /*0a44*/ 	.word	0x0000b330
        /*0a48*/ 	.word	0x00000010
        /*0a4c*/ 	.word	0x00038800
        /*0a50*/ 	.short	0x010a
        /*0a52*/ 	.byte	0x3f
	.zero		1


	//   ....[30]....
        /*0a54*/ 	.word	0x0000bc20
        /*0a58*/ 	.word	0x00000010
        /*0a5c*/ 	.word	0x00038800
        /*0a60*/ 	.short	0x010a
        /*0a62*/ 	.byte	0x3f
	.zero		1


	//   ....[31]....
        /*0a64*/ 	.word	0x0000ece0
        /*0a68*/ 	.word	0x00000010
        /*0a6c*/ 	.word	0x00038800
        /*0a70*/ 	.short	0x010a
        /*0a72*/ 	.byte	0x3f
	.zero		1


	//   ....[32]....
        /*0a74*/ 	.word	0x00011f30
        /*0a78*/ 	.word	0x00000000
        /*0a7c*/ 	.word	0x00038830
        /*0a80*/ 	.short	0x010a
        /*0a82*/ 	.byte	0x3f
	.zero		1


	//   ....[33]....
        /*0a84*/ 	.word	0x00011fd0
        /*0a88*/ 	.word	0x00000000
        /*0a8c*/ 	.word	0x00038830
        /*0a90*/ 	.short	0x010a
        /*0a92*/ 	.byte	0x3f
	.zero		1


	//   ....[34]....
        /*0a94*/ 	.word	0x00015950
        /*0a98*/ 	.word	0x00000000
        /*0a9c*/ 	.word	0x00000000
        /*0aa0*/ 	.short	0x0101
        /*0aa2*/ 	.byte	0x3f
	.zero		1


	//   ....[35]....
        /*0aa4*/ 	.word	0x00016c90
        /*0aa8*/ 	.word	0x0000000b
        /*0aac*/ 	.word	0x00038830
        /*0ab0*/ 	.short	0x010a
        /*0ab2*/ 	.byte	0x3f
	.zero		1


	//   ....[36]....
        /*0ab4*/ 	.word	0x00016d10
        /*0ab8*/ 	.word	0x0000000b
        /*0abc*/ 	.word	0x00038830
        /*0ac0*/ 	.short	0x010a
        /*0ac2*/ 	.byte	0x3f
	.zero		1


	//   ....[37]....
        /*0ac4*/ 	.word	0x0001a3a0
        /*0ac8*/ 	.word	0x00000009
        /*0acc*/ 	.word	0x00038850
        /*0ad0*/ 	.short	0x010a
        /*0ad2*/ 	.byte	0x3f
	.zero		1


	//   ....[38]....
        /*0ad4*/ 	.word	0x0001a3f0
        /*0ad8*/ 	.word	0x00000009
        /*0adc*/ 	.word	0x00038850
        /*0ae0*/ 	.short	0x010a
        /*0ae2*/ 	.byte	0x3f
	.zero		1


	//   ....[39]....
        /*0ae4*/ 	.word	0x0001ae50
        /*0ae8*/ 	.word	0x000000a4
        /*0aec*/ 	.word	0x00000000
        /*0af0*/ 	.short	0x0101
        /*0af2*/ 	.byte	0x3f
	.zero		1


	//   ....[40]....
        /*0af4*/ 	.word	0x0001ae70
        /*0af8*/ 	.word	0x00000009
        /*0afc*/ 	.word	0x00000000
        /*0b00*/ 	.short	0x0101
        /*0b02*/ 	.byte	0x3f
	.zero		1


	//   ....[41]....
        /*0b04*/ 	.word	0x0001bc20
        /*0b08*/ 	.word	0x00000000
        /*0b0c*/ 	.word	0x00038850
        /*0b10*/ 	.short	0x010a
        /*0b12*/ 	.byte	0x3f
	.zero		1


	//   ....[42]....
        /*0b14*/ 	.word	0x0001bcc0
        /*0b18*/ 	.word	0x00000000
        /*0b1c*/ 	.word	0x00038850
        /*0b20*/ 	.short	0x010a
        /*0b22*/ 	.byte	0x3f
	.zero		1


	//   ....[43]....
        /*0b24*/ 	.word	0x0001c1e0
        /*0b28*/ 	.word	0x0000000b
        /*0b2c*/ 	.word	0x00000000
        /*0b30*/ 	.short	0x0101
        /*0b32*/ 	.byte	0x3f
	.zero		1


	//   ....[44]....
        /*0b34*/ 	.word	0x0001e100
        /*0b38*/ 	.word	0x00000000
        /*0b3c*/ 	.word	0x00000000
        /*0b40*/ 	.short	0x0101
        /*0b42*/ 	.byte	0x3f
	.zero		1


	//   ....[45]....
        /*0b44*/ 	.word	0x00020530
        /*0b48*/ 	.word	0x00000009
        /*0b4c*/ 	.word	0x00038820
        /*0b50*/ 	.short	0x010a
        /*0b52*/ 	.byte	0x3f
	.zero		1


	//   ....[46]....
        /*0b54*/ 	.word	0x000205c0
        /*0b58*/ 	.word	0x00000005
        /*0b5c*/ 	.word	0x000388a0
        /*0b60*/ 	.short	0x010a
        /*0b62*/ 	.byte	0x3f
	.zero		1


	//   ....[47]....
        /*0b64*/ 	.word	0x00020890
        /*0b68*/ 	.word	0x00000005
        /*0b6c*/ 	.word	0x000388c0
        /*0b70*/ 	.short	0x010a
        /*0b72*/ 	.byte	0x3f
	.zero		1


	//   ....[48]....
        /*0b74*/ 	.word	0x00020c80
        /*0b78*/ 	.word	0x00000006
        /*0b7c*/ 	.word	0x000388a0
        /*0b80*/ 	.short	0x010a
        /*0b82*/ 	.byte	0x3f
	.zero		1


	//   ....[49]....
        /*0b84*/ 	.word	0x00020f30
        /*0b88*/ 	.word	0x00000006
        /*0b8c*/ 	.word	0x000388c0
        /*0b90*/ 	.short	0x010a
        /*0b92*/ 	.byte	0x3f
	.zero		1


	//   ....[50]....
        /*0b94*/ 	.word	0x00022000
        /*0b98*/ 	.word	0x00000006
        /*0b9c*/ 	.word	0x00038840
        /*0ba0*/ 	.short	0x010a
        /*0ba2*/ 	.byte	0x3f
	.zero		1


	//   ....[51]....
        /*0ba4*/ 	.word	0x00022690
        /*0ba8*/ 	.word	0x00000007
        /*0bac*/ 	.word	0x00038820
        /*0bb0*/ 	.short	0x010a
        /*0bb2*/ 	.byte	0x3f
	.zero		1


	//   ....[52]....
        /*0bb4*/ 	.word	0x000229f0
        /*0bb8*/ 	.word	0x00000008
        /*0bbc*/ 	.word	0x00038840
        /*0bc0*/ 	.short	0x010a
        /*0bc2*/ 	.byte	0x3f
	.zero		1


	//   ....[53]....
        /*0bc4*/ 	.word	0x00022d40
        /*0bc8*/ 	.word	0x00000009
        /*0bcc*/ 	.word	0x00000060
        /*0bd0*/ 	.short	0x010a
        /*0bd2*/ 	.byte	0x3f
	.zero		1


	//   ....[54]....
        /*0bd4*/ 	.word	0x000233c0
        /*0bd8*/ 	.word	0x00000002
        /*0bdc*/ 	.word	0x00038840
        /*0be0*/ 	.short	0x010a
        /*0be2*/ 	.byte	0x3f
	.zero		1


	//   ....[55]....
        /*0be4*/ 	.word	0x00023710
        /*0be8*/ 	.word	0x00000003
        /*0bec*/ 	.word	0x00000060
        /*0bf0*/ 	.short	0x010a
        /*0bf2*/ 	.byte	0x3f
	.zero		1


	//   ....[56]....
        /*0bf4*/ 	.word	0x00023c90
        /*0bf8*/ 	.word	0x00000002
        /*0bfc*/ 	.word	0x00038840
        /*0c00*/ 	.short	0x010a
        /*0c02*/ 	.byte	0x3f
	.zero		1


	//   ....[57]....
        /*0c04*/ 	.word	0x00023fe0
        /*0c08*/ 	.word	0x00000002
        /*0c0c*/ 	.word	0x00000060
        /*0c10*/ 	.short	0x010a
        /*0c12*/ 	.byte	0x3f
	.zero		1


	//   ....[58]....
        /*0c14*/ 	.word	0x00024500
        /*0c18*/ 	.word	0x00000003
        /*0c1c*/ 	.word	0x00038860
        /*0c20*/ 	.short	0x010a
        /*0c22*/ 	.byte	0x3f
	.zero		1


	//   ....[59]....
        /*0c24*/ 	.word	0x00025370
        /*0c28*/ 	.word	0x00000000
        /*0c2c*/ 	.word	0x00038820
        /*0c30*/ 	.short	0x010a
        /*0c32*/ 	.byte	0x3f
	.zero		1


	//   ....[60]....
        /*0c34*/ 	.word	0x00025520
        /*0c38*/ 	.word	0x00000006
        /*0c3c*/ 	.word	0x00000000
        /*0c40*/ 	.short	0x010a
        /*0c42*/ 	.byte	0x3f
	.zero		1


	//   ....[61]....
        /*0c44*/ 	.word	0x00025590
        /*0c48*/ 	.word	0x00000007
        /*0c4c*/ 	.word	0x00000000
        /*0c50*/ 	.short	0x010a
        /*0c52*/ 	.byte	0x3f
	.zero		1


	//   ....[62]....
        /*0c54*/ 	.word	0x00025600
        /*0c58*/ 	.word	0x00000004
        /*0c5c*/ 	.word	0x00000000
        /*0c60*/ 	.short	0x010a
        /*0c62*/ 	.byte	0x3f
	.zero		1


	//   ....[63]....
        /*0c64*/ 	.word	0x00025630
        /*0c68*/ 	.word	0x00000003
        /*0c6c*/ 	.word	0x00000000
        /*0c70*/ 	.short	0x010a
        /*0c72*/ 	.byte	0x3f
	.zero		1


	//   ....[64]....
        /*0c74*/ 	.word	0x00025690
        /*0c78*/ 	.word	0x00000000
        /*0c7c*/ 	.word	0x00038890
        /*0c80*/ 	.short	0x010a
        /*0c82*/ 	.byte	0x3f
	.zero		1


	//   ....[65]....
        /*0c84*/ 	.word	0x000256e0
        /*0c88*/ 	.word	0x00000000
        /*0c8c*/ 	.word	0x00038890
        /*0c90*/ 	.short	0x010a
        /*0c92*/ 	.byte	0x3f
	.zero		1


	//   ....[66]....
        /*0c94*/ 	.word	0x00025730
        /*0c98*/ 	.word	0x00000000
        /*0c9c*/ 	.word	0x00038890
        /*0ca0*/ 	.short	0x010a
        /*0ca2*/ 	.byte	0x3f
	.zero		1


	//   ....[67]....
        /*0ca4*/ 	.word	0x00025780
        /*0ca8*/ 	.word	0x00000000
        /*0cac*/ 	.word	0x000388b0
        /*0cb0*/ 	.short	0x010a
        /*0cb2*/ 	.byte	0x3f
	.zero		1


	//   ....[68]....
        /*0cb4*/ 	.word	0x00025a50
        /*0cb8*/ 	.word	0x00000010
        /*0cbc*/ 	.word	0x00038800
        /*0cc0*/ 	.short	0x010a
        /*0cc2*/ 	.byte	0x3f
	.zero		1


	//   ....[69]....
        /*0cc4*/ 	.word	0x00025d20
        /*0cc8*/ 	.word	0x00000010
        /*0ccc*/ 	.word	0x00038800
        /*0cd0*/ 	.short	0x010a
        /*0cd2*/ 	.byte	0x3f
	.zero		1


	//   ....[70]....
        /*0cd4*/ 	.word	0x00025d70
        /*0cd8*/ 	.word	0x00000000
        /*0cdc*/ 	.word	0x00038830
        /*0ce0*/ 	.short	0x010a
        /*0ce2*/ 	.byte	0x3f
	.zero		1


	//   ....[71]....
        /*0ce4*/ 	.word	0x00025dc0
        /*0ce8*/ 	.word	0x0000000b
        /*0cec*/ 	.word	0x00038830
        /*0cf0*/ 	.short	0x010a
        /*0cf2*/ 	.byte	0x3f
	.zero		1


	//   ....[72]....
        /*0cf4*/ 	.word	0x00025e10
        /*0cf8*/ 	.word	0x00000009
        /*0cfc*/ 	.word	0x00038850
        /*0d00*/ 	.short	0x010a
        /*0d02*/ 	.byte	0x3f
	.zero		1


	//   ....[73]....
        /*0d04*/ 	.word	0x00025e60
        /*0d08*/ 	.word	0x00000000
        /*0d0c*/ 	.word	0x00038850
        /*0d10*/ 	.short	0x010a
        /*0d12*/ 	.byte	0x3f
	.zero		1


	//   ....[74]....
        /*0d14*/ 	.word	0x00026000
        /*0d18*/ 	.word	0x00000009
        /*0d1c*/ 	.word	0x00038820
        /*0d20*/ 	.short	0x010a
        /*0d22*/ 	.byte	0x3f
	.zero		1


	//   ....[75]....
        /*0d24*/ 	.word	0x00026050
        /*0d28*/ 	.word	0x00000005
        /*0d2c*/ 	.word	0x000388a0
        /*0d30*/ 	.short	0x010a
        /*0d32*/ 	.byte	0x3f
	.zero		1


	//   ....[76]....
        /*0d34*/ 	.word	0x000260a0
        /*0d38*/ 	.word	0x00000005
        /*0d3c*/ 	.word	0x000388c0
        /*0d40*/ 	.short	0x010a
        /*0d42*/ 	.byte	0x3f
	.zero		1


	//   ....[77]....
        /*0d44*/ 	.word	0x000260f0
        /*0d48*/ 	.word	0x00000006
        /*0d4c*/ 	.word	0x000388a0
        /*0d50*/ 	.short	0x010a
        /*0d52*/ 	.byte	0x3f
	.zero		1


	//   ....[78]....
        /*0d54*/ 	.word	0x00026140
        /*0d58*/ 	.word	0x00000006
        /*0d5c*/ 	.word	0x000388c0
        /*0d60*/ 	.short	0x010a
        /*0d62*/ 	.byte	0x3f
	.zero		1


	//   ....[79]....
        /*0d64*/ 	.word	0x000262e0
        /*0d68*/ 	.word	0x00000006
        /*0d6c*/ 	.word	0x00038840
        /*0d70*/ 	.short	0x010a
        /*0d72*/ 	.byte	0x3f
	.zero		1


	//   ....[80]....
        /*0d74*/ 	.word	0x00026360
        /*0d78*/ 	.word	0x00000006
        /*0d7c*/ 	.word	0x00038820
        /*0d80*/ 	.short	0x010a
        /*0d82*/ 	.byte	0x3f
	.zero		1


	//   ....[81]....
        /*0d84*/ 	.word	0x000263b0
        /*0d88*/ 	.word	0x00000008
        /*0d8c*/ 	.word	0x00038840
        /*0d90*/ 	.short	0x010a
        /*0d92*/ 	.byte	0x3f
	.zero		1


	//   ....[82]....
        /*0d94*/ 	.word	0x00026400
        /*0d98*/ 	.word	0x00000009
        /*0d9c*/ 	.word	0x00000060
        /*0da0*/ 	.short	0x010a
        /*0da2*/ 	.byte	0x3f
	.zero		1


	//   ....[83]....
        /*0da4*/ 	.word	0x00026450
        /*0da8*/ 	.word	0x00000002
        /*0dac*/ 	.word	0x00038840
        /*0db0*/ 	.short	0x010a
        /*0db2*/ 	.byte	0x3f
	.zero		1


	//   ....[84]....
        /*0db4*/ 	.word	0x000264a0
        /*0db8*/ 	.word	0x00000003
        /*0dbc*/ 	.word	0x00000060
        /*0dc0*/ 	.short	0x010a
        /*0dc2*/ 	.byte	0x3f
	.zero		1


	//   ....[85]....
        /*0dc4*/ 	.word	0x000264f0
        /*0dc8*/ 	.word	0x00000002
        /*0dcc*/ 	.word	0x00038840
        /*0dd0*/ 	.short	0x010a
        /*0dd2*/ 	.byte	0x3f
	.zero		1


	//   ....[86]....
        /*0dd4*/ 	.word	0x00026540
        /*0dd8*/ 	.word	0x00000002
        /*0ddc*/ 	.word	0x00000060
        /*0de0*/ 	.short	0x010a
        /*0de2*/ 	.byte	0x3f
	.zero		1


	//   ....[87]....
        /*0de4*/ 	.word	0x00026590
        /*0de8*/ 	.word	0x00000003
        /*0dec*/ 	.word	0x00038860
        /*0df0*/ 	.short	0x010a
        /*0df2*/ 	.byte	0x3f
	.zero		1


	//   ....[88]....
        /*0df4*/ 	.word	0x00026f40
        /*0df8*/ 	.word	0x00000000
        /*0dfc*/ 	.word	0x00038820
        /*0e00*/ 	.short	0x010a
        /*0e02*/ 	.byte	0x3f
	.zero		1


	//   ....[89]....
        /*0e04*/ 	.word	0x000270e0
        /*0e08*/ 	.word	0x00000006
        /*0e0c*/ 	.word	0x00000000
        /*0e10*/ 	.short	0x010a
        /*0e12*/ 	.byte	0x3f
	.zero		1


	//   ....[90]....
        /*0e14*/ 	.word	0x00027130
        /*0e18*/ 	.word	0x00000007
        /*0e1c*/ 	.word	0x00000000
        /*0e20*/ 	.short	0x010a
        /*0e22*/ 	.byte	0x3f
	.zero		1


	//   ....[91]....
        /*0e24*/ 	.word	0x00027180
        /*0e28*/ 	.word	0x00000004
        /*0e2c*/ 	.word	0x00000000
        /*0e30*/ 	.short	0x010a
        /*0e32*/ 	.byte	0x3f
	.zero		1


	//----- nvinfo : EIATTR_NUM_MBARRIERS
	.align		4
.L_187:
        /*0e34*/ 	.byte	0x03, 0x38
        /*0e36*/ 	.short	0x0016


	//----- nvinfo : EIATTR_EXIT_INSTR_OFFSETS
	.align		4
        /*0e38*/ 	.byte	0x04, 0x1c
        /*0e3a*/ 	.short	(.L_189 - .L_188)


	//   ....[0]....
.L_188:
        /*0e3c*/ 	.word	0x00025680


	//----- nvinfo : EIATTR_MAX_THREADS
	.align		4
.L_189:
        /*0e40*/ 	.byte	0x04, 0x05
        /*0e42*/ 	.short	(.L_191 - .L_190)
.L_190:
        /*0e44*/ 	.word	0x00000180
        /*0e48*/ 	.word	0x00000001
        /*0e4c*/ 	.word	0x00000001


	//----- nvinfo : EIATTR_CRS_STACK_SIZE
	.align		4
.L_191:
        /*0e50*/ 	.byte	0x04, 0x1e
        /*0e52*/ 	.short	(.L_193 - .L_192)
.L_192:
        /*0e54*/ 	.word	0x00000000


	//----- nvinfo : EIATTR_CBANK_PARAM_SIZE
	.align		4
.L_193:
        /*0e58*/ 	.byte	0x03, 0x19
        /*0e5a*/ 	.short	0x0a70


	//----- nvinfo : EIATTR_PARAM_CBANK
	.align		4
        /*0e5c*/ 	.byte	0x04, 0x0a
        /*0e5e*/ 	.short	(.L_195 - .L_194)
	.align		4
.L_194:
        /*0e60*/ 	.word	index@(.nv.constant0._ZN7cutlass13device_kernelIN5flash11enable_sm90INS1_16FlashAttnFwdSm90INS1_25CollectiveMainloopFwdSm90ILi2EN4cute5tupleIJNS5_1CILi1EEES8_S8_EEENS6_IJNS7_ILi128EEENS7_ILi80EEENS7_ILi256EEEEEELi256ENS_10bfloat16_tEfNS_4arch4Sm90ELb0ELb0ELb0ELb1ELb0ELb1ELb0ELb1ELb1ELb0ELb0ELb0EEENS1_21CollectiveEpilogueFwdINS6_IJSA_SC_SB_EEES9_SE_SG_Li256ELb1ELb0ELb0ELb0EEENS1_36VarlenDynamicPersistentTileSchedulerILi128ELi80ELi256ELi32ELb0ELb0ELb1ELb0ELb1ELb1EEEEEEEEEvNT_6ParamsE)
        /*0e64*/ 	.short	0x0210
        /*0e66*/ 	.short	0x0a70


	//----- nvinfo : EIATTR_SW_WAR
	.align		4
.L_195:
        /*0e68*/ 	.byte	0x04, 0x36
        /*0e6a*/ 	.short	(.L_197 - .L_196)
.L_196:
        /*0e6c*/ 	.word	0x00000008
.L_197:


//--------------------- .nv.info._ZN7cutlass13device_kernelIN5flash11enable_sm90INS1_16FlashAttnFwdSm90INS1_25CollectiveMainloopFwdSm90ILi2EN4cute5tupleIJNS5_1CILi1EEES8_S8_EEENS6_IJNS7_ILi128EEENS7_ILi64EEENS7_ILi256EEEEEELi256ENS_10bfloat16_tEfNS_4arch4Sm90ELb0ELb1ELb0ELb0ELb0ELb0ELb0ELb1ELb1ELb0ELb0ELb0EEENS1_21CollectiveEpilogueFwdINS6_IJSA_SC_SB_EEES9_SE_SG_Li256ELb0ELb0ELb0ELb0EEENS1_30DynamicPersistentTileSchedulerILi256ELi32ELb0ELb0ELb1EEEEEEEEEvNT_6ParamsE --------------------------
	.section	.nv.info._ZN7cutlass13device_kernelIN5flash11enable_sm90INS1_16FlashAttnFwdSm90INS1_25CollectiveMainloopFwdSm90ILi2EN4cute5tupleIJNS5_1CILi1EEES8_S8_EEENS6_IJNS7_ILi128EEENS7_ILi64EEENS7_ILi256EEEEEELi256ENS_10bfloat16_tEfNS_4arch4Sm90ELb0ELb1ELb0ELb0ELb0ELb0ELb0ELb1ELb1ELb0ELb0ELb0EEENS1_21CollectiveEpilogueFwdINS6_IJSA_SC_SB_EEES9_SE_SG_Li256ELb0ELb0ELb0ELb0EEENS1_30DynamicPersistentTileSchedulerILi256ELi32ELb0ELb0ELb1EEEEEEEEEvNT_6ParamsE,"",@"SHT_CUDA_INFO"
	.sectionflags	@""
	.align	4


	//----- nvinfo : EIATTR_CUDA_API_VERSION
	.align		4
        /*0000*/ 	.byte	0x04, 0x37
        /*0002*/ 	.short	(.L_199 - .L_198)
.L_198:
        /*0004*/ 	.word	0x00000082


	//----- nvinfo : EIATTR_KPARAM_INFO
	.align		4
.L_199:
        /*0008*/ 	.byte	0x04, 0x17
        /*000a*/ 	.short	(.L_201 - .L_200)
.L_200:
        /*000c*/ 	.word	0x00000000
        /*0010*/ 	.short	0x0000
        /*0012*/ 	.short	0x0070
        /*0014*/ 	.byte	0x00, 0xf0, 0x01, 0x2e


	//----- nvinfo : EIATTR_SPARSE_MMA_MASK
	.align		4
.L_201:
        /*0018*/ 	.byte	0x03, 0x50
        /*001a*/ 	.short	0x0000


	//----- nvinfo : EIATTR_MAXREG_COUNT
	.align		4
        /*001c*/ 	.byte	0x03, 0x1b
        /*001e*/ 	.short	0x00a8


	//----- nvinfo : EIATTR_NUM_BARRIERS
	.align		4
        /*0020*/ 	.byte	0x02, 0x4c
        /*0022*/ 	.byte	0x09
	.zero		1


	//----- nvinfo : EIATTR_EXTERNS
	.align		4
        /*0024*/ 	.byte	0x04, 0x0f
        /*0026*/ 	.short	(.L_203 - .L_202)


	//   ....[0]....
	.align		4
.L_202:
        /*0028*/ 	.word	index@(__assertfail)


	//----- nvinfo : EIATTR_ANNOTATIONS
	.align		4
.L_203:
        /*002c*/ 	.byte	0x04, 0x55
        /*002e*/ 	.short	(.L_205 - .L_204)


	//   ....[0]....
.L_204:
        /*0030*/ 	.word	0x00000001
        /*0034*/ 	.byte	0x70, 0x09, 0x00, 0x00, 0x01, 0x00, 0x00, 0x00, 0x40, 0x0a, 0x00, 0x00, 0x01, 0x00, 0x00, 0x00
        /*0044*/ 	.byte	0xe0, 0x15, 0x01, 0x00


	//----- nvinfo : EIATTR_MERCURY_ISA_VERSION
	.align		4
.L_205:
        /*0048*/ 	.byte	0x03, 0x5f
        /*004a*/ 	.short	0x0101


	//----- nvinfo : EIATTR_INT_WARP_WIDE_INSTR_OFFSETS
	.align		4
        /*004c*/ 	.byte	0x04, 0x31
        /*004e*/ 	.short	(.L_207 - .L_206)


	//   ....[0]....
.L_206:
        /*0050*/ 	.word	0x00000190


	//   ....[1]....
        /*0054*/ 	.word	0x000001c0


	//   ....[2]....
        /*0058*/ 	.word	0x000001d0


	//   ....[3]....
        /*005c*/ 	.word	0x0000e830


	//   ....[4]....
        /*0060*/ 	.word	0x0000e8d0


	//   ....[5]....
        /*0064*/ 	.word	0x0000ee80


	//   ....[6]....
        /*0068*/ 	.word	0x00010f40


	//   ....[7]....
        /*006c*/ 	.word	0x00010fe0


	//----- nvinfo : EIATTR_COOP_GROUP_MASK_REGIDS
	.align		4
.L_207:
        /*0070*/ 	.byte	0x04, 0x29
        /*0072*/ 	.short	(.L_209 - .L_208)


	//   ....[0]....
.L_208:
        /*0074*/ 	.word	0xffffffff


	//   ....[1]....
        /*0078*/ 	.word	0xffffffff


	//   ....[2]....
        /*007c*/ 	.word	0xffffffff


	//   ....[3]....
        /*0080*/ 	.word	0xffffffff


	//   ....[4]....
        /*0084*/ 	.word	0xffffffff


	//   ....[5]....
        /*0088*/ 	.word	0xffffffff


	//   ....[6]....
        /*008c*/ 	.word	0xffffffff


	//   ....[7]....
        /*0090*/ 	.word	0xffffffff


	//   ....[8]....
        /*0094*/ 	.word	0xffffffff


	//   ....[9]....
        /*0098*/ 	.word	0xffffffff


	//   ....[10]....
        /*009c*/ 	.word	0xffffffff


	//   ....[11]....
        /*00a0*/ 	.word	0xffffffff


	//   ....[12]....
        /*00a4*/ 	.word	0xffffffff


	//   ....[13]....
        /*00a8*/ 	.word	0xffffffff


	//   ....[14]....
        /*00ac*/ 	.word	0xffffffff


	//   ....[15]....
        /*00b0*/ 	.word	0xffffffff


	//   ....[16]....
        /*00b4*/ 	.word	0xffffffff


	//   ....[17]....
        /*00b8*/ 	.word	0xffffffff


	//   ....[18]....
        /*00bc*/ 	.word	0xffffffff


	//   ....[19]....
        /*00c0*/ 	.word	0xffffffff


	//   ....[20]....
        /*00c4*/ 	.word	0xffffffff


	//   ....[21]....
        /*00c8*/ 	.word	0xffffffff


	//   ....[22]....
        /*00cc*/ 	.word	0xffffffff


	//   ....[23]....
        /*00d0*/ 	.word	0xffffffff


	//   ....[24]....
        /*00d4*/ 	.word	0xffffffff


	//   ....[25]....
        /*00d8*/ 	.word	0xffffffff


	//   ....[26]....
        /*00dc*/ 	.word	0xffffffff


	//   ....[27]....
        /*00e0*/ 	.word	0xffffffff


	//   ....[28]....
        /*00e4*/ 	.word	0xffffffff


	//   ....[29]....
        /*00e8*/ 	.word	0xffffffff


	//   ....[30]....
        /*00ec*/ 	.word	0xffffffff


	//   ....[31]....
        /*00f0*/ 	.word	0xffffffff


	//   ....[32]....
        /*00f4*/ 	.word	0x0500000f


	//   ....[33]....
        /*00f8*/ 	.word	0x0500000f


	//----- nvinfo : EIATTR_COOP_GROUP_INSTR_OFFSETS
	.align		4
.L_209:
        /*00fc*/ 	.byte	0x04, 0x28
        /*00fe*/ 	.short	(.L_211 - .L_210)


	//   ....[0]....
.L_210:
        /*0100*/ 	.word	0x00000060


	//   ....[1]....
        /*0104*/ 	.word	0x000001a0


	//   ....[2]....
        /*0108*/ 	.word	0x000001f0


	//   ....[3]....
        /*010c*/ 	.word	0x000003e0


	//   ....[4]....
        /*0110*/ 	.word	0x00000540


	//   ....[5]....
        /*0114*/ 	.word	0x00000660


	//   ....[6]....
        /*0118*/ 	.word	0x000007c0


	//   ....[7]....
        /*011c*/ 	.word	0x00001970


	//   ....[8]....
        /*0120*/ 	.word	0x000031c0


	//   ....[9]....
        /*0124*/ 	.word	0x00003350


	//   ....[10]....
        /*0128*/ 	.word	0x00003610


	//   ....[11]....
        /*012c*/ 	.word	0x00003700


	//   ....[12]....
        /*0130*/ 	.word	0x00005dd0


	//   ....[13]....
        /*0134*/ 	.word	0x00005ed0


	//   ....[14]....
        /*0138*/ 	.word	0x00006280


	//   ....[15]....
        /*013c*/ 	.word	0x000062d0


	//   ....[16]....
        /*0140*/ 	.word	0x00007dc0


	//   ....[17]....
        /*0144*/ 	.word	0x00007ef0


	//   ....[18]....
        /*0148*/ 	.word	0x00008130


	//   ....[19]....
        /*014c*/ 	.word	0x00008190


	//   ....[20]....
        /*0150*/ 	.word	0x0000a3e0


	//   ....[21]....
        /*0154*/ 	.word	0x0000a4e0


	//   ....[22]....
        /*0158*/ 	.word	0x0000a880


	//   ....[23]....
        /*015c*/ 	.word	0x0000a8e0


	//   ....[24]....
        /*0160*/ 	.word	0x0000b8b0


	//   ....[25]....
        /*0164*/ 	.word	0x0000b8f0


	//   ....[26]....
        /*0168*/ 	.word	0x0000ba30


	//   ....[27]....
        /*016c*/ 	.word	0x0000ba50


	//   ....[28]....
        /*0170*/ 	.word	0x0000d260


	//   ....[29]....
        /*0174*/ 	.word	0x0000df90


	//   ....[30]....
        /*0178*/ 	.word	0x000113b0


	//   ....[31]....
        /*017c*/ 	.word	0x00011580


	//   ....[32]....
        /*0180*/ 	.word	0x00011bd0


	//   ....[33]....
        /*0184*/ 	.word	0x00011fb0


	//----- nvinfo : EIATTR_REG_RECONFIG
	.align		4
.L_211:
        /*0188*/ 	.byte	0x01, 0x54
	.zero		2


	//----- nvinfo : EIATTR_SYSCALL_OFFSETS
	.align		4
        /*018c*/ 	.byte	0x04, 0x46
        /*018e*/ 	.short	(.L_213 - .L_212)


	//   ....[0]....
.L_212:
        /*0190*/ 	.word	0x00001b20


	//   ....[1]....
        /*0194*/ 	.word	0x0000ea60


	//   ....[2]....
        /*0198*/ 	.word	0x0000eba0


	//   ....[3]....
        /*019c*/ 	.word	0x0000ec90


	//----- nvinfo : EIATTR_MBARRIER_INSTR_OFFSETS
	.align		4
.L_213:
        /*01a0*/ 	.byte	0x04, 0x39
        /*01a2*/ 	.short	(.L_215 - .L_214)


	//   ....[0]....
.L_214:
        /*01a4*/ 	.word	0x00000290
        /*01a8*/ 	.word	0x000000ff
        /*01ac*/ 	.word	0x00030800
        /*01b0*/ 	.short	0x0100
        /*01b2*/ 	.byte	0x06
	.zero		1


	//   ....[1]....
        /*01b4*/ 	.word	0x000002a0
        /*01b8*/ 	.word	0x000000ff
        /*01bc*/ 	.word	0x00030820
        /*01c0*/ 	.short	0x0100
        /*01c2*/ 	.byte	0x06
	.zero		1


	//   ....[2]....
        /*01c4*/ 	.word	0x00000390
        /*01c8*/ 	.word	0x000000ff
        /*01cc*/ 	.word	0x00030830
        /*01d0*/ 	.short	0x0100
        /*01d2*/ 	.byte	0x08
	.zero		1


	//   ....[3]....
        /*01d4*/ 	.word	0x000003a0
        /*01d8*/ 	.word	0x000000ff
        /*01dc*/ 	.word	0x00030840
        /*01e0*/ 	.short	0x0100
        /*01e2*/ 	.byte	0x08
	.zero		1


	//   ....[4]....
        /*01e4*/ 	.word	0x000003b0
        /*01e8*/ 	.word	0x000000ff
        /*01ec*/ 	.word	0x00030838
        /*01f0*/ 	.short	0x0100
        /*01f2*/ 	.byte	0x08
	.zero		1


	//   ....[5]....
        /*01f4*/ 	.word	0x000003c0
        /*01f8*/ 	.word	0x000000ff
        /*01fc*/ 	.word	0x00030848
        /*0200*/ 	.short	0x0100
        /*0202*/ 	.byte	0x08
	.zero		1


	//   ....[6]....
        /*0204*/ 	.word	0x000004f0
        /*0208*/ 	.word	0x000000ff
        /*020c*/ 	.word	0x00030850
        /*0210*/ 	.short	0x0100
        /*0212*/ 	.byte	0x08
	.zero		1


	//   ....[7]....
        /*0214*/ 	.word	0x00000500
        /*0218*/ 	.word	0x000000ff
        /*021c*/ 	.word	0x00030860
        /*0220*/ 	.short	0x0100
        /*0222*/ 	.byte	0x08
	.zero		1


	//   ....[8]....
        /*0224*/ 	.word	0x00000510
        /*0228*/ 	.word	0x000000ff
        /*022c*/ 	.word	0x00030858
        /*0230*/ 	.short	0x0100
        /*0232*/ 	.byte	0x08
	.zero		1


	//   ....[9]....
        /*0234*/ 	.word	0x00000520
        /*0238*/ 	.word	0x000000ff
        /*023c*/ 	.word	0x00030868
        /*0240*/ 	.short	0x0100
        /*0242*/ 	.byte	0x08
	.zero		1


	//   ....[10]....
        /*0244*/ 	.word	0x00000610
        /*0248*/ 	.word	0x000000ff
        /*024c*/ 	.word	0x00030870
        /*0250*/ 	.short	0x0100
        /*0252*/ 	.byte	0x06
	.zero		1


	//   ....[11]....
        /*0254*/ 	.word	0x00000620
        /*0258*/ 	.word	0x000000ff
        /*025c*/ 	.word	0x00030880
        /*0260*/ 	.short	0x0100
        /*0262*/ 	.byte	0x06
	.zero		1


	//   ....[12]....
        /*0264*/ 	.word	0x00000630
        /*0268*/ 	.word	0x000000ff
        /*026c*/ 	.word	0x00030878
        /*0270*/ 	.short	0x0100
        /*0272*/ 	.byte	0x06
	.zero		1


	//   ....[13]....
        /*0274*/ 	.word	0x00000640
        /*0278*/ 	.word	0x000000ff
        /*027c*/ 	.word	0x00030888
        /*0280*/ 	.short	0x0100
        /*0282*/ 	.byte	0x06
	.zero		1


	//   ....[14]....
        /*0284*/ 	.word	0x00000770
        /*0288*/ 	.word	0x000000ff
        /*028c*/ 	.word	0x00030890
        /*0290*/ 	.short	0x0100
        /*0292*/ 	.byte	0x08
	.zero		1


	//   ....[15]....
        /*0294*/ 	.word	0x00000780
        /*0298*/ 	.word	0x000000ff
        /*029c*/ 	.word	0x000308a0
        /*02a0*/ 	.short	0x0100
        /*02a2*/ 	.byte	0x08
	.zero		1


	//   ....[16]....
        /*02a4*/ 	.word	0x00000790
        /*02a8*/ 	.word	0x000000ff
        /*02ac*/ 	.word	0x00030898
        /*02b0*/ 	.short	0x0100
        /*02b2*/ 	.byte	0x08
	.zero		1


	//   ....[17]....
        /*02b4*/ 	.word	0x000007a0
        /*02b8*/ 	.word	0x000000ff
        /*02bc*/ 	.word	0x000308a8
        /*02c0*/ 	.short	0x0100
        /*02c2*/ 	.byte	0x08
	.zero		1


	//   ....[18]....
        /*02c4*/ 	.word	0x000008d0
        /*02c8*/ 	.word	0x000000ff
        /*02cc*/ 	.word	0x000308b0
        /*02d0*/ 	.short	0x0100
        /*02d2*/ 	.byte	0x08
	.zero		1


	//   ....[19]....
        /*02d4*/ 	.word	0x000008e0
        /*02d8*/ 	.word	0x000000ff
        /*02dc*/ 	.word	0x000308c0
        /*02e0*/ 	.short	0x0100
        /*02e2*/ 	.byte	0x08
	.zero		1


	//   ....[20]....
        /*02e4*/ 	.word	0x000008f0
        /*02e8*/ 	.word	0x000000ff
        /*02ec*/ 	.word	0x000308b8
        /*02f0*/ 	.short	0x0100
        /*02f2*/ 	.byte	0x08
	.zero		1


	//   ....[21]....
        /*02f4*/ 	.word	0x00000900
        /*02f8*/ 	.word	0x000000ff
        /*02fc*/ 	.word	0x000308c8
        /*0300*/ 	.short	0x0100
        /*0302*/ 	.byte	0x08
	.zero		1


	//   ....[22]....
        /*0304*/ 	.word	0x00001bc0
        /*0308*/ 	.word	0x000000ff
        /*030c*/ 	.word	0x00030800
        /*0310*/ 	.short	0x010a
        /*0312*/ 	.byte	0x26
	.zero		1


	//   ....[23]....
        /*0314*/ 	.word	0x00001c40
        /*0318*/ 	.word	0x00000003
        /*031c*/ 	.word	0x00030830
        /*0320*/ 	.short	0x010a
        /*0322*/ 	.byte	0x3f
	.zero		1


	//   ....[24]....
        /*0324*/ 	.word	0x00001ca0
        /*0328*/ 	.word	0x00000003
        /*032c*/ 	.word	0x00030830
        /*0330*/ 	.short	0x010a
        /*0332*/ 	.byte	0x3f
	.zero		1


	//   ....[25]....
        /*0334*/ 	.word	0x000026d0
        /*0338*/ 	.word	0x00000002
        /*033c*/ 	.word	0x00000000
        /*0340*/ 	.short	0x0101
        /*0342*/ 	.byte	0x3f
	.zero		1


	//   ....[26]....
        /*0344*/ 	.word	0x00004370
        /*0348*/ 	.word	0x000000ff
        /*034c*/ 	.word	0x00030830
        /*0350*/ 	.short	0x010a
        /*0352*/ 	.byte	0x27
	.zero		1


	//   ....[27]....
        /*0354*/ 	.word	0x000043b0
        /*0358*/ 	.word	0x000000ff
        /*035c*/ 	.word	0x00030830
        /*0360*/ 	.short	0x010a
        /*0362*/ 	.byte	0x27
	.zero		1


	//   ....[28]....
        /*0364*/ 	.word	0x00005210
        /*0368*/ 	.word	0x000000ff
        /*036c*/ 	.word	0x00030850
        /*0370*/ 	.short	0x010a
        /*0372*/ 	.byte	0x0a
	.zero		1


	//   ....[29]....
        /*0374*/ 	.word	0x00005250
        /*0378*/ 	.word	0x000000ff
        /*037c*/ 	.word	0x00030850
        /*0380*/ 	.short	0x010a
        /*0382*/ 	.byte	0x0a
	.zero		1


	//   ....[30]....
        /*0384*/ 	.word	0x000054d0
        /*0388*/ 	.word	0x00000002
        /*038c*/ 	.word	0x00000000
        /*0390*/ 	.short	0x0101
        /*0392*/ 	.byte	0x3f
	.zero		1


	//   ....[31]....
        /*0394*/ 	.word	0x000065a0
        /*0398*/ 	.word	0x0000009b
        /*039c*/ 	.word	0x00000000
        /*03a0*/ 	.short	0x0101
        /*03a2*/ 	.byte	0x3f
	.zero		1


	//   ....[32]....
        /*03a4*/ 	.word	0x00006cc0
        /*03a8*/ 	.word	0x000000ff
        /*03ac*/ 	.word	0x00030830
        /*03b0*/ 	.short	0x010a
        /*03b2*/ 	.byte	0x06
	.zero		1


	//   ....[33]....
        /*03b4*/ 	.word	0x00006d00
        /*03b8*/ 	.word	0x000000ff
        /*03bc*/ 	.word	0x00030830
        /*03c0*/ 	.short	0x010a
        /*03c2*/ 	.byte	0x06
	.zero		1


	//   ....[34]....
        /*03c4*/ 	.word	0x00007b60
        /*03c8*/ 	.word	0x000000ff
        /*03cc*/ 	.word	0x00030850
        /*03d0*/ 	.short	0x010a
        /*03d2*/ 	.byte	0x0e
	.zero		1


	//   ....[35]....
        /*03d4*/ 	.word	0x00007ba0
        /*03d8*/ 	.word	0x000000ff
        /*03dc*/ 	.word	0x00030850
        /*03e0*/ 	.short	0x010a
        /*03e2*/ 	.byte	0x0e
	.zero		1


	//   ....[36]....
        /*03e4*/ 	.word	0x000084c0
        /*03e8*/ 	.word	0x0000009f
        /*03ec*/ 	.word	0x00000000
        /*03f0*/ 	.short	0x0101
        /*03f2*/ 	.byte	0x3f
	.zero		1


	//   ....[37]....
        /*03f4*/ 	.word	0x00008520
        /*03f8*/ 	.word	0x000000a3
        /*03fc*/ 	.word	0x00000000
        /*0400*/ 	.short	0x0101
        /*0402*/ 	.byte	0x3f
	.zero		1


	//   ....[38]....
        /*0404*/ 	.word	0x000089c0
        /*0408*/ 	.word	0x000000ff
        /*040c*/ 	.word	0x00030830
        /*0410*/ 	.short	0x010a
        /*0412*/ 	.byte	0x06
	.zero		1


	//   ....[39]....
        /*0414*/ 	.word	0x00008a00
        /*0418*/ 	.word	0x000000ff
        /*041c*/ 	.word	0x00030830
        /*0420*/ 	.short	0x010a
        /*0422*/ 	.byte	0x06
	.zero		1


	//   ....[40]....
        /*0424*/ 	.word	0x00009860
        /*0428*/ 	.word	0x000000ff
        /*042c*/ 	.word	0x00030850
        /*0430*/ 	.short	0x010a
        /*0432*/ 	.byte	0x0a
	.zero		1


	//   ....[41]....
        /*0434*/ 	.word	0x000098a0
        /*0438*/ 	.word	0x000000ff
        /*043c*/ 	.word	0x00030850
        /*0440*/ 	.short	0x010a
        /*0442*/ 	.byte	0x0a
	.zero		1


	//   ....[42]....
        /*0444*/ 	.word	0x00009b50
        /*0448*/ 	.word	0x00000002
        /*044c*/ 	.word	0x00000000
        /*0450*/ 	.short	0x0101
        /*0452*/ 	.byte	0x3f
	.zero		1


	//   ....[43]....
        /*0454*/ 	.word	0x0000ac50
        /*0458*/ 	.word	0x0000009f
        /*045c*/ 	.word	0x00000000
        /*0460*/ 	.short	0x0101
        /*0462*/ 	.byte	0x3f
	.zero		1


	//   ....[44]....
        /*0464*/ 	.word	0x0000b820
        /*0468*/ 	.word	0x000000ff
        /*046c*/ 	.word	0x00030850
        /*0470*/ 	.short	0x010a
        /*0472*/ 	.byte	0x05
	.zero		1


	//   ....[45]....
        /*0474*/ 	.word	0x0000b860
        /*0478*/ 	.word	0x000000ff
        /*047c*/ 	.word	0x00030850
        /*0480*/ 	.short	0x010a
        /*0482*/ 	.byte	0x05
	.zero		1


	//   ....[46]....
        /*0484*/ 	.word	0x0000bdd0
        /*0488*/ 	.word	0x00000007
        /*048c*/ 	.word	0x00000000
        /*0490*/ 	.short	0x0101
        /*0492*/ 	.byte	0x3f
	.zero		1


	//   ....[47]....
        /*0494*/ 	.word	0x0000d4a0
        /*0498*/ 	.word	0x000000ff
        /*049c*/ 	.word	0x00000000
        /*04a0*/ 	.short	0x0101
        /*04a2*/ 	.byte	0x05
	.zero		1


	//   ....[48]....
        /*04a4*/ 	.word	0x0000f180
        /*04a8*/ 	.word	0x00000008
        /*04ac*/ 	.word	0x00030840
        /*04b0*/ 	.short	0x010a
        /*04b2*/ 	.byte	0x3f
	.zero		1


	//   ....[49]....
        /*04b4*/ 	.word	0x0000f6c0
        /*04b8*/ 	.word	0x000000ff
        /*04bc*/ 	.word	0x00030820
        /*04c0*/ 	.short	0x010a
        /*04c2*/ 	.byte	0x28
	.zero		1


	//   ....[50]....
        /*04c4*/ 	.word	0x0000f9b0
        /*04c8*/ 	.word	0x00000003
        /*04cc*/ 	.word	0x00030840
        /*04d0*/ 	.short	0x010a
        /*04d2*/ 	.byte	0x3f
	.zero		1


	//   ....[51]....
        /*04d4*/ 	.word	0x0000fc60
        /*04d8*/ 	.word	0x00000002
        /*04dc*/ 	.word	0x00000060
        /*04e0*/ 	.short	0x010a
        /*04e2*/ 	.byte	0x3f
	.zero		1


	//   ....[52]....
        /*04e4*/ 	.word	0x000101e0
        /*04e8*/ 	.word	0x00000003
        /*04ec*/ 	.word	0x00030840
        /*04f0*/ 	.short	0x010a
        /*04f2*/ 	.byte	0x3f
	.zero		1


	//   ....[53]....
        /*04f4*/ 	.word	0x00010490
        /*04f8*/ 	.word	0x00000002
        /*04fc*/ 	.word	0x00000060
        /*0500*/ 	.short	0x010a
        /*0502*/ 	.byte	0x3f
	.zero		1


	//   ....[54]....
        /*0504*/ 	.word	0x00010930
        /*0508*/ 	.word	0x00000002
        /*050c*/ 	.word	0x00030840
        /*0510*/ 	.short	0x010a
        /*0512*/ 	.byte	0x3f
	.zero		1


	//   ....[55]....
        /*0514*/ 	.word	0x00010c10
        /*0518*/ 	.word	0x00000002
        /*051c*/ 	.word	0x00000060
        /*0520*/ 	.short	0x010a
        /*0522*/ 	.byte	0x3f
	.zero		1


	//   ....[56]....
        /*0524*/ 	.word	0x00011080
        /*0528*/ 	.word	0x00000003
        /*052c*/ 	.word	0x00030860
        /*0530*/ 	.short	0x010a
        /*0532*/ 	.byte	0x3f
	.zero		1


	//   ....[57]....
        /*0534*/ 	.word	0x00011530
        /*0538*/ 	.word	0x00000007
        /*053c*/ 	.word	0x00030820
        /*0540*/ 	.short	0x010a
        /*0542*/ 	.byte	0x3f
	.zero		1


	//   ....[58]....
        /*0544*/ 	.word	0x000116a0
        /*0548*/ 	.word	0x00000005
        /*054c*/ 	.word	0x00000000
        /*0550*/ 	.short	0x010a
        /*0552*/ 	.byte	0x3f
	.zero		1


	//   ....[59]....
        /*0554*/ 	.word	0x00011710
        /*0558*/ 	.word	0x00000003
        /*055c*/ 	.word	0x00000000
        /*0560*/ 	.short	0x010a
        /*0562*/ 	.byte	0x3f
	.zero		1


	//   ....[60]....
        /*0564*/ 	.word	0x00011770
        /*0568*/ 	.word	0x00000005
        /*056c*/ 	.word	0x00000000
        /*0570*/ 	.short	0x010a
        /*0572*/ 	.byte	0x3f
	.zero		1


	//   ....[61]....
        /*0574*/ 	.word	0x000117a0
        /*0578*/ 	.word	0x00000003
        /*057c*/ 	.word	0x00000000
        /*0580*/ 	.short	0x010a
        /*0582*/ 	.byte	0x3f
	.zero		1


	//   ....[62]....
        /*0584*/ 	.word	0x00011810
        /*0588*/ 	.word	0x00000003
        /*058c*/ 	.word	0x00030800
        /*0590*/ 	.short	0x010a
        /*0592*/ 	.byte	0x3f
	.zero		1


	//   ....[63]....
        /*0594*/ 	.word	0x00011860
        /*0598*/ 	.word	0x00000003
        /*059c*/ 	.word	0x00030830
        /*05a0*/ 	.short	0x010a
        /*05a2*/ 	.byte	0x3f
	.zero		1


	//   ....[64]....
        /*05a4*/ 	.word	0x000118c0
        /*05a8*/ 	.word	0x00000099
        /*05ac*/ 	.word	0x00030830
        /*05b0*/ 	.short	0x010a
        /*05b2*/ 	.byte	0x3f
	.zero		1


	//   ....[65]....
        /*05b4*/ 	.word	0x00011920
        /*05b8*/ 	.word	0x000000d7
        /*05bc*/ 	.word	0x00030850
        /*05c0*/ 	.short	0x010a
        /*05c2*/ 	.byte	0x3f
	.zero		1


	//   ....[66]....
        /*05c4*/ 	.word	0x00011980
        /*05c8*/ 	.word	0x00000004
        /*05cc*/ 	.word	0x00030830
        /*05d0*/ 	.short	0x010a
        /*05d2*/ 	.byte	0x3f
	.zero		1


	//   ....[67]....
        /*05d4*/ 	.word	0x000119e0
        /*05d8*/ 	.word	0x00000003
        /*05dc*/ 	.word	0x00030850
        /*05e0*/ 	.short	0x010a
        /*05e2*/ 	.byte	0x3f
	.zero		1


	//   ....[68]....
        /*05e4*/ 	.word	0x00011a40
        /*05e8*/ 	.word	0x00000004
        /*05ec*/ 	.word	0x00030830
        /*05f0*/ 	.short	0x010a
        /*05f2*/ 	.byte	0x3f
	.zero		1


	//   ....[69]....
        /*05f4*/ 	.word	0x00011aa0
        /*05f8*/ 	.word	0x00000003
        /*05fc*/ 	.word	0x00030850
        /*0600*/ 	.short	0x010a
        /*0602*/ 	.byte	0x3f
	.zero		1


	//   ....[70]....
        /*0604*/ 	.word	0x00011b00
        /*0608*/ 	.word	0x00000005
        /*060c*/ 	.word	0x00030850
        /*0610*/ 	.short	0x010a
        /*0612*/ 	.byte	0x3f
	.zero		1


	//   ....[71]....
        /*0614*/ 	.word	0x00011c80
        /*0618*/ 	.word	0x00000008
        /*061c*/ 	.word	0x00030840
        /*0620*/ 	.short	0x010a
        /*0622*/ 	.byte	0x3f
	.zero		1


	//   ....[72]....
        /*0624*/ 	.word	0x00011ce0
        /*0628*/ 	.word	0x00000008
        /*062c*/ 	.word	0x00030820
        /*0630*/ 	.short	0x010a
        /*0632*/ 	.byte	0x3f
	.zero		1


	//   ....[73]....
        /*0634*/ 	.word	0x00011d30
        /*0638*/ 	.word	0x00000003
        /*063c*/ 	.word	0x00030840
        /*0640*/ 	.short	0x010a
        /*0642*/ 	.byte	0x3f
	.zero		1


	//   ....[74]....
        /*0644*/ 	.word	0x00011d80
        /*0648*/ 	.word	0x00000002
        /*064c*/ 	.word	0x00000060
        /*0650*/ 	.short	0x010a
        /*0652*/ 	.byte	0x3f
	.zero		1


	//   ....[75]....
        /*0654*/ 	.word	0x00011dd0
        /*0658*/ 	.word	0x00000003
        /*065c*/ 	.word	0x00030840
        /*0660*/ 	.short	0x010a
        /*0662*/ 	.byte	0x3f
	.zero		1


	//   ....[76]....
        /*0664*/ 	.word	0x00011e20
        /*0668*/ 	.word	0x00000002
        /*066c*/ 	.word	0x00000060
        /*0670*/ 	.short	0x010a
        /*0672*/ 	.byte	0x3f
	.zero		1


	//   ....[77]....
        /*0674*/ 	.word	0x00011e70
        /*0678*/ 	.word	0x00000002
        /*067c*/ 	.word	0x00030840
        /*0680*/ 	.short	0x010a
        /*0682*/ 	.byte	0x3f
	.zero		1


	//   ....[78]....
        /*0684*/ 	.word	0x00011ec0
        /*0688*/ 	.word	0x00000002
        /*068c*/ 	.word	0x00000060
        /*0690*/ 	.short	0x010a
        /*0692*/ 	.byte	0x3f
	.zero		1


	//   ....[79]....
        /*0694*/ 	.word	0x00011f10
        /*0698*/ 	.word	0x00000003
        /*069c*/ 	.word	0x00030860
        /*06a0*/ 	.short	0x010a
        /*06a2*/ 	.byte	0x3f
	.zero		1


	//   ....[80]....
        /*06a4*/ 	.word	0x00011ff0
        /*06a8*/ 	.word	0x00000007
        /*06ac*/ 	.word	0x00030820
        /*06b0*/ 	.short	0x010a
        /*06b2*/ 	.byte	0x3f
	.zero		1


	//   ....[81]....
        /*06b4*/ 	.word	0x00012040
        /*06b8*/ 	.word	0x00000005
        /*06bc*/ 	.word	0x00000000
        /*06c0*/ 	.short	0x010a
        /*06c2*/ 	.byte	0x3f
	.zero		1


	//   ....[82]....
        /*06c4*/ 	.word	0x00012090
        /*06c8*/ 	.word	0x00000003
        /*06cc*/ 	.word	0x00000000
        /*06d0*/ 	.short	0x010a
        /*06d2*/ 	.byte	0x3f
	.zero		1


	//   ....[83]....
        /*06d4*/ 	.word	0x000120e0
        /*06d8*/ 	.word	0x00000005
        /*06dc*/ 	.word	0x00000000
        /*06e0*/ 	.short	0x010a
        /*06e2*/ 	.byte	0x3f
	.zero		1


	//----- nvinfo : EIATTR_NUM_MBARRIERS
	.align		4
.L_215:
        /*06e4*/ 	.byte	0x03, 0x38
        /*06e6*/ 	.short	0x0016


	//----- nvinfo : EIATTR_EXIT_INSTR_OFFSETS
	.align		4
        /*06e8*/ 	.byte	0x04, 0x1c
        /*06ea*/ 	.short	(.L_217 - .L_216)


	//   ....[0]....
.L_216:
        /*06ec*/ 	.word	0x00000a30


	//   ....[1]....
        /*06f0*/ 	.word	0x0000df50


	//   ....[2]....
        /*06f4*/ 	.word	0x0000dfb0


	//   ....[3]....
        /*06f8*/ 	.word	0x000115a0


	//   ....[4]....
        /*06fc*/ 	.word	0x000117f0


	//----- nvinfo : EIATTR_MAX_THREADS
	.align		4
.L_217:
        /*0700*/ 	.byte	0x04, 0x05
        /*0702*/ 	.short	(.L_219 - .L_218)
.L_218:
        /*0704*/ 	.word	0x00000180
        /*0708*/ 	.word	0x00000001
        /*070c*/ 	.word	0x00000001


	//----- nvinfo : EIATTR_CRS_STACK_SIZE
	.align		4
.L_219:
        /*0710*/ 	.byte	0x04, 0x1e
        /*0712*/ 	.short	(.L_221 - .L_220)
.L_220:
        /*0714*/ 	.word	0x00000000


	//----- nvinfo : EIATTR_CBANK_PARAM_SIZE
	.align		4
.L_221:
        /*0718*/ 	.byte	0x03, 0x19
        /*071a*/ 	.short	0x0bf0


	//----- nvinfo : EIATTR_PARAM_CBANK
	.align		4
        /*071c*/ 	.byte	0x04, 0x0a
        /*071e*/ 	.short	(.L_223 - .L_222)
	.align		4
.L_222:
        /*0720*/ 	.word	index@(.nv.constant0._ZN7cutlass13device_kernelIN5flash11enable_sm90INS1_16FlashAttnFwdSm90INS1_25CollectiveMainloopFwdSm90ILi2EN4cute5tupleIJNS5_1CILi1EEES8_S8_EEENS6_IJNS7_ILi128EEENS7_ILi64EEENS7_ILi256EEEEEELi256ENS_10bfloat16_tEfNS_4arch4Sm90ELb0ELb1ELb0ELb0ELb0ELb0ELb0ELb1ELb1ELb0ELb0ELb0EEENS1_21CollectiveEpilogueFwdINS6_IJSA_SC_SB_EEES9_SE_SG_Li256ELb0ELb0ELb0ELb0EEENS1_30DynamicPersistentTileSchedulerILi256ELi32ELb0ELb0ELb1EEEEEEEEEvNT_6ParamsE)
        /*0724*/ 	.short	0x0210
        /*0726*/ 	.short	0x0bf0


	//----- nvinfo : EIATTR_SW_WAR
	.align		4
.L_223:
        /*0728*/ 	.byte	0x04, 0x36
        /*072a*/ 	.short	(.L_225 - .L_224)
.L_224:
        /*072c*/ 	.word	0x00000008
.L_225:


//--------------------- .nv.info._ZN7cutlass13device_kernelIN5flash11enable_sm90INS1_16FlashAttnFwdSm90INS1_25CollectiveMainloopFwdSm90ILi2EN4cute5tupleIJNS5_1CILi1EEES8_S8_EEENS6_IJNS7_ILi128EEENS7_ILi64EEENS7_ILi256EEEEEELi256ENS_10bfloat16_tEfNS_4arch4Sm90ELb0ELb1ELb0ELb1ELb0ELb0ELb0ELb1ELb1ELb0ELb0ELb0EEENS1_21CollectiveEpilogueFwdINS6_IJSA_SC_SB_EEES9_SE_SG_Li256ELb1ELb0ELb0ELb0EEENS1_36VarlenDynamicPersistentTileSchedulerILi128ELi64ELi256ELi32ELb0ELb0ELb1ELb1ELb0ELb1EEEEEEEEEvNT_6ParamsE --------------------------
	.section	.nv.info._ZN7cutlass13device_kernelIN5flash11enable_sm90INS1_16FlashAttnFwdSm90INS1_25CollectiveMainloopFwdSm90ILi2EN4cute5tupleIJNS5_1CILi1EEES8_S8_EEENS6_IJNS7_ILi128EEENS7_ILi64EEENS7_ILi256EEEEEELi256ENS_10bfloat16_tEfNS_4arch4Sm90ELb0ELb1ELb0ELb1ELb0ELb0ELb0ELb1ELb1ELb0ELb0ELb0EEENS1_21CollectiveEpilogueFwdINS6_IJSA_SC_SB_EEES9_SE_SG_Li256ELb1ELb0ELb0ELb0EEENS1_36VarlenDynamicPersistentTileSchedulerILi128ELi64ELi256ELi32ELb0ELb0ELb1ELb1ELb0ELb1EEEEEEEEEvNT_6ParamsE,"",@"SHT_CUDA_INFO"
	.sectionflags	@""
	.align	4


	//----- nvinfo : EIATTR_CUDA_API_VERSION
	.align		4
        /*0000*/ 	.byte	0x04, 0x37
        /*0002*/ 	.short	(.L_227 - .L_226)
.L_226:
        /*0004*/ 	.word	0x00000082


	//----- nvinfo : EIATTR_KPARAM_INFO
	.align		4
.L_227:
        /*0008*/ 	.byte	0x04, 0x17
        /*000a*/ 	.short	(.L_229 - .L_228)
.L_228:
        /*000c*/ 	.word	0x00000000
        /*0010*/ 	.short	0x0000
        /*0012*/ 	.short	0x0070
        /*0014*/ 	.byte	0x00, 0xf0, 0x01, 0x28


	//----- nvinfo : EIATTR_SPARSE_MMA_MASK
	.align		4
.L_229:
        /*0018*/ 	.byte	0x03, 0x50
        /*001a*/ 	.short	0x0000


	//----- nvinfo : EIATTR_MAXREG_COUNT
	.align		4
        /*001c*/ 	.byte	0x03, 0x1b
        /*001e*/ 	.short	0x00a8


	//----- nvinfo : EIATTR_NUM_BARRIERS
	.align		4
        /*0020*/ 	.byte	0x02, 0x4c
        /*0022*/ 	.byte	0x09
	.zero		1


	//----- nvinfo : EIATTR_EXTERNS
	.align		4
        /*0024*/ 	.byte	0x04, 0x0f
        /*0026*/ 	.short	(.L_231 - .L_230)


	//   ....[0]....
	.align		4
.L_230:
        /*0028*/ 	.word	index@(__assertfail)


	//----- nvinfo : EIATTR_ANNOTATIONS
	.align		4
.L_231:
        /*002c*/ 	.byte	0x04, 0x55
        /*002e*/ 	.short	(.L_233 - .L_232)


	//   ....[0]....
.L_232:
        /* <DEDUP_REMOVED lines=32> */


	//----- nvinfo : EIATTR_MERCURY_ISA_VERSION
	.align		4
.L_233:
        /*0220*/ 	.byte	0x03, 0x5f
        /*0222*/ 	.short	0x0101


	//----- nvinfo : EIATTR_UNUSED_LOAD_BYTE_OFFSET
	.align		4
        /*0224*/ 	.byte	0x04, 0x44
        /*0226*/ 	.short	(.L_235 - .L_234)


	//   ....[0]....
.L_234:
        /*0228*/ 	.word	0x00000a50
        /*022c*/ 	.word	0x0000fff0


	//   ....[1]....
        /*0230*/ 	.word	0x0000c550
        /*0234*/ 	.word	0x0000fff0


	//----- nvinfo : EIATTR_INT_WARP_WIDE_INSTR_OFFSETS
	.align		4
.L_235:
        /*0238*/ 	.byte	0x04, 0x31
        /*023a*/ 	.short	(.L_237 - .L_236)


	//   ....[0]....
.L_236:
        /*023c*/ 	.word	0x00000160


	//   ....[1]....
        /*0240*/ 	.word	0x000001a0


	//   ....[2]....
        /*0244*/ 	.word	0x00000210


	//   ....[3]....
        /*0248*/ 	.word	0x000104f0


	//   ....[4]....
        /*024c*/ 	.word	0x00010580


	//   ....[5]....
        /*0250*/ 	.word	0x00010a80


	//   ....[6]....
        /*0254*/ 	.word	0x00010b00


	//   ....[7]....
        /*0258*/ 	.word	0x00010c10


	//   ....[8]....
        /*025c*/ 	.word	0x00010d00


	//   ....[9]....
        /*0260*/ 	.word	0x00010df0


	//   ....[10]....
        /*0264*/ 	.word	0x00013490


	//   ....[11]....
        /*0268*/ 	.word	0x00013520


	//----- nvinfo : EIATTR_COOP_GROUP_MASK_REGIDS
	.align		4
.L_237:
        /*026c*/ 	.byte	0x04, 0x29
        /*026e*/ 	.short	(.L_239 - .L_238)


	//   ....[0]....
.L_238:
        /*0270*/ 	.word	0xffffffff


	//   ....[1]....
        /*0274*/ 	.word	0xffffffff


	//   ....[2]....
        /*0278*/ 	.word	0xffffffff


	//   ....[3]....
        /*027c*/ 	.word	0xffffffff


	//   ....[4]....
        /*0280*/ 	.word	0xffffffff


	//   ....[5]....
        /*0284*/ 	.word	0xffffffff


	//   ....[6]....
        /*0288*/ 	.word	0xffffffff


	//   ....[7]....
        /*028c*/ 	.word	0xffffffff


	//   ....[8]....
        /*0290*/ 	.word	0xffffffff


	//   ....[9]....
        /*0294*/ 	.word	0xffffffff


	//   ....[10]....
        /*0298*/ 	.word	0xffffffff


	//   ....[11]....
        /*029c*/ 	.word	0xffffffff


	//   ....[12]....
        /*02a0*/ 	.word	0xffffffff


	//   ....[13]....
        /*02a4*/ 	.word	0xffffffff


	//   ....[14]....
        /*02a8*/ 	.word	0xffffffff


	//   ....[15]....
        /*02ac*/ 	.word	0xffffffff


	//   ....[16]....
        /*02b0*/ 	.word	0xffffffff


	//   ....[17]....
        /*02b4*/ 	.word	0xffffffff


	//   ....[18]....
        /*02b8*/ 	.word	0xffffffff


	//   ....[19]....
        /*02bc*/ 	.word	0xffffffff


	//   ....[20]....
        /*02c0*/ 	.word	0xffffffff


	//   ....[21]....
        /*02c4*/ 	.word	0xffffffff


	//   ....[22]....
        /*02c8*/ 	.word	0xffffffff


	//   ....[23]....
        /*02cc*/ 	.word	0xffffffff


	//   ....[24]....
        /*02d0*/ 	.word	0xffffffff


	//   ....[25]....
        /*02d4*/ 	.word	0xffffffff


	//   ....[26]....
        /*02d8*/ 	.word	0xffffffff


	//   ....[27]....
        /*02dc*/ 	.word	0xffffffff


	//   ....[28]....
        /*02e0*/ 	.word	0xffffffff


	//   ....[29]....
        /*02e4*/ 	.word	0xffffffff


	//   ....[30]....
        /*02e8*/ 	.word	0xffffffff


	//   ....[31]....
        /*02ec*/ 	.word	0xffffffff


	//   ....[32]....
        /*02f0*/ 	.word	0xffffffff


	//   ....[33]....
        /*02f4*/ 	.word	0xffffffff


	//   ....[34]....
        /*02f8*/ 	.word	0xffffffff


	//   ....[35]....
        /*02fc*/ 	.word	0xffffffff


	//   ....[36]....
        /*0300*/ 	.word	0xffffffff


	//   ....[37]....
        /*0304*/ 	.word	0xffffffff


	//   ....[38]....
        /*0308*/ 	.word	0xffffffff


	//   ....[39]....
        /*030c*/ 	.word	0xffffffff


	//   ....[40]....
        /*0310*/ 	.word	0xffffffff


	//   ....[41]....
        /*0314*/ 	.word	0xffffffff


	//   ....[42]....
        /*0318*/ 	.word	0xffffffff


	//   ....[43]....
        /*031c*/ 	.word	0xffffffff


	//   ....[44]....
        /*0320*/ 	.word	0xffffffff


	//   ....[45]....
        /*0324*/ 	.word	0xffffffff


	//   ....[46]....
        /*0328*/ 	.word	0xffffffff


	//   ....[47]....
        /*032c*/ 	.word	0xffffffff


	//   ....[48]....
        /*0330*/ 	.word	0xffffffff


	//   ....[49]....
        /*0334*/ 	.word	0xffffffff


	//   ....[50]....
        /*0338*/ 	.word	0xffffffff


	//   ....[51]....
        /*033c*/ 	.word	0xffffffff


	//   ....[52]....
        /*0340*/ 	.word	0xffffffff


	//   ....[53]....
        /*0344*/ 	.word	0xffffffff


	//   ....[54]....
        /*0348*/ 	.word	0xffffffff


	//   ....[55]....
        /*034c*/ 	.word	0xffffffff


	//   ....[56]....
        /*0350*/ 	.word	0xffffffff


	//   ....[57]....
        /*0354*/ 	.word	0xffffffff


	//   ....[58]....
        /*0358*/ 	.word	0xffffffff


	//   ....[59]....
        /*035c*/ 	.word	0xffffffff


	//   ....[60]....
        /*0360*/ 	.word	0xffffffff


	//   ....[61]....
        /*0364*/ 	.word	0xffffffff


	//   ....[62]....
        /*0368*/ 	.word	0x0500000f


	//   ....[63]....
        /*036c*/ 	.word	0x0500000f


	//   ....[64]....
        /*0370*/ 	.word	0x0500000f


	//   ....[65]....
        /*0374*/ 	.word	0x0500000f


	//   ....[66]....
        /*0378*/ 	.word	0x0500000f


	//   ....[67]....
        /*037c*/ 	.word	0x0500000f


	//   ....[68]....
        /*0380*/ 	.word	0x0500000f


	//   ....[69]....
        /*0384*/ 	.word	0x0500000f


	//   ....[70]....
        /*0388*/ 	.word	0x0500000f


	//   ....[71]....
        /*038c*/ 	.word	0x0500000f


	//   ....[72]....
        /*0390*/ 	.word	0x0500000f


	//   ....[73]....
        /*0394*/ 	.word	0x0500000f


	//   ....[74]....
        /*0398*/ 	.word	0x0500000f


	//   ....[75]....
        /*039c*/ 	.word	0x0500000f


	//   ....[76]....
        /*03a0*/ 	.word	0x0500000f


	//   ....[77]....
        /*03a4*/ 	.word	0x0500000f


	//   ....[78]....
        /*03a8*/ 	.word	0x0500000f


	//   ....[79]....
        /*03ac*/ 	.word	0x0500000f


	//   ....[80]....
        /*03b0*/ 	.word	0x0500000f


	//----- nvinfo : EIATTR_COOP_GROUP_INSTR_OFFSETS
	.align		4
.L_239:
        /*03b4*/ 	.byte	0x04, 0x28
        /*03b6*/ 	.short	(.L_241 - .L_240)


	//   ....[0]....
.L_240:
        /*03b8*/ 	.word	0x00000060


	//   ....[1]....
        /*03bc*/ 	.word	0x00000170


	//   ....[2]....
        /*03c0*/ 	.word	0x000001c0


	//   ....[3]....
        /*03c4*/ 	.word	0x000003f0


	//   ....[4]....
        /*03c8*/ 	.word	0x00000550


	//   ....[5]....
        /*03cc*/ 	.word	0x00000670


	//   ....[6]....
        /*03d0*/ 	.word	0x000007d0


	//   ....[7]....
        /*03d4*/ 	.word	0x000019e0


	//   ....[8]....
        /*03d8*/ 	.word	0x000031c0


	//   ....[9]....
        /*03dc*/ 	.word	0x00003370


	//   ....[10]....
        /*03e0*/ 	.word	0x00003630


	//   ....[11]....
        /*03e4*/ 	.word	0x000036d0


	//   ....[12]....
        /*03e8*/ 	.word	0x00005e00


	//   ....[13]....
        /*03ec*/ 	.word	0x00005f00


	//   ....[14]....
        /*03f0*/ 	.word	0x000062b0


	//   ....[15]....
        /*03f4*/ 	.word	0x00006320


	//   ....[16]....
        /*03f8*/ 	.word	0x00007e00


	//   ....[17]....
        /*03fc*/ 	.word	0x00007f30


	//   ....[18]....
        /*0400*/ 	.word	0x00008180


	//   ....[19]....
        /*0404*/ 	.word	0x00008210


	//   ....[20]....
        /*0408*/ 	.word	0x0000a410


	//   ....[21]....
        /*040c*/ 	.word	0x0000a510


	//   ....[22]....
        /*0410*/ 	.word	0x0000a8c0


	//   ....[23]....
        /*0414*/ 	.word	0x0000a920


	//   ....[24]....
        /*0418*/ 	.word	0x0000b900


	//   ....[25]....
        /*041c*/ 	.word	0x0000b940


	//   ....[26]....
        /*0420*/ 	.word	0x0000ba70


	//   ....[27]....
        /*0424*/ 	.word	0x0000ba80


	//   ....[28]....
        /*0428*/ 	.word	0x0000f090


	//   ....[29]....
        /*042c*/ 	.word	0x0000f210


	//   ....[30]....
        /*0430*/ 	.word	0x0000f240


	//   ....[31]....
        /*0434*/ 	.word	0x0000f280


	//   ....[32]....
        /*0438*/ 	.word	0x0000f2f0


	//   ....[33]....
        /*043c*/ 	.word	0x0000f350


	//   ....[34]....
        /*0440*/ 	.word	0x0000f390


	//   ....[35]....
        /*0444*/ 	.word	0x0000f530


	//   ....[36]....
        /*0448*/ 	.word	0x0000f590


	//   ....[37]....
        /*044c*/ 	.word	0x0000f5d0


	//   ....[38]....
        /*0450*/ 	.word	0x0000f610


	//   ....[39]....
        /*0454*/ 	.word	0x0000f640


	//   ....[40]....
        /*0458*/ 	.word	0x0000f670


	//   ....[41]....
        /*045c*/ 	.word	0x0000f700


	//   ....[42]....
        /*0460*/ 	.word	0x0000f760


	//   ....[43]....
        /*0464*/ 	.word	0x0000f7f0


	//   ....[44]....
        /*0468*/ 	.word	0x000139d0


	//   ....[45]....
        /*046c*/ 	.word	0x000139e0


	//   ....[46]....
        /*0470*/ 	.word	0x00013af0


	//   ....[47]....
        /*0474*/ 	.word	0x00013b50


	//   ....[48]....
        /*0478*/ 	.word	0x00013b90


	//   ....[49]....
        /*047c*/ 	.word	0x00013bd0


	//   ....[50]....
        /*0480*/ 	.word	0x00013c00


	//   ....[51]....
        /*0484*/ 	.word	0x00013c30


	//   ....[52]....
        /*0488*/ 	.word	0x00013dc0


	//   ....[53]....
        /*048c*/ 	.word	0x00013e20


	//   ....[54]....
        /*0490*/ 	.word	0x00013e60


	//   ....[55]....
        /*0494*/ 	.word	0x00013ea0


	//   ....[56]....
        /*0498*/ 	.word	0x00013ed0


	//   ....[57]....
        /*049c*/ 	.word	0x00013f00


	//   ....[58]....
        /*04a0*/ 	.word	0x00013fc0


	//   ....[59]....
        /*04a4*/ 	.word	0x00013fe0


	//   ....[60]....
        /*04a8*/ 	.word	0x00014050


	//   ....[61]....
        /*04ac*/ 	.word	0x000146e0


	//   ....[62]....
        /*04b0*/ 	.word	0x00014d90


	//   ....[63]....
        /*04b4*/ 	.word	0x000151b0


	//   ....[64]....
        /*04b8*/ 	.word	0x00015240


	//   ....[65]....
        /*04bc*/ 	.word	0x000152e0


	//   ....[66]....
        /*04c0*/ 	.word	0x00015390


	//   ....[67]....
        /*04c4*/ 	.word	0x00015410


	//   ....[68]....
        /*04c8*/ 	.word	0x00015490


	//   ....[69]....
        /*04cc*/ 	.word	0x00015510


	//   ....[70]....
        /*04d0*/ 	.word	0x00015590


	//   ....[71]....
        /*04d4*/ 	.word	0x00015620


	//   ....[72]....
        /*04d8*/ 	.word	0x000156d0


	//   ....[73]....
        /*04dc*/ 	.word	0x00015750


	//   ....[74]....
        /*04e0*/ 	.word	0x000157d0


	//   ....[75]....
        /*04e4*/ 	.word	0x00015850


	//   ....[76]....
        /*04e8*/ 	.word	0x000158d0


	//   ....[77]....
        /*04ec*/ 	.word	0x00015940


	//   ....[78]....
        /*04f0*/ 	.word	0x000159e0


	//   ....[79]....
        /*04f4*/ 	.word	0x00015a70


	//   ....[80]....
        /*04f8*/ 	.word	0x00015ba0


	//----- nvinfo : EIATTR_REG_RECONFIG
	.align		4
.L_241:
        /*04fc*/ 	.byte	0x01, 0x54
	.zero		2


	//----- nvinfo : EIATTR_SYSCALL_OFFSETS
	.align		4
        /*0500*/ 	.byte	0x04, 0x46
        /*0502*/ 	.short	(.L_243 - .L_242)


	//   ....[0]....
.L_242:
        /*0504*/ 	.word	0x00001bc0


	//   ....[1]....
        /*0508*/ 	.word	0x00010710


	//   ....[2]....
        /*050c*/ 	.word	0x00010850


	//   ....[3]....
        /*0510*/ 	.word	0x00010950


	//----- nvinfo : EIATTR_MBARRIER_INSTR_OFFSETS
	.align		4
.L_243:
        /*0514*/ 	.byte	0x04, 0x39
        /*0516*/ 	.short	(.L_245 - .L_244)


	//   ....[0]....
.L_244:
        /*0518*/ 	.word	0x000002a0
        /*051c*/ 	.word	0x000000ff
        /*0520*/ 	.word	0x00030800
        /*0524*/ 	.short	0x0100
        /*0526*/ 	.byte	0x08
	.zero		1


	//   ....[1]....
        /*0528*/ 	.word	0x000002b0
        /*052c*/ 	.word	0x000000ff
        /*0530*/ 	.word	0x00030820
        /*0534*/ 	.short	0x0100
        /*0536*/ 	.byte	0x08
	.zero		1


	//   ....[2]....
        /*0538*/ 	.word	0x000003a0
        /*053c*/ 	.word	0x000000ff
        /*0540*/ 	.word	0x00030830
        /*0544*/ 	.short	0x0100
        /*0546*/ 	.byte	0x08
	.zero		1


	//   ....[3]....
        /*0548*/ 	.word	0x000003b0
        /*054c*/ 	.word	0x000000ff
        /*0550*/ 	.word	0x00030840
        /*0554*/ 	.short	0x0100
        /*0556*/ 	.byte	0x08
	.zero		1


	//   ....[4]....
        /*0558*/ 	.word	0x000003c0
        /*055c*/ 	.word	0x000000ff
        /*0560*/ 	.word	0x00030838
        /*0564*/ 	.short	0x0100
        /*0566*/ 	.byte	0x08
	.zero		1


	//   ....[5]....
        /*0568*/ 	.word	0x000003d0
        /*056c*/ 	.word	0x000000ff
        /*0570*/ 	.word	0x00030848
        /*0574*/ 	.short	0x0100
        /*0576*/ 	.byte	0x08
	.zero		1


	//   ....[6]....
        /*0578*/ 	.word	0x00000500
        /*057c*/ 	.word	0x000000ff
        /*0580*/ 	.word	0x00030850
        /*0584*/ 	.short	0x0100
        /*0586*/ 	.byte	0x08
	.zero		1


	//   ....[7]....
        /*0588*/ 	.word	0x00000510
        /*058c*/ 	.word	0x000000ff
        /*0590*/ 	.word	0x00030860
        /*0594*/ 	.short	0x0100
        /*0596*/ 	.byte	0x08
	.zero		1


	//   ....[8]....
        /*0598*/ 	.word	0x00000520
        /*059c*/ 	.word	0x000000ff
        /*05a0*/ 	.word	0x00030858
        /*05a4*/ 	.short	0x0100
        /*05a6*/ 	.byte	0x08
	.zero		1


	//   ....[9]....
        /*05a8*/ 	.word	0x00000530
        /*05ac*/ 	.word	0x000000ff
        /*05b0*/ 	.word	0x00030868
        /*05b4*/ 	.short	0x0100
        /*05b6*/ 	.byte	0x08
	.zero		1


	//   ....[10]....
        /*05b8*/ 	.word	0x00000620
        /*05bc*/ 	.word	0x000000ff
        /*05c0*/ 	.word	0x00030870
        /*05c4*/ 	.short	0x0100
        /*05c6*/ 	.byte	0x06
	.zero		1


	//   ....[11]....
        /*05c8*/ 	.word	0x00000630
        /*05cc*/ 	.word	0x000000ff
        /*05d0*/ 	.word	0x00030880
        /*05d4*/ 	.short	0x0100
        /*05d6*/ 	.byte	0x06
	.zero		1


	//   ....[12]....
        /*05d8*/ 	.word	0x00000640
        /*05dc*/ 	.word	0x000000ff
        /*05e0*/ 	.word	0x00030878
        /*05e4*/ 	.short	0x0100
        /*05e6*/ 	.byte	0x06
	.zero		1


	//   ....[13]....
        /*05e8*/ 	.word	0x00000650
        /*05ec*/ 	.word	0x000000ff
        /*05f0*/ 	.word	0x00030888
        /*05f4*/ 	.short	0x0100
        /*05f6*/ 	.byte	0x06
	.zero		1


	//   ....[14]....
        /*05f8*/ 	.word	0x00000780
        /*05fc*/ 	.word	0x000000ff
        /*0600*/ 	.word	0x00030890
        /*0604*/ 	.short	0x0100
        /*0606*/ 	.byte	0x08
	.zero		1


	//   ....[15]....
        /*0608*/ 	.word	0x00000790
        /*060c*/ 	.word	0x000000ff
        /*0610*/ 	.word	0x000308a0
        /*0614*/ 	.short	0x0100
        /*0616*/ 	.byte	0x08
	.zero		1


	//   ....[16]....
        /*0618*/ 	.word	0x000007a0
        /*061c*/ 	.word	0x000000ff
        /*0620*/ 	.word	0x00030898
        /*0624*/ 	.short	0x0100
        /*0626*/ 	.byte	0x08
	.zero		1


	//   ....[17]....
        /*0628*/ 	.word	0x000007b0
        /*062c*/ 	.word	0x000000ff
        /*0630*/ 	.word	0x000308a8
        /*0634*/ 	.short	0x0100
        /*0636*/ 	.byte	0x08
	.zero		1


	//   ....[18]....
        /*0638*/ 	.word	0x000008e0
        /*063c*/ 	.word	0x000000ff
        /*0640*/ 	.word	0x000308b0
        /*0644*/ 	.short	0x0100
        /*0646*/ 	.byte	0x08
	.zero		1


	//   ....[19]....
        /*0648*/ 	.word	0x000008f0
        /*064c*/ 	.word	0x000000ff
        /*0650*/ 	.word	0x000308c0
        /*0654*/ 	.short	0x0100
        /*0656*/ 	.byte	0x08
	.zero		1


	//   ....[20]....
        /*0658*/ 	.word	0x00000900
        /*065c*/ 	.word	0x000000ff
        /*0660*/ 	.word	0x000308b8
        /*0664*/ 	.short	0x0100
        /*0666*/ 	.byte	0x08
	.zero		1


	//   ....[21]....
        /*0668*/ 	.word	0x00000910
        /*066c*/ 	.word	0x000000ff
        /*0670*/ 	.word	0x000308c8
        /*0674*/ 	.short	0x0100
        /*0676*/ 	.byte	0x08
	.zero		1


	//   ....[22]....
        /*0678*/ 	.word	0x00001c60
        /*067c*/ 	.word	0x000000ff
        /*0680*/ 	.word	0x00030800
        /*0684*/ 	.short	0x010a
        /*0686*/ 	.byte	0x26
	.zero		1


	//   ....[23]....
        /*0688*/ 	.word	0x00001ce0
        /*068c*/ 	.word	0x00000005
        /*0690*/ 	.word	0x00030830
        /*0694*/ 	.short	0x010a
        /*0696*/ 	.byte	0x3f
	.zero		1


	//   ....[24]....
        /*0698*/ 	.word	0x00001d40
        /*069c*/ 	.word	0x00000005
        /*06a0*/ 	.word	0x00030830
        /*06a4*/ 	.short	0x010a
        /*06a6*/ 	.byte	0x3f
	.zero		1


	//   ....[25]....
        /*06a8*/ 	.word	0x00002710
        /*06ac*/ 	.word	0x00000000
        /*06b0*/ 	.word	0x00000000
        /*06b4*/ 	.short	0x0101
        /*06b6*/ 	.byte	0x3f
	.zero		1


	//   ....[26]....
        /*06b8*/ 	.word	0x000043e0
        /*06bc*/ 	.word	0x000000ff
        /*06c0*/ 	.word	0x00030830
        /*06c4*/ 	.short	0x010a
        /*06c6*/ 	.byte	0x05
	.zero		1


	//   ....[27]....
        /*06c8*/ 	.word	0x00004420
        /*06cc*/ 	.word	0x000000ff
        /*06d0*/ 	.word	0x00030830
        /*06d4*/ 	.short	0x010a
        /*06d6*/ 	.byte	0x05
	.zero		1


	//   ....[28]....
        /*06d8*/ 	.word	0x00005260
        /*06dc*/ 	.word	0x000000ff
        /*06e0*/ 	.word	0x00030850
        /*06e4*/ 	.short	0x010a
        /*06e6*/ 	.byte	0x06
	.zero		1


	//   ....[29]....
        /*06e8*/ 	.word	0x000052a0
        /*06ec*/ 	.word	0x000000ff
        /*06f0*/ 	.word	0x00030850
        /*06f4*/ 	.short	0x010a
        /*06f6*/ 	.byte	0x06
	.zero		1


	//   ....[30]....
        /*06f8*/ 	.word	0x00005520
        /*06fc*/ 	.word	0x00000000
        /*0700*/ 	.word	0x00000000
        /*0704*/ 	.short	0x0101
        /*0706*/ 	.byte	0x3f
	.zero		1


	//   ....[31]....
        /*0708*/ 	.word	0x000065f0
        /*070c*/ 	.word	0x0000009b
        /*0710*/ 	.word	0x00000000
        /*0714*/ 	.short	0x0101
        /*0716*/ 	.byte	0x3f
	.zero		1


	//   ....[32]....
        /*0718*/ 	.word	0x00006d30
        /*071c*/ 	.word	0x000000ff
        /*0720*/ 	.word	0x00030830
        /*0724*/ 	.short	0x010a
        /*0726*/ 	.byte	0x05
	.zero		1


	//   ....[33]....
        /*0728*/ 	.word	0x00006d70
        /*072c*/ 	.word	0x000000ff
        /*0730*/ 	.word	0x00030830
        /*0734*/ 	.short	0x010a
        /*0736*/ 	.byte	0x05
	.zero		1


	//   ....[34]....
        /*0738*/ 	.word	0x00007bb0
        /*073c*/ 	.word	0x000000ff
        /*0740*/ 	.word	0x00030850
        /*0744*/ 	.short	0x010a
        /*0746*/ 	.byte	0x0b
	.zero		1


	//   ....[35]....
        /*0748*/ 	.word	0x00007bf0
        /*074c*/ 	.word	0x000000ff
        /*0750*/ 	.word	0x00030850
        /*0754*/ 	.short	0x010a
        /*0756*/ 	.byte	0x0b
	.zero		1


	//   ....[36]....
        /*0758*/ 	.word	0x00008550
        /*075c*/ 	.word	0x0000009f
        /*0760*/ 	.word	0x00000000
        /*0764*/ 	.short	0x0101
        /*0766*/ 	.byte	0x3f
	.zero		1


	//   ....[37]....
        /*0768*/ 	.word	0x00008580
        /*076c*/ 	.word	0x000000a2
        /*0770*/ 	.word	0x00000000
        /*0774*/ 	.short	0x0101
        /*0776*/ 	.byte	0x3f
	.zero		1


	//   ....[38]....
        /*0778*/ 	.word	0x00008a30
        /*077c*/ 	.word	0x000000ff
        /*0780*/ 	.word	0x00030830
        /*0784*/ 	.short	0x010a
        /*0786*/ 	.byte	0x05
	.zero		1


	//   ....[39]....
        /*0788*/ 	.word	0x00008a70
        /*078c*/ 	.word	0x000000ff
        /*0790*/ 	.word	0x00030830
        /*0794*/ 	.short	0x010a
        /*0796*/ 	.byte	0x05
	.zero		1


	//   ....[40]....
        /*0798*/ 	.word	0x000098b0
        /*079c*/ 	.word	0x000000ff
        /*07a0*/ 	.word	0x00030850
        /*07a4*/ 	.short	0x010a
        /*07a6*/ 	.byte	0x0b
	.zero		1


	//   ....[41]....
        /*07a8*/ 	.word	0x000098f0
        /*07ac*/ 	.word	0x000000ff
        /*07b0*/ 	.word	0x00030850
        /*07b4*/ 	.short	0x010a
        /*07b6*/ 	.byte	0x0b
	.zero		1


	//   ....[42]....
        /*07b8*/ 	.word	0x00009b90
        /*07bc*/ 	.word	0x00000002
        /*07c0*/ 	.word	0x00000000
        /*07c4*/ 	.short	0x0101
        /*07c6*/ 	.byte	0x3f
	.zero		1


	//   ....[43]....
        /*07c8*/ 	.word	0x0000abd0
        /*07cc*/ 	.word	0x0000009b
        /*07d0*/ 	.word	0x00000000
        /*07d4*/ 	.short	0x0101
        /*07d6*/ 	.byte	0x3f
	.zero		1


	//   ....[44]....
        /*07d8*/ 	.word	0x0000b870
        /*07dc*/ 	.word	0x000000ff
        /*07e0*/ 	.word	0x00030850
        /*07e4*/ 	.short	0x010a
        /*07e6*/ 	.byte	0x05
	.zero		1


	//   ....[45]....
        /*07e8*/ 	.word	0x0000b8b0
        /*07ec*/ 	.word	0x000000ff
        /*07f0*/ 	.word	0x00030850
        /*07f4*/ 	.short	0x010a
        /*07f6*/ 	.byte	0x05
	.zero		1


	//   ....[46]....
        /*07f8*/ 	.word	0x0000bcf0
        /*07fc*/ 	.word	0x00000009
        /*0800*/ 	.word	0x00000000
        /*0804*/ 	.short	0x0101
        /*0806*/ 	.byte	0x3f
	.zero		1


	//   ....[47]....
        /*0808*/ 	.word	0x0000dce0
        /*080c*/ 	.word	0x00000013
        /*0810*/ 	.word	0x00000000
        /*0814*/ 	.short	0x0101
        /*0816*/ 	.byte	0x3f
	.zero		1


	//   ....[48]....
        /*0818*/ 	.word	0x00011130
        /*081c*/ 	.word	0x00000009
        /*0820*/ 	.word	0x00030840
        /*0824*/ 	.short	0x010a
        /*0826*/ 	.byte	0x3f
	.zero		1


	//   ....[49]....
        /*0828*/ 	.word	0x000117a0
        /*082c*/ 	.word	0x0000000a
        /*0830*/ 	.word	0x00030820
        /*0834*/ 	.short	0x010a
        /*0836*/ 	.byte	0x3f
	.zero		1


	//   ....[50]....
        /*0838*/ 	.word	0x00011ae0
        /*083c*/ 	.word	0x00000002
        /*0840*/ 	.word	0x00030840
        /*0844*/ 	.short	0x010a
        /*0846*/ 	.byte	0x3f
	.zero		1


	//   ....[51]....
        /*0848*/ 	.word	0x00011e30
        /*084c*/ 	.word	0x00000003
        /*0850*/ 	.word	0x00000060
        /*0854*/ 	.short	0x010a
        /*0856*/ 	.byte	0x3f
	.zero		1


	//   ....[52]....
        /*0858*/ 	.word	0x000124c0
        /*085c*/ 	.word	0x00000002
        /*0860*/ 	.word	0x00030840
        /*0864*/ 	.short	0x010a
        /*0866*/ 	.byte	0x3f
	.zero		1


	//   ....[53]....
        /*0868*/ 	.word	0x00012810
        /*086c*/ 	.word	0x00000003
        /*0870*/ 	.word	0x00000060
        /*0874*/ 	.short	0x010a
        /*0876*/ 	.byte	0x3f
	.zero		1


	//   ....[54]....
        /*0878*/ 	.word	0x00012d80
        /*087c*/ 	.word	0x00000002
        /*0880*/ 	.word	0x00030840
        /*0884*/ 	.short	0x010a
        /*0886*/ 	.byte	0x3f
	.zero		1


	//   ....[55]....
        /*0888*/ 	.word	0x000130d0
        /*088c*/ 	.word	0x00000002
        /*0890*/ 	.word	0x00000060
        /*0894*/ 	.short	0x010a
        /*0896*/ 	.byte	0x3f
	.zero		1


	//   ....[56]....
        /*0898*/ 	.word	0x000135e0
        /*089c*/ 	.word	0x00000003
        /*08a0*/ 	.word	0x00030860
        /*08a4*/ 	.short	0x010a
        /*08a6*/ 	.byte	0x3f
	.zero		1


	//   ....[57]....
        /*08a8*/ 	.word	0x00014660
        /*08ac*/ 	.word	0x00000000
        /*08b0*/ 	.word	0x00030820
        /*08b4*/ 	.short	0x010a
        /*08b6*/ 	.byte	0x3f
	.zero		1


	//   ....[58]....
        /*08b8*/ 	.word	0x00014840
        /*08bc*/ 	.word	0x00000006
        /*08c0*/ 	.word	0x00000000
        /*08c4*/ 	.short	0x010a
        /*08c6*/ 	.byte	0x3f
	.zero		1


	//   ....[59]....
        /*08c8*/ 	.word	0x000148b0
        /*08cc*/ 	.word	0x00000007
        /*08d0*/ 	.word	0x00000000
        /*08d4*/ 	.short	0x010a
        /*08d6*/ 	.byte	0x3f
	.zero		1


	//   ....[60]....
        /*08d8*/ 	.word	0x00014920
        /*08dc*/ 	.word	0x00000004
        /*08e0*/ 	.word	0x00000000
        /*08e4*/ 	.short	0x010a
        /*08e6*/ 	.byte	0x3f
	.zero		1


	//   ....[61]....
        /*08e8*/ 	.word	0x00014950
        /*08ec*/ 	.word	0x00000003
        /*08f0*/ 	.word	0x00000000
        /*08f4*/ 	.short	0x010a
        /*08f6*/ 	.byte	0x3f
	.zero		1


	//   ....[62]....
        /*08f8*/ 	.word	0x000149c0
        /*08fc*/ 	.word	0x00000003
        /*0900*/ 	.word	0x00030800
        /*0904*/ 	.short	0x010a
        /*0906*/ 	.byte	0x3f
	.zero		1


	//   ....[63]....
        /*0908*/ 	.word	0x00014a10
        /*090c*/ 	.word	0x00000005
        /*0910*/ 	.word	0x00030830
        /*0914*/ 	.short	0x010a
        /*0916*/ 	.byte	0x3f
	.zero		1


	//   ....[64]....
        /*0918*/ 	.word	0x00014a70
        /*091c*/ 	.word	0x00000099
        /*0920*/ 	.word	0x00030830
        /*0924*/ 	.short	0x010a
        /*0926*/ 	.byte	0x3f
	.zero		1


	//   ....[65]....
        /*0928*/ 	.word	0x00014ad0
        /*092c*/ 	.word	0x000000dd
        /*0930*/ 	.word	0x00030850
        /*0934*/ 	.short	0x010a
        /*0936*/ 	.byte	0x3f
	.zero		1


	//   ....[66]....
        /*0938*/ 	.word	0x00014b30
        /*093c*/ 	.word	0x00000098
        /*0940*/ 	.word	0x00030830
        /*0944*/ 	.short	0x010a
        /*0946*/ 	.byte	0x3f
	.zero		1


	//   ....[67]....
        /*0948*/ 	.word	0x00014b90
        /*094c*/ 	.word	0x00000003
        /*0950*/ 	.word	0x00030850
        /*0954*/ 	.short	0x010a
        /*0956*/ 	.byte	0x3f
	.zero		1


	//   ....[68]....
        /*0958*/ 	.word	0x00014bf0
        /*095c*/ 	.word	0x00000098
        /*0960*/ 	.word	0x00030830
        /*0964*/ 	.short	0x010a
        /*0966*/ 	.byte	0x3f
	.zero		1


	//   ....[69]....
        /*0968*/ 	.word	0x00014c50
        /*096c*/ 	.word	0x00000003
        /*0970*/ 	.word	0x00030850
        /*0974*/ 	.short	0x010a
        /*0976*/ 	.byte	0x3f
	.zero		1


	//   ....[70]....
        /*0978*/ 	.word	0x00014cb0
        /*097c*/ 	.word	0x00000007
        /*0980*/ 	.word	0x00030850
        /*0984*/ 	.short	0x010a
        /*0986*/ 	.byte	0x3f
	.zero		1


	//   ....[71]....
        /*0988*/ 	.word	0x00014e50
        /*098c*/ 	.word	0x00000009
        /*0990*/ 	.word	0x00030840
        /*0994*/ 	.short	0x010a
        /*0996*/ 	.byte	0x3f
	.zero		1


	//   ....[72]....
        /*0998*/ 	.word	0x00014ed0
        /*099c*/ 	.word	0x00000008
        /*09a0*/ 	.word	0x00030820
        /*09a4*/ 	.short	0x010a
        /*09a6*/ 	.byte	0x3f
	.zero		1


	//   ....[73]....
        /*09a8*/ 	.word	0x00014f20
        /*09ac*/ 	.word	0x00000002
        /*09b0*/ 	.word	0x00030840
        /*09b4*/ 	.short	0x010a
        /*09b6*/ 	.byte	0x3f
	.zero		1


	//   ....[74]....
        /*09b8*/ 	.word	0x00014f70
        /*09bc*/ 	.word	0x00000003
        /*09c0*/ 	.word	0x00000060
        /*09c4*/ 	.short	0x010a
        /*09c6*/ 	.byte	0x3f
	.zero		1


	//   ....[75]....
        /*09c8*/ 	.word	0x00014fc0
        /*09cc*/ 	.word	0x00000002
        /*09d0*/ 	.word	0x00030840
        /*09d4*/ 	.short	0x010a
        /*09d6*/ 	.byte	0x3f
	.zero		1


	//   ....[76]....
        /*09d8*/ 	.word	0x00015010
        /*09dc*/ 	.word	0x00000003
        /*09e0*/ 	.word	0x00000060
        /*09e4*/ 	.short	0x010a
        /*09e6*/ 	.byte	0x3f
	.zero		1


	//   ....[77]....
        /*09e8*/ 	.word	0x00015060
        /*09ec*/ 	.word	0x00000002
        /*09f0*/ 	.word	0x00030840
        /*09f4*/ 	.short	0x010a
        /*09f6*/ 	.byte	0x3f
	.zero		1


	//   ....[78]....
        /*09f8*/ 	.word	0x000150b0
        /*09fc*/ 	.word	0x00000002
        /*0a00*/ 	.word	0x00000060
        /*0a04*/ 	.short	0x010a
        /*0a06*/ 	.byte	0x3f
	.zero		1


	//   ....[79]....
        /*0a08*/ 	.word	0x00015100
        /*0a0c*/ 	.word	0x00000003
        /*0a10*/ 	.word	0x00030860
        /*0a14*/ 	.short	0x010a
        /*0a16*/ 	.byte	0x3f
	.zero		1


	//   ....[80]....
        /*0a18*/ 	.word	0x00015ac0
        /*0a1c*/ 	.word	0x00000000
        /*0a20*/ 	.word	0x00030820
        /*0a24*/ 	.short	0x010a
        /*0a26*/ 	.byte	0x3f
	.zero		1


	//   ....[81]....
        /*0a28*/ 	.word	0x00015c60
        /*0a2c*/ 	.word	0x00000006
        /*0a30*/ 	.word	0x00000000
        /*0a34*/ 	.short	0x010a
        /*0a36*/ 	.byte	0x3f
	.zero		1


	//   ....[82]....
        /*0a38*/ 	.word	0x00015cb0
        /*0a3c*/ 	.word	0x00000007
        /*0a40*/ 	.word	0x00000000
        /*0a44*/ 	.short	0x010a
        /*0a46*/ 	.byte	0x3f
	.zero		1


	//   ....[83]....
        /*0a48*/ 	.word	0x00015d00
        /*0a4c*/ 	.word	0x00000004
        /*0a50*/ 	.word	0x00000000
        /*0a54*/ 	.short	0x010a
        /*0a56*/ 	.byte	0x3f
	.zero		1


	//----- nvinfo : EIATTR_NUM_MBARRIERS
	.align		4
.L_245:
        /*0a58*/ 	.byte	0x03, 0x38
        /*0a5a*/ 	.short	0x0016


	//----- nvinfo : EIATTR_EXIT_INSTR_OFFSETS
	.align		4
        /*0a5c*/ 	.byte	0x04, 0x1c
        /*0a5e*/ 	.short	(.L_247 - .L_246)


	//   ....[0]....
.L_246:
        /*0a60*/ 	.word	0x00000a90


	//   ....[1]....
        /*0a64*/ 	.word	0x0000f050


	//   ....[2]....
        /*0a68*/ 	.word	0x0000f0b0


	//   ....[3]....
        /*0a6c*/ 	.word	0x000149a0


	//----- nvinfo : EIATTR_MAX_THREADS
	.align		4
.L_247:
        /*0a70*/ 	.byte	0x04, 0x05
        /*0a72*/ 	.short	(.L_249 - .L_248)
.L_248:
        /*0a74*/ 	.word	0x00000180
        /*0a78*/ 	.word	0x00000001
        /*0a7c*/ 	.word	0x00000001


	//----- nvinfo : EIATTR_CRS_STACK_SIZE
	.align		4
.L_249:
        /*0a80*/ 	.byte	0x04, 0x1e
        /*0a82*/ 	.short	(.L_251 - .L_250)
.L_250:
        /*0a84*/ 	.word	0x00000000


	//----- nvinfo : EIATTR_CBANK_PARAM_SIZE
	.align		4
.L_251:
        /*0a88*/ 	.byte	0x03, 0x19
        /*0a8a*/ 	.short	0x0a70


	//----- nvinfo : EIATTR_PARAM_CBANK
	.align		4
        /*0a8c*/ 	.byte	0x04, 0x0a
        /*0a8e*/ 	.short	(.L_253 - .L_252)
	.align		4
.L_252:
        /*0a90*/ 	.word	index@(.nv.constant0._ZN7cutlass13device_kernelIN5flash11enable_sm90INS1_16FlashAttnFwdSm90INS1_25CollectiveMainloopFwdSm90ILi2EN4cute5tupleIJNS5_1CILi1EEES8_S8_EEENS6_IJNS7_ILi128EEENS7_ILi64EEENS7_ILi256EEEEEELi256ENS_10bfloat16_tEfNS_4arch4Sm90ELb0ELb1ELb0ELb1ELb0ELb0ELb0ELb1ELb1ELb0ELb0ELb0EEENS1_21CollectiveEpilogueFwdINS6_IJSA_SC_SB_EEES9_SE_SG_Li256ELb1ELb0ELb0ELb0EEENS1_36VarlenDynamicPersistentTileSchedulerILi128ELi64ELi256ELi32ELb0ELb0ELb1ELb1ELb0ELb1EEEEEEEEEvNT_6ParamsE)
        /*0a94*/ 	.short	0x0210
        /*0a96*/ 	.short	0x0a70


	//----- nvinfo : EIATTR_SW_WAR
	.align		4
.L_253:
        /*0a98*/ 	.byte	0x04, 0x36
        /*0a9a*/ 	.short	(.L_255 - .L_254)
.L_254:
        /*0a9c*/ 	.word	0x00000008
.L_255:


//--------------------- .nv.info._ZN7cutlass13device_kernelIN5flash11enable_sm90INS1_16FlashAttnFwdSm90INS1_25CollectiveMainloopFwdSm90ILi2EN4cute5tupleIJNS5_1CILi1EEES8_S8_EEENS6_IJNS7_ILi128EEENS7_ILi64EEENS7_ILi256EEEEEELi256ENS_10bfloat16_tEfNS_4arch4Sm90ELb0ELb1ELb0ELb1ELb0ELb1ELb0ELb1ELb1ELb0ELb0ELb0EEENS1_21CollectiveEpilogueFwdINS6_IJSA_SC_SB_EEES9_SE_SG_Li256ELb1ELb0ELb0ELb0EEENS1_36VarlenDynamicPersistentTileSchedulerILi128ELi64ELi256ELi32ELb0ELb0ELb1ELb1ELb0ELb1EEEEEEEEEvNT_6ParamsE --------------------------
	.section	.nv.info._ZN7cutlass13device_kernelIN5flash11enable_sm90INS1_16FlashAttnFwdSm90INS1_25CollectiveMainloopFwdSm90ILi2EN4cute5tupleIJNS5_1CILi1EEES8_S8_EEENS6_IJNS7_ILi128EEENS7_ILi64EEENS7_ILi256EEEEEELi256ENS_10bfloat16_tEfNS_4arch4Sm90ELb0ELb1ELb0ELb1ELb0ELb1ELb0ELb1ELb1ELb0ELb0ELb0EEENS1_21CollectiveEpilogueFwdINS6_IJSA_SC_SB_EEES9_SE_SG_Li256ELb1ELb0ELb0ELb0EEENS1_36VarlenDynamicPersistentTileSchedulerILi128ELi64ELi256ELi32ELb0ELb0ELb1ELb1ELb0ELb1EEEEEEEEEvNT_6ParamsE,"",@"SHT_CUDA_INFO"
	.sectionflags	@""
	.align	4


	//----- nvinfo : EIATTR_CUDA_API_VERSION
	.align		4
        /*0000*/ 	.byte	0x04, 0x37
        /*0002*/ 	.short	(.L_257 - .L_256)
.L_256:
        /*0004*/ 	.word	0x00000082


	//----- nvinfo : EIATTR_KPARAM_INFO
	.align		4
.L_257:
        /*0008*/ 	.byte	0x04, 0x17
        /*000a*/ 	.short	(.L_259 - .L_258)
.L_258:
        /*000c*/ 	.word	0x00000000
        /*0010*/ 	.short	0x0000
        /*0012*/ 	.short	0x0070
        /*0014*/ 	.byte	0x00, 0xf0, 0x01, 0x28


	//----- nvinfo : EIATTR_SPARSE_MMA_MASK
	.align		4
.L_259:
        /*0018*/ 	.byte	0x03, 0x50
        /*001a*/ 	.short	0x0000


	//----- nvinfo : EIATTR_MAXREG_COUNT
	.align		4
        /*001c*/ 	.byte	0x03, 0x1b
        /*001e*/ 	.short	0x00a8


	//----- nvinfo : EIATTR_NUM_BARRIERS
	.align		4
        /*0020*/ 	.byte	0x02, 0x4c
        /*0022*/ 	.byte	0x10
	.zero		1


	//----- nvinfo : EIATTR_EXTERNS
	.align		4
        /*0024*/ 	.byte	0x04, 0x0f
        /*0026*/ 	.short	(.L_261 - .L_260)


	//   ....[0]....
	.align		4
.L_260:
        /*0028*/ 	.word	index@(__assertfail)


	//----- nvinfo : EIATTR_ANNOTATIONS
	.align		4
.L_261:
        /*002c*/ 	.byte	0x04, 0x55
        /*002e*/ 	.short	(.L_263 - .L_262)


	//   ....[0]....
.L_262:
        /* <DEDUP_REMOVED lines=123> */


	//----- nvinfo : EIATTR_MERCURY_ISA_VERSION
	.align		4
.L_263:
        /*07d0*/ 	.byte	0x03, 0x5f
        /*07d2*/ 	.short	0x0101


	//----- nvinfo : EIATTR_UNUSED_LOAD_BYTE_OFFSET
	.align		4
        /*07d4*/ 	.byte	0x04, 0x44
        /*07d6*/ 	.short	(.L_265 - .L_264)


	//   ....[0]....
.L_264:
        /*07d8*/ 	.word	0x00000aa0
        /*07dc*/ 	.word	0x0000fff0


	//   ....[1]....
        /*07e0*/ 	.word	0x0001ebc0
        /*07e4*/ 	.word	0x0000fff0


	//----- nvinfo : EIATTR_INT_WARP_WIDE_INSTR_OFFSETS
	.align		4
.L_265:
        /*07e8*/ 	.byte	0x04, 0x31
        /*07ea*/ 	.short	(.L_267 - .L_266)


	//   ....[0]....
.L_266:
        /*07ec*/ 	.word	0x000001b0


	//   ....[1]....
        /*07f0*/ 	.word	0x000001f0


	//   ....[2]....
        /*07f4*/ 	.word	0x000002b0


	//   ....[3]....
        /*07f8*/ 	.word	0x00023e80


	//   ....[4]....
        /*07fc*/ 	.word	0x00023f20


	//   ....[5]....
        /*0800*/ 	.word	0x00024490


	//   ....[6]....
        /*0804*/ 	.word	0x000244c0


	//   ....[7]....
        /*0808*/ 	.word	0x000245c0


	//   ....[8]....
        /*080c*/ 	.word	0x000246b0


	//   ....[9]....
        /*0810*/ 	.word	0x000247a0


	//   ....[10]....
        /*0814*/ 	.word	0x00026e70


	//   ....[11]....
        /*0818*/ 	.word	0x00026f10


	//----- nvinfo : EIATTR_COOP_GROUP_MASK_REGIDS
	.align		4
.L_267:
        /*081c*/ 	.byte	0x04, 0x29
        /*081e*/ 	.short	(.L_269 - .L_268)


	//   ....[0]....
.L_268:
        /*0820*/ 	.word	0xffffffff


	//   ....[1]....
        /*0824*/ 	.word	0xffffffff


	//   ....[2]....
        /*0828*/ 	.word	0xffffffff


	//   ....[3]....
        /*082c*/ 	.word	0xffffffff


	//   ....[4]....
        /*0830*/ 	.word	0xffffffff


	//   ....[5]....
        /*0834*/ 	.word	0xffffffff


	//   ....[6]....
        /*0838*/ 	.word	0xffffffff


	//   ....[7]....
        /*083c*/ 	.word	0xffffffff


	//   ....[8]....
        /*0840*/ 	.word	0xffffffff


	//   ....[9]....
        /*0844*/ 	.word	0xffffffff


	//   ....[10]....
        /*0848*/ 	.word	0xffffffff


	//   ....[11]....
        /*084c*/ 	.word	0xffffffff


	//   ....[12]....
        /*0850*/ 	.word	0xffffffff


	//   ....[13]....
        /*0854*/ 	.word	0xffffffff


	//   ....[14]....
        /*0858*/ 	.word	0xffffffff


	//   ....[15]....
        /*085c*/ 	.word	0xffffffff


	//   ....[16]....
        /*0860*/ 	.word	0xffffffff


	//   ....[17]....
        /*0864*/ 	.word	0xffffffff


	//   ....[18]....
        /*0868*/ 	.word	0xffffffff


	//   ....[19]....
        /*086c*/ 	.word	0xffffffff


	//   ....[20]....
        /*0870*/ 	.word	0xffffffff


	//   ....[21]....
        /*0874*/ 	.word	0xffffffff


	//   ....[22]....
        /*0878*/ 	.word	0xffffffff


	//   ....[23]....
        /*087c*/ 	.word	0xffffffff


	//   ....[24]....
        /*0880*/ 	.word	0xffffffff


	//   ....[25]....
        /*0884*/ 	.word	0xffffffff


	//   ....[26]....
        /*0888*/ 	.word	0xffffffff


	//   ....[27]....
        /*088c*/ 	.word	0xffffffff


	//   ....[28]....
        /*0890*/ 	.word	0xffffffff


	//   ....[29]....
        /*0894*/ 	.word	0xffffffff


	//   ....[30]....
        /*0898*/ 	.word	0xffffffff


	//   ....[31]....
        /*089c*/ 	.word	0xffffffff


	//   ....[32]....
        /*08a0*/ 	.word	0xffffffff


	//   ....[33]....
        /*08a4*/ 	.word	0xffffffff


	//   ....[34]....
        /*08a8*/ 	.word	0xffffffff


	//   ....[35]....
        /*08ac*/ 	.word	0xffffffff


	//   ....[36]....
        /*08b0*/ 	.word	0xffffffff


	//   ....[37]....
        /*08b4*/ 	.word	0xffffffff


	//   ....[38]....
        /*08b8*/ 	.word	0xffffffff


	//   ....[39]....
        /*08bc*/ 	.word	0xffffffff


	//   ....[40]....
        /*08c0*/ 	.word	0xffffffff


	//   ....[41]....
        /*08c4*/ 	.word	0xffffffff


	//   ....[42]....
        /*08c8*/ 	.word	0xffffffff


	//   ....[43]....
        /*08cc*/ 	.word	0xffffffff


	//   ....[44]....
        /*08d0*/ 	.word	0xffffffff


	//   ....[45]....
        /*08d4*/ 	.word	0xffffffff


	//   ....[46]....
        /*08d8*/ 	.word	0xffffffff


	//   ....[47]....
        /*08dc*/ 	.word	0xffffffff


	//   ....[48]....
        /*08e0*/ 	.word	0xffffffff


	//   ....[49]....
        /*08e4*/ 	.word	0xffffffff


	//   ....[50]....
        /*08e8*/ 	.word	0xffffffff


	//   ....[51]....
        /*08ec*/ 	.word	0xffffffff


	//   ....[52]....
        /*08f0*/ 	.word	0xffffffff


	//   ....[53]....
        /*08f4*/ 	.word	0xffffffff


	//   ....[54]....
        /*08f8*/ 	.word	0xffffffff


	//   ....[55]....
        /*08fc*/ 	.word	0xffffffff


	//   ....[56]....
        /*0900*/ 	.word	0xffffffff


	//   ....[57]....
        /*0904*/ 	.word	0xffffffff


	//   ....[58]....
        /*0908*/ 	.word	0xffffffff


	//   ....[59]....
        /*090c*/ 	.word	0xffffffff


	//   ....[60]....
        /*0910*/ 	.word	0xffffffff


	//   ....[61]....
        /*0914*/ 	.word	0xffffffff


	//   ....[62]....
        /*0918*/ 	.word	0x0500000f


	//   ....[63]....
        /*091c*/ 	.word	0x0500000f


	//   ....[64]....
        /*0920*/ 	.word	0x0500000f


	//   ....[65]....
        /*0924*/ 	.word	0x0500000f


	//   ....[66]....
        /*0928*/ 	.word	0x0500000f


	//   ....[67]....
        /*092c*/ 	.word	0x0500000f


	//   ....[68]....
        /*0930*/ 	.word	0x0500000f


	//   ....[69]....
        /*0934*/ 	.word	0x0500000f


	//   ....[70]....
        /*0938*/ 	.word	0x0500000f


	//   ....[71]....
        /*093c*/ 	.word	0x0500000f


	//   ....[72]....
        /*0940*/ 	.word	0x0500000f


	//   ....[73]....
        /*0944*/ 	.word	0x0500000f


	//   ....[74]....
        /*0948*/ 	.word	0x0500000f


	//   ....[75]....
        /*094c*/ 	.word	0x0500000f


	//   ....[76]....
        /*0950*/ 	.word	0x0500000f


	//   ....[77]....
        /*0954*/ 	.word	0x0500000f


	//   ....[78]....
        /*0958*/ 	.word	0x0500000f


	//   ....[79]....
        /*095c*/ 	.word	0x0500000f


	//   ....[80]....
        /*0960*/ 	.word	0x0500000f


	//   ....[81]....
        /*0964*/ 	.word	0x0500000f


	//   ....[82]....
        /*0968*/ 	.word	0x0500000f


	//   ....[83]....
        /*096c*/ 	.word	0x0500000f


	//   ....[84]....
        /*0970*/ 	.word	0x0500000f


	//   ....[85]....
        /*0974*/ 	.word	0x0500000f


	//   ....[86]....
        /*0978*/ 	.word	0x0500000f


	//   ....[87]....
        /*097c*/ 	.word	0x0500000f


	//   ....[88]....
        /*0980*/ 	.word	0x0500000f


	//   ....[89]....
        /*0984*/ 	.word	0x0500000f


	//   ....[90]....
        /*0988*/ 	.word	0x0500000f


	//   ....[91]....
        /*098c*/ 	.word	0x0500000f


	//   ....[92]....
        /*0990*/ 	.word	0x0500000f


	//   ....[93]....
        /*0994*/ 	.word	0x0500000f


	//   ....[94]....
        /*0998*/ 	.word	0x0500000f


	//   ....[95]....
        /*099c*/ 	.word	0x0500000f


	//   ....[96]....
        /*09a0*/ 	.word	0x0500000f


	//   ....[97]....
        /*09a4*/ 	.word	0x0500000f


	//   ....[98]....
        /*09a8*/ 	.word	0x0500000f


	//   ....[99]....
        /*09ac*/ 	.word	0x0500000f


	//   ....[100]....
        /*09b0*/ 	.word	0x0500000f


	//   ....[101]....
        /*09b4*/ 	.word	0x0500000f


	//   ....[102]....
        /*09b8*/ 	.word	0x0500000f


	//   ....[103]....
        /*09bc*/ 	.word	0x0500000f


	//   ....[104]....
        /*09c0*/ 	.word	0x0500000f


	//   ....[105]....
        /*09c4*/ 	.word	0x0500000f


	//   ....[106]....
        /*09c8*/ 	.word	0x0500000f


	//   ....[107]....
        /*09cc*/ 	.word	0x0500000f


	//   ....[108]....
        /*09d0*/ 	.word	0x0500000f


	//   ....[109]....
        /*09d4*/ 	.word	0x0500000f


	//   ....[110]....
        /*09d8*/ 	.word	0x0500000f


	//   ....[111]....
        /*09dc*/ 	.word	0x0500000f


	//   ....[112]....
        /*09e0*/ 	.word	0x0500000f


	//   ....[113]....
        /*09e4*/ 	.word	0x0500000f


	//----- nvinfo : EIATTR_COOP_GROUP_INSTR_OFFSETS
	.align		4
.L_269:
        /*09e8*/ 	.byte	0x04, 0x28
        /*09ea*/ 	.short	(.L_271 - .L_270)


	//   ....[0]....
.L_270:
        /*09ec*/ 	.word	0x00000060


	//   ....[1]....
        /*09f0*/ 	.word	0x000001c0


	//   ....[2]....
        /*09f4*/ 	.word	0x000002c0


	//   ....[3]....
        /*09f8*/ 	.word	0x00000430


	//   ....[4]....
        /*09fc*/ 	.word	0x00000590


	//   ....[5]....
        /*0a00*/ 	.word	0x000006b0


	//   ....[6]....
        /*0a04*/ 	.word	0x00000810


	//   ....[7]....
        /*0a08*/ 	.word	0x00009260


	//   ....[8]....
        /*0a0c*/ 	.word	0x00014c00


	//   ....[9]....
        /*0a10*/ 	.word	0x00014d10


	//   ....[10]....
        /*0a14*/ 	.word	0x00015130


	//   ....[11]....
        /*0a18*/ 	.word	0x000151c0


	//   ....[12]....
        /*0a1c*/ 	.word	0x00017cd0


	//   ....[13]....
        /*0a20*/ 	.word	0x00017d50


	//   ....[14]....
        /*0a24*/ 	.word	0x00018170


	//   ....[15]....
        /*0a28*/ 	.word	0x00018210


	//   ....[16]....
        /*0a2c*/ 	.word	0x0001a070


	//   ....[17]....
        /*0a30*/ 	.word	0x0001a0a0


	//   ....[18]....
        /*0a34*/ 	.word	0x0001a210


	//   ....[19]....
        /*0a38*/ 	.word	0x0001a2d0


	//   ....[20]....
        /*0a3c*/ 	.word	0x0001cb10


	//   ....[21]....
        /*0a40*/ 	.word	0x0001cbb0


	//   ....[22]....
        /*0a44*/ 	.word	0x0001cfc0


	//   ....[23]....
        /*0a48*/ 	.word	0x0001d080


	//   ....[24]....
        /*0a4c*/ 	.word	0x0001e000


	//   ....[25]....
        /*0a50*/ 	.word	0x0001e0b0


	//   ....[26]....
        /*0a54*/ 	.word	0x0001e1f0


	//   ....[27]....
        /*0a58*/ 	.word	0x0001e210


	//   ....[28]....
        /*0a5c*/ 	.word	0x00021580


	//   ....[29]....
        /*0a60*/ 	.word	0x00021710


	//   ....[30]....
        /*0a64*/ 	.word	0x00021740


	//   ....[31]....
        /*0a68*/ 	.word	0x00021780


	//   ....[32]....
        /*0a6c*/ 	.word	0x000217f0


	//   ....[33]....
        /*0a70*/ 	.word	0x00021850


	//   ....[34]....
        /*0a74*/ 	.word	0x00021890


	//   ....[35]....
        /*0a78*/ 	.word	0x00021a40


	//   ....[36]....
        /*0a7c*/ 	.word	0x00021aa0


	//   ....[37]....
        /*0a80*/ 	.word	0x00021ae0


	//   ....[38]....
        /*0a84*/ 	.word	0x00021b20


	//   ....[39]....
        /*0a88*/ 	.word	0x00021b50


	//   ....[40]....
        /*0a8c*/ 	.word	0x00021b80


	//   ....[41]....
        /*0a90*/ 	.word	0x00021c20


	//   ....[42]....
        /*0a94*/ 	.word	0x00021c80


	//   ....[43]....
        /*0a98*/ 	.word	0x00021d10


	//   ....[44]....
        /*0a9c*/ 	.word	0x000273c0


	//   ....[45]....
        /*0aa0*/ 	.word	0x000273d0


	//   ....[46]....
        /*0aa4*/ 	.word	0x000274f0


	//   ....[47]....
        /*0aa8*/ 	.word	0x00027550


	//   ....[48]....
        /*0aac*/ 	.word	0x00027590


	//   ....[49]....
        /*0ab0*/ 	.word	0x000275d0


	//   ....[50]....
        /*0ab4*/ 	.word	0x00027600


	//   ....[51]....
        /*0ab8*/ 	.word	0x00027630


	//   ....[52]....
        /*0abc*/ 	.word	0x000277d0


	//   ....[53]....
        /*0ac0*/ 	.word	0x00027830


	//   ....[54]....
        /*0ac4*/ 	.word	0x00027870


	//   ....[55]....
        /*0ac8*/ 	.word	0x000278b0


	//   ....[56]....
        /*0acc*/ 	.word	0x000278e0


	//   ....[57]....
        /*0ad0*/ 	.word	0x00027910


	//   ....[58]....
        /*0ad4*/ 	.word	0x000279d0


	//   ....[59]....
        /*0ad8*/ 	.word	0x000279f0


	//   ....[60]....
        /*0adc*/ 	.word	0x00027a60


	//   ....[61]....
        /*0ae0*/ 	.word	0x00028100


	//   ....[62]....
        /*0ae4*/ 	.word	0x00028540


	//   ....[63]....
        /*0ae8*/ 	.word	0x000285e0


	//   ....[64]....
        /*0aec*/ 	.word	0x00028680


	//   ....[65]....
        /*0af0*/ 	.word	0x00028720


	//   ....[66]....
        /*0af4*/ 	.word	0x000287c0


	//   ....[67]....
        /*0af8*/ 	.word	0x00028860


	//   ....[68]....
        /*0afc*/ 	.word	0x00028900


	//   ....[69]....
        /*0b00*/ 	.word	0x000289a0


	//   ....[70]....
        /*0b04*/ 	.word	0x00028a40


	//   ....[71]....
        /*0b08*/ 	.word	0x00028ae0


	//   ....[72]....
        /*0b0c*/ 	.word	0x00028b80


	//   ....[73]....
        /*0b10*/ 	.word	0x00028c20


	//   ....[74]....
        /*0b14*/ 	.word	0x00028cc0


	//   ....[75]....
        /*0b18*/ 	.word	0x00028d60


	//   ....[76]....
        /*0b1c*/ 	.word	0x00028e00


	//   ....[77]....
        /*0b20*/ 	.word	0x00028ea0


	//   ....[78]....
        /*0b24*/ 	.word	0x00028f90


	//   ....[79]....
        /*0b28*/ 	.word	0x00029030


	//   ....[80]....
        /*0b2c*/ 	.word	0x000290d0


	//   ....[81]....
        /*0b30*/ 	.word	0x00029170


	//   ....[82]....
        /*0b34*/ 	.word	0x00029210


	//   ....[83]....
        /*0b38*/ 	.word	0x000292b0


	//   ....[84]....
        /*0b3c*/ 	.word	0x00029350


	//   ....[85]....
        /*0b40*/ 	.word	0x000293f0


	//   ....[86]....
        /*0b44*/ 	.word	0x00029490


	//   ....[87]....
        /*0b48*/ 	.word	0x00029530


	//   ....[88]....
        /*0b4c*/ 	.word	0x000295d0


	//   ....[89]....
        /*0b50*/ 	.word	0x00029670


	//   ....[90]....
        /*0b54*/ 	.word	0x00029710


	//   ....[91]....
        /*0b58*/ 	.word	0x000297b0


	//   ....[92]....
        /*0b5c*/ 	.word	0x00029850


	//   ....[93]....
        /*0b60*/ 	.word	0x000298f0


	//   ....[94]....
        /*0b64*/ 	.word	0x00029c90


	//   ....[95]....
        /*0b68*/ 	.word	0x00029f70


	//   ....[96]....
        /*0b6c*/ 	.word	0x0002a390


	//   ....[97]....
        /*0b70*/ 	.word	0x0002a420


	//   ....[98]....
        /*0b74*/ 	.word	0x0002a4c0


	//   ....[99]....
        /*0b78*/ 	.word	0x0002a570


	//   ....[100]....
        /*0b7c*/ 	.word	0x0002a5f0


	//   ....[101]....
        /*0b80*/ 	.word	0x0002a670


	//   ....[102]....
        /*0b84*/ 	.word	0x0002a6f0


	//   ....[103]....
        /*0b88*/ 	.word	0x0002a770


	//   ....[104]....
        /*0b8c*/ 	.word	0x0002a800


	//   ....[105]....
        /*0b90*/ 	.word	0x0002a8b0


	//   ....[106]....
        /*0b94*/ 	.word	0x0002a930


	//   ....[107]....
        /*0b98*/ 	.word	0x0002a9b0


	//   ....[108]....
        /*0b9c*/ 	.word	0x0002aa30


	//   ....[109]....
        /*0ba0*/ 	.word	0x0002aab0


	//   ....[110]....
        /*0ba4*/ 	.word	0x0002ab20


	//   ....[111]....
        /*0ba8*/ 	.word	0x0002abc0


	//   ....[112]....
        /*0bac*/ 	.word	0x0002ac50


	//   ....[113]....
        /*0bb0*/ 	.word	0x0002ad80


	//----- nvinfo : EIATTR_REG_RECONFIG
	.align		4
.L_271:
        /*0bb4*/ 	.byte	0x01, 0x54
	.zero		2


	//----- nvinfo : EIATTR_SYSCALL_OFFSETS
	.align		4
        /*0bb8*/ 	.byte	0x04, 0x46
        /*0bba*/ 	.short	(.L_273 - .L_272)


	//   ....[0]....
.L_272:
        /*0bbc*/ 	.word	0x00001f20


	//   ....[1]....
        /*0bc0*/ 	.word	0x00002070


	//   ....[2]....
        /*0bc4*/ 	.word	0x00009400


	//   ....[3]....
        /*0bc8*/ 	.word	0x000098a0


	//   ....[4]....
        /*0bcc*/ 	.word	0x000240b0


	//   ....[5]....
        /*0bd0*/ 	.word	0x000241f0


	//   ....[6]....
        /*0bd4*/ 	.word	0x000242f0


	//----- nvinfo : EIATTR_MBARRIER_INSTR_OFFSETS
	.align		4
.L_273:
        /*0bd8*/ 	.byte	0x04, 0x39
        /*0bda*/ 	.short	(.L_275 - .L_274)


	//   ....[0]....
.L_274:
        /*0bdc*/ 	.word	0x000002e0
        /*0be0*/ 	.word	0x000000ff
        /*0be4*/ 	.word	0x00030800
        /*0be8*/ 	.short	0x0100
        /*0bea*/ 	.byte	0x08
	.zero		1


	//   ....[1]....
        /*0bec*/ 	.word	0x000002f0
        /*0bf0*/ 	.word	0x000000ff
        /*0bf4*/ 	.word	0x00030820
        /*0bf8*/ 	.short	0x0100
        /*0bfa*/ 	.byte	0x08
	.zero		1


	//   ....[2]....
        /*0bfc*/ 	.word	0x000003e0
        /*0c00*/ 	.word	0x000000ff
        /*0c04*/ 	.word	0x00030830
        /*0c08*/ 	.short	0x0100
        /*0c0a*/ 	.byte	0x08
	.zero		1


	//   ....[3]....
        /*0c0c*/ 	.word	0x000003f0
        /*0c10*/ 	.word	0x000000ff
        /*0c14*/ 	.word	0x00030840
        /*0c18*/ 	.short	0x0100
        /*0c1a*/ 	.byte	0x08
	.zero		1


	//   ....[4]....
        /*0c1c*/ 	.word	0x00000400
        /*0c20*/ 	.word	0x000000ff
        /*0c24*/ 	.word	0x00030838
        /*0c28*/ 	.short	0x0100
        /*0c2a*/ 	.byte	0x08
	.zero		1


	//   ....[5]....
        /*0c2c*/ 	.word	0x00000410
        /*0c30*/ 	.word	0x000000ff
        /*0c34*/ 	.word	0x00030848
        /*0c38*/ 	.short	0x0100
        /*0c3a*/ 	.byte	0x08
	.zero		1


	//   ....[6]....
        /*0c3c*/ 	.word	0x00000540
        /*0c40*/ 	.word	0x000000ff
        /*0c44*/ 	.word	0x00030850
        /*0c48*/ 	.short	0x0100
        /*0c4a*/ 	.byte	0x08
	.zero		1


	//   ....[7]....
        /*0c4c*/ 	.word	0x00000550
        /*0c50*/ 	.word	0x000000ff
        /*0c54*/ 	.word	0x00030860
        /*0c58*/ 	.short	0x0100
        /*0c5a*/ 	.byte	0x08
	.zero		1


	//   ....[8]....
        /*0c5c*/ 	.word	0x00000560
        /*0c60*/ 	.word	0x000000ff
        /*0c64*/ 	.word	0x00030858
        /*0c68*/ 	.short	0x0100
        /*0c6a*/ 	.byte	0x08
	.zero		1


	//   ....[9]....
        /*0c6c*/ 	.word	0x00000570
        /*0c70*/ 	.word	0x000000ff
        /*0c74*/ 	.word	0x00030868
        /*0c78*/ 	.short	0x0100
        /*0c7a*/ 	.byte	0x08
	.zero		1


	//   ....[10]....
        /*0c7c*/ 	.word	0x00000660
        /*0c80*/ 	.word	0x000000ff
        /*0c84*/ 	.word	0x00030870
        /*0c88*/ 	.short	0x0100
        /*0c8a*/ 	.byte	0x06
	.zero		1


	//   ....[11]....
        /*0c8c*/ 	.word	0x00000670
        /*0c90*/ 	.word	0x000000ff
        /*0c94*/ 	.word	0x00030880
        /*0c98*/ 	.short	0x0100
        /*0c9a*/ 	.byte	0x06
	.zero		1


	//   ....[12]....
        /*0c9c*/ 	.word	0x00000680
        /*0ca0*/ 	.word	0x000000ff
        /*0ca4*/ 	.word	0x00030878
        /*0ca8*/ 	.short	0x0100
        /*0caa*/ 	.byte	0x06
	.zero		1


	//   ....[13]....
        /*0cac*/ 	.word	0x00000690
        /*0cb0*/ 	.word	0x000000ff
        /*0cb4*/ 	.word	0x00030888
        /*0cb8*/ 	.short	0x0100
        /*0cba*/ 	.byte	0x06
	.zero		1


	//   ....[14]....
        /*0cbc*/ 	.word	0x000007c0
        /*0cc0*/ 	.word	0x000000ff
        /*0cc4*/ 	.word	0x00030890
        /*0cc8*/ 	.short	0x0100
        /*0cca*/ 	.byte	0x08
	.zero		1


	//   ....[15]....
        /*0ccc*/ 	.word	0x000007d0
        /*0cd0*/ 	.word	0x000000ff
        /*0cd4*/ 	.word	0x000308a0
        /*0cd8*/ 	.short	0x0100
        /*0cda*/ 	.byte	0x08
	.zero		1


	//   ....[16]....
        /*0cdc*/ 	.word	0x000007e0
        /*0ce0*/ 	.word	0x000000ff
        /*0ce4*/ 	.word	0x00030898
        /*0ce8*/ 	.short	0x0100
        /*0cea*/ 	.byte	0x08
	.zero		1


	//   ....[17]....
        /*0cec*/ 	.word	0x000007f0
        /*0cf0*/ 	.word	0x000000ff
        /*0cf4*/ 	.word	0x000308a8
        /*0cf8*/ 	.short	0x0100
        /*0cfa*/ 	.byte	0x08
	.zero		1


	//   ....[18]....
        /*0cfc*/ 	.word	0x00000920
        /*0d00*/ 	.word	0x000000ff
        /*0d04*/ 	.word	0x000308b0
        /*0d08*/ 	.short	0x0100
        /*0d0a*/ 	.byte	0x08
	.zero		1


	//   ....[19]....
        /*0d0c*/ 	.word	0x00000930
        /*0d10*/ 	.word	0x000000ff
        /*0d14*/ 	.word	0x000308c0
        /*0d18*/ 	.short	0x0100
        /*0d1a*/ 	.byte	0x08
	.zero		1


	//   ....[20]....
        /*0d1c*/ 	.word	0x00000940
        /*0d20*/ 	.word	0x000000ff
        /*0d24*/ 	.word	0x000308b8
        /*0d28*/ 	.short	0x0100
        /*0d2a*/ 	.byte	0x08
	.zero		1


	//   ....[21]....
        /*0d2c*/ 	.word	0x00000950
        /*0d30*/ 	.word	0x000000ff
        /*0d34*/ 	.word	0x000308c8
        /*0d38*/ 	.short	0x0100
        /*0d3a*/ 	.byte	0x08
	.zero		1


	//   ....[22]....
        /*0d3c*/ 	.word	0x00003740
        /*0d40*/ 	.word	0x00000062
        /*0d44*/ 	.word	0x00030890
        /*0d48*/ 	.short	0x010a
        /*0d4a*/ 	.byte	0x3f
	.zero		1


	//   ....[23]....
        /*0d4c*/ 	.word	0x00005d90
        /*0d50*/ 	.word	0x00000062
        /*0d54*/ 	.word	0x00030890
        /*0d58*/ 	.short	0x010a
        /*0d5a*/ 	.byte	0x3f
	.zero		1


	//   ....[24]....
        /*0d5c*/ 	.word	0x000080a0
        /*0d60*/ 	.word	0x00000062
        /*0d64*/ 	.word	0x00030890
        /*0d68*/ 	.short	0x010a
        /*0d6a*/ 	.byte	0x3f
	.zero		1


	//   ....[25]....
        /*0d6c*/ 	.word	0x000083b0
        /*0d70*/ 	.word	0x00000024
        /*0d74*/ 	.word	0x00000000
        /*0d78*/ 	.short	0x0101
        /*0d7a*/ 	.byte	0x3f
	.zero		1


	//   ....[26]....
        /*0d7c*/ 	.word	0x000083f0
        /*0d80*/ 	.word	0x00000062
        /*0d84*/ 	.word	0x000308b0
        /*0d88*/ 	.short	0x010a
        /*0d8a*/ 	.byte	0x3f
	.zero		1


	//   ....[27]....
        /*0d8c*/ 	.word	0x000089b0
        /*0d90*/ 	.word	0x00000062
        /*0d94*/ 	.word	0x00000000
        /*0d98*/ 	.short	0x0101
        /*0d9a*/ 	.byte	0x3f
	.zero		1


	//   ....[28]....
        /*0d9c*/ 	.word	0x000094a0
        /*0da0*/ 	.word	0x00000010
        /*0da4*/ 	.word	0x00030800
        /*0da8*/ 	.short	0x010a
        /*0daa*/ 	.byte	0x3f
	.zero		1


	//   ....[29]....
        /*0dac*/ 	.word	0x000094f0
        /*0db0*/ 	.word	0x00000010
        /*0db4*/ 	.word	0x00030800
        /*0db8*/ 	.short	0x010a
        /*0dba*/ 	.byte	0x3f
	.zero		1


	//   ....[30]....
        /*0dbc*/ 	.word	0x0000afc0
        /*0dc0*/ 	.word	0x00000010
        /*0dc4*/ 	.word	0x00030800
        /*0dc8*/ 	.short	0x010a
        /*0dca*/ 	.byte	0x3f
	.zero		1


	//   ....[31]....
        /*0dcc*/ 	.word	0x0000f9a0
        /*0dd0*/ 	.word	0x00000010
        /*0dd4*/ 	.word	0x00030800
        /*0dd8*/ 	.short	0x010a
        /*0dda*/ 	.byte	0x3f
	.zero		1


	//   ....[32]....
        /*0ddc*/ 	.word	0x00013460
        /*0de0*/ 	.word	0x00000005
        /*0de4*/ 	.word	0x00030830
        /*0de8*/ 	.short	0x010a
        /*0dea*/ 	.byte	0x3f
	.zero		1


	//   ....[33]....
        /*0dec*/ 	.word	0x000134d0
        /*0df0*/ 	.word	0x00000005
        /*0df4*/ 	.word	0x00030830
        /*0df8*/ 	.short	0x010a
        /*0dfa*/ 	.byte	0x3f
	.zero		1


	//   ....[34]....
        /*0dfc*/ 	.word	0x00014130
        /*0e00*/ 	.word	0x00000000
        /*0e04*/ 	.word	0x00000000
        /*0e08*/ 	.short	0x0101
        /*0e0a*/ 	.byte	0x3f
	.zero		1


	//   ....[35]....
        /*0e0c*/ 	.word	0x00015e10
        /*0e10*/ 	.word	0x000000e8
        /*0e14*/ 	.word	0x00030830
        /*0e18*/ 	.short	0x010a
        /*0e1a*/ 	.byte	0x3f
	.zero		1


	//   ....[36]....
        /*0e1c*/ 	.word	0x00015ea0
        /*0e20*/ 	.word	0x000000e8
        /*0e24*/ 	.word	0x00030830
        /*0e28*/ 	.short	0x010a
        /*0e2a*/ 	.byte	0x3f
	.zero		1


	//   ....[37]....
        /*0e2c*/ 	.word	0x00016fd0
        /*0e30*/ 	.word	0x00000000
        /*0e34*/ 	.word	0x00030850
        /*0e38*/ 	.short	0x010a
        /*0e3a*/ 	.byte	0x3f
	.zero		1


	//   ....[38]....
        /*0e3c*/ 	.word	0x00017020
        /*0e40*/ 	.word	0x00000000
        /*0e44*/ 	.word	0x00030850
        /*0e48*/ 	.short	0x010a
        /*0e4a*/ 	.byte	0x3f
	.zero		1


	//   ....[39]....
        /*0e4c*/ 	.word	0x000172d0
        /*0e50*/ 	.word	0x000000e8
        /*0e54*/ 	.word	0x00000000
        /*0e58*/ 	.short	0x0101
        /*0e5a*/ 	.byte	0x3f
	.zero		1


	//   ....[40]....
        /*0e5c*/ 	.word	0x00017a70
        /*0e60*/ 	.word	0x00000000
        /*0e64*/ 	.word	0x00000000
        /*0e68*/ 	.short	0x0101
        /*0e6a*/ 	.byte	0x3f
	.zero		1


	//   ....[41]....
        /*0e6c*/ 	.word	0x00018b70
        /*0e70*/ 	.word	0x00000004
        /*0e74*/ 	.word	0x00030830
        /*0e78*/ 	.short	0x010a
        /*0e7a*/ 	.byte	0x3f
	.zero		1


	//   ....[42]....
        /*0e7c*/ 	.word	0x00018c00
        /*0e80*/ 	.word	0x00000004
        /*0e84*/ 	.word	0x00030830
        /*0e88*/ 	.short	0x010a
        /*0e8a*/ 	.byte	0x3f
	.zero		1


	//   ....[43]....
        /*0e8c*/ 	.word	0x00019d20
        /*0e90*/ 	.word	0x000000e7
        /*0e94*/ 	.word	0x00030850
        /*0e98*/ 	.short	0x010a
        /*0e9a*/ 	.byte	0x3f
	.zero		1


	//   ....[44]....
        /*0e9c*/ 	.word	0x00019d70
        /*0ea0*/ 	.word	0x000000e7
        /*0ea4*/ 	.word	0x00030850
        /*0ea8*/ 	.short	0x010a
        /*0eaa*/ 	.byte	0x3f
	.zero		1


	//   ....[45]....
        /*0eac*/ 	.word	0x0001a6a0
        /*0eb0*/ 	.word	0x0000009f
        /*0eb4*/ 	.word	0x00000000
        /*0eb8*/ 	.short	0x0101
        /*0eba*/ 	.byte	0x3f
	.zero		1


	//   ....[46]....
        /*0ebc*/ 	.word	0x0001a6f0
        /*0ec0*/ 	.word	0x000000e7
        /*0ec4*/ 	.word	0x00000000
        /*0ec8*/ 	.short	0x0101
        /*0eca*/ 	.byte	0x3f
	.zero		1


	//   ....[47]....
        /*0ecc*/ 	.word	0x0001ac30
        /*0ed0*/ 	.word	0x000000e8
        /*0ed4*/ 	.word	0x00030830
        /*0ed8*/ 	.short	0x010a
        /*0eda*/ 	.byte	0x3f
	.zero		1


	//   ....[48]....
        /*0edc*/ 	.word	0x0001acc0
        /*0ee0*/ 	.word	0x000000e8
        /*0ee4*/ 	.word	0x00030830
        /*0ee8*/ 	.short	0x010a
        /*0eea*/ 	.byte	0x3f
	.zero		1


	//   ....[49]....
        /*0eec*/ 	.word	0x0001bdf0
        /*0ef0*/ 	.word	0x00000000
        /*0ef4*/ 	.word	0x00030850
        /*0ef8*/ 	.short	0x010a
        /*0efa*/ 	.byte	0x3f
	.zero		1


	//   ....[50]....
        /*0efc*/ 	.word	0x0001be40
        /*0f00*/ 	.word	0x00000000
        /*0f04*/ 	.word	0x00030850
        /*0f08*/ 	.short	0x010a
        /*0f0a*/ 	.byte	0x3f
	.zero		1


	//   ....[51]....
        /*0f0c*/ 	.word	0x0001c140
        /*0f10*/ 	.word	0x000000e8
        /*0f14*/ 	.word	0x00000000
        /*0f18*/ 	.short	0x0101
        /*0f1a*/ 	.byte	0x3f
	.zero		1


	//   ....[52]....
        /*0f1c*/ 	.word	0x0001c8b0
        /*0f20*/ 	.word	0x00000000
        /*0f24*/ 	.word	0x00000000
        /*0f28*/ 	.short	0x0101
        /*0f2a*/ 	.byte	0x3f
	.zero		1


	//   ....[53]....
        /*0f2c*/ 	.word	0x0001dea0
        /*0f30*/ 	.word	0x0000000b
        /*0f34*/ 	.word	0x00030850
        /*0f38*/ 	.short	0x010a
        /*0f3a*/ 	.byte	0x3f
	.zero		1


	//   ....[54]....
        /*0f3c*/ 	.word	0x0001df40
        /*0f40*/ 	.word	0x0000000b
        /*0f44*/ 	.word	0x00030850
        /*0f48*/ 	.short	0x010a
        /*0f4a*/ 	.byte	0x3f
	.zero		1


	//   ....[55]....
        /*0f4c*/ 	.word	0x0001e3a0
        /*0f50*/ 	.word	0x0000000b
        /*0f54*/ 	.word	0x00000000
        /*0f58*/ 	.short	0x0101
        /*0f5a*/ 	.byte	0x3f
	.zero		1


	//   ....[56]....
        /*0f5c*/ 	.word	0x000202e0
        /*0f60*/ 	.word	0x00000000
        /*0f64*/ 	.word	0x00000000
        /*0f68*/ 	.short	0x0101
        /*0f6a*/ 	.byte	0x3f
	.zero		1


	//   ....[57]....
        /*0f6c*/ 	.word	0x00022d30
        /*0f70*/ 	.word	0x0000000c
        /*0f74*/ 	.word	0x00030820
        /*0f78*/ 	.short	0x010a
        /*0f7a*/ 	.byte	0x3f
	.zero		1


	//   ....[58]....
        /*0f7c*/ 	.word	0x00022dc0
        /*0f80*/ 	.word	0x00000008
        /*0f84*/ 	.word	0x000308a0
        /*0f88*/ 	.short	0x010a
        /*0f8a*/ 	.byte	0x3f
	.zero		1


	//   ....[59]....
        /*0f8c*/ 	.word	0x00023090
        /*0f90*/ 	.word	0x00000008
        /*0f94*/ 	.word	0x000308c0
        /*0f98*/ 	.short	0x010a
        /*0f9a*/ 	.byte	0x3f
	.zero		1


	//   ....[60]....
        /*0f9c*/ 	.word	0x00023480
        /*0fa0*/ 	.word	0x00000008
        /*0fa4*/ 	.word	0x000308a0
        /*0fa8*/ 	.short	0x010a
        /*0faa*/ 	.byte	0x3f
	.zero		1


	//   ....[61]....
        /*0fac*/ 	.word	0x00023740
        /*0fb0*/ 	.word	0x00000008
        /*0fb4*/ 	.word	0x000308c0
        /*0fb8*/ 	.short	0x010a
        /*0fba*/ 	.byte	0x3f
	.zero		1


	//   ....[62]....
        /*0fbc*/ 	.word	0x00024ae0
        /*0fc0*/ 	.word	0x00000007
        /*0fc4*/ 	.word	0x00030840
        /*0fc8*/ 	.short	0x010a
        /*0fca*/ 	.byte	0x3f
	.zero		1


	//   ....[63]....
        /*0fcc*/ 	.word	0x00025150
        /*0fd0*/ 	.word	0x0000000a
        /*0fd4*/ 	.word	0x00030820
        /*0fd8*/ 	.short	0x010a
        /*0fda*/ 	.byte	0x3f
	.zero		1


	//   ....[64]....
        /*0fdc*/ 	.word	0x000254a0
        /*0fe0*/ 	.word	0x00000003
        /*0fe4*/ 	.word	0x00030840
        /*0fe8*/ 	.short	0x010a
        /*0fea*/ 	.byte	0x3f
	.zero		1


	//   ....[65]....
        /*0fec*/ 	.word	0x000257f0
        /*0ff0*/ 	.word	0x00000008
        /*0ff4*/ 	.word	0x00000060
        /*0ff8*/ 	.short	0x010a
        /*0ffa*/ 	.byte	0x3f
	.zero		1


	//   ....[66]....
        /*0ffc*/ 	.word	0x00025e90
        /*1000*/ 	.word	0x00000002
        /*1004*/ 	.word	0x00030840
        /*1008*/ 	.short	0x010a
        /*100a*/ 	.byte	0x3f
	.zero		1


	//   ....[67]....
        /*100c*/ 	.word	0x000261e0
        /*1010*/ 	.word	0x00000003
        /*1014*/ 	.word	0x00000060
        /*1018*/ 	.short	0x010a
        /*101a*/ 	.byte	0x3f
	.zero		1


	//   ....[68]....
        /*101c*/ 	.word	0x00026760
        /*1020*/ 	.word	0x00000002
        /*1024*/ 	.word	0x00030840
        /*1028*/ 	.short	0x010a
        /*102a*/ 	.byte	0x3f
	.zero		1


	//   ....[69]....
        /*102c*/ 	.word	0x00026ab0
        /*1030*/ 	.word	0x00000003
        /*1034*/ 	.word	0x00000060
        /*1038*/ 	.short	0x010a
        /*103a*/ 	.byte	0x3f
	.zero		1


	//   ....[70]....
        /*103c*/ 	.word	0x00026fd0
        /*1040*/ 	.word	0x00000003
        /*1044*/ 	.word	0x00030860
        /*1048*/ 	.short	0x010a
        /*104a*/ 	.byte	0x3f
	.zero		1


	//   ....[71]....
        /*104c*/ 	.word	0x00028080
        /*1050*/ 	.word	0x00000000
        /*1054*/ 	.word	0x00030820
        /*1058*/ 	.short	0x010a
        /*105a*/ 	.byte	0x3f
	.zero		1


	//   ....[72]....
        /*105c*/ 	.word	0x00028230
        /*1060*/ 	.word	0x00000006
        /*1064*/ 	.word	0x00000000
        /*1068*/ 	.short	0x010a
        /*106a*/ 	.byte	0x3f
	.zero		1


	//   ....[73]....
        /*106c*/ 	.word	0x000282a0
        /*1070*/ 	.word	0x00000007
        /*1074*/ 	.word	0x00000000
        /*1078*/ 	.short	0x010a
        /*107a*/ 	.byte	0x3f
	.zero		1


	//   ....[74]....
        /*107c*/ 	.word	0x00028310
        /*1080*/ 	.word	0x00000004
        /*1084*/ 	.word	0x00000000
        /*1088*/ 	.short	0x010a
        /*108a*/ 	.byte	0x3f
	.zero		1


	//   ....[75]....
        /*108c*/ 	.word	0x00028340
        /*1090*/ 	.word	0x00000003
        /*1094*/ 	.word	0x00000000
        /*1098*/ 	.short	0x010a
        /*109a*/ 	.byte	0x3f
	.zero		1


	//   ....[76]....
        /*109c*/ 	.word	0x000283a0
        /*10a0*/ 	.word	0x00000062
        /*10a4*/ 	.word	0x00030890
        /*10a8*/ 	.short	0x010a
        /*10aa*/ 	.byte	0x3f
	.zero		1


	//   ....[77]....
        /*10ac*/ 	.word	0x000283f0
        /*10b0*/ 	.word	0x00000062
        /*10b4*/ 	.word	0x00030890
        /*10b8*/ 	.short	0x010a
        /*10ba*/ 	.byte	0x3f
	.zero		1


	//   ....[78]....
        /*10bc*/ 	.word	0x00028440
        /*10c0*/ 	.word	0x00000062
        /*10c4*/ 	.word	0x00030890
        /*10c8*/ 	.short	0x010a
        /*10ca*/ 	.byte	0x3f
	.zero		1


	//   ....[79]....
        /*10cc*/ 	.word	0x00028490
        /*10d0*/ 	.word	0x00000062
        /*10d4*/ 	.word	0x000308b0
        /*10d8*/ 	.short	0x010a
        /*10da*/ 	.byte	0x3f
	.zero		1


	//   ....[80]....
        /*10dc*/ 	.word	0x00028ee0
        /*10e0*/ 	.word	0x00000010
        /*10e4*/ 	.word	0x00030800
        /*10e8*/ 	.short	0x010a
        /*10ea*/ 	.byte	0x3f
	.zero		1


	//   ....[81]....
        /*10ec*/ 	.word	0x00029930
        /*10f0*/ 	.word	0x00000010
        /*10f4*/ 	.word	0x00030800
        /*10f8*/ 	.short	0x010a
        /*10fa*/ 	.byte	0x3f
	.zero		1


	//   ....[82]....
        /*10fc*/ 	.word	0x00029980
        /*1100*/ 	.word	0x00000005
        /*1104*/ 	.word	0x00030830
        /*1108*/ 	.short	0x010a
        /*110a*/ 	.byte	0x3f
	.zero		1


	//   ....[83]....
        /*110c*/ 	.word	0x000299d0
        /*1110*/ 	.word	0x000000e8
        /*1114*/ 	.word	0x00030830
        /*1118*/ 	.short	0x010a
        /*111a*/ 	.byte	0x3f
	.zero		1


	//   ....[84]....
        /*111c*/ 	.word	0x00029a20
        /*1120*/ 	.word	0x00000000
        /*1124*/ 	.word	0x00030850
        /*1128*/ 	.short	0x010a
        /*112a*/ 	.byte	0x3f
	.zero		1


	//   ....[85]....
        /*112c*/ 	.word	0x00029a70
        /*1130*/ 	.word	0x00000004
        /*1134*/ 	.word	0x00030830
        /*1138*/ 	.short	0x010a
        /*113a*/ 	.byte	0x3f
	.zero		1


	//   ....[86]....
        /*113c*/ 	.word	0x00029ac0
        /*1140*/ 	.word	0x000000e7
        /*1144*/ 	.word	0x00030850
        /*1148*/ 	.short	0x010a
        /*114a*/ 	.byte	0x3f
	.zero		1


	//   ....[87]....
        /*114c*/ 	.word	0x00029b10
        /*1150*/ 	.word	0x000000e8
        /*1154*/ 	.word	0x00030830
        /*1158*/ 	.short	0x010a
        /*115a*/ 	.byte	0x3f
	.zero		1


	//   ....[88]....
        /*115c*/ 	.word	0x00029b60
        /*1160*/ 	.word	0x00000000
        /*1164*/ 	.word	0x00030850
        /*1168*/ 	.short	0x010a
        /*116a*/ 	.byte	0x3f
	.zero		1


	//   ....[89]....
        /*116c*/ 	.word	0x00029bb0
        /*1170*/ 	.word	0x0000000b
        /*1174*/ 	.word	0x00030850
        /*1178*/ 	.short	0x010a
        /*117a*/ 	.byte	0x3f
	.zero		1


	//   ....[90]....
        /*117c*/ 	.word	0x00029d50
        /*1180*/ 	.word	0x0000000c
        /*1184*/ 	.word	0x00030820
        /*1188*/ 	.short	0x010a
        /*118a*/ 	.byte	0x3f
	.zero		1


	//   ....[91]....
        /*118c*/ 	.word	0x00029da0
        /*1190*/ 	.word	0x00000008
        /*1194*/ 	.word	0x000308a0
        /*1198*/ 	.short	0x010a
        /*119a*/ 	.byte	0x3f
	.zero		1


	//   ....[92]....
        /*119c*/ 	.word	0x00029df0
        /*11a0*/ 	.word	0x00000008
        /*11a4*/ 	.word	0x000308c0
        /*11a8*/ 	.short	0x010a
        /*11aa*/ 	.byte	0x3f
	.zero		1


	//   ....[93]....
        /*11ac*/ 	.word	0x00029e40
        /*11b0*/ 	.word	0x00000008
        /*11b4*/ 	.word	0x000308a0
        /*11b8*/ 	.short	0x010a
        /*11ba*/ 	.byte	0x3f
	.zero		1


	//   ....[94]....
        /*11bc*/ 	.word	0x00029e90
        /*11c0*/ 	.word	0x00000008
        /*11c4*/ 	.word	0x000308c0
        /*11c8*/ 	.short	0x010a
        /*11ca*/ 	.byte	0x3f
	.zero		1


	//   ....[95]....
        /*11cc*/ 	.word	0x0002a030
        /*11d0*/ 	.word	0x00000007
        /*11d4*/ 	.word	0x00030840
        /*11d8*/ 	.short	0x010a
        /*11da*/ 	.byte	0x3f
	.zero		1


	//   ....[96]....
        /*11dc*/ 	.word	0x0002a0b0
        /*11e0*/ 	.word	0x00000003
        /*11e4*/ 	.word	0x00030820
        /*11e8*/ 	.short	0x010a
        /*11ea*/ 	.byte	0x3f
	.zero		1


	//   ....[97]....
        /*11ec*/ 	.word	0x0002a100
        /*11f0*/ 	.word	0x00000003
        /*11f4*/ 	.word	0x00030840
        /*11f8*/ 	.short	0x010a
        /*11fa*/ 	.byte	0x3f
	.zero		1


	//   ....[98]....
        /*11fc*/ 	.word	0x0002a150
        /*1200*/ 	.word	0x00000008
        /*1204*/ 	.word	0x00000060
        /*1208*/ 	.short	0x010a
        /*120a*/ 	.byte	0x3f
	.zero		1


	//   ....[99]....
        /*120c*/ 	.word	0x0002a1a0
        /*1210*/ 	.word	0x00000002
        /*1214*/ 	.word	0x00030840
        /*1218*/ 	.short	0x010a
        /*121a*/ 	.byte	0x3f
	.zero		1


	//   ....[100]....
        /*121c*/ 	.word	0x0002a1f0
        /*1220*/ 	.word	0x00000003
        /*1224*/ 	.word	0x00000060
        /*1228*/ 	.short	0x010a
        /*122a*/ 	.byte	0x3f
	.zero		1


	//   ....[101]....
        /*122c*/ 	.word	0x0002a240
        /*1230*/ 	.word	0x00000002
        /*1234*/ 	.word	0x00030840
        /*1238*/ 	.short	0x010a
        /*123a*/ 	.byte	0x3f
	.zero		1


	//   ....[102]....
        /*123c*/ 	.word	0x0002a290
        /*1240*/ 	.word	0x00000003
        /*1244*/ 	.word	0x00000060
        /*1248*/ 	.short	0x010a
        /*124a*/ 	.byte	0x3f
	.zero		1


	//   ....[103]....
        /*124c*/ 	.word	0x0002a2e0
        /*1250*/ 	.word	0x00000003
        /*1254*/ 	.word	0x00030860
        /*1258*/ 	.short	0x010a
        /*125a*/ 	.byte	0x3f
	.zero		1


	//   ....[104]....
        /*125c*/ 	.word	0x0002aca0
        /*1260*/ 	.word	0x00000000
        /*1264*/ 	.word	0x00030820
        /*1268*/ 	.short	0x010a
        /*126a*/ 	.byte	0x3f
	.zero		1


	//   ....[105]....
        /*126c*/ 	.word	0x0002ae40
        /*1270*/ 	.word	0x00000006
        /*1274*/ 	.word	0x00000000
        /*1278*/ 	.short	0x010a
        /*127a*/ 	.byte	0x3f
	.zero		1


	//   ....[106]....
        /*127c*/ 	.word	0x0002ae90
        /*1280*/ 	.word	0x00000007
        /*1284*/ 	.word	0x00000000
        /*1288*/ 	.short	0x010a
        /*128a*/ 	.byte	0x3f
	.zero		1


	//   ....[107]....
        /*128c*/ 	.word	0x0002aee0
        /*1290*/ 	.word	0x00000004
        /*1294*/ 	.word	0x00000000
        /*1298*/ 	.short	0x010a
        /*129a*/ 	.byte	0x3f
	.zero		1


	//----- nvinfo : EIATTR_NUM_MBARRIERS
	.align		4
.L_275:
        /*129c*/ 	.byte	0x03, 0x38
        /*129e*/ 	.short	0x0016


	//----- nvinfo : EIATTR_EXIT_INSTR_OFFSETS
	.align		4
        /*12a0*/ 	.byte	0x04, 0x1c
        /*12a2*/ 	.short	(.L_277 - .L_276)


	//   ....[0]....
.L_276:
        /*12a4*/ 	.word	0x00028390


	//----- nvinfo : EIATTR_MAX_THREADS
	.align		4
.L_277:
        /*12a8*/ 	.byte	0x04, 0x05
        /*12aa*/ 	.short	(.L_279 - .L_278)
.L_278:
        /*12ac*/ 	.word	0x00000180
        /*12b0*/ 	.word	0x00000001
        /*12b4*/ 	.word	0x00000001


	//----- nvinfo : EIATTR_CRS_STACK_SIZE
	.align		4
.L_279:
        /*12b8*/ 	.byte	0x04, 0x1e
        /*12ba*/ 	.short	(.L_281 - .L_280)
.L_280:
        /*12bc*/ 	.word	0x00000000


	//----- nvinfo : EIATTR_CBANK_PARAM_SIZE
	.align		4
.L_281:
        /*12c0*/ 	.byte	0x03, 0x19
        /*12c2*/ 	.short	0x0a70


	//----- nvinfo : EIATTR_PARAM_CBANK
	.align		4
        /*12c4*/ 	.byte	0x04, 0x0a
        /*12c6*/ 	.short	(.L_283 - .L_282)
	.align		4
.L_282:
        /*12c8*/ 	.word	index@(.nv.constant0._ZN7cutlass13device_kernelIN5flash11enable_sm90INS1_16FlashAttnFwdSm90INS1_25CollectiveMainloopFwdSm90ILi2EN4cute5tupleIJNS5_1CILi1EEES8_S8_EEENS6_IJNS7_ILi128EEENS7_ILi64EEENS7_ILi256EEEEEELi256ENS_10bfloat16_tEfNS_4arch4Sm90ELb0ELb1ELb0ELb1ELb0ELb1ELb0ELb1ELb1ELb0ELb0ELb0EEENS1_21CollectiveEpilogueFwdINS6_IJSA_SC_SB_EEES9_SE_SG_Li256ELb1ELb0ELb0ELb0EEENS1_36VarlenDynamicPersistentTileSchedulerILi128ELi64ELi256ELi32ELb0ELb0ELb1ELb1ELb0ELb1EEEEEEEEEvNT_6ParamsE)
        /*12cc*/ 	.short	0x0210
        /*12ce*/ 	.short	0x0a70


	//----- nvinfo : EIATTR_SW_WAR
	.align		4
.L_283:
        /*12d0*/ 	.byte	0x04, 0x36
        /*12d2*/ 	.short	(.L_285 - .L_284)
.L_284:
        /*12d4*/ 	.word	0x00000008
.L_285:


//--------------------- .nv.info._ZN7cutlass13device_kernelIN5flash11enable_sm90INS1_16FlashAttnFwdSm90INS1_25CollectiveMainloopFwdSm90ILi2EN4cute5tupleIJNS5_1CILi1EEES8_S8_EEENS6_IJNS7_ILi128EEENS7_ILi80EEENS7_ILi256EEEEEELi256ENS_10bfloat16_tEfNS_4arch4Sm90ELb1ELb0ELb0ELb0ELb0ELb0ELb0ELb1ELb1ELb0ELb0ELb0EEENS1_21CollectiveEpilogueFwdINS6_IJSA_SC_SB_EEES9_SE_SG_Li256ELb0ELb0ELb0ELb0EEENS1_30DynamicPersistentTileSchedulerILi256ELi32ELb0ELb0ELb1EEEEEEEEEvNT_6ParamsE --------------------------
	.section	.nv.info._ZN7cutlass13device_kernelIN5flash11enable_sm90INS1_16FlashAttnFwdSm90INS1_25CollectiveMainloopFwdSm90ILi2EN4cute5tupleIJNS5_1CILi1EEES8_S8_EEENS6_IJNS7_ILi128EEENS7_ILi80EEENS7_ILi256EEEEEELi256ENS_10bfloat16_tEfNS_4arch4Sm90ELb1ELb0ELb0ELb0ELb0ELb0ELb0ELb1ELb1ELb0ELb0ELb0EEENS1_21CollectiveEpilogueFwdINS6_IJSA_SC_SB_EEES9_SE_SG_Li256ELb0ELb0ELb0ELb0EEENS1_30DynamicPersistentTileSchedulerILi256ELi32ELb0ELb0ELb1EEEEEEEEEvNT_6ParamsE,"",@"SHT_CUDA_INFO"
	.sectionflags	@""
	.align	4


	//----- nvinfo : EIATTR_CUDA_API_VERSION
	.align		4
        /*0000*/ 	.byte	0x04, 0x37
        /*0002*/ 	.short	(.L_287 - .L_286)
.L_286:
        /*0004*/ 	.word	0x00000082


	//----- nvinfo : EIATTR_KPARAM_INFO
	.align		4
.L_287:
        /*0008*/ 	.byte	0x04, 0x17
        /*000a*/ 	.short	(.L_289 - .L_288)
.L_288:
        /*000c*/ 	.word	0x00000000
        /*0010*/ 	.short	0x0000
        /*0012*/ 	.short	0x0070
        /*0014*/ 	.byte	0x00, 0xf0, 0x01, 0x2e


	//----- nvinfo : EIATTR_SPARSE_MMA_MASK
	.align		4
.L_289:
        /*0018*/ 	.byte	0x03, 0x50
        /*001a*/ 	.short	0x0000


	//----- nvinfo : EIATTR_MAXREG_COUNT
	.align		4
        /*001c*/ 	.byte	0x03, 0x1b
        /*001e*/ 	.short	0x00a8


	//----- nvinfo : EIATTR_NUM_BARRIERS
	.align		4
        /*0020*/ 	.byte	0x02, 0x4c
        /*0022*/ 	.byte	0x09
	.zero		1


	//----- nvinfo : EIATTR_EXTERNS
	.align		4
        /*0024*/ 	.byte	0x04, 0x0f
        /*0026*/ 	.short	(.L_291 - .L_290)


	//   ....[0]....
	.align		4
.L_290:
        /*0028*/ 	.word	index@(__assertfail)


	//----- nvinfo : EIATTR_ANNOTATIONS
	.align		4
.L_291:
        /*002c*/ 	.byte	0x04, 0x55
        /*002e*/ 	.short	(.L_293 - .L_292)


	//   ....[0]....
.L_292:
        /*0030*/ 	.word	0x00000001
        /*0034*/ 	.byte	0x70, 0x09, 0x00, 0x00, 0x01, 0x00, 0x00, 0x00, 0x40, 0x0a, 0x00, 0x00, 0x01, 0x00, 0x00, 0x00
        /*0044*/ 	.byte	0xd0, 0x34, 0x01, 0x00


	//----- nvinfo : EIATTR_MERCURY_ISA_VERSION
	.align		4
.L_293:
        /*0048*/ 	.byte	0x03, 0x5f
        /*004a*/ 	.short	0x0101


	//----- nvinfo : EIATTR_INT_WARP_WIDE_INSTR_OFFSETS
	.align		4
        /*004c*/ 	.byte	0x04, 0x31
        /*004e*/ 	.short	(.L_295 - .L_294)


	//   ....[0]....
.L_294:
        /*0050*/ 	.word	0x00000190


	//   ....[1]....
        /*0054*/ 	.word	0x000001c0


	//   ....[2]....
        /*0058*/ 	.word	0x000001d0


	//   ....[3]....
        /*005c*/ 	.word	0x00010870


	//   ....[4]....
        /*0060*/ 	.word	0x00010910


	//   ....[5]....
        /*0064*/ 	.word	0x00010e80


	//   ....[6]....
        /*0068*/ 	.word	0x00012e70


	//   ....[7]....
        /*006c*/ 	.word	0x00012f10


	//----- nvinfo : EIATTR_COOP_GROUP_MASK_REGIDS
	.align		4
.L_295:
        /*0070*/ 	.byte	0x04, 0x29
        /*0072*/ 	.short	(.L_297 - .L_296)


	//   ....[0]....
.L_296:
        /*0074*/ 	.word	0xffffffff


	//   ....[1]....
        /*0078*/ 	.word	0xffffffff


	//   ....[2]....
        /*007c*/ 	.word	0xffffffff


	//   ....[3]....
        /*0080*/ 	.word	0xffffffff


	//   ....[4]....
        /*0084*/ 	.word	0xffffffff


	//   ....[5]....
        /*0088*/ 	.word	0xffffffff


	//   ....[6]....
        /*008c*/ 	.word	0xffffffff


	//   ....[7]....
        /*0090*/ 	.word	0xffffffff


	//   ....[8]....
        /*0094*/ 	.word	0xffffffff


	//   ....[9]....
        /*0098*/ 	.word	0xffffffff


	//   ....[10]....
        /*009c*/ 	.word	0xffffffff


	//   ....[11]....
        /*00a0*/ 	.word	0xffffffff


	//   ....[12]....
        /*00a4*/ 	.word	0xffffffff


	//   ....[13]....
        /*00a8*/ 	.word	0xffffffff


	//   ....[14]....
        /*00ac*/ 	.word	0xffffffff


	//   ....[15]....
        /*00b0*/ 	.word	0xffffffff


	//   ....[16]....
        /*00b4*/ 	.word	0xffffffff


	//   ....[17]....
        /*00b8*/ 	.word	0xffffffff


	//   ....[18]....
        /*00bc*/ 	.word	0xffffffff


	//   ....[19]....
        /*00c0*/ 	.word	0xffffffff


	//   ....[20]....
        /*00c4*/ 	.word	0xffffffff


	//   ....[21]....
        /*00c8*/ 	.word	0xffffffff


	//   ....[22]....
        /*00cc*/ 	.word	0xffffffff


	//   ....[23]....
        /*00d0*/ 	.word	0xffffffff


	//   ....[24]....
        /*00d4*/ 	.word	0xffffffff


	//   ....[25]....
        /*00d8*/ 	.word	0xffffffff


	//   ....[26]....
        /*00dc*/ 	.word	0xffffffff


	//   ....[27]....
        /*00e0*/ 	.word	0xffffffff


	//   ....[28]....
        /*00e4*/ 	.word	0x0500000f


	//   ....[29]....
        /*00e8*/ 	.word	0x0500000f


	//----- nvinfo : EIATTR_COOP_GROUP_INSTR_OFFSETS
	.align		4
.L_297:
        /*00ec*/ 	.byte	0x04, 0x28
        /*00ee*/ 	.short	(.L_299 - .L_298)


	//   ....[0]....
.L_298:
        /*00f0*/ 	.word	0x00000060


	//   ....[1]....
        /*00f4*/ 	.word	0x000001a0


	//   ....[2]....
        /*00f8*/ 	.word	0x000001f0


	//   ....[3]....
        /*00fc*/ 	.word	0x000003e0


	//   ....[4]....
        /*0100*/ 	.word	0x00000540


	//   ....[5]....
        /*0104*/ 	.word	0x00000660


	//   ....[6]....
        /*0108*/ 	.word	0x000007c0


	//   ....[7]....
        /*010c*/ 	.word	0x00001660


	//   ....[8]....
        /*0110*/ 	.word	0x00004680


	//   ....[9]....
        /*0114*/ 	.word	0x00004760


	//   ....[10]....
        /*0118*/ 	.word	0x00004c00


	//   ....[11]....
        /*011c*/ 	.word	0x00004c80


	//   ....[12]....
        /*0120*/ 	.word	0x000088a0


	//   ....[13]....
        /*0124*/ 	.word	0x00008980


	//   ....[14]....
        /*0128*/ 	.word	0x00008e90


	//   ....[15]....
        /*012c*/ 	.word	0x00008f00


	//   ....[16]....
        /*0130*/ 	.word	0x0000c580


	//   ....[17]....
        /*0134*/ 	.word	0x0000c690


	//   ....[18]....
        /*0138*/ 	.word	0x0000cae0


	//   ....[19]....
        /*013c*/ 	.word	0x0000cb00


	//   ....[20]....
        /*0140*/ 	.word	0x0000dbc0


	//   ....[21]....
        /*0144*/ 	.word	0x0000dc00


	//   ....[22]....
        /*0148*/ 	.word	0x0000dd20


	//   ....[23]....
        /*014c*/ 	.word	0x0000dd30


	//   ....[24]....
        /*0150*/ 	.word	0x0000f5c0


	//   ....[25]....
        /*0154*/ 	.word	0x000102f0


	//   ....[26]....
        /*0158*/ 	.word	0x000132c0


	//   ....[27]....
        /*015c*/ 	.word	0x00013470


	//   ....[28]....
        /*0160*/ 	.word	0x00013a00


	//   ....[29]....
        /*0164*/ 	.word	0x00013de0


	//----- nvinfo : EIATTR_REG_RECONFIG
	.align		4
.L_299:
        /*0168*/ 	.byte	0x01, 0x54
	.zero		2


	//----- nvinfo : EIATTR_SYSCALL_OFFSETS
	.align		4
        /*016c*/ 	.byte	0x04, 0x46
        /*016e*/ 	.short	(.L_301 - .L_300)


	//   ....[0]....
.L_300:
        /*0170*/ 	.word	0x00001810


	//   ....[1]....
        /*0174*/ 	.word	0x00010aa0


	//   ....[2]....
        /*0178*/ 	.word	0x00010be0


	//   ....[3]....
        /*017c*/ 	.word	0x00010ce0


	//----- nvinfo : EIATTR_MBARRIER_INSTR_OFFSETS
	.align		4
.L_301:
        /*0180*/ 	.byte	0x04, 0x39
        /*0182*/ 	.short	(.L_303 - .L_302)


	//   ....[0]....
.L_302:
        /*0184*/ 	.word	0x00000290
        /*0188*/ 	.word	0x000000ff
        /*018c*/ 	.word	0x00038800
        /*0190*/ 	.short	0x0100
        /*0192*/ 	.byte	0x06
	.zero		1


	//   ....[1]....
        /*0194*/ 	.word	0x000002a0
        /*0198*/ 	.word	0x000000ff
        /*019c*/ 	.word	0x00038820
        /*01a0*/ 	.short	0x0100
        /*01a2*/ 	.byte	0x06
	.zero		1


	//   ....[2]....
        /*01a4*/ 	.word	0x00000390
        /*01a8*/ 	.word	0x000000ff
        /*01ac*/ 	.word	0x00038830
        /*01b0*/ 	.short	0x0100
        /*01b2*/ 	.byte	0x08
	.zero		1


	//   ....[3]....
        /*01b4*/ 	.word	0x000003a0
        /*01b8*/ 	.word	0x000000ff
        /*01bc*/ 	.word	0x00038840
        /*01c0*/ 	.short	0x0100
        /*01c2*/ 	.byte	0x08
	.zero		1


	//   ....[4]....
        /*01c4*/ 	.word	0x000003b0
        /*01c8*/ 	.word	0x000000ff
        /*01cc*/ 	.word	0x00038838
        /*01d0*/ 	.short	0x0100
        /*01d2*/ 	.byte	0x08
	.zero		1


	//   ....[5]....
        /*01d4*/ 	.word	0x000003c0
        /*01d8*/ 	.word	0x000000ff
        /*01dc*/ 	.word	0x00038848
        /*01e0*/ 	.short	0x0100
        /*01e2*/ 	.byte	0x08
	.zero		1


	//   ....[6]....
        /*01e4*/ 	.word	0x000004f0
        /*01e8*/ 	.word	0x000000ff
        /*01ec*/ 	.word	0x00038850
        /*01f0*/ 	.short	0x0100
        /*01f2*/ 	.byte	0x08
	.zero		1


	//   ....[7]....
        /*01f4*/ 	.word	0x00000500
        /*01f8*/ 	.word	0x000000ff
        /*01fc*/ 	.word	0x00038860
        /*0200*/ 	.short	0x0100
        /*0202*/ 	.byte	0x08
	.zero		1


	//   ....[8]....
        /*0204*/ 	.word	0x00000510
        /*0208*/ 	.word	0x000000ff
        /*020c*/ 	.word	0x00038858
        /*0210*/ 	.short	0x0100
        /*0212*/ 	.byte	0x08
	.zero		1


	//   ....[9]....
        /*0214*/ 	.word	0x00000520
        /*0218*/ 	.word	0x000000ff
        /*021c*/ 	.word	0x00038868
        /*0220*/ 	.short	0x0100
        /*0222*/ 	.byte	0x08
	.zero		1


	//   ....[10]....
        /*0224*/ 	.word	0x00000610
        /*0228*/ 	.word	0x000000ff
        /*022c*/ 	.word	0x00038870
        /*0230*/ 	.short	0x0100
        /*0232*/ 	.byte	0x06
	.zero		1


	//   ....[11]....
        /*0234*/ 	.word	0x00000620
        /*0238*/ 	.word	0x000000ff
        /*023c*/ 	.word	0x00038880
        /*0240*/ 	.short	0x0100
        /*0242*/ 	.byte	0x06
	.zero		1


	//   ....[12]....
        /*0244*/ 	.word	0x00000630
        /*0248*/ 	.word	0x000000ff
        /*024c*/ 	.word	0x00038878
        /*0250*/ 	.short	0x0100
        /*0252*/ 	.byte	0x06
	.zero		1


	//   ....[13]....
        /*0254*/ 	.word	0x00000640
        /*0258*/ 	.word	0x000000ff
        /*025c*/ 	.word	0x00038888
        /*0260*/ 	.short	0x0100
        /*0262*/ 	.byte	0x06
	.zero		1


	//   ....[14]....
        /*0264*/ 	.word	0x00000770
        /*0268*/ 	.word	0x000000ff
        /*026c*/ 	.word	0x00038890
        /*0270*/ 	.short	0x0100
        /*0272*/ 	.byte	0x08
	.zero		1


	//   ....[15]....
        /*0274*/ 	.word	0x00000780
        /*0278*/ 	.word	0x000000ff
        /*027c*/ 	.word	0x000388a0
        /*0280*/ 	.short	0x0100
        /*0282*/ 	.byte	0x08
	.zero		1


	//   ....[16]....
        /*0284*/ 	.word	0x00000790
        /*0288*/ 	.word	0x000000ff
        /*028c*/ 	.word	0x00038898
        /*0290*/ 	.short	0x0100
        /*0292*/ 	.byte	0x08
	.zero		1


	//   ....[17]....
        /*0294*/ 	.word	0x000007a0
        /*0298*/ 	.word	0x000000ff
        /*029c*/ 	.word	0x000388a8
        /*02a0*/ 	.short	0x0100
        /*02a2*/ 	.byte	0x08
	.zero		1


	//   ....[18]....
        /*02a4*/ 	.word	0x000008d0
        /*02a8*/ 	.word	0x000000ff
        /*02ac*/ 	.word	0x000388b0
        /*02b0*/ 	.short	0x0100
        /*02b2*/ 	.byte	0x08
	.zero		1


	//   ....[19]....
        /*02b4*/ 	.word	0x000008e0
        /*02b8*/ 	.word	0x000000ff
        /*02bc*/ 	.word	0x000388c0
        /*02c0*/ 	.short	0x0100
        /*02c2*/ 	.byte	0x08
	.zero		1


	//   ....[20]....
        /*02c4*/ 	.word	0x000008f0
        /*02c8*/ 	.word	0x000000ff
        /*02cc*/ 	.word	0x000388b8
        /*02d0*/ 	.short	0x0100
        /*02d2*/ 	.byte	0x08
	.zero		1


	//   ....[21]....
        /*02d4*/ 	.word	0x00000900
        /*02d8*/ 	.word	0x000000ff
        /*02dc*/ 	.word	0x000388c8
        /*02e0*/ 	.short	0x0100
        /*02e2*/ 	.byte	0x08
	.zero		1


	//   ....[22]....
        /*02e4*/ 	.word	0x000018b0
        /*02e8*/ 	.word	0x000000ff
        /*02ec*/ 	.word	0x00038800
        /*02f0*/ 	.short	0x010a
        /*02f2*/ 	.byte	0x3c
	.zero		1


	//   ....[23]....
        /*02f4*/ 	.word	0x00001940
        /*02f8*/ 	.word	0x00000000
        /*02fc*/ 	.word	0x00038830
        /*0300*/ 	.short	0x010a
        /*0302*/ 	.byte	0x3f
	.zero		1


	//   ....[24]....
        /*0304*/ 	.word	0x000019b0
        /*0308*/ 	.word	0x00000000
        /*030c*/ 	.word	0x00038830
        /*0310*/ 	.short	0x010a
        /*0312*/ 	.byte	0x3f
	.zero		1


	//   ....[25]....
        /*0314*/ 	.word	0x000045b0
        /*0318*/ 	.word	0x00000000
        /*031c*/ 	.word	0x00000000
        /*0320*/ 	.short	0x0101
        /*0322*/ 	.byte	0x3f
	.zero		1


	//   ....[26]....
        /*0324*/ 	.word	0x00005b50
        /*0328*/ 	.word	0x000000ff
        /*032c*/ 	.word	0x00038830
        /*0330*/ 	.short	0x010a
        /*0332*/ 	.byte	0x2f
	.zero		1


	//   ....[27]....
        /*0334*/ 	.word	0x00005b90
        /*0338*/ 	.word	0x000000ff
        /*033c*/ 	.word	0x00038830
        /*0340*/ 	.short	0x010a
        /*0342*/ 	.byte	0x2f
	.zero		1


	//   ....[28]....
        /*0344*/ 	.word	0x00008190
        /*0348*/ 	.word	0x000000ff
        /*034c*/ 	.word	0x00038850
        /*0350*/ 	.short	0x010a
        /*0352*/ 	.byte	0x05
	.zero		1


	//   ....[29]....
        /*0354*/ 	.word	0x000081d0
        /*0358*/ 	.word	0x000000ff
        /*035c*/ 	.word	0x00038850
        /*0360*/ 	.short	0x010a
        /*0362*/ 	.byte	0x05
	.zero		1


	//   ....[30]....
        /*0364*/ 	.word	0x00009430
        /*0368*/ 	.word	0x00000011
        /*036c*/ 	.word	0x00000000
        /*0370*/ 	.short	0x0101
        /*0372*/ 	.byte	0x3f
	.zero		1


	//   ....[31]....
        /*0374*/ 	.word	0x000094a0
        /*0378*/ 	.word	0x000000a3
        /*037c*/ 	.word	0x00000000
        /*0380*/ 	.short	0x0101
        /*0382*/ 	.byte	0x3f
	.zero		1


	//   ....[32]....
        /*0384*/ 	.word	0x000098b0
        /*0388*/ 	.word	0x000000ff
        /*038c*/ 	.word	0x00038830
        /*0390*/ 	.short	0x010a
        /*0392*/ 	.byte	0x04
	.zero		1


	//   ....[33]....
        /*0394*/ 	.word	0x000098f0
        /*0398*/ 	.word	0x000000ff
        /*039c*/ 	.word	0x00038830
        /*03a0*/ 	.short	0x010a
        /*03a2*/ 	.byte	0x04
	.zero		1


	//   ....[34]....
        /*03a4*/ 	.word	0x0000c2e0
        /*03a8*/ 	.word	0x000000ff
        /*03ac*/ 	.word	0x00038850
        /*03b0*/ 	.short	0x010a
        /*03b2*/ 	.byte	0x05
	.zero		1


	//   ....[35]....
        /*03b4*/ 	.word	0x0000c320
        /*03b8*/ 	.word	0x000000ff
        /*03bc*/ 	.word	0x00038850
        /*03c0*/ 	.short	0x010a
        /*03c2*/ 	.byte	0x05
	.zero		1


	//   ....[36]....
        /*03c4*/ 	.word	0x0000ce30
        /*03c8*/ 	.word	0x0000009d
        /*03cc*/ 	.word	0x00000000
        /*03d0*/ 	.short	0x0101
        /*03d2*/ 	.byte	0x3f
	.zero		1


	//   ....[37]....
        /*03d4*/ 	.word	0x0000ce90
        /*03d8*/ 	.word	0x000000ab
        /*03dc*/ 	.word	0x00000000
        /*03e0*/ 	.short	0x0101
        /*03e2*/ 	.byte	0x3f
	.zero		1


	//   ....[38]....
        /*03e4*/ 	.word	0x0000db10
        /*03e8*/ 	.word	0x000000ff
        /*03ec*/ 	.word	0x00038850
        /*03f0*/ 	.short	0x010a
        /*03f2*/ 	.byte	0x05
	.zero		1


	//   ....[39]....
        /*03f4*/ 	.word	0x0000db50
        /*03f8*/ 	.word	0x000000ff
        /*03fc*/ 	.word	0x00038850
        /*0400*/ 	.short	0x010a
        /*0402*/ 	.byte	0x05
	.zero		1


	//   ....[40]....
        /*0404*/ 	.word	0x0000e490
        /*0408*/ 	.word	0x00000003
        /*040c*/ 	.word	0x00000000
        /*0410*/ 	.short	0x0101
        /*0412*/ 	.byte	0x3f
	.zero		1


	//   ....[41]....
        /*0414*/ 	.word	0x0000f800
        /*0418*/ 	.word	0x000000ff
        /*041c*/ 	.word	0x00000000
        /*0420*/ 	.short	0x0101
        /*0422*/ 	.byte	0x05
	.zero		1


	//   ....[42]....
        /*0424*/ 	.word	0x000111b0
        /*0428*/ 	.word	0x00000008
        /*042c*/ 	.word	0x00038840
        /*0430*/ 	.short	0x010a
        /*0432*/ 	.byte	0x3f
	.zero		1


	//   ....[43]....
        /*0434*/ 	.word	0x000116d0
        /*0438*/ 	.word	0x000000ff
        /*043c*/ 	.word	0x00038820
        /*0440*/ 	.short	0x010a
        /*0442*/ 	.byte	0x28
	.zero		1


	//   ....[44]....
        /*0444*/ 	.word	0x000119d0
        /*0448*/ 	.word	0x00000003
        /*044c*/ 	.word	0x00038840
        /*0450*/ 	.short	0x010a
        /*0452*/ 	.byte	0x3f
	.zero		1


	//   ....[45]....
        /*0454*/ 	.word	0x00011c60
        /*0458*/ 	.word	0x00000002
        /*045c*/ 	.word	0x00000060
        /*0460*/ 	.short	0x010a
        /*0462*/ 	.byte	0x3f
	.zero		1


	//   ....[46]....
        /*0464*/ 	.word	0x000121a0
        /*0468*/ 	.word	0x00000003
        /*046c*/ 	.word	0x00038840
        /*0470*/ 	.short	0x010a
        /*0472*/ 	.byte	0x3f
	.zero		1


	//   ....[47]....
        /*0474*/ 	.word	0x00012430
        /*0478*/ 	.word	0x00000002
        /*047c*/ 	.word	0x00000060
        /*0480*/ 	.short	0x010a
        /*0482*/ 	.byte	0x3f
	.zero		1


	//   ....[48]....
        /*0484*/ 	.word	0x000128d0
        /*0488*/ 	.word	0x00000002
        /*048c*/ 	.word	0x00038840
        /*0490*/ 	.short	0x010a
        /*0492*/ 	.byte	0x3f
	.zero		1


	//   ....[49]....
        /*0494*/ 	.word	0x00012b60
        /*0498*/ 	.word	0x00000002
        /*049c*/ 	.word	0x00000060
        /*04a0*/ 	.short	0x010a
        /*04a2*/ 	.byte	0x3f
	.zero		1


	//   ....[50]....
        /*04a4*/ 	.word	0x00012fb0
        /*04a8*/ 	.word	0x00000003
        /*04ac*/ 	.word	0x00038860
        /*04b0*/ 	.short	0x010a
        /*04b2*/ 	.byte	0x3f
	.zero		1


	//   ....[51]....
        /*04b4*/ 	.word	0x00013420
        /*04b8*/ 	.word	0x00000007
        /*04bc*/ 	.word	0x00038820
        /*04c0*/ 	.short	0x010a
        /*04c2*/ 	.byte	0x3f
	.zero		1


	//   ....[52]....
        /*04c4*/ 	.word	0x00013590
        /*04c8*/ 	.word	0x00000005
        /*04cc*/ 	.word	0x00000000
        /*04d0*/ 	.short	0x010a
        /*04d2*/ 	.byte	0x3f
	.zero		1


	//   ....[53]....
        /*04d4*/ 	.word	0x00013600
        /*04d8*/ 	.word	0x00000003
        /*04dc*/ 	.word	0x00000000
        /*04e0*/ 	.short	0x010a
        /*04e2*/ 	.byte	0x3f
	.zero		1


	//   ....[54]....
        /*04e4*/ 	.word	0x00013660
        /*04e8*/ 	.word	0x00000005
        /*04ec*/ 	.word	0x00000000
        /*04f0*/ 	.short	0x010a
        /*04f2*/ 	.byte	0x3f
	.zero		1


	//   ....[55]....
        /*04f4*/ 	.word	0x00013690
        /*04f8*/ 	.word	0x00000003
        /*04fc*/ 	.word	0x00000000
        /*0500*/ 	.short	0x010a
        /*0502*/ 	.byte	0x3f
	.zero		1


	//   ....[56]....
        /*0504*/ 	.word	0x00013700
        /*0508*/ 	.word	0x00000003
        /*050c*/ 	.word	0x00038800
        /*0510*/ 	.short	0x010a
        /*0512*/ 	.byte	0x3f
	.zero		1


	//   ....[57]....
        /*0514*/ 	.word	0x00013750
        /*0518*/ 	.word	0x00000000
        /*051c*/ 	.word	0x00038830
        /*0520*/ 	.short	0x010a
        /*0522*/ 	.byte	0x3f
	.zero		1


	//   ....[58]....
        /*0524*/ 	.word	0x000137b0
        /*0528*/ 	.word	0x00000004
        /*052c*/ 	.word	0x00038830
        /*0530*/ 	.short	0x010a
        /*0532*/ 	.byte	0x3f
	.zero		1


	//   ....[59]....
        /*0534*/ 	.word	0x00013810
        /*0538*/ 	.word	0x00000003
        /*053c*/ 	.word	0x00038850
        /*0540*/ 	.short	0x010a
        /*0542*/ 	.byte	0x3f
	.zero		1


	//   ....[60]....
        /*0544*/ 	.word	0x00013870
        /*0548*/ 	.word	0x00000004
        /*054c*/ 	.word	0x00038830
        /*0550*/ 	.short	0x010a
        /*0552*/ 	.byte	0x3f
	.zero		1


	//   ....[61]....
        /*0554*/ 	.word	0x000138d0
        /*0558*/ 	.word	0x00000003
        /*055c*/ 	.word	0x00038850
        /*0560*/ 	.short	0x010a
        /*0562*/ 	.byte	0x3f
	.zero		1


	//   ....[62]....
        /*0564*/ 	.word	0x00013930
        /*0568*/ 	.word	0x00000007
        /*056c*/ 	.word	0x00038850
        /*0570*/ 	.short	0x010a
        /*0572*/ 	.byte	0x3f
	.zero		1


	//   ....[63]....
        /*0574*/ 	.word	0x00013ab0
        /*0578*/ 	.word	0x00000008
        /*057c*/ 	.word	0x00038840
        /*0580*/ 	.short	0x010a
        /*0582*/ 	.byte	0x3f
	.zero		1


	//   ....[64]....
        /*0584*/ 	.word	0x00013b10
        /*0588*/ 	.word	0x00000008
        /*058c*/ 	.word	0x00038820
        /*0590*/ 	.short	0x010a
        /*0592*/ 	.byte	0x3f
	.zero		1


	//   ....[65]....
        /*0594*/ 	.word	0x00013b60
        /*0598*/ 	.word	0x00000003
        /*059c*/ 	.word	0x00038840
        /*05a0*/ 	.short	0x010a
        /*05a2*/ 	.byte	0x3f
	.zero		1


	//   ....[66]....
        /*05a4*/ 	.word	0x00013bb0
        /*05a8*/ 	.word	0x00000002
        /*05ac*/ 	.word	0x00000060
        /*05b0*/ 	.short	0x010a
        /*05b2*/ 	.byte	0x3f
	.zero		1


	//   ....[67]....
        /*05b4*/ 	.word	0x00013c00
        /*05b8*/ 	.word	0x00000003
        /*05bc*/ 	.word	0x00038840
        /*05c0*/ 	.short	0x010a
        /*05c2*/ 	.byte	0x3f
	.zero		1


	//   ....[68]....
        /*05c4*/ 	.word	0x00013c50
        /*05c8*/ 	.word	0x00000002
        /*05cc*/ 	.word	0x00000060
        /*05d0*/ 	.short	0x010a
        /*05d2*/ 	.byte	0x3f
	.zero		1


	//   ....[69]....
        /*05d4*/ 	.word	0x00013ca0
        /*05d8*/ 	.word	0x00000002
        /*05dc*/ 	.word	0x00038840
        /*05e0*/ 	.short	0x010a
        /*05e2*/ 	.byte	0x3f
	.zero		1


	//   ....[70]....
        /*05e4*/ 	.word	0x00013cf0
        /*05e8*/ 	.word	0x00000002
        /*05ec*/ 	.word	0x00000060
        /*05f0*/ 	.short	0x010a
        /*05f2*/ 	.byte	0x3f
	.zero		1


	//   ....[71]....
        /*05f4*/ 	.word	0x00013d40
        /*05f8*/ 	.word	0x00000003
        /*05fc*/ 	.word	0x00038860
        /*0600*/ 	.short	0x010a
        /*0602*/ 	.byte	0x3f
	.zero		1


	//   ....[72]....
        /*0604*/ 	.word	0x00013e20
        /*0608*/ 	.word	0x00000007
        /*060c*/ 	.word	0x00038820
        /*0610*/ 	.short	0x010a
        /*0612*/ 	.byte	0x3f
	.zero		1


	//   ....[73]....
        /*0614*/ 	.word	0x00013e70
        /*0618*/ 	.word	0x00000005
        /*061c*/ 	.word	0x00000000
        /*0620*/ 	.short	0x010a
        /*0622*/ 	.byte	0x3f
	.zero		1


	//   ....[74]....
        /*0624*/ 	.word	0x00013ec0
        /*0628*/ 	.word	0x00000003
        /*062c*/ 	.word	0x00000000
        /*0630*/ 	.short	0x010a
        /*0632*/ 	.byte	0x3f
	.zero		1


	//   ....[75]....
        /*0634*/ 	.word	0x00013f10
        /*0638*/ 	.word	0x00000005
        /*063c*/ 	.word	0x00000000
        /*0640*/ 	.short	0x010a
        /*0642*/ 	.byte	0x3f
	.zero		1


	//----- nvinfo : EIATTR_NUM_MBARRIERS
	.align		4
.L_303:
        /*0644*/ 	.byte	0x03, 0x38
        /*0646*/ 	.short	0x0016


	//----- nvinfo : EIATTR_EXIT_INSTR_OFFSETS
	.align		4
        /*0648*/ 	.byte	0x04, 0x1c
        /*064a*/ 	.short	(.L_305 - .L_304)


	//   ....[0]....
.L_304:
        /*064c*/ 	.word	0x00000a30


	//   ....[1]....
        /*0650*/ 	.word	0x000102b0


	//   ....[2]....
        /*0654*/ 	.word	0x00010310


	//   ....[3]....
        /*0658*/ 	.word	0x00013490


	//   ....[4]....
        /*065c*/ 	.word	0x000136e0


	//----- nvinfo : EIATTR_MAX_THREADS
	.align		4
.L_305:
        /*0660*/ 	.byte	0x04, 0x05
        /*0662*/ 	.short	(.L_307 - .L_306)
.L_306:
        /*0664*/ 	.word	0x00000180
        /*0668*/ 	.word	0x00000001
        /*066c*/ 	.word	0x00000001


	//----- nvinfo : EIATTR_CRS_STACK_SIZE
	.align		4
.L_307:
        /*0670*/ 	.byte	0x04, 0x1e
        /*0672*/ 	.short	(.L_309 - .L_308)
.L_308:
        /*0674*/ 	.word	0x00000000


	//----- nvinfo : EIATTR_CBANK_PARAM_SIZE
	.align		4
.L_309:
        /*0678*/ 	.byte	0x03, 0x19
        /*067a*/ 	.short	0x0bf0


	//----- nvinfo : EIATTR_PARAM_CBANK
	.align		4
        /*067c*/ 	.byte	0x04, 0x0a
        /*067e*/ 	.short	(.L_311 - .L_310)
	.align		4
.L_310:
        /*0680*/ 	.word	index@(.nv.constant0._ZN7cutlass13device_kernelIN5flash11enable_sm90INS1_16FlashAttnFwdSm90INS1_25CollectiveMainloopFwdSm90ILi2EN4cute5tupleIJNS5_1CILi1EEES8_S8_EEENS6_IJNS7_ILi128EEENS7_ILi80EEENS7_ILi256EEEEEELi256ENS_10bfloat16_tEfNS_4arch4Sm90ELb1ELb0ELb0ELb0ELb0ELb0ELb0ELb1ELb1ELb0ELb0ELb0EEENS1_21CollectiveEpilogueFwdINS6_IJSA_SC_SB_EEES9_SE_SG_Li256ELb0ELb0ELb0ELb0EEENS1_30DynamicPersistentTileSchedulerILi256ELi32ELb0ELb0ELb1EEEEEEEEEvNT_6ParamsE)
        /*0684*/ 	.short	0x0210
        /*0686*/ 	.short	0x0bf0


	//----- nvinfo : EIATTR_SW_WAR
	.align		4
.L_311:
        /*0688*/ 	.byte	0x04, 0x36
        /*068a*/ 	.short	(.L_313 - .L_312)
.L_312:
        /*068c*/ 	.word	0x00000008
.L_313:


//--------------------- .nv.info._ZN7cutlass13device_kernelIN5flash11enable_sm90INS1_16FlashAttnFwdSm90INS1_25CollectiveMainloopFwdSm90ILi2EN4cute5tupleIJNS5_1CILi1EEES8_S8_EEENS6_IJNS7_ILi128EEENS7_ILi80EEENS7_ILi256EEEEEELi256ENS_10bfloat16_tEfNS_4arch4Sm90ELb1ELb0ELb0ELb1ELb0ELb0ELb0ELb1ELb1ELb0ELb0ELb0EEENS1_21CollectiveEpilogueFwdINS6_IJSA_SC_SB_EEES9_SE_SG_Li256ELb1ELb0ELb0ELb0EEENS1_36VarlenDynamicPersistentTileSchedulerILi128ELi80ELi256ELi32ELb0ELb0ELb1ELb1ELb1ELb1EEEEEEEEEvNT_6ParamsE --------------------------
	.section	.nv.info._ZN7cutlass13device_kernelIN5flash11enable_sm90INS1_16FlashAttnFwdSm90INS1_25CollectiveMainloopFwdSm90ILi2EN4cute5tupleIJNS5_1CILi1EEES8_S8_EEENS6_IJNS7_ILi128EEENS7_ILi80EEENS7_ILi256EEEEEELi256ENS_10bfloat16_tEfNS_4arch4Sm90ELb1ELb0ELb0ELb1ELb0ELb0ELb0ELb1ELb1ELb0ELb0ELb0EEENS1_21CollectiveEpilogueFwdINS6_IJSA_SC_SB_EEES9_SE_SG_Li256ELb1ELb0ELb0ELb0EEENS1_36VarlenDynamicPersistentTileSchedulerILi128ELi80ELi256ELi32ELb0ELb0ELb1ELb1ELb1ELb1EEEEEEEEEvNT_6ParamsE,"",@"SHT_CUDA_INFO"
	.sectionflags	@""
	.align	4


	//----- nvinfo : EIATTR_CUDA_API_VERSION
	.align		4
        /*0000*/ 	.byte	0x04, 0x37
        /*0002*/ 	.short	(.L_315 - .L_314)
.L_314:
        /*0004*/ 	.word	0x00000082


	//----- nvinfo : EIATTR_KPARAM_INFO
	.align		4
.L_315:
        /*0008*/ 	.byte	0x04, 0x17
        /*000a*/ 	.short	(.L_317 - .L_316)
.L_316:
        /*000c*/ 	.word	0x00000000
        /*0010*/ 	.short	0x0000
        /*0012*/ 	.short	0x0070
        /*0014*/ 	.byte	0x00, 0xf0, 0x01, 0x28


	//----- nvinfo : EIATTR_SPARSE_MMA_MASK
	.align		4
.L_317:
        /*0018*/ 	.byte	0x03, 0x50
        /*001a*/ 	.short	0x0000


	//----- nvinfo : EIATTR_MAXREG_COUNT
	.align		4
        /*001c*/ 	.byte	0x03, 0x1b
        /*001e*/ 	.short	0x00a8


	//----- nvinfo : EIATTR_NUM_BARRIERS
	.align		4
        /*0020*/ 	.byte	0x02, 0x4c
        /*0022*/ 	.byte	0x09
	.zero		1


	//----- nvinfo : EIATTR_EXTERNS
	.align		4
        /*0024*/ 	.byte	0x04, 0x0f
        /*0026*/ 	.short	(.L_319 - .L_318)


	//   ....[0]....
	.align		4
.L_318:
        /*0028*/ 	.word	index@(__assertfail)


	//----- nvinfo : EIATTR_ANNOTATIONS
	.align		4
.L_319:
        /*002c*/ 	.byte	0x04, 0x55
        /*002e*/ 	.short	(.L_321 - .L_320)


	//   ....[0]....
.L_320:
        /* <DEDUP_REMOVED lines=33> */


	//----- nvinfo : EIATTR_MERCURY_ISA_VERSION
	.align		4
.L_321:
        /*0230*/ 	.byte	0x03, 0x5f
        /*0232*/ 	.short	0x0101


	//----- nvinfo : EIATTR_UNUSED_LOAD_BYTE_OFFSET
	.align		4
        /*0234*/ 	.byte	0x04, 0x44
        /*0236*/ 	.short	(.L_323 - .L_322)


	//   ....[0]....
.L_322:
        /*0238*/ 	.word	0x00000a40
        /*023c*/ 	.word	0x0000fff0


	//   ....[1]....
        /*0240*/ 	.word	0x0000e850
        /*0244*/ 	.word	0x0000fff0


	//----- nvinfo : EIATTR_INT_WARP_WIDE_INSTR_OFFSETS
	.align		4
.L_323:
        /*0248*/ 	.byte	0x04, 0x31
        /*024a*/ 	.short	(.L_325 - .L_324)


	//   ....[0]....
.L_324:
        /*024c*/ 	.word	0x00000160


	//   ....[1]....
        /*0250*/ 	.word	0x000001a0


	//   ....[2]....
        /*0254*/ 	.word	0x00000210


	//   ....[3]....
        /*0258*/ 	.word	0x00012800


	//   ....[4]....
        /*025c*/ 	.word	0x000128a0


	//   ....[5]....
        /*0260*/ 	.word	0x00012d30


	//   ....[6]....
        /*0264*/ 	.word	0x00012d60


	//   ....[7]....
        /*0268*/ 	.word	0x00012f70


	//   ....[8]....
        /*026c*/ 	.word	0x00013060


	//   ....[9]....
        /*0270*/ 	.word	0x00013150


	//   ....[10]....
        /*0274*/ 	.word	0x000157d0


	//   ....[11]....
        /*0278*/ 	.word	0x00015870


	//----- nvinfo : EIATTR_COOP_GROUP_MASK_REGIDS
	.align		4
.L_325:
        /*027c*/ 	.byte	0x04, 0x29
        /*027e*/ 	.short	(.L_327 - .L_326)


	//   ....[0]....
.L_326:
        /*0280*/ 	.word	0xffffffff


	//   ....[1]....
        /*0284*/ 	.word	0xffffffff


	//   ....[2]....
        /*0288*/ 	.word	0xffffffff


	//   ....[3]....
        /*028c*/ 	.word	0xffffffff


	//   ....[4]....
        /*0290*/ 	.word	0xffffffff


	//   ....[5]....
        /*0294*/ 	.word	0xffffffff


	//   ....[6]....
        /*0298*/ 	.word	0xffffffff


	//   ....[7]....
        /*029c*/ 	.word	0xffffffff


	//   ....[8]....
        /*02a0*/ 	.word	0xffffffff


	//   ....[9]....
        /*02a4*/ 	.word	0xffffffff


	//   ....[10]....
        /*02a8*/ 	.word	0xffffffff


	//   ....[11]....
        /*02ac*/ 	.word	0xffffffff


	//   ....[12]....
        /*02b0*/ 	.word	0xffffffff


	//   ....[13]....
        /*02b4*/ 	.word	0xffffffff


	//   ....[14]....
        /*02b8*/ 	.word	0xffffffff


	//   ....[15]....
        /*02bc*/ 	.word	0xffffffff


	//   ....[16]....
        /*02c0*/ 	.word	0xffffffff


	//   ....[17]....
        /*02c4*/ 	.word	0xffffffff


	//   ....[18]....
        /*02c8*/ 	.word	0xffffffff


	//   ....[19]....
        /*02cc*/ 	.word	0xffffffff


	//   ....[20]....
        /*02d0*/ 	.word	0xffffffff


	//   ....[21]....
        /*02d4*/ 	.word	0xffffffff


	//   ....[22]....
        /*02d8*/ 	.word	0xffffffff


	//   ....[23]....
        /*02dc*/ 	.word	0xffffffff


	//   ....[24]....
        /*02e0*/ 	.word	0xffffffff


	//   ....[25]....
        /*02e4*/ 	.word	0xffffffff


	//   ....[26]....
        /*02e8*/ 	.word	0xffffffff


	//   ....[27]....
        /*02ec*/ 	.word	0xffffffff


	//   ....[28]....
        /*02f0*/ 	.word	0xffffffff


	//   ....[29]....
        /*02f4*/ 	.word	0xffffffff


	//   ....[30]....
        /*02f8*/ 	.word	0xffffffff


	//   ....[31]....
        /*02fc*/ 	.word	0xffffffff


	//   ....[32]....
        /*0300*/ 	.word	0xffffffff


	//   ....[33]....
        /*0304*/ 	.word	0xffffffff


	//   ....[34]....
        /*0308*/ 	.word	0xffffffff


	//   ....[35]....
        /*030c*/ 	.word	0xffffffff


	//   ....[36]....
        /*0310*/ 	.word	0xffffffff


	//   ....[37]....
        /*0314*/ 	.word	0xffffffff


	//   ....[38]....
        /*0318*/ 	.word	0xffffffff


	//   ....[39]....
        /*031c*/ 	.word	0xffffffff


	//   ....[40]....
        /*0320*/ 	.word	0xffffffff


	//   ....[41]....
        /*0324*/ 	.word	0xffffffff


	//   ....[42]....
        /*0328*/ 	.word	0xffffffff


	//   ....[43]....
        /*032c*/ 	.word	0xffffffff


	//   ....[44]....
        /*0330*/ 	.word	0xffffffff


	//   ....[45]....
        /*0334*/ 	.word	0xffffffff


	//   ....[46]....
        /*0338*/ 	.word	0xffffffff


	//   ....[47]....
        /*033c*/ 	.word	0xffffffff


	//   ....[48]....
        /*0340*/ 	.word	0xffffffff


	//   ....[49]....
        /*0344*/ 	.word	0xffffffff


	//   ....[50]....
        /*0348*/ 	.word	0xffffffff


	//   ....[51]....
        /*034c*/ 	.word	0xffffffff


	//   ....[52]....
        /*0350*/ 	.word	0xffffffff


	//   ....[53]....
        /*0354*/ 	.word	0xffffffff


	//   ....[54]....
        /*0358*/ 	.word	0xffffffff


	//   ....[55]....
        /*035c*/ 	.word	0xffffffff


	//   ....[56]....
        /*0360*/ 	.word	0xffffffff


	//   ....[57]....
        /*0364*/ 	.word	0xffffffff


	//   ....[58]....
        /*0368*/ 	.word	0x0500000f


	//   ....[59]....
        /*036c*/ 	.word	0x0500000f


	//   ....[60]....
        /*0370*/ 	.word	0x0500000f


	//   ....[61]....
        /*0374*/ 	.word	0x0500000f


	//   ....[62]....
        /*0378*/ 	.word	0x0500000f


	//   ....[63]....
        /*037c*/ 	.word	0x0500000f


	//   ....[64]....
        /*0380*/ 	.word	0x0500000f


	//   ....[65]....
        /*0384*/ 	.word	0x0500000f


	//   ....[66]....
        /*0388*/ 	.word	0x0500000f


	//   ....[67]....
        /*038c*/ 	.word	0x0500000f


	//   ....[68]....
        /*0390*/ 	.word	0x0500000f


	//   ....[69]....
        /*0394*/ 	.word	0x0500000f


	//   ....[70]....
        /*0398*/ 	.word	0x0500000f


	//   ....[71]....
        /*039c*/ 	.word	0x0500000f


	//   ....[72]....
        /*03a0*/ 	.word	0x0500000f


	//   ....[73]....
        /*03a4*/ 	.word	0x0500000f


	//   ....[74]....
        /*03a8*/ 	.word	0x0500000f


	//   ....[75]....
        /*03ac*/ 	.word	0x0500000f


	//   ....[76]....
        /*03b0*/ 	.word	0x0500000f


	//----- nvinfo : EIATTR_COOP_GROUP_INSTR_OFFSETS
	.align		4
.L_327:
        /*03b4*/ 	.byte	0x04, 0x28
        /*03b6*/ 	.short	(.L_329 - .L_328)


	//   ....[0]....
.L_328:
        /*03b8*/ 	.word	0x00000060


	//   ....[1]....
        /*03bc*/ 	.word	0x00000170


	//   ....[2]....
        /*03c0*/ 	.word	0x000001c0


	//   ....[3]....
        /*03c4*/ 	.word	0x000003f0


	//   ....[4]....
        /*03c8*/ 	.word	0x00000550


	//   ....[5]....
        /*03cc*/ 	.word	0x00000670


	//   ....[6]....
        /*03d0*/ 	.word	0x000007d0


	//   ....[7]....
        /*03d4*/ 	.word	0x000018a0


	//   ....[8]....
        /*03d8*/ 	.word	0x000047e0


	//   ....[9]....
        /*03dc*/ 	.word	0x000048c0


	//   ....[10]....
        /*03e0*/ 	.word	0x00004d60


	//   ....[11]....
        /*03e4*/ 	.word	0x00004dd0


	//   ....[12]....
        /*03e8*/ 	.word	0x00008a50


	//   ....[13]....
        /*03ec*/ 	.word	0x00008a80


	//   ....[14]....
        /*03f0*/ 	.word	0x00008eb0


	//   ....[15]....
        /*03f4*/ 	.word	0x00008f70


	//   ....[16]....
        /*03f8*/ 	.word	0x0000c500


	//   ....[17]....
        /*03fc*/ 	.word	0x0000c520


	//   ....[18]....
        /*0400*/ 	.word	0x0000c7f0


	//   ....[19]....
        /*0404*/ 	.word	0x0000ca60


	//   ....[20]....
        /*0408*/ 	.word	0x0000db50


	//   ....[21]....
        /*040c*/ 	.word	0x0000db90


	//   ....[22]....
        /*0410*/ 	.word	0x0000dc60


	//   ....[23]....
        /*0414*/ 	.word	0x0000dc90


	//   ....[24]....
        /*0418*/ 	.word	0x000115a0


	//   ....[25]....
        /*041c*/ 	.word	0x00011730


	//   ....[26]....
        /*0420*/ 	.word	0x00011760


	//   ....[27]....
        /*0424*/ 	.word	0x000117a0


	//   ....[28]....
        /*0428*/ 	.word	0x00011810


	//   ....[29]....
        /*042c*/ 	.word	0x00011870


	//   ....[30]....
        /*0430*/ 	.word	0x000118b0


	//   ....[31]....
        /*0434*/ 	.word	0x00011a60


	//   ....[32]....
        /*0438*/ 	.word	0x00011ac0


	//   ....[33]....
        /*043c*/ 	.word	0x00011b00


	//   ....[34]....
        /*0440*/ 	.word	0x00011b40


	//   ....[35]....
        /*0444*/ 	.word	0x00011b70


	//   ....[36]....
        /*0448*/ 	.word	0x00011ba0


	//   ....[37]....
        /*044c*/ 	.word	0x00011c40


	//   ....[38]....
        /*0450*/ 	.word	0x00011ca0


	//   ....[39]....
        /*0454*/ 	.word	0x00011d30


	//   ....[40]....
        /*0458*/ 	.word	0x00015d20


	//   ....[41]....
        /*045c*/ 	.word	0x00015d30


	//   ....[42]....
        /*0460*/ 	.word	0x00015e50


	//   ....[43]....
        /*0464*/ 	.word	0x00015eb0


	//   ....[44]....
        /*0468*/ 	.word	0x00015ef0


	//   ....[45]....
        /*046c*/ 	.word	0x00015f30


	//   ....[46]....
        /*0470*/ 	.word	0x00015f60


	//   ....[47]....
        /*0474*/ 	.word	0x00015f90


	//   ....[48]....
        /*0478*/ 	.word	0x00016130


	//   ....[49]....
        /*047c*/ 	.word	0x00016190


	//   ....[50]....
        /*0480*/ 	.word	0x000161d0


	//   ....[51]....
        /*0484*/ 	.word	0x00016210


	//   ....[52]....
        /*0488*/ 	.word	0x00016240


	//   ....[53]....
        /*048c*/ 	.word	0x00016270


	//   ....[54]....
        /*0490*/ 	.word	0x00016330


	//   ....[55]....
        /*0494*/ 	.word	0x00016350


	//   ....[56]....
        /*0498*/ 	.word	0x000163c0


	//   ....[57]....
        /*049c*/ 	.word	0x00016a60


	//   ....[58]....
        /*04a0*/ 	.word	0x00017070


	//   ....[59]....
        /*04a4*/ 	.word	0x00017490


	//   ....[60]....
        /*04a8*/ 	.word	0x00017520


	//   ....[61]....
        /*04ac*/ 	.word	0x000175c0


	//   ....[62]....
        /*04b0*/ 	.word	0x00017670


	//   ....[63]....
        /*04b4*/ 	.word	0x000176f0


	//   ....[64]....
        /*04b8*/ 	.word	0x00017770


	//   ....[65]....
        /*04bc*/ 	.word	0x000177f0


	//   ....[66]....
        /*04c0*/ 	.word	0x00017870


	//   ....[67]....
        /*04c4*/ 	.word	0x00017900


	//   ....[68]....
        /*04c8*/ 	.word	0x000179b0


	//   ....[69]....
        /*04cc*/ 	.word	0x00017a30


	//   ....[70]....
        /*04d0*/ 	.word	0x00017ab0


	//   ....[71]....
        /*04d4*/ 	.word	0x00017b30


	//   ....[72]....
        /*04d8*/ 	.word	0x00017bb0


	//   ....[73]....
        /*04dc*/ 	.word	0x00017c20


	//   ....[74]....
        /*04e0*/ 	.word	0x00017cc0


	//   ....[75]....
        /*04e4*/ 	.word	0x00017d50


	//   ....[76]....
        /*04e8*/ 	.word	0x00017e80


	//----- nvinfo : EIATTR_REG_RECONFIG
	.align		4
.L_329:
        /*04ec*/ 	.byte	0x01, 0x54
	.zero		2


	//----- nvinfo : EIATTR_SYSCALL_OFFSETS
	.align		4
        /*04f0*/ 	.byte	0x04, 0x46
        /*04f2*/ 	.short	(.L_331 - .L_330)


	//   ....[0]....
.L_330:
        /*04f4*/ 	.word	0x00001a90


	//   ....[1]....
        /*04f8*/ 	.word	0x00012a30


	//   ....[2]....
        /*04fc*/ 	.word	0x00012b70


	//   ....[3]....
        /*0500*/ 	.word	0x00012c70


	//----- nvinfo : EIATTR_MBARRIER_INSTR_OFFSETS
	.align		4
.L_331:
        /*0504*/ 	.byte	0x04, 0x39
        /*0506*/ 	.short	(.L_333 - .L_332)


	//   ....[0]....
.L_332:
        /*0508*/ 	.word	0x000002a0
        /*050c*/ 	.word	0x000000ff
        /*0510*/ 	.word	0x00038800
        /*0514*/ 	.short	0x0100
        /*0516*/ 	.byte	0x08
	.zero		1


	//   ....[1]....
        /*0518*/ 	.word	0x000002b0
        /*051c*/ 	.word	0x000000ff
        /*0520*/ 	.word	0x00038820
        /*0524*/ 	.short	0x0100
        /*0526*/ 	.byte	0x08
	.zero		1


	//   ....[2]....
        /*0528*/ 	.word	0x000003a0
        /*052c*/ 	.word	0x000000ff
        /*0530*/ 	.word	0x00038830
        /*0534*/ 	.short	0x0100
        /*0536*/ 	.byte	0x08
	.zero		1


	//   ....[3]....
        /*0538*/ 	.word	0x000003b0
        /*053c*/ 	.word	0x000000ff
        /*0540*/ 	.word	0x00038840
        /*0544*/ 	.short	0x0100
        /*0546*/ 	.byte	0x08
	.zero		1


	//   ....[4]....
        /*0548*/ 	.word	0x000003c0
        /*054c*/ 	.word	0x000000ff
        /*0550*/ 	.word	0x00038838
        /*0554*/ 	.short	0x0100
        /*0556*/ 	.byte	0x08
	.zero		1


	//   ....[5]....
        /*0558*/ 	.word	0x000003d0
        /*055c*/ 	.word	0x000000ff
        /*0560*/ 	.word	0x00038848
        /*0564*/ 	.short	0x0100
        /*0566*/ 	.byte	0x08
	.zero		1


	//   ....[6]....
        /*0568*/ 	.word	0x00000500
        /*056c*/ 	.word	0x000000ff
        /*0570*/ 	.word	0x00038850
        /*0574*/ 	.short	0x0100
        /*0576*/ 	.byte	0x08
	.zero		1


	//   ....[7]....
        /*0578*/ 	.word	0x00000510
        /*057c*/ 	.word	0x000000ff
        /*0580*/ 	.word	0x00038860
        /*0584*/ 	.short	0x0100
        /*0586*/ 	.byte	0x08
	.zero		1


	//   ....[8]....
        /*0588*/ 	.word	0x00000520
        /*058c*/ 	.word	0x000000ff
        /*0590*/ 	.word	0x00038858
        /*0594*/ 	.short	0x0100
        /*0596*/ 	.byte	0x08
	.zero		1


	//   ....[9]....
        /*0598*/ 	.word	0x00000530
        /*059c*/ 	.word	0x000000ff
        /*05a0*/ 	.word	0x00038868
        /*05a4*/ 	.short	0x0100
        /*05a6*/ 	.byte	0x08
	.zero		1


	//   ....[10]....
        /*05a8*/ 	.word	0x00000620
        /*05ac*/ 	.word	0x000000ff
        /*05b0*/ 	.word	0x00038870
        /*05b4*/ 	.short	0x0100
        /*05b6*/ 	.byte	0x06
	.zero		1


	//   ....[11]....
        /*05b8*/ 	.word	0x00000630
        /*05bc*/ 	.word	0x000000ff
        /*05c0*/ 	.word	0x00038880
        /*05c4*/ 	.short	0x0100
        /*05c6*/ 	.byte	0x06
	.zero		1


	//   ....[12]....
        /*05c8*/ 	.word	0x00000640
        /*05cc*/ 	.word	0x000000ff
        /*05d0*/ 	.word	0x00038878
        /*05d4*/ 	.short	0x0100
        /*05d6*/ 	.byte	0x06
	.zero		1


	//   ....[13]....
        /*05d8*/ 	.word	0x00000650
        /*05dc*/ 	.word	0x000000ff
        /*05e0*/ 	.word	0x00038888
        /*05e4*/ 	.short	0x0100
        /*05e6*/ 	.byte	0x06
	.zero		1


	//   ....[14]....
        /*05e8*/ 	.word	0x00000780
        /*05ec*/ 	.word	0x000000ff
        /*05f0*/ 	.word	0x00038890
        /*05f4*/ 	.short	0x0100
        /*05f6*/ 	.byte	0x08
	.zero		1


	//   ....[15]....
        /*05f8*/ 	.word	0x00000790
        /*05fc*/ 	.word	0x000000ff
        /*0600*/ 	.word	0x000388a0
        /*0604*/ 	.short	0x0100
        /*0606*/ 	.byte	0x08
	.zero		1


	//   ....[16]....
        /*0608*/ 	.word	0x000007a0
        /*060c*/ 	.word	0x000000ff
        /*0610*/ 	.word	0x00038898
        /*0614*/ 	.short	0x0100
        /*0616*/ 	.byte	0x08
	.zero		1


	//   ....[17]....
        /*0618*/ 	.word	0x000007b0
        /*061c*/ 	.word	0x000000ff
        /*0620*/ 	.word	0x000388a8
        /*0624*/ 	.short	0x0100
        /*0626*/ 	.byte	0x08
	.zero		1


	//   ....[18]....
        /*0628*/ 	.word	0x000008e0
        /*062c*/ 	.word	0x000000ff
        /*0630*/ 	.word	0x000388b0
        /*0634*/ 	.short	0x0100
        /*0636*/ 	.byte	0x08
	.zero		1


	//   ....[19]....
        /*0638*/ 	.word	0x000008f0
        /*063c*/ 	.word	0x000000ff
        /*0640*/ 	.word	0x000388c0
        /*0644*/ 	.short	0x0100
        /*0646*/ 	.byte	0x08
	.zero		1


	//   ....[20]....
        /*0648*/ 	.word	0x00000900
        /*064c*/ 	.word	0x000000ff
        /*0650*/ 	.word	0x000388b8
        /*0654*/ 	.short	0x0100
        /*0656*/ 	.byte	0x08
	.zero		1


	//   ....[21]....
        /*0658*/ 	.word	0x00000910
        /*065c*/ 	.word	0x000000ff
        /*0660*/ 	.word	0x000388c8
        /*0664*/ 	.short	0x0100
        /*0666*/ 	.byte	0x08
	.zero		1


	//   ....[22]....
        /*0668*/ 	.word	0x00001b40
        /*066c*/ 	.word	0x000000ff
        /*0670*/ 	.word	0x00038800
        /*0674*/ 	.short	0x010a
        /*0676*/ 	.byte	0x06
	.zero		1


	//   ....[23]....
        /*0678*/ 	.word	0x00001be0
        /*067c*/ 	.word	0x00000000
        /*0680*/ 	.word	0x00038830
        /*0684*/ 	.short	0x010a
        /*0686*/ 	.byte	0x3f
	.zero		1


	//   ....[24]....
        /*0688*/ 	.word	0x00001c50
        /*068c*/ 	.word	0x00000000
        /*0690*/ 	.word	0x00038830
        /*0694*/ 	.short	0x010a
        /*0696*/ 	.byte	0x3f
	.zero		1


	//   ....[25]....
        /*0698*/ 	.word	0x00004710
        /*069c*/ 	.word	0x00000000
        /*06a0*/ 	.word	0x00000000
        /*06a4*/ 	.short	0x0101
        /*06a6*/ 	.byte	0x3f
	.zero		1


	//   ....[26]....
        /*06a8*/ 	.word	0x00005cd0
        /*06ac*/ 	.word	0x000000ff
        /*06b0*/ 	.word	0x00038830
        /*06b4*/ 	.short	0x010a
        /*06b6*/ 	.byte	0x04
	.zero		1


	//   ....[27]....
        /*06b8*/ 	.word	0x00005d20
        /*06bc*/ 	.word	0x000000ff
        /*06c0*/ 	.word	0x00038830
        /*06c4*/ 	.short	0x010a
        /*06c6*/ 	.byte	0x04
	.zero		1


	//   ....[28]....
        /*06c8*/ 	.word	0x000081d0
        /*06cc*/ 	.word	0x000000ff
        /*06d0*/ 	.word	0x00038850
        /*06d4*/ 	.short	0x010a
        /*06d6*/ 	.byte	0x04
	.zero		1


	//   ....[29]....
        /*06d8*/ 	.word	0x00008210
        /*06dc*/ 	.word	0x000000ff
        /*06e0*/ 	.word	0x00038850
        /*06e4*/ 	.short	0x010a
        /*06e6*/ 	.byte	0x04
	.zero		1


	//   ....[30]....
        /*06e8*/ 	.word	0x00009450
        /*06ec*/ 	.word	0x0000000e
        /*06f0*/ 	.word	0x00000000
        /*06f4*/ 	.short	0x0101
        /*06f6*/ 	.byte	0x3f
	.zero		1


	//   ....[31]....
        /*06f8*/ 	.word	0x000094b0
        /*06fc*/ 	.word	0x000000a3
        /*0700*/ 	.word	0x00000000
        /*0704*/ 	.short	0x0101
        /*0706*/ 	.byte	0x3f
	.zero		1


	//   ....[32]....
        /*0708*/ 	.word	0x00009970
        /*070c*/ 	.word	0x000000ff
        /*0710*/ 	.word	0x00038830
        /*0714*/ 	.short	0x010a
        /*0716*/ 	.byte	0x04
	.zero		1


	//   ....[33]....
        /*0718*/ 	.word	0x000099b0
        /*071c*/ 	.word	0x000000ff
        /*0720*/ 	.word	0x00038830
        /*0724*/ 	.short	0x010a
        /*0726*/ 	.byte	0x04
	.zero		1


	//   ....[34]....
        /*0728*/ 	.word	0x0000c260
        /*072c*/ 	.word	0x000000ff
        /*0730*/ 	.word	0x00038850
        /*0734*/ 	.short	0x010a
        /*0736*/ 	.byte	0x04
	.zero		1


	//   ....[35]....
        /*0738*/ 	.word	0x0000c2a0
        /*073c*/ 	.word	0x000000ff
        /*0740*/ 	.word	0x00038850
        /*0744*/ 	.short	0x010a
        /*0746*/ 	.byte	0x04
	.zero		1


	//   ....[36]....
        /*0748*/ 	.word	0x0000cf20
        /*074c*/ 	.word	0x0000009d
        /*0750*/ 	.word	0x00000000
        /*0754*/ 	.short	0x0101
        /*0756*/ 	.byte	0x3f
	.zero		1


	//   ....[37]....
        /*0758*/ 	.word	0x0000cf90
        /*075c*/ 	.word	0x000000a5
        /*0760*/ 	.word	0x00000000
        /*0764*/ 	.short	0x0101
        /*0766*/ 	.byte	0x3f
	.zero		1


	//   ....[38]....
        /*0768*/ 	.word	0x0000dac0
        /*076c*/ 	.word	0x000000ff
        /*0770*/ 	.word	0x00038850
        /*0774*/ 	.short	0x010a
        /*0776*/ 	.byte	0x07
	.zero		1


	//   ....[39]....
        /*0778*/ 	.word	0x0000db00
        /*077c*/ 	.word	0x000000ff
        /*0780*/ 	.word	0x00038850
        /*0784*/ 	.short	0x010a
        /*0786*/ 	.byte	0x07
	.zero		1


	//   ....[40]....
        /*0788*/ 	.word	0x0000dff0
        /*078c*/ 	.word	0x00000009
        /*0790*/ 	.word	0x00000000
        /*0794*/ 	.short	0x0101
        /*0796*/ 	.byte	0x3f
	.zero		1


	//   ....[41]....
        /*0798*/ 	.word	0x00010060
        /*079c*/ 	.word	0x000000a9
        /*07a0*/ 	.word	0x00000000
        /*07a4*/ 	.short	0x0101
        /*07a6*/ 	.byte	0x3f
	.zero		1


	//   ....[42]....
        /*07a8*/ 	.word	0x000134a0
        /*07ac*/ 	.word	0x00000008
        /*07b0*/ 	.word	0x00038840
        /*07b4*/ 	.short	0x010a
        /*07b6*/ 	.byte	0x3f
	.zero		1


	//   ....[43]....
        /*07b8*/ 	.word	0x00013b10
        /*07bc*/ 	.word	0x00000009
        /*07c0*/ 	.word	0x00038820
        /*07c4*/ 	.short	0x010a
        /*07c6*/ 	.byte	0x3f
	.zero		1


	//   ....[44]....
        /*07c8*/ 	.word	0x00013e40
        /*07cc*/ 	.word	0x00000002
        /*07d0*/ 	.word	0x00038840
        /*07d4*/ 	.short	0x010a
        /*07d6*/ 	.byte	0x3f
	.zero		1


	//   ....[45]....
        /*07d8*/ 	.word	0x00014190
        /*07dc*/ 	.word	0x00000003
        /*07e0*/ 	.word	0x00000060
        /*07e4*/ 	.short	0x010a
        /*07e6*/ 	.byte	0x3f
	.zero		1


	//   ....[46]....
        /*07e8*/ 	.word	0x00014800
        /*07ec*/ 	.word	0x00000002
        /*07f0*/ 	.word	0x00038840
        /*07f4*/ 	.short	0x010a
        /*07f6*/ 	.byte	0x3f
	.zero		1


	//   ....[47]....
        /*07f8*/ 	.word	0x00014b50
        /*07fc*/ 	.word	0x00000003
        /*0800*/ 	.word	0x00000060
        /*0804*/ 	.short	0x010a
        /*0806*/ 	.byte	0x3f
	.zero		1


	//   ....[48]....
        /*0808*/ 	.word	0x000150c0
        /*080c*/ 	.word	0x00000002
        /*0810*/ 	.word	0x00038840
        /*0814*/ 	.short	0x010a
        /*0816*/ 	.byte	0x3f
	.zero		1


	//   ....[49]....
        /*0818*/ 	.word	0x00015410
        /*081c*/ 	.word	0x00000002
        /*0820*/ 	.word	0x00000060
        /*0824*/ 	.short	0x010a
        /*0826*/ 	.byte	0x3f
	.zero		1


	//   ....[50]....
        /*0828*/ 	.word	0x00015930
        /*082c*/ 	.word	0x00000003
        /*0830*/ 	.word	0x00038860
        /*0834*/ 	.short	0x010a
        /*0836*/ 	.byte	0x3f
	.zero		1


	//   ....[51]....
        /*0838*/ 	.word	0x000169e0
        /*083c*/ 	.word	0x00000000
        /*0840*/ 	.word	0x00038820
        /*0844*/ 	.short	0x010a
        /*0846*/ 	.byte	0x3f
	.zero		1


	//   ....[52]....
        /*0848*/ 	.word	0x00016bc0
        /*084c*/ 	.word	0x00000006
        /*0850*/ 	.word	0x00000000
        /*0854*/ 	.short	0x010a
        /*0856*/ 	.byte	0x3f
	.zero		1


	//   ....[53]....
        /*0858*/ 	.word	0x00016c30
        /*085c*/ 	.word	0x00000007
        /*0860*/ 	.word	0x00000000
        /*0864*/ 	.short	0x010a
        /*0866*/ 	.byte	0x3f
	.zero		1


	//   ....[54]....
        /*0868*/ 	.word	0x00016ca0
        /*086c*/ 	.word	0x00000004
        /*0870*/ 	.word	0x00000000
        /*0874*/ 	.short	0x010a
        /*0876*/ 	.byte	0x3f
	.zero		1


	//   ....[55]....
        /*0878*/ 	.word	0x00016cd0
        /*087c*/ 	.word	0x00000003
        /*0880*/ 	.word	0x00000000
        /*0884*/ 	.short	0x010a
        /*0886*/ 	.byte	0x3f
	.zero		1


	//   ....[56]....
        /*0888*/ 	.word	0x00016d50
        /*088c*/ 	.word	0x00000003
        /*0890*/ 	.word	0x00038800
        /*0894*/ 	.short	0x010a
        /*0896*/ 	.byte	0x3f
	.zero		1


	//   ....[57]....
        /*0898*/ 	.word	0x00016da0
        /*089c*/ 	.word	0x00000000
        /*08a0*/ 	.word	0x00038830
        /*08a4*/ 	.short	0x010a
        /*08a6*/ 	.byte	0x3f
	.zero		1


	//   ....[58]....
        /*08a8*/ 	.word	0x00016e10
        /*08ac*/ 	.word	0x00000004
        /*08b0*/ 	.word	0x00038830
        /*08b4*/ 	.short	0x010a
        /*08b6*/ 	.byte	0x3f
	.zero		1


	//   ....[59]....
        /*08b8*/ 	.word	0x00016e70
        /*08bc*/ 	.word	0x00000003
        /*08c0*/ 	.word	0x00038850
        /*08c4*/ 	.short	0x010a
        /*08c6*/ 	.byte	0x3f
	.zero		1


	//   ....[60]....
        /*08c8*/ 	.word	0x00016ed0
        /*08cc*/ 	.word	0x00000004
        /*08d0*/ 	.word	0x00038830
        /*08d4*/ 	.short	0x010a
        /*08d6*/ 	.byte	0x3f
	.zero		1


	//   ....[61]....
        /*08d8*/ 	.word	0x00016f30
        /*08dc*/ 	.word	0x00000003
        /*08e0*/ 	.word	0x00038850
        /*08e4*/ 	.short	0x010a
        /*08e6*/ 	.byte	0x3f
	.zero		1


	//   ....[62]....
        /*08e8*/ 	.word	0x00016f90
        /*08ec*/ 	.word	0x00000007
        /*08f0*/ 	.word	0x00038850
        /*08f4*/ 	.short	0x010a
        /*08f6*/ 	.byte	0x3f
	.zero		1


	//   ....[63]....
        /*08f8*/ 	.word	0x00017130
        /*08fc*/ 	.word	0x00000008
        /*0900*/ 	.word	0x00038840
        /*0904*/ 	.short	0x010a
        /*0906*/ 	.byte	0x3f
	.zero		1


	//   ....[64]....
        /*0908*/ 	.word	0x000171b0
        /*090c*/ 	.word	0x00000008
        /*0910*/ 	.word	0x00038820
        /*0914*/ 	.short	0x010a
        /*0916*/ 	.byte	0x3f
	.zero		1


	//   ....[65]....
        /*0918*/ 	.word	0x00017200
        /*091c*/ 	.word	0x00000002
        /*0920*/ 	.word	0x00038840
        /*0924*/ 	.short	0x010a
        /*0926*/ 	.byte	0x3f
	.zero		1


	//   ....[66]....
        /*0928*/ 	.word	0x00017250
        /*092c*/ 	.word	0x00000003
        /*0930*/ 	.word	0x00000060
        /*0934*/ 	.short	0x010a
        /*0936*/ 	.byte	0x3f
	.zero		1


	//   ....[67]....
        /*0938*/ 	.word	0x000172a0
        /*093c*/ 	.word	0x00000002
        /*0940*/ 	.word	0x00038840
        /*0944*/ 	.short	0x010a
        /*0946*/ 	.byte	0x3f
	.zero		1


	//   ....[68]....
        /*0948*/ 	.word	0x000172f0
        /*094c*/ 	.word	0x00000003
        /*0950*/ 	.word	0x00000060
        /*0954*/ 	.short	0x010a
        /*0956*/ 	.byte	0x3f
	.zero		1


	//   ....[69]....
        /*0958*/ 	.word	0x00017340
        /*095c*/ 	.word	0x00000002
        /*0960*/ 	.word	0x00038840
        /*0964*/ 	.short	0x010a
        /*0966*/ 	.byte	0x3f
	.zero		1


	//   ....[70]....
        /*0968*/ 	.word	0x00017390
        /*096c*/ 	.word	0x00000002
        /*0970*/ 	.word	0x00000060
        /*0974*/ 	.short	0x010a
        /*0976*/ 	.byte	0x3f
	.zero		1


	//   ....[71]....
        /*0978*/ 	.word	0x000173e0
        /*097c*/ 	.word	0x00000003
        /*0980*/ 	.word	0x00038860
        /*0984*/ 	.short	0x010a
        /*0986*/ 	.byte	0x3f
	.zero		1


	//   ....[72]....
        /*0988*/ 	.word	0x00017da0
        /*098c*/ 	.word	0x00000000
        /*0990*/ 	.word	0x00038820
        /*0994*/ 	.short	0x010a
        /*0996*/ 	.byte	0x3f
	.zero		1


	//   ....[73]....
        /*0998*/ 	.word	0x00017f40
        /*099c*/ 	.word	0x00000006
        /*09a0*/ 	.word	0x00000000
        /*09a4*/ 	.short	0x010a
        /*09a6*/ 	.byte	0x3f
	.zero		1


	//   ....[74]....
        /*09a8*/ 	.word	0x00017f90
        /*09ac*/ 	.word	0x00000007
        /*09b0*/ 	.word	0x00000000
        /*09b4*/ 	.short	0x010a
        /*09b6*/ 	.byte	0x3f
	.zero		1


	//   ....[75]....
        /*09b8*/ 	.word	0x00017fe0
        /*09bc*/ 	.word	0x00000004
        /*09c0*/ 	.word	0x00000000
        /*09c4*/ 	.short	0x010a
        /*09c6*/ 	.byte	0x3f
	.zero		1


	//----- nvinfo : EIATTR_NUM_MBARRIERS
	.align		4
.L_333:
        /*09c8*/ 	.byte	0x03, 0x38
        /*09ca*/ 	.short	0x0016


	//----- nvinfo : EIATTR_EXIT_INSTR_OFFSETS
	.align		4
        /*09cc*/ 	.byte	0x04, 0x1c
        /*09ce*/ 	.short	(.L_335 - .L_334)


	//   ....[0]....
.L_334:
        /*09d0*/ 	.word	0x00000a80


	//   ....[1]....
        /*09d4*/ 	.word	0x00011560


	//   ....[2]....
        /*09d8*/ 	.word	0x000115c0


	//   ....[3]....
        /*09dc*/ 	.word	0x00016d20


	//----- nvinfo : EIATTR_MAX_THREADS
	.align		4
.L_335:
        /*09e0*/ 	.byte	0x04, 0x05
        /*09e2*/ 	.short	(.L_337 - .L_336)
.L_336:
        /*09e4*/ 	.word	0x00000180
        /*09e8*/ 	.word	0x00000001
        /*09ec*/ 	.word	0x00000001


	//----- nvinfo : EIATTR_CRS_STACK_SIZE
	.align		4
.L_337:
        /*09f0*/ 	.byte	0x04, 0x1e
        /*09f2*/ 	.short	(.L_339 - .L_338)
.L_338:
        /*09f4*/ 	.word	0x00000000


	//----- nvinfo : EIATTR_CBANK_PARAM_SIZE
	.align		4
.L_339:
        /*09f8*/ 	.byte	0x03, 0x19
        /*09fa*/ 	.short	0x0a70


	//----- nvinfo : EIATTR_PARAM_CBANK
	.align		4
        /*09fc*/ 	.byte	0x04, 0x0a
        /*09fe*/ 	.short	(.L_341 - .L_340)
	.align		4
.L_340:
        /*0a00*/ 	.word	index@(.nv.constant0._ZN7cutlass13device_kernelIN5flash11enable_sm90INS1_16FlashAttnFwdSm90INS1_25CollectiveMainloopFwdSm90ILi2EN4cute5tupleIJNS5_1CILi1EEES8_S8_EEENS6_IJNS7_ILi128EEENS7_ILi80EEENS7_ILi256EEEEEELi256ENS_10bfloat16_tEfNS_4arch4Sm90ELb1ELb0ELb0ELb1ELb0ELb0ELb0ELb1ELb1ELb0ELb0ELb0EEENS1_21CollectiveEpilogueFwdINS6_IJSA_SC_SB_EEES9_SE_SG_Li256ELb1ELb0ELb0ELb0EEENS1_36VarlenDynamicPersistentTileSchedulerILi128ELi80ELi256ELi32ELb0ELb0ELb1ELb1ELb1ELb1EEEEEEEEEvNT_6ParamsE)
        /*0a04*/ 	.short	0x0210
        /*0a06*/ 	.short	0x0a70


	//----- nvinfo : EIATTR_SW_WAR
	.align		4
.L_341:
        /*0a08*/ 	.byte	0x04, 0x36
        /*0a0a*/ 	.short	(.L_343 - .L_342)
.L_342:
        /*0a0c*/ 	.word	0x00000008
.L_343:


//--------------------- .nv.info._ZN7cutlass13device_kernelIN5flash11enable_sm90INS1_16FlashAttnFwdSm90INS1_25CollectiveMainloopFwdSm90ILi2EN4cute5tupleIJNS5_1CILi1EEES8_S8_EEENS6_IJNS7_ILi128EEENS7_ILi80EEENS7_ILi256EEEEEELi256ENS_10bfloat16_tEfNS_4arch4Sm90ELb1ELb0ELb0ELb1ELb0ELb1ELb0ELb1ELb1ELb0ELb0ELb0EEENS1_21CollectiveEpilogueFwdINS6_IJSA_SC_SB_EEES9_SE_SG_Li256ELb1ELb0ELb0ELb0EEENS1_36VarlenDynamicPersistentTileSchedulerILi128ELi80ELi256ELi32ELb0ELb0ELb1ELb1ELb1ELb1EEEEEEEEEvNT_6ParamsE --------------------------
	.section	.nv.info._ZN7cutlass13device_kernelIN5flash11enable_sm90INS1_16FlashAttnFwdSm90INS1_25CollectiveMainloopFwdSm90ILi2EN4cute5tupleIJNS5_1CILi1EEES8_S8_EEENS6_IJNS7_ILi128EEENS7_ILi80EEENS7_ILi256EEEEEELi256ENS_10bfloat16_tEfNS_4arch4Sm90ELb1ELb0ELb0ELb1ELb0ELb1ELb0ELb1ELb1ELb0ELb0ELb0EEENS1_21CollectiveEpilogueFwdINS6_IJSA_SC_SB_EEES9_SE_SG_Li256ELb1ELb0ELb0ELb0EEENS1_36VarlenDynamicPersistentTileSchedulerILi128ELi80ELi256ELi32ELb0ELb0ELb1ELb1ELb1ELb1EEEEEEEEEvNT_6ParamsE,"",@"SHT_CUDA_INFO"
	.sectionflags	@""
	.align	4


	//----- nvinfo : EIATTR_CUDA_API_VERSION
	.align		4
        /*0000*/ 	.byte	0x04, 0x37
        /*0002*/ 	.short	(.L_345 - .L_344)
.L_344:
        /*0004*/ 	.word	0x00000082


	//----- nvinfo : EIATTR_KPARAM_INFO
	.align		4
.L_345:
        /*0008*/ 	.byte	0x04, 0x17
        /*000a*/ 	.short	(.L_347 - .L_346)
.L_346:
        /*000c*/ 	.word	0x00000000
        /*0010*/ 	.short	0x0000
        /*0012*/ 	.short	0x0070
        /*0014*/ 	.byte	0x00, 0xf0, 0x01, 0x28


	//----- nvinfo : EIATTR_SPARSE_MMA_MASK
	.align		4
.L_347:
        /*0018*/ 	.byte	0x03, 0x50
        /*001a*/ 	.short	0x0000


	//----- nvinfo : EIATTR_MAXREG_COUNT
	.align		4
        /*001c*/ 	.byte	0x03, 0x1b
        /*001e*/ 	.short	0x00a8


	//----- nvinfo : EIATTR_NUM_BARRIERS
	.align		4
        /*0020*/ 	.byte	0x02, 0x4c
        /*0022*/ 	.byte	0x10
	.zero		1


	//----- nvinfo : EIATTR_EXTERNS
	.align		4
        /*0024*/ 	.byte	0x04, 0x0f
        /*0026*/ 	.short	(.L_349 - .L_348)


	//   ....[0]....
	.align		4
.L_348:
        /*0028*/ 	.word	index@(__assertfail)


	//----- nvinfo : EIATTR_ANNOTATIONS
	.align		4
.L_349:
        /*002c*/ 	.byte	0x04, 0x55
        /*002e*/ 	.short	(.L_351 - .L_350)


	//   ....[0]....
.L_350:
        /* <DEDUP_REMOVED lines=84> */


	//----- nvinfo : EIATTR_MERCURY_ISA_VERSION
	.align		4
.L_351:
        /*0558*/ 	.byte	0x03, 0x5f
        /*055a*/ 	.short	0x0101


	//----- nvinfo : EIATTR_UNUSED_LOAD_BYTE_OFFSET
	.align		4
        /*055c*/ 	.byte	0x04, 0x44
        /*055e*/ 	.short	(.L_353 - .L_352)


	//   ....[0]....
.L_352:
        /*0560*/ 	.word	0x00000ae0
        /*0564*/ 	.word	0x0000fff0


	//   ....[1]....
        /*0568*/ 	.word	0x000250b0
        /*056c*/ 	.word	0x0000fff0


	//----- nvinfo : EIATTR_INT_WARP_WIDE_INSTR_OFFSETS
	.align		4
.L_353:
        /*0570*/ 	.byte	0x04, 0x31
        /*0572*/ 	.short	(.L_355 - .L_354)


	//   ....[0]....
.L_354:
        /*0574*/ 	.word	0x000001c0


	//   ....[1]....
        /*0578*/ 	.word	0x00000200


	//   ....[2]....
        /*057c*/ 	.word	0x00000270


	//   ....[3]....
        /*0580*/ 	.word	0x00029c70


	//   ....[4]....
        /*0584*/ 	.word	0x00029d00


	//   ....[5]....
        /*0588*/ 	.word	0x0002a180


	//   ....[6]....
        /*058c*/ 	.word	0x0002a1b0


	//   ....[7]....
        /*0590*/ 	.word	0x0002a3c0


	//   ....[8]....
        /*0594*/ 	.word	0x0002a4b0


	//   ....[9]....
        /*0598*/ 	.word	0x0002a5a0


	//   ....[10]....
        /*059c*/ 	.word	0x0002cbb0


	//   ....[11]....
        /*05a0*/ 	.word	0x0002cc40


	//----- nvinfo : EIATTR_COOP_GROUP_MASK_REGIDS
	.align		4
.L_355:
        /*05a4*/ 	.byte	0x04, 0x29
        /*05a6*/ 	.short	(.L_357 - .L_356)


	//   ....[0]....
.L_356:
        /*05a8*/ 	.word	0xffffffff


	//   ....[1]....
        /*05ac*/ 	.word	0xffffffff


	//   ....[2]....
        /*05b0*/ 	.word	0xffffffff


	//   ....[3]....
        /*05b4*/ 	.word	0xffffffff


	//   ....[4]....
        /*05b8*/ 	.word	0xffffffff


	//   ....[5]....
        /*05bc*/ 	.word	0xffffffff


	//   ....[6]....
        /*05c0*/ 	.word	0xffffffff


	//   ....[7]....
        /*05c4*/ 	.word	0xffffffff


	//   ....[8]....
        /*05c8*/ 	.word	0xffffffff


	//   ....[9]....
        /*05cc*/ 	.word	0xffffffff


	//   ....[10]....
        /*05d0*/ 	.word	0xffffffff


	//   ....[11]....
        /*05d4*/ 	.word	0xffffffff


	//   ....[12]....
        /*05d8*/ 	.word	0xffffffff


	//   ....[13]....
        /*05dc*/ 	.word	0xffffffff


	//   ....[14]....
        /*05e0*/ 	.word	0xffffffff


	//   ....[15]....
        /*05e4*/ 	.word	0xffffffff


	//   ....[16]....
        /*05e8*/ 	.word	0xffffffff


	//   ....[17]....
        /*05ec*/ 	.word	0xffffffff


	//   ....[18]....
        /*05f0*/ 	.word	0xffffffff


	//   ....[19]....
        /*05f4*/ 	.word	0xffffffff


	//   ....[20]....
        /*05f8*/ 	.word	0xffffffff


	//   ....[21]....
        /*05fc*/ 	.word	0xffffffff


	//   ....[22]....
        /*0600*/ 	.word	0xffffffff


	//   ....[23]....
        /*0604*/ 	.word	0xffffffff


	//   ....[24]....
        /*0608*/ 	.word	0xffffffff


	//   ....[25]....
        /*060c*/ 	.word	0xffffffff


	//   ....[26]....
        /*0610*/ 	.word	0xffffffff


	//   ....[27]....
        /*0614*/ 	.word	0xffffffff


	//   ....[28]....
        /*0618*/ 	.word	0xffffffff


	//   ....[29]....
        /*061c*/ 	.word	0xffffffff


	//   ....[30]....
        /*0620*/ 	.word	0xffffffff


	//   ....[31]....
        /*0624*/ 	.word	0xffffffff


	//   ....[32]....
        /*0628*/ 	.word	0xffffffff


	//   ....[33]....
        /*062c*/ 	.word	0xffffffff


	//   ....[34]....
        /*0630*/ 	.word	0xffffffff


	//   ....[35]....
        /*0634*/ 	.word	0xffffffff


	//   ....[36]....
        /*0638*/ 	.word	0xffffffff


	//   ....[37]....
        /*063c*/ 	.word	0xffffffff


	//   ....[38]....
        /*0640*/ 	.word	0xffffffff


	//   ....[39]....
        /*0644*/ 	.word	0xffffffff


	//   ....[40]....
        /*0648*/ 	.word	0xffffffff


	//   ....[41]....
        /*064c*/ 	.word	0xffffffff


	//   ....[42]....
        /*0650*/ 	.word	0xffffffff


	//   ....[43]....
        /*0654*/ 	.word	0xffffffff


	//   ....[44]....
        /*0658*/ 	.word	0xffffffff


	//   ....[45]....
        /*065c*/ 	.word	0xffffffff


	//   ....[46]....
        /*0660*/ 	.word	0xffffffff


	//   ....[47]....
        /*0664*/ 	.word	0xffffffff


	//   ....[48]....
        /*0668*/ 	.word	0xffffffff


	//   ....[49]....
        /*066c*/ 	.word	0xffffffff


	//   ....[50]....
        /*0670*/ 	.word	0xffffffff


	//   ....[51]....
        /*0674*/ 	.word	0xffffffff


	//   ....[52]....
        /*0678*/ 	.word	0xffffffff


	//   ....[53]....
        /*067c*/ 	.word	0xffffffff


	//   ....[54]....
        /*0680*/ 	.word	0xffffffff


	//   ....[55]....
        /*0684*/ 	.word	0xffffffff


	//   ....[56]....
        /*0688*/ 	.word	0xffffffff


	//   ....[57]....
        /*068c*/ 	.word	0xffffffff


	//   ....[58]....
        /*0690*/ 	.word	0x0500000f


	//   ....[59]....
        /*0694*/ 	.word	0x0500000f


	//   ....[60]....
        /*0698*/ 	.word	0x0500000f


	//   ....[61]....
        /*069c*/ 	.word	0x0500000f


	//   ....[62]....
        /*06a0*/ 	.word	0x0500000f


	//   ....[63]....
        /*06a4*/ 	.word	0x0500000f


	//   ....[64]....
        /*06a8*/ 	.word	0x0500000f


	//   ....[65]....
        /*06ac*/ 	.word	0x0500000f


	//   ....[66]....
        /*06b0*/ 	.word	0x0500000f


	//   ....[67]....
        /*06b4*/ 	.word	0x0500000f


	//   ....[68]....
        /*06b8*/ 	.word	0x0500000f


	//   ....[69]....
        /*06bc*/ 	.word	0x0500000f


	//   ....[70]....
        /*06c0*/ 	.word	0x0500000f


	//   ....[71]....
        /*06c4*/ 	.word	0x0500000f


	//   ....[72]....
        /*06c8*/ 	.word	0x0500000f


	//   ....[73]....
        /*06cc*/ 	.word	0x0500000f


	//   ....[74]....
        /*06d0*/ 	.word	0x0500000f


	//   ....[75]....
        /*06d4*/ 	.word	0x0500000f


	//   ....[76]....
        /*06d8*/ 	.word	0x0500000f


	//   ....[77]....
        /*06dc*/ 	.word	0x0500000f


	//   ....[78]....
        /*06e0*/ 	.word	0x0500000f


	//   ....[79]....
        /*06e4*/ 	.word	0x0500000f


	//   ....[80]....
        /*06e8*/ 	.word	0x0500000f


	//   ....[81]....
        /*06ec*/ 	.word	0x0500000f


	//   ....[82]....
        /*06f0*/ 	.word	0x0500000f


	//   ....[83]....
        /*06f4*/ 	.word	0x0500000f


	//   ....[84]....
        /*06f8*/ 	.word	0x0500000f


	//   ....[85]....
        /*06fc*/ 	.word	0x0500000f


	//   ....[86]....
        /*0700*/ 	.word	0x0500000f


	//   ....[87]....
        /*0704*/ 	.word	0x0500000f


	//   ....[88]....
        /*0708*/ 	.word	0x0500000f


	//   ....[89]....
        /*070c*/ 	.word	0x0500000f


	//   ....[90]....
        /*0710*/ 	.word	0x0500000f


	//   ....[91]....
        /*0714*/ 	.word	0x0500000f


	//   ....[92]....
        /*0718*/ 	.word	0x0500000f


	//   ....[93]....
        /*071c*/ 	.word	0x0500000f


	//   ....[94]....
        /*0720*/ 	.word	0x0500000f


	//   ....[95]....
        /*0724*/ 	.word	0x0500000f


	//   ....[96]....
        /*0728*/ 	.word	0x0500000f


	//   ....[97]....
        /*072c*/ 	.word	0x0500000f


	//   ....[98]....
        /*0730*/ 	.word	0x0500000f


	//   ....[99]....
        /*0734*/ 	.word	0x0500000f


	//   ....[100]....
        /*0738*/ 	.word	0x0500000f


	//   ....[101]....
        /*073c*/ 	.word	0x0500000f


	//   ....[102]....
        /*0740*/ 	.word	0x0500000f


	//   ....[103]....
        /*0744*/ 	.word	0x0500000f


	//   ....[104]....
        /*0748*/ 	.word	0x0500000f


	//   ....[105]....
        /*074c*/ 	.word	0x0500000f


	//   ....[106]....
        /*0750*/ 	.word	0x0500000f


	//   ....[107]....
        /*0754*/ 	.word	0x0500000f


	//   ....[108]....
        /*0758*/ 	.word	0x0500000f


	//   ....[109]....
        /*075c*/ 	.word	0x0500000f


	//----- nvinfo : EIATTR_COOP_GROUP_INSTR_OFFSETS
	.align		4
.L_357:
        /*0760*/ 	.byte	0x04, 0x28
        /*0762*/ 	.short	(.L_359 - .L_358)


	//   ....[0]....
.L_358:
        /*0764*/ 	.word	0x00000060


	//   ....[1]....
        /*0768*/ 	.word	0x000001d0


	//   ....[2]....
        /*076c*/ 	.word	0x00000220


	//   ....[3]....
        /*0770*/ 	.word	0x00000450


	//   ....[4]....
        /*0774*/ 	.word	0x000005b0


	//   ....[5]....
        /*0778*/ 	.word	0x000006d0


	//   ....[6]....
        /*077c*/ 	.word	0x00000830


	//   ....[7]....
        /*0780*/ 	.word	0x0000b290


	//   ....[8]....
        /*0784*/ 	.word	0x00018950


	//   ....[9]....
        /*0788*/ 	.word	0x00018990


	//   ....[10]....
        /*078c*/ 	.word	0x00018db0


	//   ....[11]....
        /*0790*/ 	.word	0x00018dd0


	//   ....[12]....
        /*0794*/ 	.word	0x0001e530


	//   ....[13]....
        /*0798*/ 	.word	0x0001e6d0


	//   ....[14]....
        /*079c*/ 	.word	0x0001e7d0


	//   ....[15]....
        /*07a0*/ 	.word	0x0001e860


	//   ....[16]....
        /*07a4*/ 	.word	0x00022e80


	//   ....[17]....
        /*07a8*/ 	.word	0x00022ea0


	//   ....[18]....
        /*07ac*/ 	.word	0x00023240


	//   ....[19]....
        /*07b0*/ 	.word	0x00023300


	//   ....[20]....
        /*07b4*/ 	.word	0x00024610


	//   ....[21]....
        /*07b8*/ 	.word	0x00024690


	//   ....[22]....
        /*07bc*/ 	.word	0x000246b0


	//   ....[23]....
        /*07c0*/ 	.word	0x000246c0


	//   ....[24]....
        /*07c4*/ 	.word	0x000279c0


	//   ....[25]....
        /*07c8*/ 	.word	0x00027b40


	//   ....[26]....
        /*07cc*/ 	.word	0x00027b70


	//   ....[27]....
        /*07d0*/ 	.word	0x00027bb0


	//   ....[28]....
        /*07d4*/ 	.word	0x00027c20


	//   ....[29]....
        /*07d8*/ 	.word	0x00027c80


	//   ....[30]....
        /*07dc*/ 	.word	0x00027cc0


	//   ....[31]....
        /*07e0*/ 	.word	0x00027e60


	//   ....[32]....
        /*07e4*/ 	.word	0x00027ec0


	//   ....[33]....
        /*07e8*/ 	.word	0x00027f00


	//   ....[34]....
        /*07ec*/ 	.word	0x00027f40


	//   ....[35]....
        /*07f0*/ 	.word	0x00027f70


	//   ....[36]....
        /*07f4*/ 	.word	0x00027fa0


	//   ....[37]....
        /*07f8*/ 	.word	0x00028030


	//   ....[38]....
        /*07fc*/ 	.word	0x00028090


	//   ....[39]....
        /*0800*/ 	.word	0x00028120


	//   ....[40]....
        /*0804*/ 	.word	0x0002d0f0


	//   ....[41]....
        /*0808*/ 	.word	0x0002d100


	//   ....[42]....
        /*080c*/ 	.word	0x0002d210


	//   ....[43]....
        /*0810*/ 	.word	0x0002d270


	//   ....[44]....
        /*0814*/ 	.word	0x0002d2b0


	//   ....[45]....
        /*0818*/ 	.word	0x0002d2f0


	//   ....[46]....
        /*081c*/ 	.word	0x0002d320


	//   ....[47]....
        /*0820*/ 	.word	0x0002d350


	//   ....[48]....
        /*0824*/ 	.word	0x0002d4e0


	//   ....[49]....
        /*0828*/ 	.word	0x0002d540


	//   ....[50]....
        /*082c*/ 	.word	0x0002d580


	//   ....[51]....
        /*0830*/ 	.word	0x0002d5c0


	//   ....[52]....
        /*0834*/ 	.word	0x0002d5f0


	//   ....[53]....
        /*0838*/ 	.word	0x0002d620


	//   ....[54]....
        /*083c*/ 	.word	0x0002d6e0


	//   ....[55]....
        /*0840*/ 	.word	0x0002d700


	//   ....[56]....
        /*0844*/ 	.word	0x0002d770


	//   ....[57]....
        /*0848*/ 	.word	0x0002de00


	//   ....[58]....
        /*084c*/ 	.word	0x0002e260


	//   ....[59]....
        /*0850*/ 	.word	0x0002e300


	//   ....[60]....
        /*0854*/ 	.word	0x0002e3a0


	//   ....[61]....
        /*0858*/ 	.word	0x0002e440


	//   ....[62]....
        /*085c*/ 	.word	0x0002e4e0


	//   ....[63]....
        /*0860*/ 	.word	0x0002e580


	//   ....[64]....
        /*0864*/ 	.word	0x0002e620


	//   ....[65]....
        /*0868*/ 	.word	0x0002e6c0


	//   ....[66]....
        /*086c*/ 	.word	0x0002e760


	//   ....[67]....
        /*0870*/ 	.word	0x0002e800


	//   ....[68]....
        /*0874*/ 	.word	0x0002e8a0


	//   ....[69]....
        /*0878*/ 	.word	0x0002e940


	//   ....[70]....
        /*087c*/ 	.word	0x0002e9e0


	//   ....[71]....
        /*0880*/ 	.word	0x0002ea80


	//   ....[72]....
        /*0884*/ 	.word	0x0002eb20


	//   ....[73]....
        /*0888*/ 	.word	0x0002ebc0


	//   ....[74]....
        /*088c*/ 	.word	0x0002ecb0


	//   ....[75]....
        /*0890*/ 	.word	0x0002ed50


	//   ....[76]....
        /*0894*/ 	.word	0x0002edf0


	//   ....[77]....
        /*0898*/ 	.word	0x0002ee90


	//   ....[78]....
        /*089c*/ 	.word	0x0002ef30


	//   ....[79]....
        /*08a0*/ 	.word	0x0002efd0


	//   ....[80]....
        /*08a4*/ 	.word	0x0002f070


	//   ....[81]....
        /*08a8*/ 	.word	0x0002f110


	//   ....[82]....
        /*08ac*/ 	.word	0x0002f1b0


	//   ....[83]....
        /*08b0*/ 	.word	0x0002f250


	//   ....[84]....
        /*08b4*/ 	.word	0x0002f2f0


	//   ....[85]....
        /*08b8*/ 	.word	0x0002f390


	//   ....[86]....
        /*08bc*/ 	.word	0x0002f430


	//   ....[87]....
        /*08c0*/ 	.word	0x0002f4d0


	//   ....[88]....
        /*08c4*/ 	.word	0x0002f570


	//   ....[89]....
        /*08c8*/ 	.word	0x0002f610


	//   ....[90]....
        /*08cc*/ 	.word	0x0002f910


	//   ....[91]....
        /*08d0*/ 	.word	0x0002fbf0


	//   ....[92]....
        /*08d4*/ 	.word	0x00030010


	//   ....[93]....
        /*08d8*/ 	.word	0x000300a0


	//   ....[94]....
        /*08dc*/ 	.word	0x00030140


	//   ....[95]....
        /*08e0*/ 	.word	0x000301f0


	//   ....[96]....
        /*08e4*/ 	.word	0x00030270


	//   ....[97]....
        /*08e8*/ 	.word	0x000302f0


	//   ....[98]....
        /*08ec*/ 	.word	0x00030370


	//   ....[99]....
        /*08f0*/ 	.word	0x000303f0


	//   ....[100]....
        /*08f4*/ 	.word	0x00030480


	//   ....[101]....
        /*08f8*/ 	.word	0x00030530


	//   ....[102]....
        /*08fc*/ 	.word	0x000305b0


	//   ....[103]....
        /*0900*/ 	.word	0x00030630


	//   ....[104]....
        /*0904*/ 	.word	0x000306b0


	//   ....[105]....
        /*0908*/ 	.word	0x00030730


	//   ....[106]....
        /*090c*/ 	.word	0x000307a0


	//   ....[107]....
        /*0910*/ 	.word	0x00030840


	//   ....[108]....
        /*0914*/ 	.word	0x000308d0


	//   ....[109]....
        /*0918*/ 	.word	0x00030a00


	//----- nvinfo : EIATTR_REG_RECONFIG
	.align		4
.L_359:
        /*091c*/ 	.byte	0x01, 0x54
	.zero		2


	//----- nvinfo : EIATTR_SYSCALL_OFFSETS
	.align		4
        /*0920*/ 	.byte	0x04, 0x46
        /*0922*/ 	.short	(.L_361 - .L_360)


	//   ....[0]....
.L_360:
        /*0924*/ 	.word	0x00001970


	//   ....[1]....
        /*0928*/ 	.word	0x00001ac0


	//   ....[2]....
        /*092c*/ 	.word	0x0000b430


	//   ....[3]....
        /*0930*/ 	.word	0x0000b8e0


	//   ....[4]....
        /*0934*/ 	.word	0x00029e90


	//   ....[5]....
        /*0938*/ 	.word	0x00029fd0


	//   ....[6]....
        /*093c*/ 	.word	0x0002a0d0


	//----- nvinfo : EIATTR_MBARRIER_INSTR_OFFSETS
	.align		4
.L_361:
        /*0940*/ 	.byte	0x04, 0x39
        /*0942*/ 	.short	(.L_363 - .L_362)


	//   ....[0]....
.L_362:
        /*0944*/ 	.word	0x00000300
        /*0948*/ 	.word	0x000000ff
        /*094c*/ 	.word	0x00038800
        /*0950*/ 	.short	0x0100
        /*0952*/ 	.byte	0x08
	.zero		1


	//   ....[1]....
        /*0954*/ 	.word	0x00000310
        /*0958*/ 	.word	0x000000ff
        /*095c*/ 	.word	0x00038820
        /*0960*/ 	.short	0x0100
        /*0962*/ 	.byte	0x08
	.zero		1


	//   ....[2]....
        /*0964*/ 	.word	0x00000400
        /*0968*/ 	.word	0x000000ff
        /*096c*/ 	.word	0x00038830
        /*0970*/ 	.short	0x0100
        /*0972*/ 	.byte	0x08
	.zero		1


	//   ....[3]....
        /*0974*/ 	.word	0x00000410
        /*0978*/ 	.word	0x000000ff
        /*097c*/ 	.word	0x00038840
        /*0980*/ 	.short	0x0100
        /*0982*/ 	.byte	0x08
	.zero		1


	//   ....[4]....
        /*0984*/ 	.word	0x00000420
        /*0988*/ 	.word	0x000000ff
        /*098c*/ 	.word	0x00038838
        /*0990*/ 	.short	0x0100
        /*0992*/ 	.byte	0x08
	.zero		1


	//   ....[5]....
        /*0994*/ 	.word	0x00000430
        /*0998*/ 	.word	0x000000ff
        /*099c*/ 	.word	0x00038848
        /*09a0*/ 	.short	0x0100
        /*09a2*/ 	.byte	0x08
	.zero		1


	//   ....[6]....
        /*09a4*/ 	.word	0x00000560
        /*09a8*/ 	.word	0x000000ff
        /*09ac*/ 	.word	0x00038850
        /*09b0*/ 	.short	0x0100
        /*09b2*/ 	.byte	0x08
	.zero		1


	//   ....[7]....
        /*09b4*/ 	.word	0x00000570
        /*09b8*/ 	.word	0x000000ff
        /*09bc*/ 	.word	0x00038860
        /*09c0*/ 	.short	0x0100
        /*09c2*/ 	.byte	0x08
	.zero		1


	//   ....[8]....
        /*09c4*/ 	.word	0x00000580
        /*09c8*/ 	.word	0x000000ff
        /*09cc*/ 	.word	0x00038858
        /*09d0*/ 	.short	0x0100
        /*09d2*/ 	.byte	0x08
	.zero		1


	//   ....[9]....
        /*09d4*/ 	.word	0x00000590
        /*09d8*/ 	.word	0x000000ff
        /*09dc*/ 	.word	0x00038868
        /*09e0*/ 	.short	0x0100
        /*09e2*/ 	.byte	0x08
	.zero		1


	//   ....[10]....
        /*09e4*/ 	.word	0x00000680
        /*09e8*/ 	.word	0x000000ff
        /*09ec*/ 	.word	0x00038870
        /*09f0*/ 	.short	0x0100
        /*09f2*/ 	.byte	0x06
	.zero		1


	//   ....[11]....
        /*09f4*/ 	.word	0x00000690
        /*09f8*/ 	.word	0x000000ff
        /*09fc*/ 	.word	0x00038880
        /*0a00*/ 	.short	0x0100
        /*0a02*/ 	.byte	0x06
	.zero		1


	//   ....[12]....
        /*0a04*/ 	.word	0x000006a0
        /*0a08*/ 	.word	0x000000ff
        /*0a0c*/ 	.word	0x00038878
        /*0a10*/ 	.short	0x0100
        /*0a12*/ 	.byte	0x06
	.zero		1


	//   ....[13]....
        /*0a14*/ 	.word	0x000006b0
        /*0a18*/ 	.word	0x000000ff
        /*0a1c*/ 	.word	0x00038888
        /*0a20*/ 	.short	0x0100
        /*0a22*/ 	.byte	0x06
	.zero		1


	//   ....[14]....
        /*0a24*/ 	.word	0x000007e0
        /*0a28*/ 	.word	0x000000ff
        /*0a2c*/ 	.word	0x00038890
        /*0a30*/ 	.short	0x0100
        /*0a32*/ 	.byte	0x08
	.zero		1


	//   ....[15]....
        /*0a34*/ 	.word	0x000007f0
        /*0a38*/ 	.word	0x000000ff
        /*0a3c*/ 	.word	0x000388a0
        /*0a40*/ 	.short	0x0100
        /*0a42*/ 	.byte	0x08
	.zero		1


	//   ....[16]....
        /*0a44*/ 	.word	0x00000800
        /*0a48*/ 	.word	0x000000ff
        /*0a4c*/ 	.word	0x00038898
        /*0a50*/ 	.short	0x0100
        /*0a52*/ 	.byte	0x08
	.zero		1


	//   ....[17]....
        /*0a54*/ 	.word	0x00000810
        /*0a58*/ 	.word	0x000000ff
        /*0a5c*/ 	.word	0x000388a8
        /*0a60*/ 	.short	0x0100
        /*0a62*/ 	.byte	0x08
	.zero		1


	//   ....[18]....
        /*0a64*/ 	.word	0x00000940
        /*0a68*/ 	.word	0x000000ff
        /*0a6c*/ 	.word	0x000388b0
        /*0a70*/ 	.short	0x0100
        /*0a72*/ 	.byte	0x08
	.zero		1


	//   ....[19]....
        /*0a74*/ 	.word	0x00000950
        /*0a78*/ 	.word	0x000000ff
        /*0a7c*/ 	.word	0x000388c0
        /*0a80*/ 	.short	0x0100
        /*0a82*/ 	.byte	0x08
	.zero		1


	//   ....[20]....
        /*0a84*/ 	.word	0x00000960
        /*0a88*/ 	.word	0x000000ff
        /*0a8c*/ 	.word	0x000388b8
        /*0a90*/ 	.short	0x0100
        /*0a92*/ 	.byte	0x08
	.zero		1


	//   ....[21]....
        /*0a94*/ 	.word	0x00000970
        /*0a98*/ 	.word	0x000000ff
        /*0a9c*/ 	.word	0x000388c8
        /*0aa0*/ 	.short	0x0100
        /*0aa2*/ 	.byte	0x08
	.zero		1


	//   ....[22]....
        /*0aa4*/ 	.word	0x000036d0
        /*0aa8*/ 	.word	0x00000000
        /*0aac*/ 	.word	0x00038890
        /*0ab0*/ 	.short	0x010a
        /*0ab2*/ 	.byte	0x3f
	.zero		1


	//   ....[23]....
        /*0ab4*/ 	.word	0x00006d40
        /*0ab8*/ 	.word	0x00000000
        /*0abc*/ 	.word	0x00038890
        /*0ac0*/ 	.short	0x010a
        /*0ac2*/ 	.byte	0x3f
	.zero		1


	//   ....[24]....
        /*0ac4*/ 	.word	0x0000a060
        /*0ac8*/ 	.word	0x00000000
        /*0acc*/ 	.word	0x00038890
        /*0ad0*/ 	.short	0x010a
        /*0ad2*/ 	.byte	0x3f
	.zero		1


	//   ....[25]....
        /*0ad4*/ 	.word	0x0000a470
        /*0ad8*/ 	.word	0x00000028
        /*0adc*/ 	.word	0x00000000
        /*0ae0*/ 	.short	0x0101
        /*0ae2*/ 	.byte	0x3f
	.zero		1


	//   ....[26]....
        /*0ae4*/ 	.word	0x0000a4b0
        /*0ae8*/ 	.word	0x00000000
        /*0aec*/ 	.word	0x000388b0
        /*0af0*/ 	.short	0x010a
        /*0af2*/ 	.byte	0x3f
	.zero		1


	//   ....[27]....
        /*0af4*/ 	.word	0x0000acd0
        /*0af8*/ 	.word	0x00000000
        /*0afc*/ 	.word	0x00000000
        /*0b00*/ 	.short	0x0101
        /*0b02*/ 	.byte	0x3f
	.zero		1


	//   ....[28]....
        /*0b04*/ 	.word	0x0000b4c0
        /*0b08*/ 	.word	0x00000010
        /*0b0c*/ 	.word	0x00038800
        /*0b10*/ 	.short	0x010a
        /*0b12*/ 	.byte	0x3f
	.zero		1


	//   ....[29]....
        /*0b14*/ 	.word	0x0000b510
        /*0b18*/ 	.word	0x00000010
        /*0b1c*/ 	.word	0x00038800
        /*0b20*/ 	.short	0x010a
        /*0b22*/ 	.byte	0x3f
	.zero		1


	//   ....[30]....
        /*0b24*/ 	.word	0x0000cf80
        /*0b28*/ 	.word	0x00000010
        /*0b2c*/ 	.word	0x00038800
        /*0b30*/ 	.short	0x010a
        /*0b32*/ 	.byte	0x3f
	.zero		1


	//   ....[31]....
        /*0b34*/ 	.word	0x00011820
        /*0b38*/ 	.word	0x00000010
        /*0b3c*/ 	.word	0x00038800
        /*0b40*/ 	.short	0x010a
        /*0b42*/ 	.byte	0x3f
	.zero		1


	//   ....[32]....
        /*0b44*/ 	.word	0x00015420
        /*0b48*/ 	.word	0x00000000
        /*0b4c*/ 	.word	0x00038830
        /*0b50*/ 	.short	0x010a
        /*0b52*/ 	.byte	0x3f
	.zero		1


	//   ....[33]....
        /*0b54*/ 	.word	0x000154a0
        /*0b58*/ 	.word	0x00000000
        /*0b5c*/ 	.word	0x00038830
        /*0b60*/ 	.short	0x010a
        /*0b62*/ 	.byte	0x3f
	.zero		1


	//   ....[34]....
        /*0b64*/ 	.word	0x000192a0
        /*0b68*/ 	.word	0x00000000
        /*0b6c*/ 	.word	0x00000000
        /*0b70*/ 	.short	0x0101
        /*0b72*/ 	.byte	0x3f
	.zero		1


	//   ....[35]....
        /*0b74*/ 	.word	0x0001a460
        /*0b78*/ 	.word	0x0000000b
        /*0b7c*/ 	.word	0x00038830
        /*0b80*/ 	.short	0x010a
        /*0b82*/ 	.byte	0x3f
	.zero		1


	//   ....[36]....
        /*0b84*/ 	.word	0x0001a4e0
        /*0b88*/ 	.word	0x0000000b
        /*0b8c*/ 	.word	0x00038830
        /*0b90*/ 	.short	0x010a
        /*0b92*/ 	.byte	0x3f
	.zero		1


	//   ....[37]....
        /*0b94*/ 	.word	0x0001dbd0
        /*0b98*/ 	.word	0x00000009
        /*0b9c*/ 	.word	0x00038850
        /*0ba0*/ 	.short	0x010a
        /*0ba2*/ 	.byte	0x3f
	.zero		1


	//   ....[38]....
        /*0ba4*/ 	.word	0x0001dc20
        /*0ba8*/ 	.word	0x00000009
        /*0bac*/ 	.word	0x00038850
        /*0bb0*/ 	.short	0x010a
        /*0bb2*/ 	.byte	0x3f
	.zero		1


	//   ....[39]....
        /*0bb4*/ 	.word	0x0001edc0
        /*0bb8*/ 	.word	0x0000000b
        /*0bbc*/ 	.word	0x00000000
        /*0bc0*/ 	.short	0x0101
        /*0bc2*/ 	.byte	0x3f
	.zero		1


	//   ....[40]....
        /*0bc4*/ 	.word	0x0001ee10
        /*0bc8*/ 	.word	0x00000009
        /*0bcc*/ 	.word	0x00000000
        /*0bd0*/ 	.short	0x0101
        /*0bd2*/ 	.byte	0x3f
	.zero		1


	//   ....[41]....
        /*0bd4*/ 	.word	0x0001f300
        /*0bd8*/ 	.word	0x00000004
        /*0bdc*/ 	.word	0x00038830
        /*0be0*/ 	.short	0x010a
        /*0be2*/ 	.byte	0x3f
	.zero		1


	//   ....[42]....
        /*0be4*/ 	.word	0x0001f380
        /*0be8*/ 	.word	0x00000004
        /*0bec*/ 	.word	0x00038830
        /*0bf0*/ 	.short	0x010a
        /*0bf2*/ 	.byte	0x3f
	.zero		1


	//   ....[43]....
        /*0bf4*/ 	.word	0x00022a70
        /*0bf8*/ 	.word	0x00000009
        /*0bfc*/ 	.word	0x00038850
        /*0c00*/ 	.short	0x010a
        /*0c02*/ 	.byte	0x3f
	.zero		1


	//   ....[44]....
        /*0c04*/ 	.word	0x00022ac0
        /*0c08*/ 	.word	0x00000009
        /*0c0c*/ 	.word	0x00038850
        /*0c10*/ 	.short	0x010a
        /*0c12*/ 	.byte	0x3f
	.zero		1


	//   ....[45]....
        /*0c14*/ 	.word	0x00023510
        /*0c18*/ 	.word	0x000000a8
        /*0c1c*/ 	.word	0x00000000
        /*0c20*/ 	.short	0x0101
        /*0c22*/ 	.byte	0x3f
	.zero		1


	//   ....[46]....
        /*0c24*/ 	.word	0x00023630
        /*0c28*/ 	.word	0x00000009
        /*0c2c*/ 	.word	0x00000000
        /*0c30*/ 	.short	0x0101
        /*0c32*/ 	.byte	0x3f
	.zero		1


	//   ....[47]....
        /*0c34*/ 	.word	0x00024300
        /*0c38*/ 	.word	0x00000000
        /*0c3c*/ 	.word	0x00038850
        /*0c40*/ 	.short	0x010a
        /*0c42*/ 	.byte	0x3f
	.zero		1


	//   ....[48]....
        /*0c44*/ 	.word	0x000243a0
        /*0c48*/ 	.word	0x00000000
        /*0c4c*/ 	.word	0x00038850
        /*0c50*/ 	.short	0x010a
        /*0c52*/ 	.byte	0x3f
	.zero		1


	//   ....[49]....
        /*0c54*/ 	.word	0x00024840
        /*0c58*/ 	.word	0x0000000b
        /*0c5c*/ 	.word	0x00000000
        /*0c60*/ 	.short	0x0101
        /*0c62*/ 	.byte	0x3f
	.zero		1


	//   ....[50]....
        /*0c64*/ 	.word	0x000267f0
        /*0c68*/ 	.word	0x00000000
        /*0c6c*/ 	.word	0x00000000
        /*0c70*/ 	.short	0x0101
        /*0c72*/ 	.byte	0x3f
	.zero		1


	//   ....[51]....
        /*0c74*/ 	.word	0x00028e60
        /*0c78*/ 	.word	0x00000009
        /*0c7c*/ 	.word	0x00038820
        /*0c80*/ 	.short	0x010a
        /*0c82*/ 	.byte	0x3f
	.zero		1


	//   ....[52]....
        /*0c84*/ 	.word	0x00028ef0
        /*0c88*/ 	.word	0x00000005
        /*0c8c*/ 	.word	0x000388a0
        /*0c90*/ 	.short	0x010a
        /*0c92*/ 	.byte	0x3f
	.zero		1


	//   ....[53]....
        /*0c94*/ 	.word	0x000291c0
        /*0c98*/ 	.word	0x00000005
        /*0c9c*/ 	.word	0x000388c0
        /*0ca0*/ 	.short	0x010a
        /*0ca2*/ 	.byte	0x3f
	.zero		1


	//   ....[54]....
        /*0ca4*/ 	.word	0x000295b0
        /*0ca8*/ 	.word	0x00000006
        /*0cac*/ 	.word	0x000388a0
        /*0cb0*/ 	.short	0x010a
        /*0cb2*/ 	.byte	0x3f
	.zero		1


	//   ....[55]....
        /*0cb4*/ 	.word	0x00029860
        /*0cb8*/ 	.word	0x00000006
        /*0cbc*/ 	.word	0x000388c0
        /*0cc0*/ 	.short	0x010a
        /*0cc2*/ 	.byte	0x3f
	.zero		1


	//   ....[56]....
        /*0cc4*/ 	.word	0x0002a8d0
        /*0cc8*/ 	.word	0x00000007
        /*0ccc*/ 	.word	0x00038840
        /*0cd0*/ 	.short	0x010a
        /*0cd2*/ 	.byte	0x3f
	.zero		1


	//   ....[57]....
        /*0cd4*/ 	.word	0x0002af40
        /*0cd8*/ 	.word	0x0000000a
        /*0cdc*/ 	.word	0x00038820
        /*0ce0*/ 	.short	0x010a
        /*0ce2*/ 	.byte	0x3f
	.zero		1


	//   ....[58]....
        /*0ce4*/ 	.word	0x0002b250
        /*0ce8*/ 	.word	0x00000007
        /*0cec*/ 	.word	0x00038840
        /*0cf0*/ 	.short	0x010a
        /*0cf2*/ 	.byte	0x3f
	.zero		1


	//   ....[59]....
        /*0cf4*/ 	.word	0x0002b5a0
        /*0cf8*/ 	.word	0x00000008
        /*0cfc*/ 	.word	0x00000060
        /*0d00*/ 	.short	0x010a
        /*0d02*/ 	.byte	0x3f
	.zero		1


	//   ....[60]....
        /*0d04*/ 	.word	0x0002bc00
        /*0d08*/ 	.word	0x00000002
        /*0d0c*/ 	.word	0x00038840
        /*0d10*/ 	.short	0x010a
        /*0d12*/ 	.byte	0x3f
	.zero		1


	//   ....[61]....
        /*0d14*/ 	.word	0x0002bf50
        /*0d18*/ 	.word	0x00000003
        /*0d1c*/ 	.word	0x00000060
        /*0d20*/ 	.short	0x010a
        /*0d22*/ 	.byte	0x3f
	.zero		1


	//   ....[62]....
        /*0d24*/ 	.word	0x0002c4b0
        /*0d28*/ 	.word	0x00000002
        /*0d2c*/ 	.word	0x00038840
        /*0d30*/ 	.short	0x010a
        /*0d32*/ 	.byte	0x3f
	.zero		1


	//   ....[63]....
        /*0d34*/ 	.word	0x0002c800
        /*0d38*/ 	.word	0x00000002
        /*0d3c*/ 	.word	0x00000060
        /*0d40*/ 	.short	0x010a
        /*0d42*/ 	.byte	0x3f
	.zero		1


	//   ....[64]....
        /*0d44*/ 	.word	0x0002cd00
        /*0d48*/ 	.word	0x00000003
        /*0d4c*/ 	.word	0x00038860
        /*0d50*/ 	.short	0x010a
        /*0d52*/ 	.byte	0x3f
	.zero		1


	//   ....[65]....
        /*0d54*/ 	.word	0x0002dd80
        /*0d58*/ 	.word	0x00000000
        /*0d5c*/ 	.word	0x00038820
        /*0d60*/ 	.short	0x010a
        /*0d62*/ 	.byte	0x3f
	.zero		1


	//   ....[66]....
        /*0d64*/ 	.word	0x0002df50
        /*0d68*/ 	.word	0x00000006
        /*0d6c*/ 	.word	0x00000000
        /*0d70*/ 	.short	0x010a
        /*0d72*/ 	.byte	0x3f
	.zero		1


	//   ....[67]....
        /*0d74*/ 	.word	0x0002dfc0
        /*0d78*/ 	.word	0x00000007
        /*0d7c*/ 	.word	0x00000000
        /*0d80*/ 	.short	0x010a
        /*0d82*/ 	.byte	0x3f
	.zero		1


	//   ....[68]....
        /*0d84*/ 	.word	0x0002e030
        /*0d88*/ 	.word	0x00000004
        /*0d8c*/ 	.word	0x00000000
        /*0d90*/ 	.short	0x010a
        /*0d92*/ 	.byte	0x3f
	.zero		1


	//   ....[69]....
        /*0d94*/ 	.word	0x0002e060
        /*0d98*/ 	.word	0x00000003
        /*0d9c*/ 	.word	0x00000000
        /*0da0*/ 	.short	0x010a
        /*0da2*/ 	.byte	0x3f
	.zero		1


	//   ....[70]....
        /*0da4*/ 	.word	0x0002e0c0
        /*0da8*/ 	.word	0x00000000
        /*0dac*/ 	.word	0x00038890
        /*0db0*/ 	.short	0x010a
        /*0db2*/ 	.byte	0x3f
	.zero		1


	//   ....[71]....
        /*0db4*/ 	.word	0x0002e110
        /*0db8*/ 	.word	0x00000000
        /*0dbc*/ 	.word	0x00038890
        /*0dc0*/ 	.short	0x010a
        /*0dc2*/ 	.byte	0x3f
	.zero		1


	//   ....[72]....
        /*0dc4*/ 	.word	0x0002e160
        /*0dc8*/ 	.word	0x00000000
        /*0dcc*/ 	.word	0x00038890
        /*0dd0*/ 	.short	0x010a
        /*0dd2*/ 	.byte	0x3f
	.zero		1


	//   ....[73]....
        /*0dd4*/ 	.word	0x0002e1b0
        /*0dd8*/ 	.word	0x00000000
        /*0ddc*/ 	.word	0x000388b0
        /*0de0*/ 	.short	0x010a
        /*0de2*/ 	.byte	0x3f
	.zero		1


	//   ....[74]....
        /*0de4*/ 	.word	0x0002ec00
        /*0de8*/ 	.word	0x00000010
        /*0dec*/ 	.word	0x00038800
        /*0df0*/ 	.short	0x010a
        /*0df2*/ 	.byte	0x3f
	.zero		1


	//   ....[75]....
        /*0df4*/ 	.word	0x0002f650
        /*0df8*/ 	.word	0x00000010
        /*0dfc*/ 	.word	0x00038800
        /*0e00*/ 	.short	0x010a
        /*0e02*/ 	.byte	0x3f
	.zero		1


	//   ....[76]....
        /*0e04*/ 	.word	0x0002f6a0
        /*0e08*/ 	.word	0x00000000
        /*0e0c*/ 	.word	0x00038830
        /*0e10*/ 	.short	0x010a
        /*0e12*/ 	.byte	0x3f
	.zero		1


	//   ....[77]....
        /*0e14*/ 	.word	0x0002f6f0
        /*0e18*/ 	.word	0x0000000b
        /*0e1c*/ 	.word	0x00038830
        /*0e20*/ 	.short	0x010a
        /*0e22*/ 	.byte	0x3f
	.zero		1


	//   ....[78]....
        /*0e24*/ 	.word	0x0002f740
        /*0e28*/ 	.word	0x00000009
        /*0e2c*/ 	.word	0x00038850
        /*0e30*/ 	.short	0x010a
        /*0e32*/ 	.byte	0x3f
	.zero		1


	//   ....[79]....
        /*0e34*/ 	.word	0x0002f790
        /*0e38*/ 	.word	0x00000004
        /*0e3c*/ 	.word	0x00038830
        /*0e40*/ 	.short	0x010a
        /*0e42*/ 	.byte	0x3f
	.zero		1


	//   ....[80]....
        /*0e44*/ 	.word	0x0002f7e0
        /*0e48*/ 	.word	0x00000009
        /*0e4c*/ 	.word	0x00038850
        /*0e50*/ 	.short	0x010a
        /*0e52*/ 	.byte	0x3f
	.zero		1


	//   ....[81]....
        /*0e54*/ 	.word	0x0002f830
        /*0e58*/ 	.word	0x00000000
        /*0e5c*/ 	.word	0x00038850
        /*0e60*/ 	.short	0x010a
        /*0e62*/ 	.byte	0x3f
	.zero		1


	//   ....[82]....
        /*0e64*/ 	.word	0x0002f9d0
        /*0e68*/ 	.word	0x00000009
        /*0e6c*/ 	.word	0x00038820
        /*0e70*/ 	.short	0x010a
        /*0e72*/ 	.byte	0x3f
	.zero		1


	//   ....[83]....
        /*0e74*/ 	.word	0x0002fa20
        /*0e78*/ 	.word	0x00000005
        /*0e7c*/ 	.word	0x000388a0
        /*0e80*/ 	.short	0x010a
        /*0e82*/ 	.byte	0x3f
	.zero		1


	//   ....[84]....
        /*0e84*/ 	.word	0x0002fa70
        /*0e88*/ 	.word	0x00000005
        /*0e8c*/ 	.word	0x000388c0
        /*0e90*/ 	.short	0x010a
        /*0e92*/ 	.byte	0x3f
	.zero		1


	//   ....[85]....
        /*0e94*/ 	.word	0x0002fac0
        /*0e98*/ 	.word	0x00000006
        /*0e9c*/ 	.word	0x000388a0
        /*0ea0*/ 	.short	0x010a
        /*0ea2*/ 	.byte	0x3f
	.zero		1


	//   ....[86]....
        /*0ea4*/ 	.word	0x0002fb10
        /*0ea8*/ 	.word	0x00000006
        /*0eac*/ 	.word	0x000388c0
        /*0eb0*/ 	.short	0x010a
        /*0eb2*/ 	.byte	0x3f
	.zero		1


	//   ....[87]....
        /*0eb4*/ 	.word	0x0002fcb0
        /*0eb8*/ 	.word	0x00000007
        /*0ebc*/ 	.word	0x00038840
        /*0ec0*/ 	.short	0x010a
        /*0ec2*/ 	.byte	0x3f
	.zero		1


	//   ....[88]....
        /*0ec4*/ 	.word	0x0002fd30
        /*0ec8*/ 	.word	0x00000003
        /*0ecc*/ 	.word	0x00038820
        /*0ed0*/ 	.short	0x010a
        /*0ed2*/ 	.byte	0x3f
	.zero		1


	//   ....[89]....
        /*0ed4*/ 	.word	0x0002fd80
        /*0ed8*/ 	.word	0x00000007
        /*0edc*/ 	.word	0x00038840
        /*0ee0*/ 	.short	0x010a
        /*0ee2*/ 	.byte	0x3f
	.zero		1


	//   ....[90]....
        /*0ee4*/ 	.word	0x0002fdd0
        /*0ee8*/ 	.word	0x00000008
        /*0eec*/ 	.word	0x00000060
        /*0ef0*/ 	.short	0x010a
        /*0ef2*/ 	.byte	0x3f
	.zero		1


	//   ....[91]....
        /*0ef4*/ 	.word	0x0002fe20
        /*0ef8*/ 	.word	0x00000002
        /*0efc*/ 	.word	0x00038840
        /*0f00*/ 	.short	0x010a
        /*0f02*/ 	.byte	0x3f
	.zero		1


	//   ....[92]....
        /*0f04*/ 	.word	0x0002fe70
        /*0f08*/ 	.word	0x00000003
        /*0f0c*/ 	.word	0x00000060
        /*0f10*/ 	.short	0x010a
        /*0f12*/ 	.byte	0x3f
	.zero		1


	//   ....[93]....
        /*0f14*/ 	.word	0x0002fec0
        /*0f18*/ 	.word	0x00000002
        /*0f1c*/ 	.word	0x00038840
        /*0f20*/ 	.short	0x010a
        /*0f22*/ 	.byte	0x3f
	.zero		1


	//   ....[94]....
        /*0f24*/ 	.word	0x0002ff10
        /*0f28*/ 	.word	0x00000002
        /*0f2c*/ 	.word	0x00000060
        /*0f30*/ 	.short	0x010a
        /*0f32*/ 	.byte	0x3f
	.zero		1


	//   ....[95]....
        /*0f34*/ 	.word	0x0002ff60
        /*0f38*/ 	.word	0x00000003
        /*0f3c*/ 	.word	0x00038860
        /*0f40*/ 	.short	0x010a
        /*0f42*/ 	.byte	0x3f
	.zero		1


	//   ....[96]....
        /*0f44*/ 	.word	0x00030920
        /*0f48*/ 	.word	0x00000000
        /*0f4c*/ 	.word	0x00038820
        /*0f50*/ 	.short	0x010a
        /*0f52*/ 	.byte	0x3f
	.zero		1


	//   ....[97]....
        /*0f54*/ 	.word	0x00030ac0
        /*0f58*/ 	.word	0x00000006
        /*0f5c*/ 	.word	0x00000000
        /*0f60*/ 	.short	0x010a
        /*0f62*/ 	.byte	0x3f
	.zero		1


	//   ....[98]....
        /*0f64*/ 	.word	0x00030b10
        /*0f68*/ 	.word	0x00000007
        /*0f6c*/ 	.word	0x00000000
        /*0f70*/ 	.short	0x010a
        /*0f72*/ 	.byte	0x3f
	.zero		1


	//   ....[99]....
        /*0f74*/ 	.word	0x00030b60
        /*0f78*/ 	.word	0x00000004
        /*0f7c*/ 	.word	0x00000000
        /*0f80*/ 	.short	0x010a
        /*0f82*/ 	.byte	0x3f
	.zero		1


	//----- nvinfo : EIATTR_NUM_MBARRIERS
	.align		4
.L_363:
        /*0f84*/ 	.byte	0x03, 0x38
        /*0f86*/ 	.short	0x0016


	//----- nvinfo : EIATTR_EXIT_INSTR_OFFSETS
	.align		4
        /*0f88*/ 	.byte	0x04, 0x1c
        /*0f8a*/ 	.short	(.L_365 - .L_364)


	//   ....[0]....
.L_364:
        /*0f8c*/ 	.word	0x0002e0b0


	//----- nvinfo : EIATTR_MAX_THREADS
	.align		4
.L_365:
        /*0f90*/ 	.byte	0x04, 0x05
        /*0f92*/ 	.short	(.L_367 - .L_366)
.L_366:
        /*0f94*/ 	.word	0x00000180
        /*0f98*/ 	.word	0x00000001
        /*0f9c*/ 	.word	0x00000001


	//----- nvinfo : EIATTR_CRS_STACK_SIZE
	.align		4
.L_367:
        /*0fa0*/ 	.byte	0x04, 0x1e
        /*0fa2*/ 	.short	(.L_369 - .L_368)
.L_368:
        /*0fa4*/ 	.word	0x00000000


	//----- nvinfo : EIATTR_CBANK_PARAM_SIZE
	.align		4
.L_369:
        /*0fa8*/ 	.byte	0x03, 0x19
        /*0faa*/ 	.short	0x0a70


	//----- nvinfo : EIATTR_PARAM_CBANK
	.align		4
        /*0fac*/ 	.byte	0x04, 0x0a
        /*0fae*/ 	.short	(.L_371 - .L_370)
	.align		4
.L_370:
        /*0fb0*/ 	.word	index@(.nv.constant0._ZN7cutlass13device_kernelIN5flash11enable_sm90INS1_16FlashAttnFwdSm90INS1_25CollectiveMainloopFwdSm90ILi2EN4cute5tupleIJNS5_1CILi1EEES8_S8_EEENS6_IJNS7_ILi128EEENS7_ILi80EEENS7_ILi256EEEEEELi256ENS_10bfloat16_tEfNS_4arch4Sm90ELb1ELb0ELb0ELb1ELb0ELb1ELb0ELb1ELb1ELb0ELb0ELb0EEENS1_21CollectiveEpilogueFwdINS6_IJSA_SC_SB_EEES9_SE_SG_Li256ELb1ELb0ELb0ELb0EEENS1_36VarlenDynamicPersistentTileSchedulerILi128ELi80ELi256ELi32ELb0ELb0ELb1ELb1ELb1ELb1EEEEEEEEEvNT_6ParamsE)
        /*0fb4*/ 	.short	0x0210
        /*0fb6*/ 	.short	0x0a70


	//----- nvinfo : EIATTR_SW_WAR
	.align		4
.L_371:
        /*0fb8*/ 	.byte	0x04, 0x36
        /*0fba*/ 	.short	(.L_373 - .L_372)
.L_372:
        /*0fbc*/ 	.word	0x00000008
.L_373:


//--------------------- .nv.callgraph             --------------------------
	.section	.nv.callgraph,"",@"SHT_CUDA_CALLGRAPH"
	.align	4
	.sectionentsize	8
	.align		4
        /*0000*/ 	.word	0x00000000
	.align		4
        /*0004*/ 	.word	0xffffffff
	.align		4
        /*0008*/ 	.word	index@(_ZN7cutlass13device_kernelIN5flash11enable_sm90INS1_16FlashAttnFwdSm90INS1_25CollectiveMainloopFwdSm90ILi2EN4cute5tupleIJNS5_1CILi1EEES8_S8_EEENS6_IJNS7_ILi128EEENS7_ILi80EEENS7_ILi256EEEEEELi256ENS_10bfloat16_tEfNS_4arch4Sm90ELb0ELb0ELb0ELb0ELb0ELb0ELb0ELb1ELb1ELb0ELb0ELb0EEENS1_21CollectiveEpilogueFwdINS6_IJSA_SC_SB_EEES9_SE_SG_Li256ELb0ELb0ELb0ELb0EEENS1_29StaticPersistentTileSchedulerILb0EEEEEEEEEvNT_6ParamsE)
	.align		4
        /*000c*/ 	.word	index@(__assertfail)
	.align		4
        /*0010*/ 	.word	index@(_ZN7cutlass13device_kernelIN5flash11enable_sm90INS1_16FlashAttnFwdSm90INS1_25CollectiveMainloopFwdSm90ILi2EN4cute5tupleIJNS5_1CILi2EEENS7_ILi1EEES9_EEENS6_IJNS7_ILi128EEENS7_ILi80EEENS7_ILi256EEEEEELi256ENS_10bfloat16_tEfNS_4arch4Sm90ELb0ELb0ELb0ELb0ELb0ELb0ELb0ELb1ELb1ELb0ELb0ELb0EEENS1_21CollectiveEpilogueFwdINS6_IJSB_SD_SC_EEESA_SF_SH_Li256ELb0ELb0ELb0ELb0EEENS1_29StaticPersistentTileSchedulerILb0EEEEEEEEEvNT_6ParamsE)
	.align		4
        /*0014*/ 	.word	index@(__assertfail)
	.align		4
        /*0018*/ 	.word	index@(_ZN7cutlass13device_kernelIN5flash11enable_sm90INS1_16FlashAttnFwdSm90INS1_25CollectiveMainloopFwdSm90ILi2EN4cute5tupleIJNS5_1CILi1EEES8_S8_EEENS6_IJNS7_ILi128EEENS7_ILi80EEENS7_ILi256EEEEEELi256ENS_10bfloat16_tEfNS_4arch4Sm90ELb0ELb0ELb0ELb1ELb0ELb0ELb0ELb1ELb1ELb0ELb0ELb0EEENS1_21CollectiveEpilogueFwdINS6_IJSA_SC_SB_EEES9_SE_SG_Li256ELb1ELb0ELb0ELb0EEENS1_36VarlenDynamicPersistentTileSchedulerILi128ELi80ELi256ELi32ELb0ELb0ELb1ELb0ELb1ELb1EEEEEEEEEvNT_6ParamsE)
	.align		4
        /*001c*/ 	.word	index@(__assertfail)
	.align		4
        /*0020*/ 	.word	index@(_ZN7cutlass13device_kernelIN5flash11enable_sm90INS1_16FlashAttnFwdSm90INS1_25CollectiveMainloopFwdSm90ILi2EN4cute5tupleIJNS5_1CILi1EEES8_S8_EEENS6_IJNS7_ILi128EEENS7_ILi80EEENS7_ILi256EEEEEELi256ENS_10bfloat16_tEfNS_4arch4Sm90ELb0ELb0ELb0ELb1ELb0ELb1ELb0ELb1ELb1ELb0ELb0ELb0EEENS1_21CollectiveEpilogueFwdINS6_IJSA_SC_SB_EEES9_SE_SG_Li256ELb1ELb0ELb0ELb0EEENS1_36VarlenDynamicPersistentTileSchedulerILi128ELi80ELi256ELi32ELb0ELb0ELb1ELb0ELb1ELb1EEEEEEEEEvNT_6ParamsE)
	.align		4
        /*0024*/ 	.word	index@(__assertfail)
	.align		4
        /*0028*/ 	.word	index@(_ZN7cutlass13device_kernelIN5flash11enable_sm90INS1_16FlashAttnFwdSm90INS1_25CollectiveMainloopFwdSm90ILi2EN4cute5tupleIJNS5_1CILi1EEES8_S8_EEENS6_IJNS7_ILi128EEENS7_ILi64EEENS7_ILi256EEEEEELi256ENS_10bfloat16_tEfNS_4arch4Sm90ELb0ELb1ELb0ELb0ELb0ELb0ELb0ELb1ELb1ELb0ELb0ELb0EEENS1_21CollectiveEpilogueFwdINS6_IJSA_SC_SB_EEES9_SE_SG_Li256ELb0ELb0ELb0ELb0EEENS1_30DynamicPersistentTileSchedulerILi256ELi32ELb0ELb0ELb1EEEEEEEEEvNT_6ParamsE)
	.align		4
        /*002c*/ 	.word	index@(__assertfail)
	.align		4
        /*0030*/ 	.word	index@(_ZN7cutlass13device_kernelIN5flash11enable_sm90INS1_16FlashAttnFwdSm90INS1_25CollectiveMainloopFwdSm90ILi2EN4cute5tupleIJNS5_1CILi1EEES8_S8_EEENS6_IJNS7_ILi128EEENS7_ILi64EEENS7_ILi256EEEEEELi256ENS_10bfloat16_tEfNS_4arch4Sm90ELb0ELb1ELb0ELb1ELb0ELb0ELb0ELb1ELb1ELb0ELb0ELb0EEENS1_21CollectiveEpilogueFwdINS6_IJSA_SC_SB_EEES9_SE_SG_Li256ELb1ELb0ELb0ELb0EEENS1_36VarlenDynamicPersistentTileSchedulerILi128ELi64ELi256ELi32ELb0ELb0ELb1ELb1ELb0ELb1EEEEEEEEEvNT_6ParamsE)
	.align		4
        /*0034*/ 	.word	index@(__assertfail)
	.align		4
        /*0038*/ 	.word	index@(_ZN7cutlass13device_kernelIN5flash11enable_sm90INS1_16FlashAttnFwdSm90INS1_25CollectiveMainloopFwdSm90ILi2EN4cute5tupleIJNS5_1CILi1EEES8_S8_EEENS6_IJNS7_ILi128EEENS7_ILi64EEENS7_ILi256EEEEEELi256ENS_10bfloat16_tEfNS_4arch4Sm90ELb0ELb1ELb0ELb1ELb0ELb1ELb0ELb1ELb1ELb0ELb0ELb0EEENS1_21CollectiveEpilogueFwdINS6_IJSA_SC_SB_EEES9_SE_SG_Li256ELb1ELb0ELb0ELb0EEENS1_36VarlenDynamicPersistentTileSchedulerILi128ELi64ELi256ELi32ELb0ELb0ELb1ELb1ELb0ELb1EEEEEEEEEvNT_6ParamsE)
	.align		4
        /*003c*/ 	.word	index@(__assertfail)
	.align		4
        /*0040*/ 	.word	index@(_ZN7cutlass13device_kernelIN5flash11enable_sm90INS1_16FlashAttnFwdSm90INS1_25CollectiveMainloopFwdSm90ILi2EN4cute5tupleIJNS5_1CILi1EEES8_S8_EEENS6_IJNS7_ILi128EEENS7_ILi80EEENS7_ILi256EEEEEELi256ENS_10bfloat16_tEfNS_4arch4Sm90ELb1ELb0ELb0ELb0ELb0ELb0ELb0ELb1ELb1ELb0ELb0ELb0EEENS1_21CollectiveEpilogueFwdINS6_IJSA_SC_SB_EEES9_SE_SG_Li256ELb0ELb0ELb0ELb0EEENS1_30DynamicPersistentTileSchedulerILi256ELi32ELb0ELb0ELb1EEEEEEEEEvNT_6ParamsE)
	.align		4
        /*0044*/ 	.word	index@(__assertfail)
	.align		4
        /*0048*/ 	.word	index@(_ZN7cutlass13device_kernelIN5flash11enable_sm90INS1_16FlashAttnFwdSm90INS1_25CollectiveMainloopFwdSm90ILi2EN4cute5tupleIJNS5_1CILi1EEES8_S8_EEENS6_IJNS7_ILi128EEENS7_ILi80EEENS7_ILi256EEEEEELi256ENS_10bfloat16_tEfNS_4arch4Sm90ELb1ELb0ELb0ELb1ELb0ELb0ELb0ELb1ELb1ELb0ELb0ELb0EEENS1_21CollectiveEpilogueFwdINS6_IJSA_SC_SB_EEES9_SE_SG_Li256ELb1ELb0ELb0ELb0EEENS1_36VarlenDynamicPersistentTileSchedulerILi128ELi80ELi256ELi32ELb0ELb0ELb1ELb1ELb1ELb1EEEEEEEEEvNT_6ParamsE)
	.align		4
        /*004c*/ 	.word	index@(__assertfail)
	.align		4
        /*0050*/ 	.word	index@(_ZN7cutlass13device_kernelIN5flash11enable_sm90INS1_16FlashAttnFwdSm90INS1_25CollectiveMainloopFwdSm90ILi2EN4cute5tupleIJNS5_1CILi1EEES8_S8_EEENS6_IJNS7_ILi128EEENS7_ILi80EEENS7_ILi256EEEEEELi256ENS_10bfloat16_tEfNS_4arch4Sm90ELb1ELb0ELb0ELb1ELb0ELb1ELb0ELb1ELb1ELb0ELb0ELb0EEENS1_21CollectiveEpilogueFwdINS6_IJSA_SC_SB_EEES9_SE_SG_Li256ELb1ELb0ELb0ELb0EEENS1_36VarlenDynamicPersistentTileSchedulerILi128ELi80ELi256ELi32ELb0ELb0ELb1ELb1ELb1ELb1EEEEEEEEEvNT_6ParamsE)
	.align		4
        /*0054*/ 	.word	index@(__assertfail)
	.align		4
        /*0058*/ 	.word	0x00000000
	.align		4
        /*005c*/ 	.word	0xfffffffe
	.align		4
        /*0060*/ 	.word	0x00000000
	.align		4
        /*0064*/ 	.word	0xfffffffd
	.align		4
        /*0068*/ 	.word	0x00000000
	.align		4
        /*006c*/ 	.word	0xfffffffc


//--------------------- .nv.constant4             --------------------------
	.section	.nv.constant4,"a",@progbits
	.align	8
	.align		8
.nv.constant4:
        /*0000*/ 	.dword	__assertfail
	.align		8
        /*0008*/ 	.dword	__unnamed_1
	.align		8
        /*0010*/ 	.dword	__unnamed_2
	.align		8
        /*0018*/ 	.dword	__unnamed_3
	.align		8
        /*0020*/ 	.dword	__unnamed_4
	.align		8
        /*0028*/ 	.dword	__unnamed_5
	.align		8
        /*0030*/ 	.dword	__unnamed_6
	.align		8
        /*0038*/ 	.dword	__unnamed_7
	.align		8
        /*0040*/ 	.dword	__unnamed_8
	.align		8
        /*0048*/ 	.dword	__unnamed_9
	.align		8
        /*0050*/ 	.dword	_ZN66_INTERNAL_07c68af2_30_flash_fwd_hdim256_bf16_sm90_cu_bdbb69e5_33824cuda3std3__45__cpo5beginE
	.align		8
        /*0058*/ 	.dword	_ZN66_INTERNAL_07c68af2_30_flash_fwd_hdim256_bf16_sm90_cu_bdbb69e5_33824cuda3std3__45__cpo3endE
	.align		8
        /*0060*/ 	.dword	_ZN66_INTERNAL_07c68af2_30_flash_fwd_hdim256_bf16_sm90_cu_bdbb69e5_33824cuda3std3__45__cpo6cbeginE
	.align		8
        /*0068*/ 	.dword	_ZN66_INTERNAL_07c68af2_30_flash_fwd_hdim256_bf16_sm90_cu_bdbb69e5_33824cuda3std3__45__cpo4cendE
	.align		8
        /*0070*/ 	.dword	_ZN66_INTERNAL_07c68af2_30_flash_fwd_hdim256_bf16_sm90_cu_bdbb69e5_33824cuda3std3__468_GLOBAL__N__07c68af2_30_flash_fwd_hdim256_bf16_sm90_cu_bdbb69e5_33826ignoreE
	.align		8
        /*0078*/ 	.dword	_ZN66_INTERNAL_07c68af2_30_flash_fwd_hdim256_bf16_sm90_cu_bdbb69e5_33824cuda3std3__419piecewise_constructE
	.align		8
        /*0080*/ 	.dword	_ZN66_INTERNAL_07c68af2_30_flash_fwd_hdim256_bf16_sm90_cu_bdbb69e5_33824cuda3std3__48in_placeE
	.align		8
        /*0088*/ 	.dword	_ZN66_INTERNAL_07c68af2_30_flash_fwd_hdim256_bf16_sm90_cu_bdbb69e5_33824cuda3std6ranges3__45__cpo4swapE
	.align		8
        /*0090*/ 	.dword	_ZN66_INTERNAL_07c68af2_30_flash_fwd_hdim256_bf16_sm90_cu_bdbb69e5_33824cuda3std6ranges3__45__cpo9iter_moveE
	.align		8
        /*0098*/ 	.dword	_ZN66_INTERNAL_07c68af2_30_flash_fwd_hdim256_bf16_sm90_cu_bdbb69e5_33824cute7productE
	.align		8
        /*00a0*/ 	.dword	_ZN66_INTERNAL_07c68af2_30_flash_fwd_hdim256_bf16_sm90_cu_bdbb69e5_33824cute1_E
	.align		8
        /*00a8*/ 	.dword	$str$23
	.align		8
        /*00b0*/ 	.dword	$str$24


//--------------------- .text._ZN7cutlass13device_kernelIN5flash11enable_sm90INS1_16FlashAttnFwdSm90INS1_25CollectiveMainloopFwdSm90ILi2EN4cute5tupleIJNS5_1CILi1EEES8_S8_EEENS6_IJNS7_ILi128EEENS7_ILi80EEENS7_ILi256EEEEEELi256ENS_10bfloat16_tEfNS_4arch4Sm90ELb0ELb0ELb0ELb0ELb0ELb0ELb0ELb1ELb1ELb0ELb0ELb0EEENS1_21CollectiveEpilogueFwdINS6_IJSA_SC_SB_EEES9_SE_SG_Li256ELb0ELb0ELb0ELb0EEENS1_29StaticPersistentTileSchedulerILb0EEEEEEEEEvNT_6ParamsE --------------------------
	.section	.text._ZN7cutlass13device_kernelIN5flash11enable_sm90INS1_16FlashAttnFwdSm90INS1_25CollectiveMainloopFwdSm90ILi2EN4cute5tupleIJNS5_1CILi1EEES8_S8_EEENS6_IJNS7_ILi128EEENS7_ILi80EEENS7_ILi256EEEEEELi256ENS_10bfloat16_tEfNS_4arch4Sm90ELb0ELb0ELb0ELb0ELb0ELb0ELb0ELb1ELb1ELb0ELb0ELb0EEENS1_21CollectiveEpilogueFwdINS6_IJSA_SC_SB_EEES9_SE_SG_Li256ELb0ELb0ELb0ELb0EEENS1_29StaticPersistentTileSchedulerILb0EEEEEEEEEvNT_6ParamsE,"ax",@progbits
	.align	128
.text._ZN7cutlass13device_kernelIN5flash11enable_sm90INS1_16FlashAttnFwdSm90INS1_25CollectiveMainloopFwdSm90ILi2EN4cute5tupleIJNS5_1CILi1EEES8_S8_EEENS6_IJNS7_ILi128EEENS7_ILi80EEENS7_ILi256EEEEEELi256ENS_10bfloat16_tEfNS_4arch4Sm90ELb0ELb0ELb0ELb0ELb0ELb0ELb0ELb1ELb1ELb0ELb0ELb0EEENS1_21CollectiveEpilogueFwdINS6_IJSA_SC_SB_EEES9_SE_SG_Li256ELb0ELb0ELb0ELb0EEENS1_29StaticPersistentTileSchedulerILb0EEEEEEEEEvNT_6ParamsE:
        .type           _ZN7cutlass13device_kernelIN5flash11enable_sm90INS1_16FlashAttnFwdSm90INS1_25CollectiveMainloopFwdSm90ILi2EN4cute5tupleIJNS5_1CILi1EEES8_S8_EEENS6_IJNS7_ILi128EEENS7_ILi80EEENS7_ILi256EEEEEELi256ENS_10bfloat16_tEfNS_4arch4Sm90ELb0ELb0ELb0ELb0ELb0ELb0ELb0ELb1ELb1ELb0ELb0ELb0EEENS1_21CollectiveEpilogueFwdINS6_IJSA_SC_SB_EEES9_SE_SG_Li256ELb0ELb0ELb0ELb0EEENS1_29StaticPersistentTileSchedulerILb0EEEEEEEEEvNT_6ParamsE,@function
        .size           _ZN7cutlass13device_kernelIN5flash11enable_sm90INS1_16FlashAttnFwdSm90INS1_25CollectiveMainloopFwdSm90ILi2EN4cute5tupleIJNS5_1CILi1EEES8_S8_EEENS6_IJNS7_ILi128EEENS7_ILi80EEENS7_ILi256EEEEEELi256ENS_10bfloat16_tEfNS_4arch4Sm90ELb0ELb0ELb0ELb0ELb0ELb0ELb0ELb1ELb1ELb0ELb0ELb0EEENS1_21CollectiveEpilogueFwdINS6_IJSA_SC_SB_EEES9_SE_SG_Li256ELb0ELb0ELb0ELb0EEENS1_29StaticPersistentTileSchedulerILb0EEEEEEEEEvNT_6ParamsE,(.L_x_2837 - _ZN7cutlass13device_kernelIN5flash11enable_sm90INS1_16FlashAttnFwdSm90INS1_25CollectiveMainloopFwdSm90ILi2EN4cute5tupleIJNS5_1CILi1EEES8_S8_EEENS6_IJNS7_ILi128EEENS7_ILi80EEENS7_ILi256EEEEEELi256ENS_10bfloat16_tEfNS_4arch4Sm90ELb0ELb0ELb0ELb0ELb0ELb0ELb0ELb1ELb1ELb0ELb0ELb0EEENS1_21CollectiveEpilogueFwdINS6_IJSA_SC_SB_EEES9_SE_SG_Li256ELb0ELb0ELb0ELb0EEENS1_29StaticPersistentTileSchedulerILb0EEEEEEEEEvNT_6ParamsE)
        .other          _ZN7cutlass13device_kernelIN5flash11enable_sm90INS1_16FlashAttnFwdSm90INS1_25CollectiveMainloopFwdSm90ILi2EN4cute5tupleIJNS5_1CILi1EEES8_S8_EEENS6_IJNS7_ILi128EEENS7_ILi80EEENS7_ILi256EEEEEELi256ENS_10bfloat16_tEfNS_4arch4Sm90ELb0ELb0ELb0ELb0ELb0ELb0ELb0ELb1ELb1ELb0ELb0ELb0EEENS1_21CollectiveEpilogueFwdINS6_IJSA_SC_SB_EEES9_SE_SG_Li256ELb0ELb0ELb0ELb0EEENS1_29StaticPersistentTileSchedulerILb0EEEEEEEEEvNT_6ParamsE,@"STO_CUDA_ENTRY STV_DEFAULT"
_ZN7cutlass13device_kernelIN5flash11enable_sm90INS1_16FlashAttnFwdSm90INS1_25CollectiveMainloopFwdSm90ILi2EN4cute5tupleIJNS5_1CILi1EEES8_S8_EEENS6_IJNS7_ILi128EEENS7_ILi80EEENS7_ILi256EEEEEELi256ENS_10bfloat16_tEfNS_4arch4Sm90ELb0ELb0ELb0ELb0ELb0ELb0ELb0ELb1ELb1ELb0ELb0ELb0EEENS1_21CollectiveEpilogueFwdINS6_IJSA_SC_SB_EEES9_SE_SG_Li256ELb0ELb0ELb0ELb0EEENS1_29StaticPersistentTileSchedulerILb0EEEEEEEEEvNT_6ParamsE:
[----:B------:R-:W1:Y:S02]  /*0000*/  LDC R1, c[0x0][0x28] ;  /* 0x00000a00ff017b82 */ /* 0x000e640000000800 */
[----:B-1----:R-:W-:Y:S01]  /*0010*/  VIADD R1, R1, 0xffffffe0 ;  /* 0xffffffe001017836 */ /* 0x002fe20000000000 */
[----:B------:R-:W1:Y:S01]  /*0020*/  S2R R3, SR_TID.X ;  /* 0x0000000000037919 */ /* 0x000e620000002100 */
[----:B------:R-:W-:Y:S01]  /*0030*/  ELECT P0, URZ, PT ;  /* 0x00000000003f782f */ /* 0x000fe20003800000 */
[----:B------:R-:W-:Y:S01]  /*0040*/  BSSY B0, `(.L_x_0) ;  /* 0x0000013000007945 */ /* 0x000fe20003800000 */
[----:B-1----:R-:W-:-:S05]  /*0050*/  SHF.R.U32.HI R0, RZ, 0x5, R3 ;  /* 0x00000005ff007819 */ /* 0x002fca0000011603 */
[----:B------:R-:W1:Y:S02]  /*0060*/  SHFL.IDX PT, R2, R0, RZ, 0x1f ;  /* 0x00001fff00027589 */ /* 0x000e6400000e0000 */
[----:B-1----:R-:W-:-:S13]  /*0070*/  ISETP.EQ.AND P0, PT, R2, RZ, P0 ;  /* 0x000000ff0200720c */ /* 0x002fda0000702270 */
[----:B------:R-:W-:Y:S05]  /*0080*/  @!P0 BRA `(.L_x_1) ;  /* 0x0000000000388947 */ /* 0x000fea0003800000 */
[----:B------:R-:W-:Y:S02]  /*0090*/  ULDC.64 UR4, c[0x0][0x198] ;  /* 0x0000660000047ab9 */ /* 0x000fe40000000a00 */
[----:B------:R-:W-:Y:S02]  /*00a0*/  UIADD3 UR6, UP0, UR4, 0x270, URZ ;  /* 0x0000027004067890 */ /* 0x000fe4000ff1e03f */
[----:B------:R-:W-:Y:S02]  /*00b0*/  UIADD3 UR8, UP1, UR4, 0x370, URZ ;  /* 0x0000037004087890 */ /* 0x000fe4000ff3e03f */
[----:B------:R-:W-:Y:S02]  /*00c0*/  UIADD3 UR10, UP2, UR4, 0x470, URZ ;  /* 0x00000470040a7890 */ /* 0x000fe4000ff5e03f */
[----:B------:R-:W-:Y:S02]  /*00d0*/  UIADD3 UR4, UP3, UR4, 0x9f0, URZ ;  /* 0x000009f004047890 */ /* 0x000fe4000ff7e03f */
[----:B------:R-:W-:-:S02]  /*00e0*/  UIADD3.X UR7, URZ, UR5, URZ, UP0, !UPT ;  /* 0x000000053f077290 */ /* 0x000fc400087fe43f */
[----:B------:R-:W-:Y:S02]  /*00f0*/  UIADD3.X UR9, URZ, UR5, URZ, UP1, !UPT ;  /* 0x000000053f097290 */ /* 0x000fe40008ffe43f */
[----:B------:R-:W-:Y:S02]  /*0100*/  UIADD3.X UR11, URZ, UR5, URZ, UP2, !UPT ;  /* 0x000000053f0b7290 */ /* 0x000fe400097fe43f */
[----:B------:R-:W-:-:S03]  /*0110*/  UIADD3.X UR5, URZ, UR5, URZ, UP3, !UPT ;  /* 0x000000053f057290 */ /* 0x000fc60009ffe43f */
[----:B------:R1:W-:Y:S02]  /*0120*/  UTMACCTL.PF [UR6] ;  /* 0x00000000060079b9 */ /* 0x0003e40008040000 */
[----:B------:R1:W-:Y:S02]  /*0130*/  UTMACCTL.PF [UR8] ;  /* 0x00000000080079b9 */ /* 0x0003e40008040000 */
[----:B------:R1:W-:Y:S02]  /*0140*/  UTMACCTL.PF [UR10] ;  /* 0x000000000a0079b9 */ /* 0x0003e40008040000 */
[----:B------:R1:W-:Y:S02]  /*0150*/  UTMACCTL.PF [UR4] ;  /* 0x00000000040079b9 */ /* 0x0003e40008040000 */
[----:B-1----:R-:W-:Y:S01]  /*0160*/  NOP ;  /* 0x0000000000007918 */ /* 0x002fe20000000000 */
.L_x_1:
[----:B------:R-:W-:Y:S05]  /*0170*/  BSYNC B0 ;  /* 0x0000000000007941 */ /* 0x000fea0003800000 */
.L_x_0:
[----:B------:R-:W-:Y:S01]  /*0180*/  VOTEU.ANY UP0, P0 ;  /* 0x00000000003f7886 */ /* 0x000fe20000000100 */
[----:B------:R-:W1:Y:S01]  /*0190*/  SHFL.IDX PT, R2, R0, RZ, 0x1f ;  /* 0x00001fff00027589 */ /* 0x000e6200000e0000 */
[----:B------:R-:W-:Y:S01]  /*01a0*/  UMOV UR4, 0x1 ;  /* 0x0000000100047882 */ /* 0x000fe20000000000 */
[----:B------:R-:W-:Y:S02]  /*01b0*/  VOTEU.ANY UP1, P0 ;  /* 0x00000000003f7886 */ /* 0x000fe40000020100 */
[----:B------:R-:W2:Y:S01]  /*01c0*/  @UP0 S2UR UR7, SR_CgaCtaId ;  /* 0x00000000000709c3 */ /* 0x000ea20000008800 */
[----:B------:R-:W-:Y:S01]  /*01d0*/  @UP0 UMOV UR6, 0x400 ;  /* 0x0000040000060882 */ /* 0x000fe20000000000 */
[----:B------:R-:W-:-:S04]  /*01e0*/  @UP0 UIADD3 UR4, -UR4, 0x100000, URZ ;  /* 0x0010000004040890 */ /* 0x000fc8000fffe13f */
[----:B------:R-:W-:Y:S02]  /*01f0*/  @UP0 USHF.L.U32 UR5, UR4, 0xb, URZ ;  /* 0x0000000b04050899 */ /* 0x000fe4000800063f */
[----:B------:R-:W-:Y:S01]  /*0200*/  @UP0 USHF.L.U32 UR4, UR4, 0x1, URZ ;  /* 0x0000000104040899 */ /* 0x000fe2000800063f */
[----:B-1----:R-:W-:Y:S02]  /*0210*/  ISETP.NE.AND P1, PT, R2, RZ, PT ;  /* 0x000000ff0200720c */ /* 0x002fe40003f25270 */
[----:B------:R-:W-:Y:S01]  /*0220*/  SHF.R.U32.HI R2, RZ, 0x7, R3 ;  /* 0x00000007ff027819 */ /* 0x000fe20000011603 */
[----:B--2---:R-:W-:Y:S01]  /*0230*/  @UP0 ULEA UR6, UR7, UR6, 0x18 ;  /* 0x0000000607060291 */ /* 0x004fe2000f8ec03f */
[----:B------:R-:W-:-:S04]  /*0240*/  VOTEU.ANY UP0, P0 ;  /* 0x00000000003f7886 */ /* 0x000fc80000000100 */
[----:B------:R-:W1:Y:S04]  /*0250*/  SHFL.IDX PT, R2, R2, RZ, 0x1f ;  /* 0x00001fff02027589 */ /* 0x000e6800000e0000 */
[----:B------:R-:W2:Y:S03]  /*0260*/  FENCE.VIEW.ASYNC.S ;  /* 0x00000000000073c6 */ /* 0x000ea60000000000 */
[----:B--2---:R2:W3:Y:S01]  /*0270*/  @UP0 SYNCS.EXCH.64 URZ, [UR6+0x38800], UR4 ;  /* 0x03880004063f05b2 */ /* 0x0044e20008000100 */
[----:B------:R2:W4:Y:S01]  /*0280*/  @UP1 SYNCS.EXCH.64 URZ, [UR6+0x38820], UR4 ;  /* 0x03882004063f15b2 */ /* 0x0005220008000100 */
[----:B------:R-:W-:Y:S05]  /*0290*/  @P1 BRA `(.L_x_2) ;  /* 0x0000000000481947 */ /* 0x000fea0003800000 */
[----:B--2---:R-:W2:Y:S01]  /*02a0*/  S2UR UR5, SR_CgaCtaId ;  /* 0x00000000000579c3 */ /* 0x004ea20000008800 */
[----:B------:R-:W-:Y:S01]  /*02b0*/  UMOV UR4, 0x400 ;  /* 0x0000040000047882 */ /* 0x000fe20000000000 */
[----:B------:R-:W-:Y:S01]  /*02c0*/  UMOV UR6, 0x1 ;  /* 0x0000000100067882 */ /* 0x000fe20000000000 */
[----:B------:R-:W-:Y:S01]  /*02d0*/  UMOV UR9, 0x2 ;  /* 0x0000000200097882 */ /* 0x000fe20000000000 */
[----:B------:R-:W-:-:S04]  /*02e0*/  UIADD3 UR6, -UR6, 0x100000, URZ ;  /* 0x0010000006067890 */ /* 0x000fc8000fffe13f */
[----:B------:R-:W-:Y:S02]  /*02f0*/  USHF.L.U32 UR7, UR6, 0xb, URZ ;  /* 0x0000000b06077899 */ /* 0x000fe4000800063f */
[----:B------:R-:W-:Y:S01]  /*0300*/  USHF.L.U32 UR6, UR6, 0x1, URZ ;  /* 0x0000000106067899 */ /* 0x000fe2000800063f */
[----:B------:R-:W-:Y:S01]  /*0310*/  ELECT P0, URZ, PT ;  /* 0x00000000003f782f */ /* 0x000fe20003800000 */
[----:B--2---:R-:W-:Y:S02]  /*0320*/  ULEA UR8, UR5, UR4, 0x18 ;  /* 0x0000000405087291 */ /* 0x004fe4000f8ec03f */
[----:B------:R-:W-:-:S04]  /*0330*/  UIADD3 UR4, -UR9, 0x100000, URZ ;  /* 0x0010000009047890 */ /* 0x000fc8000fffe13f */
[----:B------:R-:W-:Y:S02]  /*0340*/  USHF.L.U32 UR5, UR4, 0xb, URZ ;  /* 0x0000000b04057899 */ /* 0x000fe4000800063f */
[----:B------:R-:W-:Y:S01]  /*0350*/  USHF.L.U32 UR4, UR4, 0x1, URZ ;  /* 0x0000000104047899 */ /* 0x000fe2000800063f */
[----:B------:R-:W2:Y:S03]  /*0360*/  FENCE.VIEW.ASYNC.S ;  /* 0x00000000000073c6 */ /* 0x000ea60000000000 */
[----:B--2---:R2:W1:Y:S08]  /*0370*/  SYNCS.EXCH.64 URZ, [UR8+0x38830], UR6 ;  /* 0x03883006083f75b2 */ /* 0x0044700008000100 */
[----:B------:R2:W1:Y:S01]  /*0380*/  SYNCS.EXCH.64 URZ, [UR8+0x38840], UR4 ;  /* 0x03884004083f75b2 */ /* 0x0004620008000100 */
[----:B------:R2:W1:Y:S01]  /*0390*/  SYNCS.EXCH.64 URZ, [UR8+0x38838], UR6 ;  /* 0x03883806083f75b2 */ /* 0x0004620008000100 */
[----:B------:R2:W1:Y:S01]  /*03a0*/  SYNCS.EXCH.64 URZ, [UR8+0x38848], UR4 ;  /* 0x03884804083f75b2 */ /* 0x0004620008000100 */
[----:B------:R-:W-:Y:S01]  /*03b0*/  NOP ;  /* 0x0000000000007918 */ /* 0x000fe20000000000 */
.L_x_2:
[----:B------:R-:W5:Y:S01]  /*03c0*/  SHFL.IDX PT, R4, R0, RZ, 0x1f ;  /* 0x00001fff00047589 */ /* 0x000f6200000e0000 */
[----:B------:R-:W-:Y:S01]  /*03d0*/  NOP ;  /* 0x0000000000007918 */ /* 0x000fe20000000000 */
[----:B-----5:R-:W-:-:S13]  /*03e0*/  ISETP.NE.AND P0, PT, R4, RZ, PT ;  /* 0x000000ff0400720c */ /* 0x020fda0003f05270 */
[----:B------:R-:W-:Y:S05]  /*03f0*/  @P0 BRA `(.L_x_3) ;  /* 0x0000000000480947 */ /* 0x000fea0003800000 */
[----:B--2---:R-:W2:Y:S01]  /*0400*/  S2UR UR5, SR_CgaCtaId ;  /* 0x00000000000579c3 */ /* 0x004ea20000008800 */
[----:B------:R-:W-:Y:S01]  /*0410*/  UMOV UR4, 0x400 ;  /* 0x0000040000047882 */ /* 0x000fe20000000000 */
[----:B------:R-:W-:Y:S01]  /*0420*/  UMOV UR6, 0x1 ;  /* 0x0000000100067882 */ /* 0x000fe20000000000 */
[----:B------:R-:W-:Y:S01]  /*0430*/  UMOV UR7, 0x2 ;  /* 0x0000000200077882 */ /* 0x000fe20000000000 */
[----:B------:R-:W-:Y:S01]  /*0440*/  ELECT P0, URZ, PT ;  /* 0x00000000003f782f */ /* 0x000fe20003800000 */
[----:B--2---:R-:W-:Y:S02]  /*0450*/  ULEA UR8, UR5, UR4, 0x18 ;  /* 0x0000000405087291 */ /* 0x004fe4000f8ec03f */
[----:B------:R-:W-:-:S04]  /*0460*/  UIADD3 UR4, -UR6, 0x100000, URZ ;  /* 0x0010000006047890 */ /* 0x000fc8000fffe13f */
[----:B------:R-:W-:Y:S02]  /*0470*/  USHF.L.U32 UR5, UR4, 0xb, URZ ;  /* 0x0000000b04057899 */ /* 0x000fe4000800063f */
[----:B------:R-:W-:Y:S02]  /*0480*/  USHF.L.U32 UR4, UR4, 0x1, URZ ;  /* 0x0000000104047899 */ /* 0x000fe4000800063f */
        /* <DEDUP_REMOVED lines=9> */
.L_x_3:
[----:B------:R-:W5:Y:S01]  /*0520*/  SHFL.IDX PT, R4, R0, RZ, 0x1f ;  /* 0x00001fff00047589 */ /* 0x000f6200000e0000 */
[----:B------:R-:W-:Y:S01]  /*0530*/  NOP ;  /* 0x0000000000007918 */ /* 0x000fe20000000000 */
[----:B-----5:R-:W-:-:S13]  /*0540*/  ISETP.NE.AND P0, PT, R4, RZ, PT ;  /* 0x000000ff0400720c */ /* 0x020fda0003f05270 */
[----:B------:R-:W-:Y:S05]  /*0550*/  @P0 BRA `(.L_x_4) ;  /* 0x0000000000380947 */ /* 0x000fea0003800000 */
[----:B--2---:R-:W2:Y:S01]  /*0560*/  S2UR UR5, SR_CgaCtaId ;  /* 0x00000000000579c3 */ /* 0x004ea20000008800 */
[----:B------:R-:W-:Y:S01]  /*0570*/  UMOV UR4, 0x400 ;  /* 0x0000040000047882 */ /* 0x000fe20000000000 */
[----:B------:R-:W-:Y:S01]  /*0580*/  UMOV UR7, 0x1 ;  /* 0x0000000100077882 */ /* 0x000fe20000000000 */
[----:B------:R-:W-:Y:S01]  /*0590*/  ELECT P0, URZ, PT ;  /* 0x00000000003f782f */ /* 0x000fe20003800000 */
[----:B--2---:R-:W-:Y:S02]  /*05a0*/  ULEA UR6, UR5, UR4, 0x18 ;  /* 0x0000000405067291 */ /* 0x004fe4000f8ec03f */
[----:B------:R-:W-:-:S04]  /*05b0*/  UIADD3 UR4, -UR7, 0x100000, URZ ;  /* 0x0010000007047890 */ /* 0x000fc8000fffe13f */
[----:B------:R-:W-:Y:S02]  /*05c0*/  USHF.L.U32 UR5, UR4, 0xb, URZ ;  /* 0x0000000b04057899 */ /* 0x000fe4000800063f */
[----:B------:R-:W-:Y:S01]  /*05d0*/  USHF.L.U32 UR4, UR4, 0x1, URZ ;  /* 0x0000000104047899 */ /* 0x000fe2000800063f */
[----:B------:R-:W2:Y:S11]  /*05e0*/  FENCE.VIEW.ASYNC.S ;  /* 0x00000000000073c6 */ /* 0x000eb60000000000 */
[----:B--2---:R2:W1:Y:S01]  /*05f0*/  SYNCS.EXCH.64 URZ, [UR6+0x38870], UR4 ;  /* 0x03887004063f75b2 */ /* 0x0044620008000100 */
[----:B------:R2:W1:Y:S01]  /*0600*/  SYNCS.EXCH.64 URZ, [UR6+0x38880], UR4 ;  /* 0x03888004063f75b2 */ /* 0x0004620008000100 */
[----:B------:R2:W1:Y:S01]  /*0610*/  SYNCS.EXCH.64 URZ, [UR6+0x38878], UR4 ;  /* 0x03887804063f75b2 */ /* 0x0004620008000100 */
[----:B------:R2:W1:Y:S01]  /*0620*/  SYNCS.EXCH.64 URZ, [UR6+0x38888], UR4 ;  /* 0x03888804063f75b2 */ /* 0x0004620008000100 */
[----:B------:R-:W-:Y:S01]  /*0630*/  NOP ;  /* 0x0000000000007918 */ /* 0x000fe20000000000 */
.L_x_4:
        /* <DEDUP_REMOVED lines=22> */
.L_x_5:
        /* <DEDUP_REMOVED lines=22> */
.L_x_6:
[----:B-1----:R-:W-:Y:S01]  /*0900*/  ISETP.NE.AND P0, PT, R2, RZ, PT ;  /* 0x000000ff0200720c */ /* 0x002fe20003f05270 */
[----:B------:R-:W-:Y:S01]  /*0910*/  IMAD.MOV.U32 R2, RZ, RZ, 0x1 ;  /* 0x00000001ff027424 */ /* 0x000fe200078e00ff */
[----:B------:R-:W-:-:S04]  /*0920*/  NOP ;  /* 0x0000000000007918 */ /* 0x000fc80000000000 */
[----:B------:R-:W-:-:S05]  /*0930*/  SEL R2, R2, 0x2, !P0 ;  /* 0x0000000202027807 */ /* 0x000fca0004000000 */
[----:B------:R1:W-:Y:S01]  /*0940*/  STL [R1+0x1c], R2 ;  /* 0x00001c0201007387 */ /* 0x0003e20000100800 */
[----:B---34-:R-:W-:Y:S06]  /*0950*/  BAR.SYNC.DEFER_BLOCKING 0x0 ;  /* 0x0000000000007b1d */ /* 0x018fec0000010000 */
[----:B------:R-:W-:Y:S05]  /*0960*/  @!P0 BRA `(.L_x_7) ;  /* 0x000000a4008c8947 */ /* 0x000fea0003800000 */
.L_x_8:
[----:B------:R-:W-:-:S08]  /*0970*/  NOP ;  /* 0x0000000000007918 */ /* 0x000fd00000000000 */
[----:B------:R-:W3:Y:S02]  /*0980*/  USETMAXREG.TRY_ALLOC.CTAPOOL UP0, 0xf0 ;  /* 0x000000f0000079c8 */ /* 0x000ee40008000600 */
[----:B---3--:R-:W-:-:S13]  /*0990*/  PLOP3.LUT P0, PT, PT, PT, UP0, 0x80, 0x0 ;  /* 0x000000000000781c */ /* 0x008fda0003f0f008 */
[----:B------:R-:W-:Y:S05]  /*09a0*/  @!P0 BRA `(.L_x_8) ;  /* 0xfffffffc00f08947 */ /* 0x000fea000383ffff */
[----:B--2---:R-:W2:Y:S08]  /*09b0*/  S2UR UR7, SR_CTAID.X ;  /* 0x00000000000779c3 */ /* 0x004eb00000002500 */
[----:B------:R-:W-:Y:S08]  /*09c0*/  BAR.ARV 0x8, 0x120 ;  /* 0x0204800000007b1d */ /* 0x000ff00000002000 */
[----:B------:R-:W2:Y:S02]  /*09d0*/  LDC R0, c[0x0][0xda4] ;  /* 0x00036900ff007b82 */ /* 0x000ea40000000800 */
[----:B--2---:R-:W-:-:S13]  /*09e0*/  ISETP.LE.AND P0, PT, R0, UR7, PT ;  /* 0x0000000700007c0c */ /* 0x004fda000bf03270 */
[----:B------:R-:W-:Y:S05]  /*09f0*/  @P0 EXIT ;  /* 0x000000000000094d */ /* 0x000fea0003800000 */
[----:B------:R-:W2:Y:S01]  /*0a00*/  LDL.LU R10, [R1+0x1c] ;  /* 0x00001c00010a7983 */ /* 0x000ea20000300800 */
[----:B------:R-:W-:Y:S01]  /*0a10*/  VIADD R0, R3, 0xffffff80 ;  /* 0xffffff8003007836 */ /* 0x000fe20000000000 */
[----:B------:R-:W3:Y:S01]  /*0a20*/  S2UR UR4, SR_CgaCtaId ;  /* 0x00000000000479c3 */ /* 0x000ee20000008800 */
[----:B------:R-:W-:Y:S01]  /*0a30*/  UMOV UR61, 0x400 ;  /* 0x00000400003d7882 */ /* 0x000fe20000000000 */
[----:B------:R-:W-:Y:S01]  /*0a40*/  IMAD.MOV.U32 R219, RZ, RZ, -0x2 ;  /* 0xfffffffeffdb7424 */ /* 0x000fe200078e00ff */
[----:B------:R-:W-:Y:S01]  /*0a50*/  UMOV UR38, URZ ;  /* 0x0000003f00267c82 */ /* 0x000fe20008000000 */
[----:B------:R-:W-:Y:S01]  /*0a60*/  SHF.R.S32.HI R3, RZ, 0x1f, R0 ;  /* 0x0000001fff037819 */ /* 0x000fe20000011400 */
[----:B------:R-:W-:Y:S02]  /*0a70*/  IMAD.U32 R23, RZ, RZ, UR7 ;  /* 0x00000007ff177e24 */ /* 0x000fe4000f8e00ff */
[----:B------:R-:W-:Y:S01]  /*0a80*/  IMAD.MOV.U32 R212, RZ, RZ, RZ ;  /* 0x000000ffffd47224 */ /* 0x000fe200078e00ff */
[CC--:B------:R-:W-:Y:S01]  /*0a90*/  LEA.HI R5, R3.reuse, R0.reuse, RZ, 0x7 ;  /* 0x0000000003057211 */ /* 0x0c0fe200078f38ff */
[----:B------:R-:W4:Y:S01]  /*0aa0*/  S2UR UR6, SR_SWINHI ;  /* 0x00000000000679c3 */ /* 0x000f220000002f00 */
[----:B------:R-:W-:-:S02]  /*0ab0*/  LEA.HI R6, R3, R0, RZ, 0x4 ;  /* 0x0000000003067211 */ /* 0x000fc400078f20ff */
[----:B------:R-:W-:Y:S02]  /*0ac0*/  LOP3.LUT R213, R5, 0xffffff80, RZ, 0xc0, !PT ;  /* 0xffffff8005d57812 */ /* 0x000fe400078ec0ff */
[----:B------:R-:W-:Y:S02]  /*0ad0*/  SHF.R.S32.HI R9, RZ, 0x4, R6 ;  /* 0x00000004ff097819 */ /* 0x000fe40000011406 */
[----:B------:R-:W-:Y:S02]  /*0ae0*/  IADD3 R213, R0, -R213, RZ ;  /* 0x800000d500d57210 */ /* 0x000fe40007ffe0ff */
[----:B------:R-:W-:Y:S02]  /*0af0*/  LOP3.LUT R7, R6, 0x3fffff0, RZ, 0xc0, !PT ;  /* 0x03fffff006077812 */ /* 0x000fe400078ec0ff */
[----:B-1----:R-:W-:Y:S02]  /*0b00*/  SHF.R.S32.HI R2, RZ, 0x1f, R213 ;  /* 0x0000001fff027819 */ /* 0x002fe400000114d5 */
[----:B------:R-:W-:Y:S01]  /*0b10*/  LEA.HI R217, R3, R0, RZ, 0x5 ;  /* 0x0000000003d97211 */ /* 0x000fe200078f28ff */
[----:B------:R-:W-:Y:S01]  /*0b20*/  IMAD.IADD R0, R0, 0x1, -R7 ;  /* 0x0000000100007824 */ /* 0x000fe200078e0a07 */
[----:B------:R-:W-:Y:S01]  /*0b30*/  LEA.HI R4, R2, R213, RZ, 0x2 ;  /* 0x000000d502047211 */ /* 0x000fe200078f10ff */
[----:B---3--:R-:W-:Y:S01]  /*0b40*/  ULEA UR61, UR4, UR61, 0x18 ;  /* 0x0000003d043d7291 */ /* 0x008fe2000f8ec03f */
[----:B------:R-:W-:-:S02]  /*0b50*/  LEA.HI R6, R6, R9, RZ, 0x1 ;  /* 0x0000000906067211 */ /* 0x000fc400078f08ff */
[--C-:B------:R-:W-:Y:S02]  /*0b60*/  SHF.R.S32.HI R3, RZ, 0x2, R4.reuse ;  /* 0x00000002ff037819 */ /* 0x100fe40000011404 */
[----:B------:R-:W-:Y:S02]  /*0b70*/  SHF.R.S32.HI R8, RZ, 0x1f, R4 ;  /* 0x0000001fff087819 */ /* 0x000fe40000011404 */
[----:B------:R-:W-:Y:S01]  /*0b80*/  LOP3.LUT R6, R6, 0x1ffffffe, RZ, 0xc0, !PT ;  /* 0x1ffffffe06067812 */ /* 0x000fe200078ec0ff */
[----:B------:R-:W-:Y:S01]  /*0b90*/  UMOV UR4, UR61 ;  /* 0x0000003d00047c82 */ /* 0x000fe20008000000 */
[----:B----4-:R-:W-:Y:S01]  /*0ba0*/  UMOV UR5, UR6 ;  /* 0x0000000600057c82 */ /* 0x010fe20008000000 */
[----:B------:R-:W-:Y:S01]  /*0bb0*/  SHF.R.S32.HI R217, RZ, 0x5, R217 ;  /* 0x00000005ffd97819 */ /* 0x000fe200000114d9 */
[----:B------:R-:W-:Y:S01]  /*0bc0*/  IMAD.U32 R16, RZ, RZ, UR4 ;  /* 0x00000004ff107e24 */ /* 0x000fe2000f8e00ff */
[----:B------:R-:W-:Y:S01]  /*0bd0*/  LEA.HI R8, R8, R3, RZ, 0x3 ;  /* 0x0000000308087211 */ /* 0x000fe200078f18ff */
[----:B------:R-:W-:Y:S01]  /*0be0*/  IMAD.IADD R6, R9, 0x1, -R6 ;  /* 0x0000000109067824 */ /* 0x000fe200078e0a06 */
[----:B------:R-:W-:Y:S01]  /*0bf0*/  SHF.R.S32.HI R216, RZ, 0x7, R5 ;  /* 0x00000007ffd87819 */ /* 0x000fe20000011405 */
[----:B------:R-:W-:Y:S01]  /*0c00*/  IMAD R7, R217, 0x10, R0 ;  /* 0x00000010d9077824 */ /* 0x000fe200078e0200 */
[----:B------:R-:W-:Y:S01]  /*0c10*/  LOP3.LUT R8, R8, 0xfffffff8, RZ, 0xc0, !PT ;  /* 0xfffffff808087812 */ /* 0x000fe200078ec0ff */
[----:B------:R-:W-:Y:S01]  /*0c20*/  UMOV UR4, URZ ;  /* 0x0000003f00047c82 */ /* 0x000fe20008000000 */
[----:B------:R-:W-:-:S02]  /*0c30*/  LEA.HI R2, R2, R213, RZ, 0x5 ;  /* 0x000000d502027211 */ /* 0x000fc400078f28ff */
[----:B------:R-:W-:Y:S02]  /*0c40*/  LEA.HI R5, R5, R216, RZ, 0x1 ;  /* 0x000000d805057211 */ /* 0x000fe400078f08ff */
[----:B------:R-:W-:Y:S01]  /*0c50*/  LEA R6, R7, R6, 0x3 ;  /* 0x0000000607067211 */ /* 0x000fe200078e18ff */
[----:B------:R-:W-:Y:S01]  /*0c60*/  IMAD.IADD R7, R3, 0x1, -R8 ;  /* 0x0000000103077824 */ /* 0x000fe200078e0a08 */
[----:B------:R-:W-:Y:S02]  /*0c70*/  LOP3.LUT R4, R4, 0x7ffffffc, RZ, 0xc0, !PT ;  /* 0x7ffffffc04047812 */ /* 0x000fe400078ec0ff */
[----:B------:R-:W-:Y:S01]  /*0c80*/  SHF.R.S32.HI R2, RZ, 0x5, R2 ;  /* 0x00000005ff027819 */ /* 0x000fe20000011402 */
[----:B------:R-:W-:Y:S01]  /*0c90*/  IMAD.SHL.U32 R3, R6, 0x8, RZ ;  /* 0x0000000806037824 */ /* 0x000fe200078e00ff */
[----:B------:R-:W-:Y:S01]  /*0ca0*/  LOP3.LUT R5, R5, 0x3fffffe, RZ, 0xc0, !PT ;  /* 0x03fffffe05057812 */ /* 0x000fe200078ec0ff */
[----:B------:R-:W-:Y:S01]  /*0cb0*/  IMAD.IADD R4, R213, 0x1, -R4 ;  /* 0x00000001d5047824 */ /* 0x000fe200078e0a04 */
[----:B------:R-:W-:Y:S01]  /*0cc0*/  MOV R17, UR5 ;  /* 0x0000000500117c02 */ /* 0x000fe20008000f00 */
[----:B------:R-:W-:Y:S01]  /*0cd0*/  IMAD R2, R2, 0x10, R7 ;  /* 0x0000001002027824 */ /* 0x000fe200078e0207 */
[----:B------:R-:W-:Y:S01]  /*0ce0*/  IADD3 R5, R216, -R5, RZ ;  /* 0x80000005d8057210 */ /* 0x000fe20007ffe0ff */
[----:B------:R-:W-:Y:S01]  /*0cf0*/  IMAD R219, R4, R219, 0x50 ;  /* 0x0000005004db7424 */ /* 0x000fe200078e02db */
[----:B------:R-:W-:Y:S01]  /*0d00*/  MOV R18, UR4 ;  /* 0x0000000400127c02 */ /* 0x000fe20008000f00 */
[----:B------:R-:W-:-:S04]  /*0d10*/  IMAD.WIDE R16, R3, 0x2, R16 ;  /* 0x0000000203107825 */ /* 0x000fc800078e0210 */
[----:B------:R-:W-:Y:S01]  /*0d20*/  IMAD R218, R5, 0x40, R2 ;  /* 0x0000004005da7824 */ /* 0x000fe200078e0202 */
[----:B--2---:R-:W-:-:S07]  /*0d30*/  LOP3.LUT R22, R10, 0x1, RZ, 0xfc, !PT ;  /* 0x000000010a167812 */ /* 0x004fce00078efcff */
.L_x_31:
[----:B------:R-:W1:Y:S01]  /*0d40*/  SHFL.IDX PT, R0, R216, RZ, 0x1f ;  /* 0x00001fffd8007589 */ /* 0x000e6200000e0000 */
[----:B------:R-:W2:Y:S01]  /*0d50*/  LDC R64, c[0x0][0x2e0] ;  /* 0x0000b800ff407b82 */ /* 0x000ea20000000800 */
[----:B------:R-:W-:Y:S01]  /*0d60*/  ULDC UR4, c[0x0][0xda8] ;  /* 0x00036a0000047ab9 */ /* 0x000fe20000000800 */
[----:B------:R-:W-:Y:S01]  /*0d70*/  ULDC.64 UR8, c[0x0][0x3f8] ;  /* 0x0000fe0000087ab9 */ /* 0x000fe20000000a00 */
[----:B------:R-:W-:Y:S01]  /*0d80*/  R2UR UR10, R23 ;  /* 0x00000000170a72ca */ /* 0x000fe200000e0000 */
[----:B------:R-:W-:Y:S02]  /*0d90*/  UISETP.NE.AND UP1, UPT, UR4, 0x1, UPT ;  /* 0x000000010400788c */ /* 0x000fe4000bf25270 */
[----:B------:R-:W-:Y:S01]  /*0da0*/  UISETP.NE.U32.AND UP0, UPT, UR8, URZ, UPT ;  /* 0x0000003f0800728c */ /* 0x000fe2000bf05070 */
[----:B------:R-:W-:Y:S01]  /*0db0*/  ULDC UR5, c[0x0][0xdb4] ;  /* 0x00036d0000057ab9 */ /* 0x000fe20000000800 */
[----:B------:R-:W-:Y:S02]  /*0dc0*/  ULDC UR6, c[0x0][0x404] ;  /* 0x0001010000067ab9 */ /* 0x000fe40000000800 */
[----:B------:R-:W-:-:S02]  /*0dd0*/  UISETP.NE.AND.EX UP0, UPT, UR9, URZ, UPT, UP0 ;  /* 0x0000003f0900728c */ /* 0x000fc4000bf05300 */
[----:B------:R-:W-:Y:S02]  /*0de0*/  UIADD3 UR9, UR61, 0x14400, URZ ;  /* 0x000144003d097890 */ /* 0x000fe4000fffe03f */
[----:B------:R-:W-:Y:S02]  /*0df0*/  UISETP.NE.AND UP2, UPT, UR5, 0x1, UPT ;  /* 0x000000010500788c */ /* 0x000fe4000bf45270 */
[----:B------:R-:W-:Y:S01]  /*0e00*/  USEL UR6, UR6, 0x1, UP0 ;  /* 0x0000000106067887 */ /* 0x000fe20008000000 */
[----:B------:R-:W-:Y:S01]  /*0e10*/  @UP1 ULDC UR5, c[0x0][0xdac] ;  /* 0x00036b0000051ab9 */ /* 0x000fe20000000800 */
[----:B------:R-:W-:Y:S01]  /*0e20*/  ULOP3.LUT UP0, URZ, UR9, 0x9f, URZ, 0xc0, !UPT ;  /* 0x0000009f093f7892 */ /* 0x000fe2000f80c03f */
[----:B------:R-:W-:Y:S01]  /*0e30*/  UMOV UR11, UR10 ;  /* 0x0000000a000b7c82 */ /* 0x000fe20008000000 */
[----:B-1----:R-:W-:Y:S02]  /*0e40*/  R2UR UR7, R0 ;  /* 0x00000000000772ca */ /* 0x002fe400000e0000 */
[----:B--2---:R-:W-:Y:S01]  /*0e50*/  IMAD R64, R64, UR6, RZ ;  /* 0x0000000640407c24 */ /* 0x004fe2000f8e02ff */
[----:B------:R-:W-:Y:S01]  /*0e60*/  @UP1 ULDC UR6, c[0x0][0xdb0] ;  /* 0x00036c0000061ab9 */ /* 0x000fe20000000800 */
[----:B------:R-:W-:-:S02]  /*0e70*/  PLOP3.LUT P0, PT, PT, PT, UP0, 0x80, 0x0 ;  /* 0x000000000000781c */ /* 0x000fc40003f0f008 */
[----:B------:R-:W-:-:S04]  /*0e80*/  VIADD R0, R64, 0x4f ;  /* 0x0000004f40007836 */ /* 0x000fc80000000000 */
[----:B------:R-:W-:-:S03]  /*0e90*/  IMAD.HI R0, R0, 0x66666667, RZ ;  /* 0x6666666700007827 */ /* 0x000fc600078e02ff */
[----:B------:R-:W-:Y:S02]  /*0ea0*/  ULEA.HI UR4, UR7, UR7, URZ, 0x1 ;  /* 0x0000000707047291 */ /* 0x000fe4000f8f083f */
[----:B------:R-:W-:Y:S02]  /*0eb0*/  SHF.R.U32.HI R3, RZ, 0x1f, R0 ;  /* 0x0000001fff037819 */ /* 0x000fe40000011600 */
[----:B------:R-:W-:Y:S02]  /*0ec0*/  ULOP3.LUT UR8, UR4, 0x1e, URZ, 0xc0, !UPT ;  /* 0x0000001e04087892 */ /* 0x000fe4000f8ec03f */
[----:B------:R-:W-:Y:S01]  /*0ed0*/  LEA.HI.SX32 R152, R0, R3, 0x1b ;  /* 0x0000000300987211 */ /* 0x000fe200078fdaff */
[----:B------:R-:W-:Y:S02]  /*0ee0*/  UIMAD.WIDE.U32 UR4, UR10, UR5, URZ ;  /* 0x000000050a0472a5 */ /* 0x000fe4000f8e003f */
[----:B------:R-:W-:Y:S02]  /*0ef0*/  UIADD3 UR8, UR7, -UR8, URZ ;  /* 0x8000000807087290 */ /* 0x000fe4000fffe03f */
[----:B------:R-:W-:-:S02]  /*0f00*/  @UP1 USHF.R.U32.HI UR11, URZ, UR6, UR5 ;  /* 0x000000063f0b1299 */ /* 0x000fc40008011605 */
[----:B------:R-:W-:Y:S01]  /*0f10*/  ULEA UR8, UR8, UR9, 0xd ;  /* 0x0000000908087291 */ /* 0x000fe2000f8e683f */
[----:B------:R-:W-:Y:S02]  /*0f20*/  @UP2 ULDC.64 UR6, c[0x0][0xdb8] ;  /* 0x00036e0000062ab9 */ /* 0x000fe40000000a00 */
[----:B------:R-:W-:Y:S02]  /*0f30*/  UIMAD.WIDE.U32 UR4, UR11, UR6, URZ ;  /* 0x000000060b0472a5 */ /* 0x000fe4000f8e003f */
[----:B------:R-:W-:Y:S01]  /*0f40*/  IMAD.U32 R215, RZ, RZ, UR11 ;  /* 0x0000000bffd77e24 */ /* 0x000fe2000f8e00ff */
[----:B------:R-:W-:Y:S01]  /*0f50*/  USHF.R.U32.HI UR8, URZ, 0x4, UR8 ;  /* 0x000000043f087899 */ /* 0x000fe20008011608 */
[----:B------:R-:W-:Y:S01]  /*0f60*/  UMOV UR36, UR11 ;  /* 0x0000000b00247c82 */ /* 0x000fe20008000000 */
[----:B------:R-:W-:Y:S02]  /*0f70*/  @UP2 USHF.R.U32.HI UR36, URZ, UR7, UR5 ;  /* 0x000000073f242299 */ /* 0x000fe40008011605 */
[----:B------:R-:W-:Y:S01]  /*0f80*/  UMOV UR4, UR10 ;  /* 0x0000000a00047c82 */ /* 0x000fe20008000000 */
[----:B------:R-:W-:Y:S01]  /*0f90*/  ULOP3.LUT UR37, UR8, 0x3fff, URZ, 0xc0, !UPT ;  /* 0x00003fff08257892 */ /* 0x000fe2000f8ec03f */
[----:B------:R-:W-:Y:S01]  /*0fa0*/  IMAD.U32 R214, RZ, RZ, UR4 ;  /* 0x00000004ffd67e24 */ /* 0x000fe2000f8e00ff */
[----:B------:R-:W-:Y:S10]  /*0fb0*/  @!P0 BRA `(.L_x_9) ;  /* 0x0000000000408947 */ /* 0x000ff40003800000 */
[----:B------:R-:W-:Y:S01]  /*0fc0*/  MOV R0, 0x0 ;  /* 0x0000000000007802 */ /* 0x000fe20000000f00 */
[----:B------:R-:W-:Y:S01]  /*0fd0*/  ULDC.64 UR4, c[0x4][0xa8] ;  /* 0x01002a0000047ab9 */ /* 0x000fe20000000a00 */
[----:B------:R-:W-:Y:S01]  /*0fe0*/  ULDC.64 UR6, c[0x4][0x20] ;  /* 0x0100080000067ab9 */ /* 0x000fe20000000a00 */
[----:B------:R-:W-:Y:S01]  /*0ff0*/  MOV R4, UR4 ;  /* 0x0000000400047c02 */ /* 0x000fe20008000f00 */
[----:B------:R1:W2:Y:S01]  /*1000*/  LDC.64 R2, c[0x4][R0] ;  /* 0x0100000000027b82 */ /* 0x0002a20000000a00 */
[----:B------:R-:W-:Y:S01]  /*1010*/  IMAD.U32 R5, RZ, RZ, UR5 ;  /* 0x00000005ff057e24 */ /* 0x000fe2000f8e00ff */
[----:B------:R-:W-:Y:S01]  /*1020*/  ULDC.64 UR4, c[0x4][0xb0] ;  /* 0x01002c0000047ab9 */ /* 0x000fe20000000a00 */
[----:B------:R-:W-:Y:S01]  /*1030*/  MOV R10, UR6 ;  /* 0x00000006000a7c02 */ /* 0x000fe20008000f00 */
[----:B------:R-:W-:Y:S01]  /*1040*/  IMAD.U32 R6, RZ, RZ, UR4 ;  /* 0x00000004ff067e24 */ /* 0x000fe2000f8e00ff */
[----:B------:R-:W-:Y:S01]  /*1050*/  MOV R13, RZ ;  /* 0x000000ff000d7202 */ /* 0x000fe20000000f00 */
[----:B------:R-:W-:-:S02]  /*1060*/  IMAD.U32 R7, RZ, RZ, UR5 ;  /* 0x00000005ff077e24 */ /* 0x000fc4000f8e00ff */
[----:B------:R-:W-:Y:S02]  /*1070*/  IMAD.U32 R11, RZ, RZ, UR7 ;  /* 0x00000007ff0b7e24 */ /* 0x000fe4000f8e00ff */
[----:B------:R-:W-:Y:S02]  /*1080*/  IMAD.MOV.U32 R8, RZ, RZ, 0x70 ;  /* 0x00000070ff087424 */ /* 0x000fe400078e00ff */
[----:B-1----:R-:W-:-:S07]  /*1090*/  IMAD.MOV.U32 R12, RZ, RZ, 0x1 ;  /* 0x00000001ff0c7424 */ /* 0x002fce00078e00ff */
[----:B------:R-:W-:-:S07]  /*10a0*/  LEPC R20, `(.L_x_9) ;  /* 0x000000001014794e */ /* 0x000fce0000000000 */
[----:B--2---:R-:W-:Y:S05]  /*10b0*/  CALL.ABS.NOINC R2 ;  /* 0x0000000002007343 */ /* 0x004fea0003c00000 */
.L_x_9:
[----:B------:R-:W-:Y:S02]  /*10c0*/  LOP3.LUT R0, R212, 0x1, RZ, 0xc0, !PT ;  /* 0x00000001d4007812 */ /* 0x000fe400078ec0ff */
[----:B------:R-:W-:Y:S02]  /*10d0*/  ISETP.NE.AND P0, PT, R22, 0x3, PT ;  /* 0x000000031600780c */ /* 0x000fe40003f05270 */
[----:B------:R-:W-:-:S04]  /*10e0*/  SHF.L.U32 R0, R0, 0x1f, RZ ;  /* 0x0000001f00007819 */ /* 0x000fc800000006ff */
[----:B------:R-:W1:Y:S02]  /*10f0*/  SYNCS.PHASECHK.TRANS64.TRYWAIT P1, [UR61+0x38800], R0 ;  /* 0x03880000ff0075a7 */ /* 0x000e64000802017d */
[----:B-1----:R-:W-:Y:S05]  /*1100*/  @!P1 BRA `(.L_x_10) ;  /* 0x000000d400409947 */ /* 0x002fea0003800000 */
.L_x_90:
[----:B------:R-:W-:Y:S05]  /*1110*/  @!P0 BRA `(.L_x_11) ;  /* 0x0000000000048947 */ /* 0x000fea0003800000 */
[----:B------:R-:W-:Y:S01]  /*1120*/  BPT.TRAP 0x1 ;  /* 0x000000040000795c */ /* 0x000fe20000300000 */
.L_x_11:
[----:B------:R-:W-:Y:S01]  /*1130*/  R2UR UR4, R18 ;  /* 0x00000000120472ca */ /* 0x000fe200000e0000 */
[----:B-1----:R-:W-:-:S05]  /*1140*/  IMAD.U32 R0, RZ, RZ, UR38 ;  /* 0x00000026ff007e24 */ /* 0x002fca000f8e00ff */
[----:B------:R-:W-:-:S07]  /*1150*/  LEA R0, R0, UR61, 0x3 ;  /* 0x0000003d00007c11 */ /* 0x000fce000f8e18ff */
[----:B------:R-:W-:-:S05]  /*1160*/  IMAD.U32 R3, RZ, RZ, UR4 ;  /* 0x00000004ff037e24 */ /* 0x000fca000f8e00ff */
[----:B------:R-:W-:-:S04]  /*1170*/  SHF.L.U32 R3, R3, 0x1f, RZ ;  /* 0x0000001f03037819 */ /* 0x000fc800000006ff */
[----:B------:R1:W2:Y:S01]  /*1180*/  SYNCS.PHASECHK.TRANS64.TRYWAIT P2, [R0+URZ+0x38830], R3 ;  /* 0x03883003000075a7 */ /* 0x0002a2000804017f */
[----:B------:R-:W-:Y:S05]  /*1190*/  @!P0 BRA `(.L_x_12) ;  /* 0x0000000000048947 */ /* 0x000fea0003800000 */
[----:B------:R-:W-:Y:S01]  /*11a0*/  BPT.TRAP 0x1 ;  /* 0x000000040000795c */ /* 0x000fe20000300000 */
.L_x_12:
[----:B------:R-:W3:Y:S01]  /*11b0*/  S2R R2, SR_TID.X ;  /* 0x0000000000027919 */ /* 0x000ee20000002100 */
[----:B------:R-:W-:Y:S01]  /*11c0*/  IMAD.MOV.U32 R151, RZ, RZ, RZ ;  /* 0x000000ffff977224 */ /* 0x000fe200078e00ff */
[----:B---3--:R-:W-:-:S04]  /*11d0*/  LOP3.LUT R2, R2, 0x7f, RZ, 0xc0, !PT ;  /* 0x0000007f02027812 */ /* 0x008fc800078ec0ff */
[----:B------:R-:W-:Y:S01]  /*11e0*/  ISETP.NE.AND P1, PT, R2, RZ, PT ;  /* 0x000000ff0200720c */ /* 0x000fe20003f25270 */
[----:B--2---:R-:W-:-:S12]  /*11f0*/  @P2 BRA `(.L_x_13) ;  /* 0x0000000000082947 */ /* 0x004fd80003800000 */
[----:B------:R-:W2:Y:S02]  /*1200*/  SYNCS.PHASECHK.TRANS64.TRYWAIT P2, [R0+URZ+0x38830], R3 ;  /* 0x03883003000075a7 */ /* 0x000ea4000804017f */
[----:B--2---:R-:W-:Y:S05]  /*1210*/  @!P2 BRA `(.L_x_14) ;  /* 0x000000d40014a947 */ /* 0x004fea0003800000 */
.L_x_13:
[----:B------:R-:W-:Y:S05]  /*1220*/  WARPSYNC.ALL ;  /* 0x0000000000007948 */ /* 0x000fea0003800000 */
[----:B------:R-:W-:Y:S01]  /*1230*/  UIADD3 UR4, UR61, 0x24400, URZ ;  /* 0x000244003d047890 */ /* 0x000fe2000fffe03f */
[----:B------:R-:W-:Y:S01]  /*1240*/  WARPGROUP.ARRIVE ;  /* 0x00000000000079c5 */ /* 0x000fe20000000000 */
[----:B------:R-:W-:Y:S01]  /*1250*/  ULOP3.LUT UR5, UR37, 0x10000, URZ, 0xfc, !UPT ;  /* 0x0001000025057892 */ /* 0x000fe2000f8efc3f */
[----:B-12---:R-:W-:Y:S01]  /*1260*/  IMAD.IADD R3, R219, 0x1, R64 ;  /* 0x00000001db037824 */ /* 0x006fe200078e0240 */
[----:B------:R-:W-:Y:S01]  /*1270*/  USHF.R.U32.HI UR4, URZ, 0x4, UR4 ;  /* 0x000000043f047899 */ /* 0x000fe20008011604 */
[----:B------:R-:W-:Y:S01]  /*1280*/  P2R R66, PR, RZ, 0x1 ;  /* 0x00000001ff427803 */ /* 0x000fe20000000000 */
[----:B------:R-:W-:Y:S01]  /*1290*/  UMOV UR9, 0x40000040 ;  /* 0x4000004000097882 */ /* 0x000fe20000000000 */
[----:B------:R-:W-:Y:S01]  /*12a0*/  UMOV UR11, 0x40000040 ;  /* 0x40000040000b7882 */ /* 0x000fe20000000000 */
[----:B------:R-:W-:Y:S01]  /*12b0*/  ULOP3.LUT UR4, UR4, 0x3fff, URZ, 0xc0, !UPT ;  /* 0x00003fff04047892 */ /* 0x000fe2000f8ec03f */
[----:B------:R-:W-:Y:S01]  /*12c0*/  IMAD.U32 R15, RZ, RZ, UR9 ;  /* 0x00000009ff0f7e24 */ /* 0x000fe2000f8e00ff */
[----:B------:R-:W-:Y:S01]  /*12d0*/  UMOV UR8, UR5 ;  /* 0x0000000500087c82 */ /* 0x000fe20008000000 */
[----:B------:R-:W-:Y:S01]  /*12e0*/  UMOV UR15, UR9 ;  /* 0x00000009000f7c82 */ /* 0x000fe20008000000 */
[----:B------:R-:W-:Y:S01]  /*12f0*/  ULOP3.LUT UR6, UR4, 0x10000, URZ, 0xfc, !UPT ;  /* 0x0001000004067892 */ /* 0x000fe2000f8efc3f */
[----:B------:R-:W-:Y:S01]  /*1300*/  IMAD.U32 R14, RZ, RZ, UR8 ;  /* 0x00000008ff0e7e24 */ /* 0x000fe2000f8e00ff */
[----:B------:R-:W-:Y:S01]  /*1310*/  UMOV UR14, UR8 ;  /* 0x00000008000e7c82 */ /* 0x000fe20008000000 */
[----:B------:R-:W-:Y:S01]  /*1320*/  UIADD3 UR7, UR5, 0x2, URZ ;  /* 0x0000000205077890 */ /* 0x000fe2000fffe03f */
[----:B------:R-:W-:Y:S01]  /*1330*/  IMAD R3, R152, -0x50, R3 ;  /* 0xffffffb098037824 */ /* 0x000fe200078e0203 */
[----:B------:R-:W-:-:S02]  /*1340*/  UIMAD UR4, UR38, 0xa00, UR6 ;  /* 0x00000a00260478a4 */ /* 0x000fc4000f8e0206 */
[----:B------:R-:W-:Y:S01]  /*1350*/  MOV R21, UR6 ;  /* 0x0000000600157c02 */ /* 0x000fe20008000f00 */
[----:B------:R-:W-:Y:S01]  /*1360*/  UMOV UR17, 0x40000040 ;  /* 0x4000004000117882 */ /* 0x000fe20000000000 */
[----:B------:R-:W-:Y:S01]  /*1370*/  UMOV UR19, 0x40000040 ;  /* 0x4000004000137882 */ /* 0x000fe20000000000 */
[----:B------:R-:W-:Y:S01]  /*1380*/  UIADD3 UR6, UR4, 0x200, URZ ;  /* 0x0000020004067890 */ /* 0x000fe2000fffe03f */
[----:B------:R-:W-:Y:S01]  /*1390*/  MOV R13, UR17 ;  /* 0x00000011000d7c02 */ /* 0x000fe20008000f00 */
[----:B------:R-:W-:Y:S01]  /*13a0*/  UIADD3 UR12, UR4, 0x2, URZ ;  /* 0x00000002040c7890 */ /* 0x000fe2000fffe03f */
[C---:B------:R-:W-:Y:S01]  /*13b0*/  ISETP.GT.AND P6, PT, R3.reuse, RZ, PT ;  /* 0x000000ff0300720c */ /* 0x040fe20003fc4270 */
[----:B------:R-:W-:Y:S01]  /*13c0*/  UMOV UR10, UR4 ;  /* 0x00000004000a7c82 */ /* 0x000fe20008000000 */
[----:B------:R-:W-:Y:S01]  /*13d0*/  UMOV UR16, UR7 ;  /* 0x0000000700107c82 */ /* 0x000fe20008000000 */
[----:B------:R-:W-:Y:S01]  /*13e0*/  HGMMA.64x16x16.F32.BF16 R56, gdesc[UR8], RZ, !UPT, gsb0 ;  /* 0x00200000083879f0 */ /* 0x000fe2000c0018ff */
[----:B------:R-:W-:Y:S01]  /*13f0*/  UIADD3 UR10, UR4, 0x80, URZ ;  /* 0x00000080040a7890 */ /* 0x000fe2000fffe03f */
[----:B------:R-:W-:Y:S01]  /*1400*/  IMAD.U32 R12, RZ, RZ, UR16 ;  /* 0x00000010ff0c7e24 */ /* 0x000fe2000f8e00ff */
[----:B------:R-:W-:Y:S01]  /*1410*/  UMOV UR8, UR14 ;  /* 0x0000000e00087c82 */ /* 0x000fe20008000000 */
[----:B------:R-:W-:Y:S01]  /*1420*/  UMOV UR9, UR15 ;  /* 0x0000000f00097c82 */ /* 0x000fe20008000000 */
[----:B------:R-:W-:Y:S01]  /*1430*/  UMOV UR11, 0x40000040 ;  /* 0x40000040000b7882 */ /* 0x000fe20000000000 */
[----:B------:R-:W-:Y:S01]  /*1440*/  UMOV UR18, UR12 ;  /* 0x0000000c00127c82 */ /* 0x000fe20008000000 */
[----:B------:R-:W-:Y:S01]  /*1450*/  UIADD3 UR7, UR5, 0x4, URZ ;  /* 0x0000000405077890 */ /* 0x000fe2000fffe03f */
[C---:B------:R-:W-:Y:S01]  /*1460*/  ISETP.GT.AND P5, PT, R3.reuse, 0x1, PT ;  /* 0x000000010300780c */ /* 0x040fe20003fa4270 */
[----:B------:R-:W-:Y:S01]  /*1470*/  UIADD3 UR12, UR4, 0x4, URZ ;  /* 0x00000004040c7890 */ /* 0x000fe2000fffe03f */
[C---:B------:R-:W-:Y:S01]  /*1480*/  ISETP.GT.AND P4, PT, R3.reuse, 0x8, PT ;  /* 0x000000080300780c */ /* 0x040fe20003f84270 */
[----:B------:R-:W-:Y:S01]  /*1490*/  UMOV UR13, 0x40000040 ;  /* 0x40000040000d7882 */ /* 0x000fe20000000000 */
[----:B------:R-:W-:Y:S01]  /*14a0*/  UIADD3 UR20, UR5, 0x406, URZ ;  /* 0x0000040605147890 */ /* 0x000fe2000fffe03f */
[C---:B------:R-:W-:Y:S01]  /*14b0*/  ISETP.GT.AND P3, PT, R3.reuse, 0x9, PT ;  /* 0x000000090300780c */ /* 0x040fe20003f64270 */
[----:B------:R-:W-:Y:S01]  /*14c0*/  UIADD3 UR22, UR4, 0x286, URZ ;  /* 0x0000028604167890 */ /* 0x000fe2000fffe03f */
[----:B------:R-:W-:Y:S01]  /*14d0*/  ISETP.GT.AND P2, PT, R3, 0x10, PT ;  /* 0x000000100300780c */ /* 0x000fe20003f44270 */
[----:B------:R-:W-:Y:S01]  /*14e0*/  UMOV UR21, 0x40000040 ;  /* 0x4000004000157882 */ /* 0x000fe20000000000 */
[----:B------:R-:W-:Y:S01]  /*14f0*/  UMOV UR23, 0x40000040 ;  /* 0x4000004000177882 */ /* 0x000fe20000000000 */
[----:B------:R-:W-:Y:S01]  /*1500*/  UIADD3 UR24, UR5, 0x800, URZ ;  /* 0x0000080005187890 */ /* 0x000fe2000fffe03f */
[----:B------:R-:W-:Y:S01]  /*1510*/  @!P1 VIADD R0, R0, 0x38840 ;  /* 0x0003884000009836 */ /* 0x000fe20000000000 */
[----:B------:R-:W-:Y:S01]  /*1520*/  UIADD3 UR26, UR4, 0x500, URZ ;  /* 0x00000500041a7890 */ /* 0x000fe2000fffe03f */
[-C--:B------:R-:W-:Y:S01]  /*1530*/  MOV R150, R151.reuse ;  /* 0x0000009700967202 */ /* 0x080fe20000000f00 */
[----:B------:R-:W-:Y:S01]  /*1540*/  UMOV UR25, 0x40000040 ;  /* 0x4000004000197882 */ /* 0x000fe20000000000 */
[----:B------:R-:W-:Y:S01]  /*1550*/  UMOV UR27, 0x40000040 ;  /* 0x40000040001b7882 */ /* 0x000fe20000000000 */
[----:B------:R-:W-:Y:S01]  /*1560*/  UIADD3 UR28, UR5, 0x802, URZ ;  /* 0x00000802051c7890 */ /* 0x000fe2000fffe03f */
[----:B------:R-:W-:Y:S01]  /*1570*/  @!P1 PRMT R0, RZ, 0x654, R0 ;  /* 0x00000654ff009816 */ /* 0x000fe20000000000 */
[----:B------:R-:W-:Y:S01]  /*1580*/  UIADD3 UR30, UR4, 0x502, URZ ;  /* 0x00000502041e7890 */ /* 0x000fe2000fffe03f */
[--C-:B------:R-:W-:Y:S01]  /*1590*/  IMAD.MOV.U32 R149, RZ, RZ, R151.reuse ;  /* 0x000000ffff957224 */ /* 0x100fe200078e0097 */
[----:B------:R-:W-:Y:S01]  /*15a0*/  UMOV UR29, 0x40000040 ;  /* 0x40000040001d7882 */ /* 0x000fe20000000000 */
[----:B------:R-:W-:Y:S01]  /*15b0*/  UMOV UR31, 0x40000040 ;  /* 0x40000040001f7882 */ /* 0x000fe20000000000 */
[----:B------:R-:W-:Y:S01]  /*15c0*/  UIADD3 UR32, UR5, 0x804, URZ ;  /* 0x0000080405207890 */ /* 0x000fe2000fffe03f */
[--C-:B------:R-:W-:Y:S01]  /*15d0*/  IMAD.MOV.U32 R148, RZ, RZ, R151.reuse ;  /* 0x000000ffff947224 */ /* 0x100fe200078e0097 */
[----:B------:R-:W-:Y:S01]  /*15e0*/  UIADD3 UR34, UR4, 0x504, URZ ;  /* 0x0000050404227890 */ /* 0x000fe2000fffe03f */
[--C-:B------:R-:W-:Y:S01]  /*15f0*/  IMAD.MOV.U32 R147, RZ, RZ, R151.reuse ;  /* 0x000000ffff937224 */ /* 0x100fe200078e0097 */
[----:B------:R-:W-:Y:S01]  /*1600*/  UMOV UR33, 0x40000040 ;  /* 0x4000004000217882 */ /* 0x000fe20000000000 */
[----:B------:R-:W-:Y:S01]  /*1610*/  UMOV UR35, 0x40000040 ;  /* 0x4000004000237882 */ /* 0x000fe20000000000 */
[----:B------:R-:W-:Y:S01]  /*1620*/  UIADD3 UR40, UR5, 0x806, URZ ;  /* 0x0000080605287890 */ /* 0x000fe2000fffe03f */
[-C--:B------:R-:W-:Y:S01]  /*1630*/  MOV R146, R151.reuse ;  /* 0x0000009700927202 */ /* 0x080fe20000000f00 */
        /* <DEDUP_REMOVED lines=11> */
[----:B------:R-:W-:Y:S01]  /*16f0*/  MOV R142, R151 ;  /* 0x00000097008e7202 */ /* 0x000fe20000000f00 */
[----:B------:R-:W-:Y:S01]  /*1700*/  UIADD3 UR50, UR4, 0x782, URZ ;  /* 0x0000078204327890 */ /* 0x000fe2000fffe03f */
[----:B------:R-:W-:Y:S01]  /*1710*/  IMAD.MOV.U32 R141, RZ, RZ, R151 ;  /* 0x000000ffff8d7224 */ /* 0x000fe200078e0097 */
[----:B------:R-:W-:-:S02]  /*1720*/  WARPGROUP.DEPBAR.LE gsb0, 0x0 ;  /* 0x00008000000079c5 */ /* 0x000fc40000010000 */
[----:B------:R-:W-:Y:S01]  /*1730*/  WARPGROUP.ARRIVE ;  /* 0x00000000000079c5 */ /* 0x000fe20000000000 */
[----:B------:R-:W-:Y:S01]  /*1740*/  UMOV UR49, 0x40000040 ;  /* 0x4000004000317882 */ /* 0x000fe20000000000 */
[----:B------:R-:W-:Y:S01]  /*1750*/  UMOV UR51, 0x40000040 ;  /* 0x4000004000337882 */ /* 0x000fe20000000000 */
[----:B------:R-:W-:Y:S01]  /*1760*/  UIADD3 UR52, UR5, 0xc04, URZ ;  /* 0x00000c0405347890 */ /* 0x000fe2000fffe03f */
[--C-:B------:R-:W-:Y:S01]  /*1770*/  IMAD.MOV.U32 R140, RZ, RZ, R151.reuse ;  /* 0x000000ffff8c7224 */ /* 0x100fe200078e0097 */
[----:B------:R-:W-:Y:S01]  /*1780*/  UIADD3 UR54, UR4, 0x784, URZ ;  /* 0x0000078404367890 */ /* 0x000fe2000fffe03f */
[----:B------:R-:W-:Y:S01]  /*1790*/  HGMMA.64x16x16.F32.BF16 R48, gdesc[UR8], RZ, !UPT, gsb0 ;  /* 0x00200000083079f0 */ /* 0x000fe2000c0018ff */
[----:B------:R-:W-:Y:S01]  /*17a0*/  UIADD3 UR10, UR4, 0x100, URZ ;  /* 0x00000100040a7890 */ /* 0x000fe2000fffe03f */
[--C-:B------:R-:W-:Y:S01]  /*17b0*/  IMAD.MOV.U32 R139, RZ, RZ, R151.reuse ;  /* 0x000000ffff8b7224 */ /* 0x100fe200078e0097 */
[----:B------:R-:W-:Y:S01]  /*17c0*/  UMOV UR8, UR14 ;  /* 0x0000000e00087c82 */ /* 0x000fe20008000000 */
[----:B------:R-:W-:Y:S01]  /*17d0*/  UMOV UR9, UR15 ;  /* 0x0000000f00097c82 */ /* 0x000fe20008000000 */
[----:B------:R-:W-:Y:S01]  /*17e0*/  UMOV UR11, 0x40000040 ;  /* 0x40000040000b7882 */ /* 0x000fe20000000000 */
[----:B------:R-:W-:Y:S01]  /*17f0*/  UMOV UR53, 0x40000040 ;  /* 0x4000004000357882 */ /* 0x000fe20000000000 */
[----:B------:R-:W-:Y:S01]  /*1800*/  UMOV UR55, 0x40000040 ;  /* 0x4000004000377882 */ /* 0x000fe20000000000 */
[----:B------:R-:W-:Y:S01]  /*1810*/  UMOV UR57, 0x40000040 ;  /* 0x4000004000397882 */ /* 0x000fe20000000000 */
[----:B------:R-:W-:Y:S01]  /*1820*/  UMOV UR59, 0x40000040 ;  /* 0x40000040003b7882 */ /* 0x000fe20000000000 */
[----:B------:R-:W-:Y:S01]  /*1830*/  IMAD.U32 R7, RZ, RZ, UR57 ;  /* 0x00000039ff077e24 */ /* 0x000fe2000f8e00ff */
[-C--:B------:R-:W-:Y:S01]  /*1840*/  MOV R138, R151.reuse ;  /* 0x00000097008a7202 */ /* 0x080fe20000000f00 */
[--C-:B------:R-:W-:Y:S01]  /*1850*/  IMAD.MOV.U32 R137, RZ, RZ, R151.reuse ;  /* 0x000000ffff897224 */ /* 0x100fe200078e0097 */
        /* <DEDUP_REMOVED lines=34> */
[----:B------:R-:W-:Y:S01]  /*1a80*/  MOV R68, R151 ;  /* 0x0000009700447202 */ /* 0x000fe20000000f00 */
[----:B------:R-:W-:-:S02]  /*1a90*/  IMAD.MOV.U32 R111, RZ, RZ, R151 ;  /* 0x000000ffff6f7224 */ /* 0x000fc400078e0097 */
[--C-:B------:R-:W-:Y:S01]  /*1aa0*/  IMAD.MOV.U32 R109, RZ, RZ, R151.reuse ;  /* 0x000000ffff6d7224 */ /* 0x100fe200078e0097 */
[----:B------:R-:W-:Y:S02]  /*1ab0*/  WARPGROUP.DEPBAR.LE gsb0, 0x0 ;  /* 0x00008000000079c5 */ /* 0x000fe40000010000 */
[----:B------:R-:W-:Y:S01]  /*1ac0*/  WARPGROUP.ARRIVE ;  /* 0x00000000000079c5 */ /* 0x000fe20000000000 */
[--C-:B------:R-:W-:Y:S02]  /*1ad0*/  IMAD.MOV.U32 R108, RZ, RZ, R151.reuse ;  /* 0x000000ffff6c7224 */ /* 0x100fe400078e0097 */
[--C-:B------:R-:W-:Y:S02]  /*1ae0*/  IMAD.MOV.U32 R106, RZ, RZ, R151.reuse ;  /* 0x000000ffff6a7224 */ /* 0x100fe400078e0097 */
[--C-:B------:R-:W-:Y:S01]  /*1af0*/  IMAD.MOV.U32 R105, RZ, RZ, R151.reuse ;  /* 0x000000ffff697224 */ /* 0x100fe200078e0097 */
[----:B------:R-:W-:Y:S01]  /*1b00*/  HGMMA.64x16x16.F32.BF16 R40, gdesc[UR8], RZ, !UPT, gsb0 ;  /* 0x00200000082879f0 */ /* 0x000fe2000c0018ff */
[----:B------:R-:W-:Y:S01]  /*1b10*/  UIADD3 UR10, UR4, 0x180, URZ ;  /* 0x00000180040a7890 */ /* 0x000fe2000fffe03f */
[--C-:B------:R-:W-:Y:S01]  /*1b20*/  IMAD.MOV.U32 R103, RZ, RZ, R151.reuse ;  /* 0x000000ffff677224 */ /* 0x100fe200078e0097 */
[----:B------:R-:W-:Y:S01]  /*1b30*/  UMOV UR8, UR14 ;  /* 0x0000000e00087c82 */ /* 0x000fe20008000000 */
[----:B------:R-:W-:Y:S01]  /*1b40*/  UMOV UR9, UR15 ;  /* 0x0000000f00097c82 */ /* 0x000fe20008000000 */
[----:B------:R-:W-:Y:S01]  /*1b50*/  UMOV UR11, 0x40000040 ;  /* 0x40000040000b7882 */ /* 0x000fe20000000000 */
[----:B------:R-:W-:-:S02]  /*1b60*/  IMAD.MOV.U32 R102, RZ, RZ, R151 ;  /* 0x000000ffff667224 */ /* 0x000fc400078e0097 */
[--C-:B------:R-:W-:Y:S02]  /*1b70*/  IMAD.MOV.U32 R100, RZ, RZ, R151.reuse ;  /* 0x000000ffff647224 */ /* 0x100fe400078e0097 */
[--C-:B------:R-:W-:Y:S02]  /*1b80*/  IMAD.MOV.U32 R96, RZ, RZ, R151.reuse ;  /* 0x000000ffff607224 */ /* 0x100fe400078e0097 */
[--C-:B------:R-:W-:Y:S02]  /*1b90*/  IMAD.MOV.U32 R94, RZ, RZ, R151.reuse ;  /* 0x000000ffff5e7224 */ /* 0x100fe400078e0097 */
[--C-:B------:R-:W-:Y:S02]  /*1ba0*/  IMAD.MOV.U32 R90, RZ, RZ, R151.reuse ;  /* 0x000000ffff5a7224 */ /* 0x100fe400078e0097 */
[--C-:B------:R-:W-:Y:S02]  /*1bb0*/  IMAD.MOV.U32 R88, RZ, RZ, R151.reuse ;  /* 0x000000ffff587224 */ /* 0x100fe400078e0097 */
[----:B------:R-:W-:-:S02]  /*1bc0*/  IMAD.MOV.U32 R84, RZ, RZ, R151 ;  /* 0x000000ffff547224 */ /* 0x000fc400078e0097 */
[--C-:B------:R-:W-:Y:S02]  /*1bd0*/  IMAD.MOV.U32 R82, RZ, RZ, R151.reuse ;  /* 0x000000ffff527224 */ /* 0x100fe400078e0097 */
[--C-:B------:R-:W-:Y:S02]  /*1be0*/  IMAD.MOV.U32 R78, RZ, RZ, R151.reuse ;  /* 0x000000ffff4e7224 */ /* 0x100fe400078e0097 */
[--C-:B------:R-:W-:Y:S02]  /*1bf0*/  IMAD.MOV.U32 R76, RZ, RZ, R151.reuse ;  /* 0x000000ffff4c7224 */ /* 0x100fe400078e0097 */
[--C-:B------:R-:W-:Y:S02]  /*1c00*/  IMAD.MOV.U32 R72, RZ, RZ, R151.reuse ;  /* 0x000000ffff487224 */ /* 0x100fe400078e0097 */
[----:B------:R-:W-:Y:S01]  /*1c10*/  IMAD.MOV.U32 R70, RZ, RZ, R151 ;  /* 0x000000ffff467224 */ /* 0x000fe200078e0097 */
[----:B------:R-:W-:Y:S02]  /*1c20*/  WARPGROUP.DEPBAR.LE gsb0, 0x0 ;  /* 0x00008000000079c5 */ /* 0x000fe40000010000 */
[----:B------:R-:W-:-:S06]  /*1c30*/  WARPGROUP.ARRIVE ;  /* 0x00000000000079c5 */ /* 0x000fcc0000000000 */
[----:B------:R-:W-:Y:S01]  /*1c40*/  HGMMA.64x16x16.F32.BF16 R32, gdesc[UR8], RZ, !UPT, gsb0 ;  /* 0x00200000082079f0 */ /* 0x000fe2000c0018ff */
[----:B------:R-:W-:Y:S01]  /*1c50*/  UMOV UR8, UR14 ;  /* 0x0000000e00087c82 */ /* 0x000fe20008000000 */
[----:B------:R-:W-:Y:S01]  /*1c60*/  UMOV UR9, UR15 ;  /* 0x0000000f00097c82 */ /* 0x000fe20008000000 */
[----:B------:R-:W-:Y:S01]  /*1c70*/  UMOV UR10, UR6 ;  /* 0x00000006000a7c82 */ /* 0x000fe20008000000 */
[----:B------:R-:W-:Y:S01]  /*1c80*/  UMOV UR11, 0x40000040 ;  /* 0x40000040000b7882 */ /* 0x000fe20000000000 */
[----:B------:R-:W-:Y:S01]  /*1c90*/  UMOV UR14, UR16 ;  /* 0x00000010000e7c82 */ /* 0x000fe20008000000 */
[----:B------:R-:W-:Y:S01]  /*1ca0*/  UMOV UR15, UR17 ;  /* 0x00000011000f7c82 */ /* 0x000fe20008000000 */
[----:B------:R-:W-:Y:S01]  /*1cb0*/  UIADD3 UR6, UR4, 0x202, URZ ;  /* 0x0000020204067890 */ /* 0x000fe2000fffe03f */
[----:B------:R-:W-:Y:S02]  /*1cc0*/  WARPGROUP.DEPBAR.LE gsb0, 0x0 ;  /* 0x00008000000079c5 */ /* 0x000fe40000010000 */
[----:B------:R-:W-:-:S06]  /*1cd0*/  WARPGROUP.ARRIVE ;  /* 0x00000000000079c5 */ /* 0x000fcc0000000000 */
[----:B------:R-:W-:Y:S01]  /*1ce0*/  HGMMA.64x16x16.F32.BF16 R24, gdesc[UR8], RZ, !UPT, gsb0 ;  /* 0x00200000081879f0 */ /* 0x000fe2000c0018ff */
[----:B------:R-:W-:Y:S01]  /*1cf0*/  UIADD3 UR10, UR4, 0x82, URZ ;  /* 0x00000082040a7890 */ /* 0x000fe2000fffe03f */
[----:B------:R-:W-:Y:S01]  /*1d00*/  UMOV UR8, UR14 ;  /* 0x0000000e00087c82 */ /* 0x000fe20008000000 */
[----:B------:R-:W-:Y:S01]  /*1d10*/  UMOV UR9, UR15 ;  /* 0x0000000f00097c82 */ /* 0x000fe20008000000 */
[----:B------:R-:W-:Y:S01]  /*1d20*/  UMOV UR11, 0x40000040 ;  /* 0x40000040000b7882 */ /* 0x000fe20000000000 */
[----:B------:R-:W-:Y:S02]  /*1d30*/  WARPGROUP.DEPBAR.LE gsb0, 0x0 ;  /* 0x00008000000079c5 */ /* 0x000fe40000010000 */
[----:B------:R-:W-:-:S06]  /*1d40*/  WARPGROUP.ARRIVE ;  /* 0x00000000000079c5 */ /* 0x000fcc0000000000 */
[----:B------:R-:W-:Y:S01]  /*1d50*/  HGMMA.64x16x16.F32.BF16 R56, gdesc[UR16], R56, gsb0 ;  /* 0x00200000103879f0 */ /* 0x000fe20008001838 */
[----:B------:R-:W-:Y:S01]  /*1d60*/  UMOV UR16, UR7 ;  /* 0x0000000700107c82 */ /* 0x000fe20008000000 */
[----:B------:R-:W-:Y:S01]  /*1d70*/  UMOV UR17, 0x40000040 ;  /* 0x4000004000117882 */ /* 0x000fe20000000000 */
[----:B------:R-:W-:Y:S01]  /*1d80*/  UMOV UR18, UR12 ;  /* 0x0000000c00127c82 */ /* 0x000fe20008000000 */
[----:B------:R-:W-:Y:S01]  /*1d90*/  UMOV UR19, 0x40000040 ;  /* 0x4000004000137882 */ /* 0x000fe20000000000 */
[----:B------:R-:W-:Y:S01]  /*1da0*/  UIADD3 UR7, UR5, 0x6, URZ ;  /* 0x0000000605077890 */ /* 0x000fe2000fffe03f */
[----:B------:R-:W-:Y:S01]  /*1db0*/  IMAD.U32 R10, RZ, RZ, UR16 ;  /* 0x00000010ff0a7e24 */ /* 0x000fe2000f8e00ff */
[----:B------:R-:W-:Y:S01]  /*1dc0*/  UIADD3 UR12, UR4, 0x6, URZ ;  /* 0x00000006040c7890 */ /* 0x000fe2000fffe03f */
[----:B------:R-:W-:Y:S01]  /*1dd0*/  IMAD.U32 R11, RZ, RZ, UR17 ;  /* 0x00000011ff0b7e24 */ /* 0x000fe2000f8e00ff */
[----:B------:R-:W-:Y:S02]  /*1de0*/  WARPGROUP.DEPBAR.LE gsb0, 0x0 ;  /* 0x00008000000079c5 */ /* 0x000fe40000010000 */
[----:B------:R-:W-:-:S06]  /*1df0*/  WARPGROUP.ARRIVE ;  /* 0x00000000000079c5 */ /* 0x000fcc0000000000 */
[----:B------:R-:W-:Y:S01]  /*1e00*/  HGMMA.64x16x16.F32.BF16 R48, gdesc[UR8], R48, gsb0 ;  /* 0x00200000083079f0 */ /* 0x000fe20008001830 */
[----:B------:R-:W-:Y:S01]  /*1e10*/  UIADD3 UR10, UR4, 0x102, URZ ;  /* 0x00000102040a7890 */ /* 0x000fe2000fffe03f */
[----:B------:R-:W-:Y:S01]  /*1e20*/  UMOV UR8, UR14 ;  /* 0x0000000e00087c82 */ /* 0x000fe20008000000 */
[----:B------:R-:W-:Y:S01]  /*1e30*/  UMOV UR9, UR15 ;  /* 0x0000000f00097c82 */ /* 0x000fe20008000000 */
[----:B------:R-:W-:Y:S01]  /*1e40*/  UMOV UR11, 0x40000040 ;  /* 0x40000040000b7882 */ /* 0x000fe20000000000 */
        /* <DEDUP_REMOVED lines=34> */
[----:B------:R-:W-:Y:S01]  /*2070*/  MOV R9, UR17 ;  /* 0x0000001100097c02 */ /* 0x000fe20008000f00 */
        /* <DEDUP_REMOVED lines=34> */
[----:B------:R-:W-:Y:S02]  /*22a0*/  UIADD3 UR16, UR5, 0x404, URZ ;  /* 0x0000040405107890 */ /* 0x000fe4000fffe03f */
[----:B------:R-:W-:Y:S01]  /*22b0*/  UIADD3 UR18, UR4, 0x284, URZ ;  /* 0x0000028404127890 */ /* 0x000fe2000fffe03f */
[----:B------:R-:W-:Y:S01]  /*22c0*/  UMOV UR17, 0x40000040 ;  /* 0x4000004000117882 */ /* 0x000fe20000000000 */
        /* <DEDUP_REMOVED lines=22> */
[----:B------:R-:W-:Y:S02]  /*2430*/  UIADD3 UR6, UR4, 0x480, URZ ;  /* 0x0000048004067890 */ /* 0x000fe4000fffe03f */
[----:B------:R-:W-:Y:S01]  /*2440*/  UIADD3 UR14, UR4, 0x282, URZ ;  /* 0x00000282040e7890 */ /* 0x000fe2000fffe03f */
        /* <DEDUP_REMOVED lines=8> */
[----:B------:R-:W-:Y:S02]  /*24d0*/  UIADD3 UR12, UR5, 0x402, URZ ;  /* 0x00000402050c7890 */ /* 0x000fe4000fffe03f */
[----:B------:R-:W-:-:S07]  /*24e0*/  UIADD3 UR7, UR4, 0x786, URZ ;  /* 0x0000078604077890 */ /* 0x000fce000fffe03f */
[----:B------:R-:W-:Y:S01]  /*24f0*/  UMOV UR58, UR7 ;  /* 0x00000007003a7c82 */ /* 0x000fe20008000000 */
[----:B------:R-:W-:Y:S01]  /*2500*/  UMOV UR7, 0x40000040 ;  /* 0x4000004000077882 */ /* 0x000fe20000000000 */
[----:B------:R-:W-:Y:S02]  /*2510*/  WARPGROUP.DEPBAR.LE gsb0, 0x0 ;  /* 0x00008000000079c5 */ /* 0x000fe40000010000 */
[----:B------:R-:W-:-:S06]  /*2520*/  WARPGROUP.ARRIVE ;  /* 0x00000000000079c5 */ /* 0x000fcc0000000000 */
[----:B------:R-:W-:Y:S01]  /*2530*/  HGMMA.64x16x16.F32.BF16 R56, gdesc[UR8], R56, gsb0 ;  /* 0x00200000083879f0 */ /* 0x000fe20008001838 */
[----:B------:R-:W-:Y:S01]  /*2540*/  UIADD3 UR10, UR4, 0x300, URZ ;  /* 0x00000300040a7890 */ /* 0x000fe2000fffe03f */
        /* <DEDUP_REMOVED lines=14> */
[----:B------:R-:W-:Y:S01]  /*2630*/  UMOV UR10, UR6 ;  /* 0x00000006000a7c82 */ /* 0x000fe20008000000 */
[----:B------:R-:W-:Y:S01]  /*2640*/  UMOV UR11, 0x40000040 ;  /* 0x40000040000b7882 */ /* 0x000fe20000000000 */
[----:B------:R-:W-:Y:S01]  /*2650*/  UIADD3 UR6, UR4, 0x482, URZ ;  /* 0x0000048204067890 */ /* 0x000fe2000fffe03f */
[----:B------:R-:W-:Y:S02]  /*2660*/  WARPGROUP.DEPBAR.LE gsb0, 0x0 ;  /* 0x00008000000079c5 */ /* 0x000fe40000010000 */
[----:B------:R-:W-:-:S06]  /*2670*/  WARPGROUP.ARRIVE ;  /* 0x00000000000079c5 */ /* 0x000fcc0000000000 */
[----:B------:R-:W-:Y:S01]  /*2680*/  HGMMA.64x16x16.F32.BF16 R24, gdesc[UR8], R24, gsb0 ;  /* 0x00200000081879f0 */ /* 0x000fe20008001818 */
[----:B------:R-:W-:Y:S02]  /*2690*/  UMOV UR11, UR57 ;  /* 0x00000039000b7c82 */ /* 0x000fe40008000000 */
        /* <DEDUP_REMOVED lines=23> */
[----:B------:R-:W-:Y:S03]  /*2810*/  HGMMA.64x16x16.F32.BF16 R24, gdesc[UR12], R24, gsb0 ;  /* 0x002000000c1879f0 */ /* 0x000fe60008001818 */
        /* <DEDUP_REMOVED lines=188> */
[----:B------:R-:W-:Y:S02]  /*33e0*/  UIADD3 UR6, UR5, 0xc06, URZ ;  /* 0x00000c0605067890 */ /* 0x000fe4000fffe03f */
[----:B------:R-:W-:-:S05]  /*33f0*/  UIADD3 UR5, UR4, 0x984, URZ ;  /* 0x0000098404057890 */ /* 0x000fca000fffe03f */
[----:B------:R-:W-:Y:S01]  /*3400*/  UMOV UR56, UR6 ;  /* 0x0000000600387c82 */ /* 0x000fe20008000000 */
[----:B------:R-:W-:Y:S01]  /*3410*/  UIADD3 UR6, UR4, 0x986, URZ ;  /* 0x0000098604067890 */ /* 0x000fe2000fffe03f */
[----:B------:R-:W-:Y:S01]  /*3420*/  IMAD.U32 R6, RZ, RZ, UR56 ;  /* 0x00000038ff067e24 */ /* 0x000fe2000f8e00ff */
[----:B------:R-:W-:Y:S01]  /*3430*/  UMOV UR10, UR56 ;  /* 0x00000038000a7c82 */ /* 0x000fe20008000000 */
        /* <DEDUP_REMOVED lines=35> */
[----:B------:R-:W-:Y:S01]  /*3670*/  WARPGROUP.ARRIVE ;  /* 0x00000000000079c5 */ /* 0x000fe20000000000 */
[----:B------:R-:W-:Y:S02]  /*3680*/  FSEL R65, R56, -INF , P6 ;  /* 0xff80000038417808 */ /* 0x000fe40003000000 */
[----:B------:R-:W-:-:S02]  /*3690*/  FSEL R57, R57, -INF , P5 ;  /* 0xff80000039397808 */ /* 0x000fc40002800000 */
[----:B------:R-:W-:Y:S01]  /*36a0*/  FSEL R67, R60, -INF , P4 ;  /* 0xff8000003c437808 */ /* 0x000fe20002000000 */
[----:B------:R-:W-:Y:S01]  /*36b0*/  HGMMA.64x16x16.F32.BF16 R48, gdesc[UR56], R48, gsb0 ;  /* 0x00200000383079f0 */ /* 0x000fe20008001830 */
[----:B------:R-:W-:Y:S01]  /*36c0*/  UIADD3 UR58, UR4, 0x886, URZ ;  /* 0x00000886043a7890 */ /* 0x000fe2000fffe03f */
[----:B------:R-:W-:Y:S01]  /*36d0*/  FMNMX.FTZ R2, R65, R57, !PT ;  /* 0x0000003941027209 */ /* 0x000fe20007810000 */
[----:B------:R-:W-:Y:S01]  /*36e0*/  UMOV UR56, UR10 ;  /* 0x0000000a00387c82 */ /* 0x000fe20008000000 */
[----:B------:R-:W-:Y:S01]  /*36f0*/  UMOV UR57, UR11 ;  /* 0x0000000b00397c82 */ /* 0x000fe20008000000 */
[----:B------:R-:W-:Y:S01]  /*3700*/  UMOV UR59, 0x40000040 ;  /* 0x40000040003b7882 */ /* 0x000fe20000000000 */
[----:B------:R-:W-:Y:S01]  /*3710*/  FSEL R61, R61, -INF , P3 ;  /* 0xff8000003d3d7808 */ /* 0x000fe20001800000 */
[--C-:B------:R-:W-:Y:S01]  /*3720*/  IMAD.MOV.U32 R60, RZ, RZ, R151.reuse ;  /* 0x000000ffff3c7224 */ /* 0x100fe200078e0097 */
[----:B------:R-:W-:Y:S02]  /*3730*/  FMNMX.FTZ R2, R67, R2, !PT ;  /* 0x0000000243027209 */ /* 0x000fe40007810000 */
[----:B------:R-:W-:Y:S01]  /*3740*/  FSEL R19, R58, -INF , P6 ;  /* 0xff8000003a137808 */ /* 0x000fe20003000000 */
[----:B------:R-:W-:Y:S01]  /*3750*/  IMAD.MOV.U32 R58, RZ, RZ, R151 ;  /* 0x000000ffff3a7224 */ /* 0x000fe200078e0097 */
[----:B------:R-:W-:-:S02]  /*3760*/  ISETP.GT.AND P6, PT, R3, 0x11, PT ;  /* 0x000000110300780c */ /* 0x000fc40003fc4270 */
[----:B------:R-:W-:Y:S02]  /*3770*/  FMNMX.FTZ R2, R61, R2, !PT ;  /* 0x000000023d027209 */ /* 0x000fe40007810000 */
[----:B------:R-:W-:Y:S02]  /*3780*/  FSEL R59, R59, -INF , P5 ;  /* 0xff8000003b3b7808 */ /* 0x000fe40002800000 */
[----:B------:R-:W-:Y:S02]  /*3790*/  ISETP.GT.AND P5, PT, R3, 0x18, PT ;  /* 0x000000180300780c */ /* 0x000fe40003fa4270 */
[----:B------:R-:W-:Y:S02]  /*37a0*/  FSEL R63, R63, -INF , P3 ;  /* 0xff8000003f3f7808 */ /* 0x000fe40001800000 */
[----:B------:R-:W-:Y:S02]  /*37b0*/  ISETP.GT.AND P3, PT, R3, 0x20, PT ;  /* 0x000000200300780c */ /* 0x000fe40003f64270 */
[----:B------:R-:W-:Y:S01]  /*37c0*/  MOV R56, R151 ;  /* 0x0000009700387202 */ /* 0x000fe20000000f00 */
[----:B------:R-:W-:-:S02]  /*37d0*/  WARPGROUP.DEPBAR.LE gsb0, 0x0 ;  /* 0x00008000000079c5 */ /* 0x000fc40000010000 */
[----:B------:R-:W-:Y:S01]  /*37e0*/  WARPGROUP.ARRIVE ;  /* 0x00000000000079c5 */ /* 0x000fe20000000000 */
[----:B------:R-:W-:Y:S01]  /*37f0*/  FSEL R69, R48, -INF , P2 ;  /* 0xff80000030457808 */ /* 0x000fe20001000000 */
[----:B------:R-:W-:Y:S01]  /*3800*/  IMAD.MOV.U32 R48, RZ, RZ, R151 ;  /* 0x000000ffff307224 */ /* 0x000fe200078e0097 */
[----:B------:R-:W-:Y:S02]  /*3810*/  FSEL R71, R49, -INF , P6 ;  /* 0xff80000031477808 */ /* 0x000fe40003000000 */
[----:B------:R-:W-:Y:S01]  /*3820*/  FMNMX.FTZ R2, R69, R2, !PT ;  /* 0x0000000245027209 */ /* 0x000fe20007810000 */
[----:B------:R-:W-:Y:S01]  /*3830*/  HGMMA.64x16x16.F32.BF16 R40, gdesc[UR56], R40, gsb0 ;  /* 0x00200000382879f0 */ /* 0x000fe20008001828 */
[----:B------:R-:W-:Y:S01]  /*3840*/  UIADD3 UR58, UR4, 0x906, URZ ;  /* 0x00000906043a7890 */ /* 0x000fe2000fffe03f */
[----:B------:R-:W-:Y:S01]  /*3850*/  FSEL R49, R62, -INF , P4 ;  /* 0xff8000003e317808 */ /* 0x000fe20002000000 */
[----:B------:R-:W-:Y:S01]  /*3860*/  UMOV UR56, UR10 ;  /* 0x0000000a00387c82 */ /* 0x000fe20008000000 */
[----:B------:R-:W-:Y:S01]  /*3870*/  UMOV UR57, UR11 ;  /* 0x0000000b00397c82 */ /* 0x000fe20008000000 */
[----:B------:R-:W-:Y:S01]  /*3880*/  UMOV UR59, 0x40000040 ;  /* 0x40000040003b7882 */ /* 0x000fe20000000000 */
[----:B------:R-:W-:Y:S01]  /*3890*/  UMOV UR4, UR10 ;  /* 0x0000000a00047c82 */ /* 0x000fe20008000000 */
[----:B------:R-:W-:-:S02]  /*38a0*/  ISETP.GT.AND P4, PT, R3, 0x19, PT ;  /* 0x000000190300780c */ /* 0x000fc40003f84270 */
[----:B------:R-:W-:Y:S01]  /*38b0*/  FSEL R73, R52, -INF , P5 ;  /* 0xff80000034497808 */ /* 0x000fe20002800000 */
[----:B------:R-:W-:Y:S01]  /*38c0*/  IMAD.MOV.U32 R52, RZ, RZ, R151 ;  /* 0x000000ffff347224 */ /* 0x000fe200078e0097 */
[----:B------:R-:W-:Y:S02]  /*38d0*/  FMNMX.FTZ R2, R71, R2, !PT ;  /* 0x0000000247027209 */ /* 0x000fe40007810000 */
[----:B------:R-:W-:Y:S02]  /*38e0*/  FSEL R75, R53, -INF , P4 ;  /* 0xff800000354b7808 */ /* 0x000fe40002000000 */
[----:B------:R-:W-:Y:S02]  /*38f0*/  FMNMX.FTZ R2, R73, R2, !PT ;  /* 0x0000000249027209 */ /* 0x000fe40007810000 */
[----:B------:R-:W-:Y:S02]  /*3900*/  FSEL R53, R50, -INF , P2 ;  /* 0xff80000032357808 */ /* 0x000fe40001000000 */
[----:B------:R-:W-:-:S02]  /*3910*/  ISETP.GT.AND P2, PT, R3, 0x21, PT ;  /* 0x000000210300780c */ /* 0x000fc40003f44270 */
[----:B------:R-:W-:Y:S02]  /*3920*/  FMNMX.FTZ R2, R75, R2, !PT ;  /* 0x000000024b027209 */ /* 0x000fe40007810000 */
[----:B------:R-:W-:Y:S02]  /*3930*/  FSEL R51, R51, -INF , P6 ;  /* 0xff80000033337808 */ /* 0x000fe40003000000 */
[----:B------:R-:W-:Y:S02]  /*3940*/  ISETP.GT.AND P6, PT, R3, 0x28, PT ;  /* 0x000000280300780c */ /* 0x000fe40003fc4270 */
[----:B------:R-:W-:Y:S02]  /*3950*/  FSEL R55, R55, -INF , P4 ;  /* 0xff80000037377808 */ /* 0x000fe40002000000 */
[----:B------:R-:W-:Y:S02]  /*3960*/  ISETP.GT.AND P4, PT, R3, 0x30, PT ;  /* 0x000000300300780c */ /* 0x000fe40003f84270 */
[----:B------:R-:W-:-:S02]  /*3970*/  MOV R62, R151 ;  /* 0x00000097003e7202 */ /* 0x000fc40000000f00 */
[----:B------:R-:W-:Y:S01]  /*3980*/  MOV R50, R151 ;  /* 0x0000009700327202 */ /* 0x000fe20000000f00 */
[----:B------:R-:W-:Y:S02]  /*3990*/  WARPGROUP.DEPBAR.LE gsb0, 0x0 ;  /* 0x00008000000079c5 */ /* 0x000fe40000010000 */
[----:B------:R-:W-:Y:S01]  /*39a0*/  WARPGROUP.ARRIVE ;  /* 0x00000000000079c5 */ /* 0x000fe20000000000 */
[----:B------:R-:W-:Y:S02]  /*39b0*/  FSEL R77, R40, -INF , P3 ;  /* 0xff800000284d7808 */ /* 0x000fe40001800000 */
[----:B------:R-:W-:Y:S02]  /*39c0*/  FSEL R79, R41, -INF , P2 ;  /* 0xff800000294f7808 */ /* 0x000fe40001000000 */
[----:B------:R-:W-:Y:S01]  /*39d0*/  FMNMX.FTZ R2, R77, R2, !PT ;  /* 0x000000024d027209 */ /* 0x000fe20007810000 */
[----:B------:R-:W-:Y:S01]  /*39e0*/  HGMMA.64x16x16.F32.BF16 R32, gdesc[UR56], R32, gsb0 ;  /* 0x00200000382079f0 */ /* 0x000fe20008001820 */
[----:B------:R-:W-:Y:S01]  /*39f0*/  FSEL R41, R54, -INF , P5 ;  /* 0xff80000036297808 */ /* 0x000fe20002800000 */
[----:B------:R-:W-:Y:S01]  /*3a00*/  IMAD.MOV.U32 R54, RZ, RZ, R151 ;  /* 0x000000ffff367224 */ /* 0x000fe200078e0097 */
[----:B------:R-:W-:-:S02]  /*3a10*/  ISETP.GT.AND P5, PT, R3, 0x29, PT ;  /* 0x000000290300780c */ /* 0x000fc40003fa4270 */
[----:B------:R-:W-:Y:S02]  /*3a20*/  FSEL R81, R44, -INF , P6 ;  /* 0xff8000002c517808 */ /* 0x000fe40003000000 */
        /* <DEDUP_REMOVED lines=9> */
[----:B------:R-:W-:Y:S01]  /*3ac0*/  ISETP.GT.AND P5, PT, R3, 0x40, PT ;  /* 0x000000400300780c */ /* 0x000fe20003fa4270 */
[----:B------:R-:W-:Y:S02]  /*3ad0*/  WARPGROUP.DEPBAR.LE gsb0, 0x0 ;  /* 0x00008000000079c5 */ /* 0x000fe40000010000 */
[----:B------:R-:W-:Y:S01]  /*3ae0*/  WARPGROUP.ARRIVE ;  /* 0x00000000000079c5 */ /* 0x000fe20000000000 */
[----:B------:R-:W-:-:S02]  /*3af0*/  FSEL R85, R32, -INF , P4 ;  /* 0xff80000020557808 */ /* 0x000fc40002000000 */
[----:B------:R-:W-:Y:S02]  /*3b00*/  FSEL R87, R33, -INF , P3 ;  /* 0xff80000021577808 */ /* 0x000fe40001800000 */
[----:B------:R-:W-:Y:S01]  /*3b10*/  FMNMX.FTZ R2, R85, R2, !PT ;  /* 0x0000000255027209 */ /* 0x000fe20007810000 */
[----:B------:R-:W-:Y:S01]  /*3b20*/  HGMMA.64x16x16.F32.BF16 R24, gdesc[UR4], R24, gsb0 ;  /* 0x00200000041879f0 */ /* 0x000fe20008001818 */
[----:B------:R-:W-:Y:S01]  /*3b30*/  FSEL R33, R46, -INF , P6 ;  /* 0xff8000002e217808 */ /* 0x000fe20003000000 */
[----:B------:R-:W-:Y:S01]  /*3b40*/  ULDC UR4, c[0x0][0x988] ;  /* 0x0002620000047ab9 */ /* 0x000fe20000000800 */
[----:B------:R-:W-:Y:S01]  /*3b50*/  ISETP.GT.AND P6, PT, R3, 0x39, PT ;  /* 0x000000390300780c */ /* 0x000fe20003fc4270 */
[----:B------:R-:W-:Y:S01]  /*3b60*/  IMAD.MOV.U32 R46, RZ, RZ, R151 ;  /* 0x000000ffff2e7224 */ /* 0x000fe200078e0097 */
[----:B------:R-:W-:Y:S02]  /*3b70*/  FSEL R89, R36, -INF , P2 ;  /* 0xff80000024597808 */ /* 0x000fe40001000000 */
[----:B------:R-:W-:-:S02]  /*3b80*/  FMNMX.FTZ R2, R87, R2, !PT ;  /* 0x0000000257027209 */ /* 0x000fc40007810000 */
[----:B------:R-:W-:Y:S02]  /*3b90*/  FSEL R91, R37, -INF , P6 ;  /* 0xff800000255b7808 */ /* 0x000fe40003000000 */
[----:B------:R-:W-:Y:S02]  /*3ba0*/  FMNMX.FTZ R2, R89, R2, !PT ;  /* 0x0000000259027209 */ /* 0x000fe40007810000 */
[----:B------:R-:W-:Y:S02]  /*3bb0*/  FSEL R37, R34, -INF , P4 ;  /* 0xff80000022257808 */ /* 0x000fe40002000000 */
[----:B------:R-:W-:Y:S02]  /*3bc0*/  ISETP.GT.AND P4, PT, R3, 0x41, PT ;  /* 0x000000410300780c */ /* 0x000fe40003f84270 */
[----:B------:R-:W-:Y:S02]  /*3bd0*/  FMNMX.FTZ R2, R91, R2, !PT ;  /* 0x000000025b027209 */ /* 0x000fe40007810000 */
[----:B------:R-:W-:-:S02]  /*3be0*/  FSEL R35, R35, -INF , P3 ;  /* 0xff80000023237808 */ /* 0x000fc40001800000 */
[----:B------:R-:W-:Y:S02]  /*3bf0*/  ISETP.GT.AND P3, PT, R3, 0x48, PT ;  /* 0x000000480300780c */ /* 0x000fe40003f64270 */
[----:B------:R-:W-:Y:S01]  /*3c00*/  FSEL R39, R39, -INF , P6 ;  /* 0xff80000027277808 */ /* 0x000fe20003000000 */
[----:B------:R-:W-:Y:S02]  /*3c10*/  WARPGROUP.DEPBAR.LE gsb0, 0x0 ;  /* 0x00008000000079c5 */ /* 0x000fe40000010000 */
[----:B------:R-:W-:Y:S01]  /*3c20*/  FSEL R93, R24, -INF , P5 ;  /* 0xff800000185d7808 */ /* 0x000fe20002800000 */
[----:B------:R1:W-:Y:S01]  /*3c30*/  @!P1 SYNCS.ARRIVE.TRANS64.RED.A1T0 RZ, [R0+URZ], RZ ;  /* 0x000000ff00ff99a7 */ /* 0x0003e2000810043f */
[----:B------:R-:W-:Y:S02]  /*3c40*/  FSEL R95, R25, -INF , P4 ;  /* 0xff800000195f7808 */ /* 0x000fe40002000000 */
[----:B------:R-:W-:Y:S02]  /*3c50*/  FMNMX.FTZ R2, R93, R2, !PT ;  /* 0x000000025d027209 */ /* 0x000fe40007810000 */
[----:B------:R-:W-:-:S02]  /*3c60*/  FSEL R25, R38, -INF , P2 ;  /* 0xff80000026197808 */ /* 0x000fc40001000000 */
[----:B------:R-:W-:Y:S02]  /*3c70*/  ISETP.GT.AND P2, PT, R3, 0x49, PT ;  /* 0x000000490300780c */ /* 0x000fe40003f44270 */
[----:B------:R-:W-:Y:S02]  /*3c80*/  FSEL R97, R28, -INF , P3 ;  /* 0xff8000001c617808 */ /* 0x000fe40001800000 */
[----:B------:R-:W-:Y:S02]  /*3c90*/  FMNMX.FTZ R2, R95, R2, !PT ;  /* 0x000000025f027209 */ /* 0x000fe40007810000 */
[----:B------:R-:W-:Y:S02]  /*3ca0*/  FSEL R99, R29, -INF , P2 ;  /* 0xff8000001d637808 */ /* 0x000fe40001000000 */
[----:B------:R-:W-:Y:S02]  /*3cb0*/  FMNMX.FTZ R2, R97, R2, !PT ;  /* 0x0000000261027209 */ /* 0x000fe40007810000 */
[----:B------:R-:W-:-:S02]  /*3cc0*/  FSEL R27, R27, -INF , P4 ;  /* 0xff8000001b1b7808 */ /* 0x000fc40002000000 */
[----:B------:R-:W-:Y:S02]  /*3cd0*/  FMNMX.FTZ R3, R99, R2, !PT ;  /* 0x0000000263037209 */ /* 0x000fe40007810000 */
[----:B------:R-:W-:Y:S02]  /*3ce0*/  FSEL R29, R30, -INF , P3 ;  /* 0xff8000001e1d7808 */ /* 0x000fe40001800000 */
[----:B------:R-:W-:Y:S01]  /*3cf0*/  FSEL R31, R31, -INF , P2 ;  /* 0xff8000001f1f7808 */ /* 0x000fe20001000000 */
[----:B------:R-:W2:Y:S02]  /*3d00*/  SHFL.BFLY PT, R2, R3, 0x2, 0x1f ;  /* 0x0c401f0003027f89 */ /* 0x000ea400000e0000 */
[----:B--2---:R-:W-:Y:S02]  /*3d10*/  FMNMX.FTZ R20, R3, R2, !PT ;  /* 0x0000000203147209 */ /* 0x004fe40007810000 */
[----:B------:R-:W-:Y:S02]  /*3d20*/  MOV R2, UR4 ;  /* 0x0000000400027c02 */ /* 0x000fe40008000f00 */
[----:B------:R-:W-:Y:S01]  /*3d30*/  FSEL R3, R26, -INF , P5 ;  /* 0xff8000001a037808 */ /* 0x000fe20002800000 */
[----:B------:R-:W2:Y:S02]  /*3d40*/  SHFL.BFLY PT, R5, R20, 0x1, 0x1f ;  /* 0x0c201f0014057f89 */ /* 0x000ea400000e0000 */
[----:B--2---:R-:W-:-:S04]  /*3d50*/  FMNMX.FTZ R5, R20, R5, !PT ;  /* 0x0000000514057209 */ /* 0x004fc80007810000 */
[C---:B------:R-:W-:Y:S01]  /*3d60*/  FSETP.NEU.FTZ.AND P0, PT, R5.reuse, -INF , PT ;  /* 0xff8000000500780b */ /* 0x040fe20003f1d000 */
[----:B------:R-:W-:-:S05]  /*3d70*/  FMUL.FTZ R4, R5, R2 ;  /* 0x0000000205047220 */ /* 0x000fca0000410000 */
[----:B------:R-:W-:Y:S02]  /*3d80*/  FSEL R24, R4, RZ, P0 ;  /* 0x000000ff04187208 */ /* 0x000fe40000000000 */
[----:B------:R-:W-:Y:S02]  /*3d90*/  FMNMX.FTZ R4, R19, R59, !PT ;  /* 0x0000003b13047209 */ /* 0x000fe40007810000 */
[----:B------:R-:W-:Y:S01]  /*3da0*/  ISETP.NE.AND P0, PT, R66, RZ, PT ;  /* 0x000000ff4200720c */ /* 0x000fe20003f05270 */
[--C-:B------:R-:W-:Y:S01]  /*3db0*/  FFMA.FTZ R57, R57, R2, -R24.reuse ;  /* 0x0000000239397223 */ /* 0x100fe20000010818 */
[----:B------:R-:W-:Y:S01]  /*3dc0*/  FMNMX.FTZ R4, R49, R4, !PT ;  /* 0x0000000431047209 */ /* 0x000fe20007810000 */
[-CC-:B------:R-:W-:Y:S01]  /*3dd0*/  FFMA.FTZ R65, R65, R2.reuse, -R24.reuse ;  /* 0x0000000241417223 */ /* 0x180fe20000010818 */
[--C-:B------:R-:W-:Y:S01]  /*3de0*/  FFMA.FTZ R67, R67, R2, -R24.reuse ;  /* 0x0000000243437223 */ /* 0x100fe20000010818 */
[----:B------:R-:W-:Y:S01]  /*3df0*/  MUFU.EX2 R208, R57 ;  /* 0x0000003900d07308 */ /* 0x000fe20000000800 */
[----:B------:R-:W-:Y:S01]  /*3e00*/  FMNMX.FTZ R4, R63, R4, !PT ;  /* 0x000000043f047209 */ /* 0x000fe20007810000 */
[-CC-:B------:R-:W-:Y:S01]  /*3e10*/  FFMA.FTZ R61, R61, R2.reuse, -R24.reuse ;  /* 0x000000023d3d7223 */ /* 0x180fe20000010818 */
[-CC-:B------:R-:W-:Y:S01]  /*3e20*/  FFMA.FTZ R69, R69, R2.reuse, -R24.reuse ;  /* 0x0000000245457223 */ /* 0x180fe20000010818 */
[--C-:B------:R-:W-:Y:S01]  /*3e30*/  FFMA.FTZ R71, R71, R2, -R24.reuse ;  /* 0x0000000247477223 */ /* 0x100fe20000010818 */
[----:B------:R-:W-:Y:S01]  /*3e40*/  FMNMX.FTZ R4, R53, R4, !PT ;  /* 0x0000000435047209 */ /* 0x000fe20007810000 */
[-CC-:B------:R-:W-:Y:S01]  /*3e50*/  FFMA.FTZ R73, R73, R2.reuse, -R24.reuse ;  /* 0x0000000249497223 */ /* 0x180fe20000010818 */
[--C-:B------:R-:W-:Y:S01]  /*3e60*/  FFMA.FTZ R75, R75, R2, -R24.reuse ;  /* 0x000000024b4b7223 */ /* 0x100fe20000010818 */
[----:B------:R-:W2:Y:S01]  /*3e70*/  MUFU.EX2 R65, R65 ;  /* 0x0000004100417308 */ /* 0x000ea20000000800 */
[----:B------:R-:W-:Y:S01]  /*3e80*/  FMNMX.FTZ R4, R51, R4, !PT ;  /* 0x0000000433047209 */ /* 0x000fe20007810000 */
[-CC-:B------:R-:W-:Y:S01]  /*3e90*/  FFMA.FTZ R77, R77, R2.reuse, -R24.reuse ;  /* 0x000000024d4d7223 */ /* 0x180fe20000010818 */
[-CC-:B------:R-:W-:Y:S01]  /*3ea0*/  FFMA.FTZ R79, R79, R2.reuse, -R24.reuse ;  /* 0x000000024f4f7223 */ /* 0x180fe20000010818 */
        /* <DEDUP_REMOVED lines=11> */
[----:B------:R-:W-:Y:S01]  /*3f60*/  FFMA.FTZ R95, R95, R2, -R24 ;  /* 0x000000025f5f7223 */ /* 0x000fe20000010818 */
[----:B------:R3:W-:Y:S01]  /*3f70*/  MUFU.EX2 R210, R61 ;  /* 0x0000003d00d27308 */ /* 0x0007e20000000800 */
[----:B------:R-:W-:Y:S01]  /*3f80*/  FMNMX.FTZ R4, R43, R4, !PT ;  /* 0x000000042b047209 */ /* 0x000fe20007810000 */
[----:B--2---:R-:W-:Y:S01]  /*3f90*/  FADD.FTZ R36, R65, R208 ;  /* 0x000000d041247221 */ /* 0x004fe20000010000 */
[-CC-:B------:R-:W-:Y:S01]  /*3fa0*/  FFMA.FTZ R97, R97, R2.reuse, -R24.reuse ;  /* 0x0000000261617223 */ /* 0x180fe20000010818 */
[----:B------:R-:W-:Y:S01]  /*3fb0*/  FFMA.FTZ R24, R99, R2, -R24 ;  /* 0x0000000263187223 */ /* 0x000fe20000010818 */
[----:B------:R-:W-:Y:S01]  /*3fc0*/  FMNMX.FTZ R4, R33, R4, !PT ;  /* 0x0000000421047209 */ /* 0x000fe20007810000 */
[--C-:B------:R-:W-:Y:S01]  /*3fd0*/  IMAD.MOV.U32 R99, RZ, RZ, R151.reuse ;  /* 0x000000ffff637224 */ /* 0x100fe200078e0097 */
[----:B------:R-:W-:Y:S01]  /*3fe0*/  F2FP.BF16.F32.PACK_AB R208, R208, R65 ;  /* 0x00000041d0d0723e */ /* 0x000fe200000010ff */
[----:B------:R-:W-:Y:S01]  /*3ff0*/  MUFU.EX2 R69, R69 ;  /* 0x0000004500457308 */ /* 0x000fe20000000800 */
[----:B------:R-:W-:Y:S01]  /*4000*/  FMNMX.FTZ R4, R47, R4, !PT ;  /* 0x000000042f047209 */ /* 0x000fe20007810000 */
[--C-:B------:R-:W-:Y:S01]  /*4010*/  IMAD.MOV.U32 R66, RZ, RZ, R151.reuse ;  /* 0x000000ffff427224 */ /* 0x100fe200078e0097 */
[----:B------:R-:W-:Y:S01]  /*4020*/  MOV R65, R151 ;  /* 0x0000009700417202 */ /* 0x000fe20000000f00 */
[----:B---3--:R-:W-:Y:S01]  /*4030*/  IMAD.MOV.U32 R61, RZ, RZ, R151 ;  /* 0x000000ffff3d7224 */ /* 0x008fe200078e0097 */
[----:B------:R-:W-:-:S03]  /*4040*/  FMNMX.FTZ R4, R37, R4, !PT ;  /* 0x0000000425047209 */ /* 0x000fc60007810000 */
[----:B------:R2:W-:Y:S01]  /*4050*/  MUFU.EX2 R204, R71 ;  /* 0x0000004700cc7308 */ /* 0x0005e20000000800 */
[----:B------:R-:W-:-:S04]  /*4060*/  FMNMX.FTZ R4, R35, R4, !PT ;  /* 0x0000000423047209 */ /* 0x000fc80007810000 */
[----:B------:R-:W-:-:S03]  /*4070*/  FMNMX.FTZ R4, R25, R4, !PT ;  /* 0x0000000419047209 */ /* 0x000fc60007810000 */
[----:B------:R-:W-:Y:S01]  /*4080*/  MUFU.EX2 R73, R73 ;  /* 0x0000004900497308 */ /* 0x000fe20000000800 */
[----:B------:R-:W-:Y:S02]  /*4090*/  FMNMX.FTZ R4, R39, R4, !PT ;  /* 0x0000000427047209 */ /* 0x000fe40007810000 */
[----:B--2---:R-:W-:Y:S02]  /*40a0*/  MOV R71, R151 ;  /* 0x0000009700477202 */ /* 0x004fe40000000f00 */
[----:B------:R-:W-:-:S03]  /*40b0*/  FMNMX.FTZ R4, R3, R4, !PT ;  /* 0x0000000403047209 */ /* 0x000fc60007810000 */
[----:B------:R2:W-:Y:S01]  /*40c0*/  MUFU.EX2 R206, R75 ;  /* 0x0000004b00ce7308 */ /* 0x0005e20000000800 */
[----:B------:R-:W-:-:S04]  /*40d0*/  FMNMX.FTZ R4, R27, R4, !PT ;  /* 0x000000041b047209 */ /* 0x000fc80007810000 */
[----:B------:R-:W-:-:S03]  /*40e0*/  FMNMX.FTZ R4, R29, R4, !PT ;  /* 0x000000041d047209 */ /* 0x000fc60007810000 */
[----:B------:R-:W-:Y:S01]  /*40f0*/  MUFU.EX2 R77, R77 ;  /* 0x0000004d004d7308 */ /* 0x000fe20000000800 */
[----:B------:R-:W-:Y:S01]  /*4100*/  FMNMX.FTZ R4, R31, R4, !PT ;  /* 0x000000041f047209 */ /* 0x000fe20007810000 */
[----:B--2---:R-:W-:-:S04]  /*4110*/  IMAD.MOV.U32 R75, RZ, RZ, R151 ;  /* 0x000000ffff4b7224 */ /* 0x004fc800078e0097 */
[----:B------:R-:W2:Y:S02]  /*4120*/  SHFL.BFLY PT, R57, R4, 0x2, 0x1f ;  /* 0x0c401f0004397f89 */ /* 0x000ea400000e0000 */
[----:B------:R3:W-:Y:S08]  /*4130*/  MUFU.EX2 R200, R79 ;  /* 0x0000004f00c87308 */ /* 0x0007f00000000800 */
[----:B------:R-:W-:Y:S01]  /*4140*/  MUFU.EX2 R81, R81 ;  /* 0x0000005100517308 */ /* 0x000fe20000000800 */
[----:B---3--:R-:W-:-:S07]  /*4150*/  IMAD.MOV.U32 R79, RZ, RZ, R151 ;  /* 0x000000ffff4f7224 */ /* 0x008fce00078e0097 */
[----:B------:R3:W-:Y:S01]  /*4160*/  MUFU.EX2 R202, R83 ;  /* 0x0000005300ca7308 */ /* 0x0007e20000000800 */
[----:B--2---:R-:W-:-:S07]  /*4170*/  FMNMX.FTZ R57, R4, R57, !PT ;  /* 0x0000003904397209 */ /* 0x004fce0007810000 */
[----:B------:R-:W-:Y:S01]  /*4180*/  MUFU.EX2 R85, R85 ;  /* 0x0000005500557308 */ /* 0x000fe20000000800 */
[----:B---3--:R-:W-:Y:S01]  /*4190*/  MOV R83, R151 ;  /* 0x0000009700537202 */ /* 0x008fe20000000f00 */
[----:B------:R-:W2:Y:S06]  /*41a0*/  SHFL.BFLY PT, R4, R57, 0x1, 0x1f ;  /* 0x0c201f0039047f89 */ /* 0x000eac00000e0000 */
[----:B------:R3:W-:Y:S08]  /*41b0*/  MUFU.EX2 R196, R87 ;  /* 0x0000005700c47308 */ /* 0x0007f00000000800 */
[----:B------:R-:W-:Y:S01]  /*41c0*/  MUFU.EX2 R89, R89 ;  /* 0x0000005900597308 */ /* 0x000fe20000000800 */
[----:B---3--:R-:W-:-:S07]  /*41d0*/  IMAD.MOV.U32 R87, RZ, RZ, R151 ;  /* 0x000000ffff577224 */ /* 0x008fce00078e0097 */
[----:B------:R3:W-:Y:S01]  /*41e0*/  MUFU.EX2 R198, R91 ;  /* 0x0000005b00c67308 */ /* 0x0007e20000000800 */
[----:B--2---:R-:W-:Y:S01]  /*41f0*/  FMNMX.FTZ R4, R57, R4, !PT ;  /* 0x0000000439047209 */ /* 0x004fe20007810000 */
[----:B------:R-:W-:-:S03]  /*4200*/  IMAD.MOV.U32 R57, RZ, RZ, R151 ;  /* 0x000000ffff397224 */ /* 0x000fc600078e0097 */
[C---:B------:R-:W-:Y:S01]  /*4210*/  FSETP.NEU.FTZ.AND P2, PT, R4.reuse, -INF , PT ;  /* 0xff8000000400780b */ /* 0x040fe20003f5d000 */
[-C--:B------:R-:W-:Y:S02]  /*4220*/  FMUL.FTZ R20, R4, R2.reuse ;  /* 0x0000000204147220 */ /* 0x080fe40000410000 */
[----:B------:R-:W-:Y:S01]  /*4230*/  MUFU.EX2 R93, R93 ;  /* 0x0000005d005d7308 */ /* 0x000fe20000000800 */
[--C-:B---3--:R-:W-:Y:S02]  /*4240*/  IMAD.MOV.U32 R91, RZ, RZ, R151.reuse ;  /* 0x000000ffff5b7224 */ /* 0x108fe400078e0097 */
[----:B------:R-:W-:Y:S02]  /*4250*/  FSEL R20, R20, RZ, P2 ;  /* 0x000000ff14147208 */ /* 0x000fe40001000000 */
[----:B------:R-:W-:Y:S01]  /*4260*/  ISETP.GE.AND P2, PT, R64, 0x51, PT ;  /* 0x000000514000780c */ /* 0x000fe20003f46270 */
[----:B------:R-:W-:Y:S02]  /*4270*/  IMAD.MOV.U32 R64, RZ, RZ, R151 ;  /* 0x000000ffff407224 */ /* 0x000fe400078e0097 */
[----:B------:R2:W-:Y:S01]  /*4280*/  MUFU.EX2 R192, R95 ;  /* 0x0000005f00c07308 */ /* 0x0005e20000000800 */
[-CC-:B------:R-:W-:Y:S01]  /*4290*/  FFMA.FTZ R19, R19, R2.reuse, -R20.reuse ;  /* 0x0000000213137223 */ /* 0x180fe20000010814 */
[-CC-:B------:R-:W-:Y:S01]  /*42a0*/  FFMA.FTZ R59, R59, R2.reuse, -R20.reuse ;  /* 0x000000023b3b7223 */ /* 0x180fe20000010814 */
[-CC-:B------:R-:W-:Y:S01]  /*42b0*/  FFMA.FTZ R49, R49, R2.reuse, -R20.reuse ;  /* 0x0000000231317223 */ /* 0x180fe20000010814 */
[-CC-:B------:R-:W-:Y:S01]  /*42c0*/  FFMA.FTZ R51, R51, R2.reuse, -R20.reuse ;  /* 0x0000000233337223 */ /* 0x180fe20000010814 */
[-CC-:B------:R-:W-:Y:S01]  /*42d0*/  FFMA.FTZ R63, R63, R2.reuse, -R20.reuse ;  /* 0x000000023f3f7223 */ /* 0x180fe20000010814 */
[-CC-:B------:R-:W-:Y:S01]  /*42e0*/  FFMA.FTZ R53, R53, R2.reuse, -R20.reuse ;  /* 0x0000000235357223 */ /* 0x180fe20000010814 */
[-CC-:B------:R-:W-:Y:S01]  /*42f0*/  FFMA.FTZ R41, R41, R2.reuse, -R20.reuse ;  /* 0x0000000229297223 */ /* 0x180fe20000010814 */
[----:B------:R-:W-:Y:S01]  /*4300*/  MUFU.EX2 R19, R19 ;  /* 0x0000001300137308 */ /* 0x000fe20000000800 */
[-CC-:B------:R-:W-:Y:S01]  /*4310*/  FFMA.FTZ R43, R43, R2.reuse, -R20.reuse ;  /* 0x000000022b2b7223 */ /* 0x180fe20000010814 */
[-CC-:B------:R-:W-:Y:S01]  /*4320*/  FFMA.FTZ R55, R55, R2.reuse, -R20.reuse ;  /* 0x0000000237377223 */ /* 0x180fe20000010814 */
[-CC-:B------:R-:W-:Y:S01]  /*4330*/  FFMA.FTZ R45, R45, R2.reuse, -R20.reuse ;  /* 0x000000022d2d7223 */ /* 0x180fe20000010814 */
[-CC-:B------:R-:W-:Y:S01]  /*4340*/  FFMA.FTZ R47, R47, R2.reuse, -R20.reuse ;  /* 0x000000022f2f7223 */ /* 0x180fe20000010814 */
[-CC-:B------:R-:W-:Y:S01]  /*4350*/  FFMA.FTZ R33, R33, R2.reuse, -R20.reuse ;  /* 0x0000000221217223 */ /* 0x180fe20000010814 */
[-CC-:B------:R-:W-:Y:S01]  /*4360*/  FFMA.FTZ R35, R35, R2.reuse, -R20.reuse ;  /* 0x0000000223237223 */ /* 0x180fe20000010814 */
[-CC-:B------:R-:W-:Y:S01]  /*4370*/  FFMA.FTZ R37, R37, R2.reuse, -R20.reuse ;  /* 0x0000000225257223 */ /* 0x180fe20000010814 */
[----:B------:R3:W4:Y:S01]  /*4380*/  MUFU.EX2 R26, R59 ;  /* 0x0000003b001a7308 */ /* 0x0007220000000800 */
[-CC-:B------:R-:W-:Y:S01]  /*4390*/  FFMA.FTZ R25, R25, R2.reuse, -R20.reuse ;  /* 0x0000000219197223 */ /* 0x180fe20000010814 */
[-CC-:B------:R-:W-:Y:S01]  /*43a0*/  FFMA.FTZ R39, R39, R2.reuse, -R20.reuse ;  /* 0x0000000227277223 */ /* 0x180fe20000010814 */
[-CC-:B------:R-:W-:Y:S01]  /*43b0*/  FFMA.FTZ R3, R3, R2.reuse, -R20.reuse ;  /* 0x0000000203037223 */ /* 0x180fe20000010814 */
[-CC-:B------:R-:W-:Y:S01]  /*43c0*/  FFMA.FTZ R27, R27, R2.reuse, -R20.reuse ;  /* 0x000000021b1b7223 */ /* 0x180fe20000010814 */
[-CC-:B------:R-:W-:Y:S01]  /*43d0*/  FFMA.FTZ R29, R29, R2.reuse, -R20.reuse ;  /* 0x000000021d1d7223 */ /* 0x180fe20000010814 */
[----:B------:R-:W-:Y:S01]  /*43e0*/  FFMA.FTZ R31, R31, R2, -R20 ;  /* 0x000000021f1f7223 */ /* 0x000fe20000010814 */
[-C--:B--2---:R-:W-:Y:S01]  /*43f0*/  MOV R95, R151.reuse ;  /* 0x00000097005f7202 */ /* 0x084fe20000000f00 */
[----:B------:R-:W-:Y:S01]  /*4400*/  MUFU.EX2 R49, R49 ;  /* 0x0000003100317308 */ /* 0x000fe20000000800 */
[----:B---3--:R-:W-:-:S07]  /*4410*/  MOV R59, R151 ;  /* 0x00000097003b7202 */ /* 0x008fce0000000f00 */
[----:B------:R2:W-:Y:S01]  /*4420*/  MUFU.EX2 R30, R51 ;  /* 0x00000033001e7308 */ /* 0x0005e20000000800 */
[----:B----4-:R-:W-:-:S07]  /*4430*/  F2FP.BF16.F32.PACK_AB R209, R26, R19 ;  /* 0x000000131ad1723e */ /* 0x010fce00000010ff */
[----:B------:R3:W4:Y:S01]  /*4440*/  MUFU.EX2 R28, R63 ;  /* 0x0000003f001c7308 */ /* 0x0007220000000800 */
[----:B--2---:R-:W-:-:S04]  /*4450*/  FADD.FTZ R51, R67, R36 ;  /* 0x0000002443337221 */ /* 0x004fc80000010000 */
[C---:B------:R-:W-:Y:S01]  /*4460*/  FADD.FTZ R38, R210.reuse, R51 ;  /* 0x00000033d2267221 */ /* 0x040fe20000010000 */
[----:B------:R-:W-:Y:S01]  /*4470*/  F2FP.BF16.F32.PACK_AB R210, R210, R67 ;  /* 0x00000043d2d2723e */ /* 0x000fe200000010ff */
[--C-:B------:R-:W-:Y:S01]  /*4480*/  IMAD.MOV.U32 R67, RZ, RZ, R151.reuse ;  /* 0x000000ffff437224 */ /* 0x100fe200078e0097 */
[----:B------:R-:W2:Y:S01]  /*4490*/  MUFU.EX2 R53, R53 ;  /* 0x0000003500357308 */ /* 0x000ea20000000800 */
[----:B------:R-:W-:Y:S01]  /*44a0*/  FADD.FTZ R51, R69, R38 ;  /* 0x0000002645337221 */ /* 0x000fe20000010000 */
[----:B------:R-:W-:Y:S01]  /*44b0*/  FADD.FTZ R38, R19, R26 ;  /* 0x0000001a13267221 */ /* 0x000fe20000010000 */
[----:B---3--:R-:W-:Y:S01]  /*44c0*/  IMAD.MOV.U32 R63, RZ, RZ, R151 ;  /* 0x000000ffff3f7224 */ /* 0x008fe200078e0097 */
[----:B------:R-:W-:Y:S01]  /*44d0*/  MOV R26, R151 ;  /* 0x00000097001a7202 */ /* 0x000fe20000000f00 */
[C---:B------:R-:W-:Y:S01]  /*44e0*/  FADD.FTZ R40, R204.reuse, R51 ;  /* 0x00000033cc287221 */ /* 0x040fe20000010000 */
[----:B------:R-:W-:Y:S01]  /*44f0*/  F2FP.BF16.F32.PACK_AB R204, R204, R69 ;  /* 0x00000045cccc723e */ /* 0x000fe200000010ff */
[----:B------:R-:W-:Y:S01]  /*4500*/  IMAD.MOV.U32 R69, RZ, RZ, R151 ;  /* 0x000000ffff457224 */ /* 0x000fe200078e0097 */
[----:B------:R-:W-:Y:S01]  /*4510*/  MUFU.EX2 R41, R41 ;  /* 0x0000002900297308 */ /* 0x000fe20000000800 */
[----:B------:R-:W-:Y:S01]  /*4520*/  FADD.FTZ R51, R73, R40 ;  /* 0x0000002849337221 */ /* 0x000fe20000010000 */
[----:B----4-:R-:W-:-:S03]  /*4530*/  F2FP.BF16.F32.PACK_AB R211, R28, R49 ;  /* 0x000000311cd3723e */ /* 0x010fc600000010ff */
[C---:B------:R-:W-:Y:S01]  /*4540*/  FADD.FTZ R42, R206.reuse, R51 ;  /* 0x00000033ce2a7221 */ /* 0x040fe20000010000 */
[----:B------:R-:W-:Y:S01]  /*4550*/  F2FP.BF16.F32.PACK_AB R206, R206, R73 ;  /* 0x00000049cece723e */ /* 0x000fe200000010ff */
[--C-:B------:R-:W-:Y:S01]  /*4560*/  IMAD.MOV.U32 R73, RZ, RZ, R151.reuse ;  /* 0x000000ffff497224 */ /* 0x100fe200078e0097 */
[----:B------:R3:W-:Y:S01]  /*4570*/  MUFU.EX2 R34, R43 ;  /* 0x0000002b00227308 */ /* 0x0007e20000000800 */
[----:B--2---:R-:W-:Y:S01]  /*4580*/  F2FP.BF16.F32.PACK_AB R205, R30, R53 ;  /* 0x000000351ecd723e */ /* 0x004fe200000010ff */
[----:B------:R-:W-:-:S06]  /*4590*/  IMAD.MOV.U32 R51, RZ, RZ, R151 ;  /* 0x000000ffff337224 */ /* 0x000fcc00078e0097 */
[----:B------:R2:W4:Y:S01]  /*45a0*/  MUFU.EX2 R32, R55 ;  /* 0x0000003700207308 */ /* 0x0005220000000800 */
[----:B---3--:R-:W-:Y:S01]  /*45b0*/  FADD.FTZ R43, R49, R38 ;  /* 0x00000026312b7221 */ /* 0x008fe20000010000 */
[----:B------:R-:W-:-:S03]  /*45c0*/  IMAD.MOV.U32 R49, RZ, RZ, R151 ;  /* 0x000000ffff317224 */ /* 0x000fc600078e0097 */
[----:B------:R-:W-:Y:S01]  /*45d0*/  FADD.FTZ R40, R28, R43 ;  /* 0x0000002b1c287221 */ /* 0x000fe20000010000 */
[--C-:B------:R-:W-:Y:S02]  /*45e0*/  IMAD.MOV.U32 R28, RZ, RZ, R151.reuse ;  /* 0x000000ffff1c7224 */ /* 0x100fe400078e0097 */
[----:B------:R-:W3:Y:S01]  /*45f0*/  MUFU.EX2 R45, R45 ;  /* 0x0000002d002d7308 */ /* 0x000ee20000000800 */
[----:B------:R-:W-:Y:S01]  /*4600*/  FADD.FTZ R43, R53, R40 ;  /* 0x00000028352b7221 */ /* 0x000fe20000010000 */
[----:B--2---:R-:W-:Y:S01]  /*4610*/  IMAD.MOV.U32 R55, RZ, RZ, R151 ;  /* 0x000000ffff377224 */ /* 0x004fe200078e0097 */
[----:B------:R-:W-:Y:S02]  /*4620*/  MOV R53, R151 ;  /* 0x0000009700357202 */ /* 0x000fe40000000f00 */
[----:B------:R-:W-:Y:S01]  /*4630*/  FADD.FTZ R40, R30, R43 ;  /* 0x0000002b1e287221 */ /* 0x000fe20000010000 */
[----:B------:R-:W-:Y:S02]  /*4640*/  IMAD.MOV.U32 R30, RZ, RZ, R151 ;  /* 0x000000ffff1e7224 */ /* 0x000fe400078e0097 */
[----:B------:R2:W-:Y:S01]  /*4650*/  MUFU.EX2 R36, R47 ;  /* 0x0000002f00247308 */ /* 0x0005e20000000800 */
[----:B----4-:R-:W-:-:S07]  /*4660*/  F2FP.BF16.F32.PACK_AB R207, R32, R41 ;  /* 0x0000002920cf723e */ /* 0x010fce00000010ff */
[----:B------:R-:W4:Y:S01]  /*4670*/  MUFU.EX2 R33, R33 ;  /* 0x0000002100217308 */ /* 0x000f220000000800 */
[----:B--2---:R-:W-:Y:S01]  /*4680*/  FADD.FTZ R47, R77, R42 ;  /* 0x0000002a4d2f7221 */ /* 0x004fe20000010000 */
[----:B---3--:R-:W-:-:S03]  /*4690*/  F2FP.BF16.F32.PACK_AB R201, R34, R45 ;  /* 0x0000002d22c9723e */ /* 0x008fc600000010ff */
[C---:B------:R-:W-:Y:S01]  /*46a0*/  FADD.FTZ R42, R200.reuse, R47 ;  /* 0x0000002fc82a7221 */ /* 0x040fe20000010000 */
[----:B------:R-:W-:Y:S02]  /*46b0*/  F2FP.BF16.F32.PACK_AB R200, R200, R77 ;  /* 0x0000004dc8c8723e */ /* 0x000fe400000010ff */
[----:B------:R2:W-:Y:S01]  /*46c0*/  MUFU.EX2 R38, R35 ;  /* 0x0000002300267308 */ /* 0x0005e20000000800 */
[----:B------:R-:W-:Y:S01]  /*46d0*/  FADD.FTZ R43, R81, R42 ;  /* 0x0000002a512b7221 */ /* 0x000fe20000010000 */
[-C--:B------:R-:W-:Y:S02]  /*46e0*/  MOV R77, R151.reuse ;  /* 0x00000097004d7202 */ /* 0x080fe40000000f00 */
[----:B------:R-:W-:Y:S01]  /*46f0*/  MOV R47, R151 ;  /* 0x00000097002f7202 */ /* 0x000fe20000000f00 */
[C---:B------:R-:W-:Y:S01]  /*4700*/  FADD.FTZ R42, R202.reuse, R43 ;  /* 0x0000002bca2a7221 */ /* 0x040fe20000010000 */
[----:B------:R-:W-:Y:S01]  /*4710*/  F2FP.BF16.F32.PACK_AB R202, R202, R81 ;  /* 0x00000051caca723e */ /* 0x000fe200000010ff */
[----:B------:R-:W-:Y:S01]  /*4720*/  IMAD.MOV.U32 R81, RZ, RZ, R151 ;  /* 0x000000ffff517224 */ /* 0x000fe200078e0097 */
[----:B------:R-:W3:Y:S01]  /*4730*/  MUFU.EX2 R37, R37 ;  /* 0x0000002500257308 */ /* 0x000ee20000000800 */
[----:B--2---:R-:W-:Y:S01]  /*4740*/  FADD.FTZ R35, R41, R40 ;  /* 0x0000002829237221 */ /* 0x004fe20000010000 */
[----:B------:R-:W-:Y:S01]  /*4750*/  FADD.FTZ R43, R85, R42 ;  /* 0x0000002a552b7221 */ /* 0x000fe20000010000 */
[----:B----4-:R-:W-:-:S02]  /*4760*/  F2FP.BF16.F32.PACK_AB R203, R36, R33 ;  /* 0x0000002124cb723e */ /* 0x010fc400000010ff */
[----:B------:R-:W-:Y:S01]  /*4770*/  FADD.FTZ R40, R32, R35 ;  /* 0x0000002320287221 */ /* 0x000fe20000010000 */
[C---:B------:R-:W-:Y:S01]  /*4780*/  FADD.FTZ R20, R196.reuse, R43 ;  /* 0x0000002bc4147221 */ /* 0x040fe20000010000 */
[----:B------:R-:W-:Y:S01]  /*4790*/  F2FP.BF16.F32.PACK_AB R196, R196, R85 ;  /* 0x00000055c4c4723e */ /* 0x000fe200000010ff */
[----:B------:R-:W-:Y:S01]  /*47a0*/  MUFU.EX2 R25, R25 ;  /* 0x0000001900197308 */ /* 0x000fe20000000800 */
[----:B------:R-:W-:Y:S01]  /*47b0*/  FADD.FTZ R35, R45, R40 ;  /* 0x000000282d237221 */ /* 0x000fe20000010000 */
[--C-:B------:R-:W-:Y:S01]  /*47c0*/  IMAD.MOV.U32 R85, RZ, RZ, R151.reuse ;  /* 0x000000ffff557224 */ /* 0x100fe200078e0097 */
[-C--:B------:R-:W-:Y:S01]  /*47d0*/  MOV R41, R151.reuse ;  /* 0x0000009700297202 */ /* 0x080fe20000000f00 */
[----:B------:R-:W-:Y:S02]  /*47e0*/  IMAD.MOV.U32 R45, RZ, RZ, R151 ;  /* 0x000000ffff2d7224 */ /* 0x000fe400078e0097 */
[----:B------:R-:W-:Y:S01]  /*47f0*/  FADD.FTZ R40, R34, R35 ;  /* 0x0000002322287221 */ /* 0x000fe20000010000 */
[--C-:B------:R-:W-:Y:S01]  /*4800*/  IMAD.MOV.U32 R43, RZ, RZ, R151.reuse ;  /* 0x000000ffff2b7224 */ /* 0x100fe200078e0097 */
[----:B------:R-:W-:Y:S01]  /*4810*/  MOV R32, R151 ;  /* 0x0000009700207202 */ /* 0x000fe20000000f00 */
[----:B-1----:R1:W2:Y:S01]  /*4820*/  MUFU.EX2 R0, R39 ;  /* 0x0000002700007308 */ /* 0x0022a20000000800 */
[----:B------:R-:W-:Y:S01]  /*4830*/  FADD.FTZ R35, R33, R40 ;  /* 0x0000002821237221 */ /* 0x000fe20000010000 */
[----:B---3--:R-:W-:Y:S01]  /*4840*/  F2FP.BF16.F32.PACK_AB R197, R38, R37 ;  /* 0x0000002526c5723e */ /* 0x008fe200000010ff */
[----:B------:R-:W-:-:S02]  /*4850*/  IMAD.MOV.U32 R34, RZ, RZ, R151 ;  /* 0x000000ffff227224 */ /* 0x000fc400078e0097 */
[----:B------:R-:W-:-:S03]  /*4860*/  IMAD.MOV.U32 R33, RZ, RZ, R151 ;  /* 0x000000ffff217224 */ /* 0x000fc600078e0097 */
[----:B------:R-:W3:Y:S01]  /*4870*/  MUFU.EX2 R97, R97 ;  /* 0x0000006100617308 */ /* 0x000ee20000000800 */
[----:B-1----:R-:W-:Y:S01]  /*4880*/  FADD.FTZ R39, R89, R20 ;  /* 0x0000001459277221 */ /* 0x002fe20000010000 */
[----:B------:R-:W-:Y:S01]  /*4890*/  FADD.FTZ R20, R36, R35 ;  /* 0x0000002324147221 */ /* 0x000fe20000010000 */
[----:B------:R-:W-:Y:S02]  /*48a0*/  IMAD.MOV.U32 R36, RZ, RZ, R151 ;  /* 0x000000ffff247224 */ /* 0x000fe400078e0097 */
[C---:B------:R-:W-:Y:S01]  /*48b0*/  FADD.FTZ R42, R198.reuse, R39 ;  /* 0x00000027c62a7221 */ /* 0x040fe20000010000 */
[----:B------:R-:W-:Y:S01]  /*48c0*/  FADD.FTZ R35, R37, R20 ;  /* 0x0000001425237221 */ /* 0x000fe20000010000 */
[----:B------:R-:W-:Y:S01]  /*48d0*/  F2FP.BF16.F32.PACK_AB R198, R198, R89 ;  /* 0x00000059c6c6723e */ /* 0x000fe200000010ff */
[----:B------:R-:W-:Y:S01]  /*48e0*/  MUFU.EX2 R3, R3 ;  /* 0x0000000300037308 */ /* 0x000fe20000000800 */
[----:B------:R-:W-:Y:S01]  /*48f0*/  FADD.FTZ R39, R93, R42 ;  /* 0x0000002a5d277221 */ /* 0x000fe20000010000 */
[----:B------:R-:W-:Y:S01]  /*4900*/  FADD.FTZ R20, R38, R35 ;  /* 0x0000002326147221 */ /* 0x000fe20000010000 */
[----:B--2---:R-:W-:Y:S01]  /*4910*/  F2FP.BF16.F32.PACK_AB R199, R0, R25 ;  /* 0x0000001900c7723e */ /* 0x004fe200000010ff */
[----:B------:R-:W-:-:S02]  /*4920*/  IMAD.MOV.U32 R37, RZ, RZ, R151 ;  /* 0x000000ffff257224 */ /* 0x000fc400078e0097 */
[C---:B------:R-:W-:Y:S01]  /*4930*/  FADD.FTZ R42, R192.reuse, R39 ;  /* 0x00000027c02a7221 */ /* 0x040fe20000010000 */
[----:B------:R-:W-:Y:S01]  /*4940*/  F2FP.BF16.F32.PACK_AB R192, R192, R93 ;  /* 0x0000005dc0c0723e */ /* 0x000fe200000010ff */
[--C-:B------:R-:W-:Y:S01]  /*4950*/  IMAD.MOV.U32 R93, RZ, RZ, R151.reuse ;  /* 0x000000ffff5d7224 */ /* 0x100fe200078e0097 */
[----:B------:R-:W1:Y:S01]  /*4960*/  MUFU.EX2 R24, R24 ;  /* 0x0000001800187308 */ /* 0x000e620000000800 */
[----:B---3--:R-:W-:Y:S01]  /*4970*/  FADD.FTZ R35, R97, R42 ;  /* 0x0000002a61237221 */ /* 0x008fe20000010000 */
[-C--:B------:R-:W-:Y:S01]  /*4980*/  MOV R89, R151.reuse ;  /* 0x0000009700597202 */ /* 0x080fe20000000f00 */
[----:B------:R-:W-:Y:S01]  /*4990*/  IMAD.MOV.U32 R39, RZ, RZ, R151 ;  /* 0x000000ffff277224 */ /* 0x000fe200078e0097 */
[----:B------:R-:W-:-:S04]  /*49a0*/  MOV R38, R151 ;  /* 0x0000009700267202 */ /* 0x000fc80000000f00 */
[----:B------:R2:W3:Y:S08]  /*49b0*/  MUFU.EX2 R40, R27 ;  /* 0x0000001b00287308 */ /* 0x0004f00000000800 */
[----:B------:R-:W4:Y:S01]  /*49c0*/  MUFU.EX2 R29, R29 ;  /* 0x0000001d001d7308 */ /* 0x000f220000000800 */
[----:B--2---:R-:W-:Y:S01]  /*49d0*/  FADD.FTZ R27, R25, R20 ;  /* 0x00000014191b7221 */ /* 0x004fe20000010000 */
[C---:B-1----:R-:W-:Y:S01]  /*49e0*/  FADD.FTZ R20, R24.reuse, R35 ;  /* 0x0000002318147221 */ /* 0x042fe20000010000 */
[----:B------:R-:W-:Y:S01]  /*49f0*/  F2FP.BF16.F32.PACK_AB R194, R24, R97 ;  /* 0x0000006118c2723e */ /* 0x000fe200000010ff */
[----:B------:R-:W-:-:S02]  /*4a00*/  IMAD.MOV.U32 R97, RZ, RZ, R151 ;  /* 0x000000ffff617224 */ /* 0x000fc400078e0097 */
[----:B------:R-:W-:Y:S01]  /*4a10*/  FADD.FTZ R44, R0, R27 ;  /* 0x0000001b002c7221 */ /* 0x000fe20000010000 */
[----:B------:R-:W-:Y:S01]  /*4a20*/  IMAD.MOV.U32 R0, RZ, RZ, 0x3f800000 ;  /* 0x3f800000ff007424 */ /* 0x000fe200078e00ff */
[----:B------:R-:W-:Y:S01]  /*4a30*/  MOV R35, R151 ;  /* 0x0000009700237202 */ /* 0x000fe20000000f00 */
[----:B------:R1:W2:Y:S01]  /*4a40*/  MUFU.EX2 R42, R31 ;  /* 0x0000001f002a7308 */ /* 0x0002a20000000800 */
[----:B------:R-:W-:Y:S01]  /*4a50*/  FADD.FTZ R27, R3, R44 ;  /* 0x0000002c031b7221 */ /* 0x000fe20000010000 */
[C---:B---3--:R-:W-:Y:S01]  /*4a60*/  F2FP.BF16.F32.PACK_AB R193, R40.reuse, R3 ;  /* 0x0000000328c1723e */ /* 0x048fe200000010ff */
[----:B------:R-:W-:Y:S01]  /*4a70*/  IMAD.MOV.U32 R3, RZ, RZ, 0x3f800000 ;  /* 0x3f800000ff037424 */ /* 0x000fe200078e00ff */
[----:B------:R-:W-:Y:S01]  /*4a80*/  MOV R44, R151 ;  /* 0x00000097002c7202 */ /* 0x000fe20000000f00 */
[----:B------:R-:W-:Y:S01]  /*4a90*/  FADD.FTZ R24, R40, R27 ;  /* 0x0000001b28187221 */ /* 0x000fe20000010000 */
[--C-:B------:R-:W-:Y:S02]  /*4aa0*/  IMAD.MOV.U32 R40, RZ, RZ, R151.reuse ;  /* 0x000000ffff287224 */ /* 0x100fe400078e0097 */
[----:B------:R-:W-:-:S02]  /*4ab0*/  IMAD.MOV.U32 R27, RZ, RZ, R151 ;  /* 0x000000ffff1b7224 */ /* 0x000fc400078e0097 */
[----:B----4-:R-:W-:Y:S01]  /*4ac0*/  FADD.FTZ R19, R29, R24 ;  /* 0x000000181d137221 */ /* 0x010fe20000010000 */
[--C-:B-1----:R-:W-:Y:S02]  /*4ad0*/  IMAD.MOV.U32 R31, RZ, RZ, R151.reuse ;  /* 0x000000ffff1f7224 */ /* 0x102fe400078e0097 */
[--C-:B------:R-:W-:Y:S02]  /*4ae0*/  IMAD.MOV.U32 R25, RZ, RZ, R151.reuse ;  /* 0x000000ffff197224 */ /* 0x100fe400078e0097 */
[----:B------:R-:W-:Y:S02]  /*4af0*/  IMAD.MOV.U32 R24, RZ, RZ, R151 ;  /* 0x000000ffff187224 */ /* 0x000fe400078e0097 */
[C---:B--2---:R-:W-:Y:S01]  /*4b00*/  FADD.FTZ R19, R42.reuse, R19 ;  /* 0x000000132a137221 */ /* 0x044fe20000010000 */
[----:B------:R-:W-:Y:S01]  /*4b10*/  F2FP.BF16.F32.PACK_AB R195, R42, R29 ;  /* 0x0000001d2ac3723e */ /* 0x000fe200000010ff */
[----:B------:R-:W-:Y:S01]  /*4b20*/  IMAD.MOV.U32 R42, RZ, RZ, R151 ;  /* 0x000000ffff2a7224 */ /* 0x000fe200078e0097 */
[----:B------:R-:W-:Y:S01]  /*4b30*/  MOV R29, R151 ;  /* 0x00000097001d7202 */ /* 0x000fe20000000f00 */
[----:B------:R-:W-:Y:S06]  /*4b40*/  @!P2 BRA `(.L_x_15) ;  /* 0x0000003c0098a947 */ /* 0x000fec0003800000 */
[----:B------:R-:W-:Y:S01]  /*4b50*/  R2UR UR60, R18 ;  /* 0x00000000123c72ca */ /* 0x000fe200000e0000 */
[----:B------:R-:W-:Y:S01]  /*4b60*/  IMAD.MOV.U32 R221, RZ, RZ, R4 ;  /* 0x000000ffffdd7224 */ /* 0x000fe200078e0004 */
[----:B------:R-:W-:Y:S01]  /*4b70*/  IADD3 R220, R152, -0x2, RZ ;  /* 0xfffffffe98dc7810 */ /* 0x000fe20007ffe0ff */
[----:B------:R-:W-:Y:S01]  /*4b80*/  IMAD.MOV.U32 R222, RZ, RZ, R5 ;  /* 0x000000ffffde7224 */ /* 0x000fe200078e0005 */
[----:B------:R-:W-:Y:S02]  /*4b90*/  MOV R0, 0x3f800000 ;  /* 0x3f80000000007802 */ /* 0x000fe40000000f00 */
[----:B------:R-:W-:Y:S02]  /*4ba0*/  CS2R R150, SRZ ;  /* 0x0000000000967805 */ /* 0x000fe4000001ff00 */
[----:B------:R-:W-:Y:S02]  /*4bb0*/  CS2R R146, SRZ ;  /* 0x0000000000927805 */ /* 0x000fe4000001ff00 */
[----:B------:R-:W-:-:S02]  /*4bc0*/  CS2R R142, SRZ ;  /* 0x00000000008e7805 */ /* 0x000fc4000001ff00 */
[----:B------:R-:W-:Y:S02]  /*4bd0*/  CS2R R138, SRZ ;  /* 0x00000000008a7805 */ /* 0x000fe4000001ff00 */
[----:B------:R-:W-:Y:S02]  /*4be0*/  CS2R R134, SRZ ;  /* 0x0000000000867805 */ /* 0x000fe4000001ff00 */
[----:B------:R-:W-:Y:S02]  /*4bf0*/  CS2R R130, SRZ ;  /* 0x0000000000827805 */ /* 0x000fe4000001ff00 */
        /* <DEDUP_REMOVED lines=57> */
[----:B------:R-:W-:Y:S01]  /*4f90*/  CS2R R24, SRZ ;  /* 0x0000000000187805 */ /* 0x000fe2000001ff00 */
[----:B------:R-:W-:-:S06]  /*4fa0*/  UMOV UR37, UR38 ;  /* 0x0000002600257c82 */ /* 0x000fcc0008000000 */
.L_x_24:
[----:B------:R-:W-:-:S04]  /*4fb0*/  UIADD3 UR4, UR37, 0x1, URZ ;  /* 0x0000000125047890 */ /* 0x000fc8000fffe03f */
[----:B------:R-:W-:-:S04]  /*4fc0*/  UISETP.NE.AND UP0, UPT, UR4, 0x2, UPT ;  /* 0x000000020400788c */ /* 0x000fc8000bf05270 */
[----:B------:R-:W-:Y:S02]  /*4fd0*/  USEL UR5, URZ, 0x1, UP0 ;  /* 0x000000013f057887 */ /* 0x000fe40008000000 */
[----:B------:R-:W-:Y:S02]  /*4fe0*/  USEL UR38, UR4, URZ, UP0 ;  /* 0x0000003f04267287 */ /* 0x000fe40008000000 */
[----:B------:R-:W-:-:S06]  /*4ff0*/  ULOP3.LUT UR4, UR60, UR5, URZ, 0x3c, !UPT ;  /* 0x000000053c047292 */ /* 0x000fcc000f8e3c3f */
[----:B------:R-:W-:Y:S01]  /*5000*/  IMAD.U32 R18, RZ, RZ, UR4 ;  /* 0x00000004ff127e24 */ /* 0x000fe2000f8e00ff */
[----:B------:R-:W-:Y:S06]  /*5010*/  @!P0 BRA `(.L_x_16) ;  /* 0x0000000000048947 */ /* 0x000fec0003800000 */
[----:B------:R-:W-:Y:S01]  /*5020*/  BPT.TRAP 0x1 ;  /* 0x000000040000795c */ /* 0x000fe20000300000 */
.L_x_16:
[----:B------:R-:W-:Y:S01]  /*5030*/  R2UR UR4, R18 ;  /* 0x00000000120472ca */ /* 0x000fe200000e0000 */
[----:B------:R-:W-:-:S12]  /*5040*/  ULEA UR39, UR38, UR61, 0x3 ;  /* 0x0000003d26277291 */ /* 0x000fd8000f8e183f */
[----:B------:R-:W-:-:S05]  /*5050*/  IMAD.U32 R2, RZ, RZ, UR4 ;  /* 0x00000004ff027e24 */ /* 0x000fca000f8e00ff */
[----:B------:R-:W-:-:S04]  /*5060*/  SHF.L.U32 R2, R2, 0x1f, RZ ;  /* 0x0000001f02027819 */ /* 0x000fc800000006ff */
[----:B------:R1:W2:Y:S01]  /*5070*/  SYNCS.PHASECHK.TRANS64.TRYWAIT P2, [UR39+0x38830], R2 ;  /* 0x03883002ff0075a7 */ /* 0x0002a20008040167 */
[----:B------:R-:W-:Y:S05]  /*5080*/  @!P0 BRA `(.L_x_17) ;  /* 0x0000000000048947 */ /* 0x000fea0003800000 */
[----:B------:R-:W-:Y:S01]  /*5090*/  BPT.TRAP 0x1 ;  /* 0x000000040000795c */ /* 0x000fe20000300000 */
.L_x_17:
[----:B--2---:R-:W-:Y:S05]  /*50a0*/  @P2 BRA `(.L_x_18) ;  /* 0x0000000000082947 */ /* 0x004fea0003800000 */
[----:B------:R-:W2:Y:S02]  /*50b0*/  SYNCS.PHASECHK.TRANS64.TRYWAIT P2, [UR39+0x38830], R2 ;  /* 0x03883002ff0075a7 */ /* 0x000ea40008040167 */
[----:B--2---:R-:W-:Y:S05]  /*50c0*/  @!P2 BRA `(.L_x_19) ;  /* 0x00000094007ca947 */ /* 0x004fea0003800000 */
.L_x_18:
[----:B------:R-:W-:Y:S01]  /*50d0*/  R2UR UR4, R21 ;  /* 0x00000000150472ca */ /* 0x000fe200000e0000 */
[----:B------:R-:W-:Y:S01]  /*50e0*/  WARPGROUP.ARRIVE ;  /* 0x00000000000079c5 */ /* 0x000fe20000000000 */
[----:B------:R-:W-:Y:S01]  /*50f0*/  R2UR UR10, R14 ;  /* 0x000000000e0a72ca */ /* 0x000fe200000e0000 */
[----:B------:R-:W-:Y:S01]  /*5100*/  UMOV UR59, 0x40000040 ;  /* 0x40000040003b7882 */ /* 0x000fe20000000000 */
        /* <DEDUP_REMOVED lines=9> */
[----:B------:R-:W-:Y:S01]  /*51a0*/  UIMAD UR4, UR38, 0xa00, UR4 ;  /* 0x00000a00260478a4 */ /* 0x000fe2000f8e0204 */
[-C--:B------:R-:W-:Y:S01]  /*51b0*/  FMUL.FTZ R24, R24, R3.reuse ;  /* 0x0000000318187220 */ /* 0x080fe20000410000 */
[----:B------:R-:W-:Y:S01]  /*51c0*/  UMOV UR56, UR10 ;  /* 0x0000000a00387c82 */ /* 0x000fe20008000000 */
[----:B------:R-:W-:Y:S01]  /*51d0*/  UMOV UR43, 0x40000040 ;  /* 0x40000040002b7882 */ /* 0x000fe20000000000 */
[----:B------:R-:W-:Y:S01]  /*51e0*/  UMOV UR57, UR11 ;  /* 0x0000000b00397c82 */ /* 0x000fe20008000000 */
[----:B------:R-:W-:Y:S01]  /*51f0*/  UIADD3 UR5, UR4, 0x80, URZ ;  /* 0x0000008004057890 */ /* 0x000fe2000fffe03f */
[-C--:B------:R-:W-:Y:S01]  /*5200*/  FMUL.FTZ R25, R25, R3.reuse ;  /* 0x0000000319197220 */ /* 0x080fe20000410000 */
[----:B------:R-:W-:Y:S01]  /*5210*/  UMOV UR58, UR4 ;  /* 0x00000004003a7c82 */ /* 0x000fe20008000000 */
[----:B------:R-:W-:Y:S01]  /*5220*/  UIADD3 UR6, UR4, 0x100, URZ ;  /* 0x0000010004067890 */ /* 0x000fe2000fffe03f */
[----:B------:R-:W-:Y:S01]  /*5230*/  HGMMA.64x16x16.F32.BF16 R184, gdesc[UR56], RZ, !UPT, gsb0 ;  /* 0x0020000038b879f0 */ /* 0x000fe2000c0018ff */
[----:B------:R-:W-:Y:S01]  /*5240*/  UMOV UR56, UR10 ;  /* 0x0000000a00387c82 */ /* 0x000fe20008000000 */
[----:B------:R-:W-:Y:S01]  /*5250*/  UMOV UR57, UR11 ;  /* 0x0000000b00397c82 */ /* 0x000fe20008000000 */
[----:B------:R-:W-:Y:S01]  /*5260*/  UMOV UR58, UR5 ;  /* 0x00000005003a7c82 */ /* 0x000fe20008000000 */
[----:B------:R-:W-:Y:S01]  /*5270*/  UMOV UR59, 0x40000040 ;  /* 0x40000040003b7882 */ /* 0x000fe20000000000 */
[----:B------:R-:W-:Y:S01]  /*5280*/  UIADD3 UR5, UR4, 0x180, URZ ;  /* 0x0000018004057890 */ /* 0x000fe2000fffe03f */
[-C--:B------:R-:W-:Y:S01]  /*5290*/  FMUL.FTZ R28, R28, R3.reuse ;  /* 0x000000031c1c7220 */ /* 0x080fe20000410000 */
        /* <DEDUP_REMOVED lines=12> */
[----:B------:R-:W-:Y:S01]  /*5360*/  UMOV UR47, 0x40000040 ;  /* 0x40000040002f7882 */ /* 0x000fe20000000000 */
[----:B------:R-:W-:Y:S01]  /*5370*/  UIADD3 UR50, UR4, 0x782, URZ ;  /* 0x0000078204327890 */ /* 0x000fe2000fffe03f */
[-C--:B------:R-:W-:Y:S01]  /*5380*/  FMUL.FTZ R41, R41, R3.reuse ;  /* 0x0000000329297220 */ /* 0x080fe20000410000 */
[----:B------:R-:W-:Y:S01]  /*5390*/  UMOV UR51, 0x40000040 ;  /* 0x4000004000337882 */ /* 0x000fe20000000000 */
[----:B------:R-:W-:Y:S01]  /*53a0*/  UIADD3 UR54, UR4, 0x784, URZ ;  /* 0x0000078404367890 */ /* 0x000fe2000fffe03f */
[-C--:B------:R-:W-:Y:S01]  /*53b0*/  FMUL.FTZ R44, R44, R3.reuse ;  /* 0x000000032c2c7220 */ /* 0x080fe20000410000 */
[----:B------:R-:W-:Y:S01]  /*53c0*/  UMOV UR55, 0x40000040 ;  /* 0x4000004000377882 */ /* 0x000fe20000000000 */
[----:B------:R-:W-:Y:S01]  /*53d0*/  UMOV UR7, 0x40000040 ;  /* 0x4000004000077882 */ /* 0x000fe20000000000 */
[-C--:B------:R-:W-:Y:S01]  /*53e0*/  FMUL.FTZ R45, R45, R3.reuse ;  /* 0x000000032d2d7220 */ /* 0x080fe20000410000 */
        /* <DEDUP_REMOVED lines=23> */
[----:B------:R-:W-:Y:S01]  /*5560*/  FMUL.FTZ R93, R93, R3 ;  /* 0x000000035d5d7220 */ /* 0x000fe20000410000 */
[----:B------:R-:W-:-:S02]  /*5570*/  WARPGROUP.DEPBAR.LE gsb0, 0x0 ;  /* 0x00008000000079c5 */ /* 0x000fc40000010000 */
[----:B------:R-:W-:Y:S01]  /*5580*/  WARPGROUP.ARRIVE ;  /* 0x00000000000079c5 */ /* 0x000fe20000000000 */
[-C--:B------:R-:W-:Y:S01]  /*5590*/  FMUL.FTZ R96, R96, R3.reuse ;  /* 0x0000000360607220 */ /* 0x080fe20000410000 */
[-C--:B------:R-:W-:Y:S01]  /*55a0*/  FMUL.FTZ R97, R97, R3.reuse ;  /* 0x0000000361617220 */ /* 0x080fe20000410000 */
[-C--:B------:R-:W-:Y:S01]  /*55b0*/  FMUL.FTZ R100, R100, R3.reuse ;  /* 0x0000000364647220 */ /* 0x080fe20000410000 */
[-C--:B------:R-:W-:Y:S01]  /*55c0*/  FMUL.FTZ R101, R101, R3.reuse ;  /* 0x0000000365657220 */ /* 0x080fe20000410000 */
[-C--:B------:R-:W-:Y:S01]  /*55d0*/  FMUL.FTZ R104, R104, R3.reuse ;  /* 0x0000000368687220 */ /* 0x080fe20000410000 */
[----:B------:R-:W-:Y:S01]  /*55e0*/  HGMMA.64x16x16.F32.BF16 R176, gdesc[UR56], RZ, !UPT, gsb0 ;  /* 0x0020000038b079f0 */ /* 0x000fe2000c0018ff */
[----:B------:R-:W-:Y:S01]  /*55f0*/  UMOV UR56, UR10 ;  /* 0x0000000a00387c82 */ /* 0x000fe20008000000 */
[----:B------:R-:W-:Y:S01]  /*5600*/  UMOV UR57, UR11 ;  /* 0x0000000b00397c82 */ /* 0x000fe20008000000 */
[----:B------:R-:W-:Y:S01]  /*5610*/  UMOV UR58, UR6 ;  /* 0x00000006003a7c82 */ /* 0x000fe20008000000 */
[----:B------:R-:W-:Y:S01]  /*5620*/  UMOV UR59, 0x40000040 ;  /* 0x40000040003b7882 */ /* 0x000fe20000000000 */
[----:B------:R-:W-:Y:S01]  /*5630*/  UIADD3 UR6, UR4, 0x200, URZ ;  /* 0x0000020004067890 */ /* 0x000fe2000fffe03f */
        /* <DEDUP_REMOVED lines=96> */
[----:B------:R-:W-:-:S06]  /*5c40*/  WARPGROUP.ARRIVE ;  /* 0x00000000000079c5 */ /* 0x000fcc0000000000 */
[----:B------:R-:W-:Y:S01]  /*5c50*/  HGMMA.64x16x16.F32.BF16 R160, gdesc[UR56], RZ, !UPT, gsb0 ;  /* 0x0020000038a079f0 */ /* 0x000fe2000c0018ff */
[----:B------:R-:W-:Y:S01]  /*5c60*/  UMOV UR56, UR10 ;  /* 0x0000000a00387c82 */ /* 0x000fe20008000000 */
[----:B------:R-:W-:Y:S01]  /*5c70*/  UMOV UR57, UR11 ;  /* 0x0000000b00397c82 */ /* 0x000fe20008000000 */
[----:B------:R-:W-:Y:S01]  /*5c80*/  UMOV UR58, UR6 ;  /* 0x00000006003a7c82 */ /* 0x000fe20008000000 */
[----:B------:R-:W-:Y:S01]  /*5c90*/  UMOV UR59, 0x40000040 ;  /* 0x40000040003b7882 */ /* 0x000fe20000000000 */
[----:B------:R-:W-:Y:S01]  /*5ca0*/  UIADD3 UR6, UR4, 0x102, URZ ;  /* 0x0000010204067890 */ /* 0x000fe2000fffe03f */
[----:B------:R-:W-:Y:S02]  /*5cb0*/  R2UR UR10, R8 ;  /* 0x00000000080a72ca */ /* 0x000fe400000e0000 */
[----:B------:R-:W-:Y:S01]  /*5cc0*/  R2UR UR11, R9 ;  /* 0x00000000090b72ca */ /* 0x000fe200000e0000 */
        /* <DEDUP_REMOVED lines=14> */
[----:B------:R-:W-:Y:S01]  /*5db0*/  UIADD3 UR5, UR4, 0x182, URZ ;  /* 0x0000018204057890 */ /* 0x000fe2000fffe03f */
        /* <DEDUP_REMOVED lines=106> */
[----:B------:R-:W-:Y:S01]  /*6460*/  UMOV UR11, 0x40000040 ;  /* 0x40000040000b7882 */ /* 0x000fe20000000000 */
[----:B------:R-:W-:Y:S01]  /*6470*/  UIADD3 UR6, UR4, 0x380, URZ ;  /* 0x0000038004067890 */ /* 0x000fe2000fffe03f */
        /* <DEDUP_REMOVED lines=32> */
[----:B------:R-:W-:Y:S02]  /*6680*/  UIADD3 UR10, UR4, 0x906, URZ ;  /* 0x00000906040a7890 */ /* 0x000fe4000fffe03f */
        /* <DEDUP_REMOVED lines=28> */
[----:B------:R-:W-:Y:S02]  /*6850*/  R2UR UR14, R6 ;  /* 0x00000000060e72ca */ /* 0x000fe400000e0000 */
[----:B------:R-:W-:-:S11]  /*6860*/  R2UR UR15, R7 ;  /* 0x00000000070f72ca */ /* 0x000fd600000e0000 */
[----:B------:R-:W-:Y:S02]  /*6870*/  UMOV UR56, UR14 ;  /* 0x0000000e00387c82 */ /* 0x000fe40008000000 */
[----:B------:R-:W-:Y:S01]  /*6880*/  UMOV UR57, UR15 ;  /* 0x0000000f00397c82 */ /* 0x000fe20008000000 */
        /* <DEDUP_REMOVED lines=239> */
[----:B------:R-:W-:-:S03]  /*7780*/  UIADD3 UR6, UR4, 0x886, URZ ;  /* 0x0000088604067890 */ /* 0x000fc6000fffe03f */
[----:B------:R-:W-:Y:S01]  /*7790*/  UMOV UR4, UR14 ;  /* 0x0000000e00047c82 */ /* 0x000fe20008000000 */
[----:B------:R-:W-:Y:S02]  /*77a0*/  WARPGROUP.DEPBAR.LE gsb0, 0x0 ;  /* 0x00008000000079c5 */ /* 0x000fe40000010000 */
[----:B------:R-:W-:-:S06]  /*77b0*/  WARPGROUP.ARRIVE ;  /* 0x00000000000079c5 */ /* 0x000fcc0000000000 */
[----:B------:R-:W-:Y:S03]  /*77c0*/  HGMMA.64x16x16.F32.BF16 R152, gdesc[UR52], R152, gsb0 ;  /* 0x00200000349879f0 */ /* 0x000fe60008001898 */
        /* <DEDUP_REMOVED lines=26> */
[----:B------:R-:W-:Y:S02]  /*7970*/  WARPGROUP.DEPBAR.LE gsb0, 0x0 ;  /* 0x00008000000079c5 */ /* 0x000fe40000010000 */
[----:B------:R-:W-:-:S06]  /*7980*/  WARPGROUP.ARRIVE ;  /* 0x00000000000079c5 */ /* 0x000fcc0000000000 */
[----:B------:R-:W-:Y:S03]  /*7990*/  HGMMA.64x16x16.F32.BF16 R152, gdesc[UR4], R152, gsb0 ;  /* 0x00200000049879f0 */ /* 0x000fe60008001898 */
[----:B------:R-:W-:Y:S02]  /*79a0*/  WARPGROUP.DEPBAR.LE gsb0, 0x0 ;  /* 0x00008000000079c5 */ /* 0x000fe40000010000 */
[----:B------:R-:W-:Y:S05]  /*79b0*/  @!P0 BRA `(.L_x_20) ;  /* 0x0000000000048947 */ /* 0x000fea0003800000 */
[----:B------:R-:W-:Y:S01]  /*79c0*/  BPT.TRAP 0x1 ;  /* 0x000000040000795c */ /* 0x000fe20000300000 */
.L_x_20:
[----:B------:R-:W-:Y:S01]  /*79d0*/  ULEA UR5, UR37, UR61, 0x3 ;  /* 0x0000003d25057291 */ /* 0x000fe2000f8e183f */
[----:B------:R-:W-:-:S04]  /*79e0*/  MOV R0, UR60 ;  /* 0x0000003c00007c02 */ /* 0x000fc80008000f00 */
[----:B------:R-:W-:-:S04]  /*79f0*/  SHF.L.U32 R0, R0, 0x1f, RZ ;  /* 0x0000001f00007819 */ /* 0x000fc800000006ff */
[----:B------:R3:W4:Y:S01]  /*7a00*/  SYNCS.PHASECHK.TRANS64.TRYWAIT P2, [UR5+0x38850], R0 ;  /* 0x03885000ff0075a7 */ /* 0x0007220008040145 */
[----:B------:R-:W-:Y:S05]  /*7a10*/  @!P0 BRA `(.L_x_21) ;  /* 0x0000000000048947 */ /* 0x000fea0003800000 */
[----:B------:R-:W-:Y:S01]  /*7a20*/  BPT.TRAP 0x1 ;  /* 0x000000040000795c */ /* 0x000fe20000300000 */
.L_x_21:
[----:B----4-:R-:W-:Y:S05]  /*7a30*/  @P2 BRA `(.L_x_22) ;  /* 0x0000000000082947 */ /* 0x010fea0003800000 */
[----:B------:R-:W4:Y:S02]  /*7a40*/  SYNCS.PHASECHK.TRANS64.TRYWAIT P2, [UR5+0x38850], R0 ;  /* 0x03885000ff0075a7 */ /* 0x000f240008040145 */
[----:B----4-:R-:W-:Y:S05]  /*7a50*/  @!P2 BRA `(.L_x_23) ;  /* 0x0000006c0030a947 */ /* 0x010fea0003800000 */
.L_x_22:
[----:B------:R-:W-:Y:S01]  /*7a60*/  UIADD3 UR4, UR61, 0x400, URZ ;  /* 0x000004003d047890 */ /* 0x000fe2000fffe03f */
[----:B------:R-:W-:Y:S01]  /*7a70*/  WARPGROUP.ARRIVE ;  /* 0x00000000000079c5 */ /* 0x000fe20000000000 */
[----:B------:R-:W-:Y:S01]  /*7a80*/  UMOV UR7, 0x40000040 ;  /* 0x4000004000077882 */ /* 0x000fe20000000000 */
[----:B---34-:R-:W-:Y:S01]  /*7a90*/  FMNMX.FTZ R0, R184, R222, !PT ;  /* 0x000000deb8007209 */ /* 0x018fe20007810000 */
[----:B------:R-:W-:Y:S01]  /*7aa0*/  USHF.R.U32.HI UR4, URZ, 0x4, UR4 ;  /* 0x000000043f047899 */ /* 0x000fe20008011604 */
[----:B-12---:R-:W1:Y:S01]  /*7ab0*/  LDC R2, c[0x0][0x988] ;  /* 0x00026200ff027b82 */ /* 0x006e620000000800 */
[C---:B------:R-:W-:Y:S01]  /*7ac0*/  ISETP.GT.AND P2, PT, R220.reuse, RZ, PT ;  /* 0x000000ffdc00720c */ /* 0x040fe20003f44270 */
[----:B------:R-:W-:Y:S01]  /*7ad0*/  VIADD R220, R220, 0xffffffff ;  /* 0xffffffffdcdc7836 */ /* 0x000fe20000000000 */
[----:B------:R-:W-:Y:S01]  /*7ae0*/  ULOP3.LUT UR4, UR4, 0x3fff, URZ, 0xc0, !UPT ;  /* 0x00003fff04047892 */ /* 0x000fe2000f8ec03f */
[----:B------:R-:W-:Y:S02]  /*7af0*/  FMNMX.FTZ R3, R185, R0, !PT ;  /* 0x00000000b9037209 */ /* 0x000fe40007810000 */
[----:B------:R-:W-:Y:S01]  /*7b00*/  R2UR UR60, R18 ;  /* 0x00000000123c72ca */ /* 0x000fe200000e0000 */
[----:B------:R-:W-:Y:S01]  /*7b10*/  ULOP3.LUT UR4, UR4, 0x2800000, URZ, 0xfc, !UPT ;  /* 0x0280000004047892 */ /* 0x000fe2000f8efc3f */
[----:B------:R-:W-:-:S03]  /*7b20*/  FMNMX.FTZ R0, R188, R3, !PT ;  /* 0x00000003bc007209 */ /* 0x000fc60007810000 */
[----:B------:R-:W-:Y:S01]  /*7b30*/  UIMAD UR4, UR37, 0xa00, UR4 ;  /* 0x00000a00250478a4 */ /* 0x000fe2000f8e0204 */
[----:B------:R-:W-:Y:S02]  /*7b40*/  FMNMX.FTZ R3, R189, R0, !PT ;  /* 0x00000000bd037209 */ /* 0x000fe40007810000 */
[----:B------:R-:W-:Y:S02]  /*7b50*/  UMOV UR37, UR38 ;  /* 0x0000002600257c82 */ /* 0x000fe40008000000 */
[----:B------:R-:W-:Y:S02]  /*7b60*/  FMNMX.FTZ R0, R176, R3, !PT ;  /* 0x00000003b0007209 */ /* 0x000fe40007810000 */
[----:B------:R-:W-:Y:S02]  /*7b70*/  UMOV UR6, UR4 ;  /* 0x0000000400067c82 */ /* 0x000fe40008000000 */
[----:B------:R-:W-:Y:S01]  /*7b80*/  HGMMA.64x256x16.F32.BF16 R24, R208, gdesc[UR4].tnspB, R24, gsb0 ;  /* 0x43e00004d0187df0 */ /* 0x000fe20008001818 */
[----:B------:R-:W-:Y:S01]  /*7b90*/  UIADD3 UR6, UR4, 0x80, URZ ;  /* 0x0000008004067890 */ /* 0x000fe2000fffe03f */
[----:B------:R-:W-:Y:S01]  /*7ba0*/  FMNMX.FTZ R3, R177, R0, !PT ;  /* 0x00000000b1037209 */ /* 0x000fe20007810000 */
[----:B------:R-:W-:-:S03]  /*7bb0*/  UMOV UR7, 0x40000040 ;  /* 0x4000004000077882 */ /* 0x000fc60000000000 */
[----:B------:R-:W-:-:S04]  /*7bc0*/  FMNMX.FTZ R0, R180, R3, !PT ;  /* 0x00000003b4007209 */ /* 0x000fc80007810000 */
        /* <DEDUP_REMOVED lines=12> */
[----:B------:R-:W-:Y:S02]  /*7c90*/  FMNMX.FTZ R4, R157, R0, !PT ;  /* 0x000000009d047209 */ /* 0x000fe40007810000 */
[----:B------:R-:W-:-:S03]  /*7ca0*/  FMNMX.FTZ R0, R186, R221, !PT ;  /* 0x000000ddba007209 */ /* 0x000fc60007810000 */
[----:B------:R-:W2:Y:S01]  /*7cb0*/  SHFL.BFLY PT, R3, R4, 0x2, 0x1f ;  /* 0x0c401f0004037f89 */ /* 0x000ea200000e0000 */
[----:B------:R-:W-:Y:S02]  /*7cc0*/  WARPGROUP.DEPBAR.LE gsb0, 0x0 ;  /* 0x00008000000079c5 */ /* 0x000fe40000010000 */
[----:B------:R-:W-:-:S06]  /*7cd0*/  WARPGROUP.ARRIVE ;  /* 0x00000000000079c5 */ /* 0x000fcc0000000000 */
[----:B------:R-:W-:Y:S01]  /*7ce0*/  HGMMA.64x256x16.F32.BF16 R24, R204, gdesc[UR4].tnspB, R24, gsb0 ;  /* 0x43e00004cc187df0 */ /* 0x000fe20008001818 */
[----:B------:R-:W-:Y:S01]  /*7cf0*/  UIADD3 UR6, UR4, 0x100, URZ ;  /* 0x0000010004067890 */ /* 0x000fe2000fffe03f */
[----:B------:R-:W-:Y:S01]  /*7d00*/  UMOV UR7, 0x40000040 ;  /* 0x4000004000077882 */ /* 0x000fe20000000000 */
[----:B------:R-:W-:Y:S02]  /*7d10*/  WARPGROUP.DEPBAR.LE gsb0, 0x0 ;  /* 0x00008000000079c5 */ /* 0x000fe40000010000 */
[----:B------:R-:W-:-:S15]  /*7d20*/  WARPGROUP.ARRIVE ;  /* 0x00000000000079c5 */ /* 0x000fde0000000000 */
[----:B------:R-:W-:-:S08]  /*7d30*/  NOP ;  /* 0x0000000000007918 */ /* 0x000fd00000000000 */
[----:B------:R-:W-:Y:S01]  /*7d40*/  HGMMA.64x256x16.F32.BF16 R24, R200, gdesc[UR4].tnspB, R24, gsb0 ;  /* 0x43e00004c8187df0 */ /* 0x000fe20008001818 */
[----:B------:R-:W-:Y:S01]  /*7d50*/  UIADD3 UR6, UR4, 0x180, URZ ;  /* 0x0000018004067890 */ /* 0x000fe2000fffe03f */
[----:B------:R-:W-:Y:S01]  /*7d60*/  UMOV UR7, 0x40000040 ;  /* 0x4000004000077882 */ /* 0x000fe20000000000 */
[----:B------:R-:W-:Y:S01]  /*7d70*/  UIADD3 UR4, UR4, 0x200, URZ ;  /* 0x0000020004047890 */ /* 0x000fe2000fffe03f */
[----:B------:R-:W-:Y:S02]  /*7d80*/  WARPGROUP.DEPBAR.LE gsb0, 0x0 ;  /* 0x00008000000079c5 */ /* 0x000fe40000010000 */
[----:B------:R-:W-:Y:S01]  /*7d90*/  WARPGROUP.ARRIVE ;  /* 0x00000000000079c5 */ /* 0x000fe20000000000 */
[----:B--2---:R-:W-:Y:S02]  /*7da0*/  FMNMX.FTZ R200, R4, R3, !PT ;  /* 0x0000000304c87209 */ /* 0x004fe40007810000 */
[----:B------:R-:W-:-:S15]  /*7db0*/  FMNMX.FTZ R3, R187, R0, !PT ;  /* 0x00000000bb037209 */ /* 0x000fde0007810000 */
[----:B------:R-:W-:-:S04]  /*7dc0*/  NOP ;  /* 0x0000000000007918 */ /* 0x000fc80000000000 */
[----:B------:R-:W-:Y:S01]  /*7dd0*/  HGMMA.64x256x16.F32.BF16 R24, R196, gdesc[UR4].tnspB, R24, gsb0 ;  /* 0x43e00004c4187df0 */ /* 0x000fe20008001818 */
[----:B------:R-:W2:Y:S01]  /*7de0*/  SHFL.BFLY PT, R5, R200, 0x1, 0x1f ;  /* 0x0c201f00c8057f89 */ /* 0x000ea200000e0000 */
[----:B------:R-:W-:Y:S01]  /*7df0*/  UMOV UR6, UR4 ;  /* 0x0000000400067c82 */ /* 0x000fe20008000000 */
[----:B------:R-:W-:Y:S01]  /*7e00*/  UMOV UR7, 0x40000040 ;  /* 0x4000004000077882 */ /* 0x000fe20000000000 */
[----:B------:R-:W-:Y:S02]  /*7e10*/  FMNMX.FTZ R0, R190, R3, !PT ;  /* 0x00000003be007209 */ /* 0x000fe40007810000 */
[----:B--2---:R-:W-:Y:S01]  /*7e20*/  FMNMX.FTZ R5, R200, R5, !PT ;  /* 0x00000005c8057209 */ /* 0x004fe20007810000 */
[----:B------:R-:W-:Y:S02]  /*7e30*/  WARPGROUP.DEPBAR.LE gsb0, 0x0 ;  /* 0x00008000000079c5 */ /* 0x000fe40000010000 */
[----:B------:R-:W-:Y:S02]  /*7e40*/  WARPGROUP.ARRIVE ;  /* 0x00000000000079c5 */ /* 0x000fe40000000000 */
[C---:B------:R-:W-:Y:S01]  /*7e50*/  FADD.FTZ R197, -R5.reuse, R222 ;  /* 0x000000de05c57221 */ /* 0x040fe20000010100 */
[----:B-1----:R-:W-:Y:S01]  /*7e60*/  FMUL.FTZ R199, R5, R2 ;  /* 0x0000000205c77220 */ /* 0x002fe20000410000 */
[----:B------:R-:W-:-:S02]  /*7e70*/  IMAD.MOV.U32 R222, RZ, RZ, R5 ;  /* 0x000000ffffde7224 */ /* 0x000fc400078e0005 */
[----:B------:R-:W-:-:S13]  /*7e80*/  FMUL.FTZ R4, R197, R2 ;  /* 0x00000002c5047220 */ /* 0x000fda0000410000 */
[----:B------:R-:W-:Y:S01]  /*7e90*/  HGMMA.64x256x16.F32.BF16 R24, R192, gdesc[UR4].tnspB, R24, gsb0 ;  /* 0x43e00004c0187df0 */ /* 0x000fe20008001818 */
[----:B------:R-:W-:Y:S01]  /*7ea0*/  FMNMX.FTZ R197, R191, R0, !PT ;  /* 0x00000000bfc57209 */ /* 0x000fe20007810000 */
[-CC-:B------:R-:W-:Y:S01]  /*7eb0*/  FFMA.FTZ R196, R160, R2.reuse, -R199.reuse ;  /* 0x00000002a0c47223 */ /* 0x180fe200000108c7 */
[----:B------:R1:W-:Y:S01]  /*7ec0*/  MUFU.EX2 R3, R4 ;  /* 0x0000000400037308 */ /* 0x0003e20000000800 */
[-CC-:B------:R-:W-:Y:S01]  /*7ed0*/  FFMA.FTZ R160, R161, R2.reuse, -R199.reuse ;  /* 0x00000002a1a07223 */ /* 0x180fe200000108c7 */
[----:B------:R-:W-:Y:S01]  /*7ee0*/  FMNMX.FTZ R0, R178, R197, !PT ;  /* 0x000000c5b2007209 */ /* 0x000fe20007810000 */
[-CC-:B------:R-:W-:Y:S01]  /*7ef0*/  FFMA.FTZ R161, R165, R2.reuse, -R199.reuse ;  /* 0x00000002a5a17223 */ /* 0x180fe200000108c7 */
[-CC-:B------:R-:W-:Y:S01]  /*7f00*/  FFMA.FTZ R208, R184, R2.reuse, -R199.reuse ;  /* 0x00000002b8d07223 */ /* 0x180fe200000108c7 */
[--C-:B------:R-:W-:Y:S01]  /*7f10*/  FFMA.FTZ R185, R185, R2, -R199.reuse ;  /* 0x00000002b9b97223 */ /* 0x100fe200000108c7 */
[----:B------:R-:W-:Y:S01]  /*7f20*/  FMNMX.FTZ R197, R179, R0, !PT ;  /* 0x00000000b3c57209 */ /* 0x000fe20007810000 */
[-CC-:B------:R-:W-:Y:S01]  /*7f30*/  FFMA.FTZ R210, R188, R2.reuse, -R199.reuse ;  /* 0x00000002bcd27223 */ /* 0x180fe200000108c7 */
[-CC-:B------:R-:W-:Y:S01]  /*7f40*/  FFMA.FTZ R189, R189, R2.reuse, -R199.reuse ;  /* 0x00000002bdbd7223 */ /* 0x180fe200000108c7 */
[-CC-:B-1----:R-:W-:Y:S01]  /*7f50*/  FFMA.FTZ R4, R177, R2.reuse, -R199.reuse ;  /* 0x00000002b1047223 */ /* 0x182fe200000108c7 */
[----:B------:R-:W-:Y:S01]  /*7f60*/  FMNMX.FTZ R0, R182, R197, !PT ;  /* 0x000000c5b6007209 */ /* 0x000fe20007810000 */
[----:B------:R-:W1:Y:S01]  /*7f70*/  MUFU.EX2 R208, R208 ;  /* 0x000000d000d07308 */ /* 0x000e620000000800 */
[-CC-:B------:R-:W-:Y:S01]  /*7f80*/  FFMA.FTZ R198, R164, R2.reuse, -R199.reuse ;  /* 0x00000002a4c67223 */ /* 0x180fe200000108c7 */
[--C-:B------:R-:W-:Y:S01]  /*7f90*/  FFMA.FTZ R204, R176, R2, -R199.reuse ;  /* 0x00000002b0cc7223 */ /* 0x100fe200000108c7 */
[----:B------:R-:W-:Y:S01]  /*7fa0*/  FMNMX.FTZ R197, R183, R0, !PT ;  /* 0x00000000b7c57209 */ /* 0x000fe20007810000 */
[-CC-:B------:R-:W-:Y:S01]  /*7fb0*/  FFMA.FTZ R200, R168, R2.reuse, -R199.reuse ;  /* 0x00000002a8c87223 */ /* 0x180fe200000108c7 */
[-CC-:B------:R-:W-:Y:S01]  /*7fc0*/  FFMA.FTZ R206, R180, R2.reuse, -R199.reuse ;  /* 0x00000002b4ce7223 */ /* 0x180fe200000108c7 */
[-CC-:B------:R-:W-:Y:S01]  /*7fd0*/  FFMA.FTZ R181, R181, R2.reuse, -R199.reuse ;  /* 0x00000002b5b57223 */ /* 0x180fe200000108c7 */
[----:B------:R-:W-:Y:S01]  /*7fe0*/  FMNMX.FTZ R0, R170, R197, !PT ;  /* 0x000000c5aa007209 */ /* 0x000fe20007810000 */
[----:B------:R-:W2:Y:S01]  /*7ff0*/  MUFU.EX2 R185, R185 ;  /* 0x000000b900b97308 */ /* 0x000ea20000000800 */
[-CC-:B------:R-:W-:Y:S01]  /*8000*/  FFMA.FTZ R202, R172, R2.reuse, -R199.reuse ;  /* 0x00000002acca7223 */ /* 0x180fe200000108c7 */
[--C-:B------:R-:W-:Y:S01]  /*8010*/  FFMA.FTZ R169, R169, R2, -R199.reuse ;  /* 0x00000002a9a97223 */ /* 0x100fe200000108c7 */
[----:B------:R-:W-:Y:S01]  /*8020*/  FMNMX.FTZ R197, R171, R0, !PT ;  /* 0x00000000abc57209 */ /* 0x000fe20007810000 */
[-CC-:B------:R-:W-:Y:S01]  /*8030*/  FFMA.FTZ R173, R173, R2.reuse, -R199.reuse ;  /* 0x00000002adad7223 */ /* 0x180fe200000108c7 */
[-CC-:B------:R-:W-:Y:S01]  /*8040*/  FFMA.FTZ R152, R152, R2.reuse, -R199.reuse ;  /* 0x0000000298987223 */ /* 0x180fe200000108c7 */
[--C-:B------:R-:W-:Y:S01]  /*8050*/  FFMA.FTZ R153, R153, R2, -R199.reuse ;  /* 0x0000000299997223 */ /* 0x100fe200000108c7 */
[----:B------:R-:W-:Y:S01]  /*8060*/  FMNMX.FTZ R0, R174, R197, !PT ;  /* 0x000000c5ae007209 */ /* 0x000fe20007810000 */
[----:B------:R-:W-:Y:S01]  /*8070*/  MUFU.EX2 R210, R210 ;  /* 0x000000d200d27308 */ /* 0x000fe20000000800 */
[----:B-1----:R-:W-:Y:S01]  /*8080*/  FFMA.FTZ R20, R3, R20, R208 ;  /* 0x0000001403147223 */ /* 0x002fe200000100d0 */
[--C-:B------:R-:W-:Y:S01]  /*8090*/  FFMA.FTZ R156, R156, R2, -R199.reuse ;  /* 0x000000029c9c7223 */ /* 0x100fe200000108c7 */
[----:B------:R-:W-:Y:S01]  /*80a0*/  FMNMX.FTZ R197, R175, R0, !PT ;  /* 0x00000000afc57209 */ /* 0x000fe20007810000 */
[----:B------:R-:W-:-:S03]  /*80b0*/  FFMA.FTZ R157, R157, R2, -R199 ;  /* 0x000000029d9d7223 */ /* 0x000fc600000108c7 */
[----:B------:R-:W-:Y:S01]  /*80c0*/  FMNMX.FTZ R0, R162, R197, !PT ;  /* 0x000000c5a2007209 */ /* 0x000fe20007810000 */
[----:B------:R-:W-:Y:S01]  /*80d0*/  MUFU.EX2 R189, R189 ;  /* 0x000000bd00bd7308 */ /* 0x000fe20000000800 */
[----:B--2---:R-:W-:Y:S02]  /*80e0*/  F2FP.BF16.F32.PACK_AB R208, R185, R208 ;  /* 0x000000d0b9d0723e */ /* 0x004fe400000010ff */
[----:B------:R-:W-:-:S04]  /*80f0*/  FMNMX.FTZ R197, R163, R0, !PT ;  /* 0x00000000a3c57209 */ /* 0x000fc80007810000 */
[----:B------:R-:W-:Y:S01]  /*8100*/  FMNMX.FTZ R0, R166, R197, !PT ;  /* 0x000000c5a6007209 */ /* 0x000fe20007810000 */
[----:B------:R-:W-:Y:S03]  /*8110*/  MUFU.EX2 R204, R204 ;  /* 0x000000cc00cc7308 */ /* 0x000fe60000000800 */
[----:B------:R-:W-:-:S04]  /*8120*/  FMNMX.FTZ R177, R167, R0, !PT ;  /* 0x00000000a7b17209 */ /* 0x000fc80007810000 */
[----:B------:R-:W-:Y:S01]  /*8130*/  FMNMX.FTZ R0, R154, R177, !PT ;  /* 0x000000b19a007209 */ /* 0x000fe20007810000 */
[----:B------:R1:W-:Y:S03]  /*8140*/  MUFU.EX2 R197, R4 ;  /* 0x0000000400c57308 */ /* 0x0003e60000000800 */
[----:B------:R-:W-:-:S04]  /*8150*/  FMNMX.FTZ R177, R155, R0, !PT ;  /* 0x000000009bb17209 */ /* 0x000fc80007810000 */
[----:B------:R-:W-:Y:S01]  /*8160*/  FMNMX.FTZ R0, R158, R177, !PT ;  /* 0x000000b19e007209 */ /* 0x000fe20007810000 */
[----:B------:R-:W-:Y:S03]  /*8170*/  MUFU.EX2 R206, R206 ;  /* 0x000000ce00ce7308 */ /* 0x000fe60000000800 */
[----:B------:R-:W-:-:S05]  /*8180*/  FMNMX.FTZ R0, R159, R0, !PT ;  /* 0x000000009f007209 */ /* 0x000fca0007810000 */
[----:B------:R-:W1:Y:S01]  /*8190*/  SHFL.BFLY PT, R177, R0, 0x2, 0x1f ;  /* 0x0c401f0000b17f89 */ /* 0x000e6200000e0000 */
[----:B------:R-:W-:Y:S08]  /*81a0*/  MUFU.EX2 R181, R181 ;  /* 0x000000b500b57308 */ /* 0x000ff00000000800 */
[----:B------:R-:W-:Y:S08]  /*81b0*/  MUFU.EX2 R200, R200 ;  /* 0x000000c800c87308 */ /* 0x000ff00000000800 */
[----:B------:R-:W-:Y:S01]  /*81c0*/  MUFU.EX2 R169, R169 ;  /* 0x000000a900a97308 */ /* 0x000fe20000000800 */
[----:B-1----:R-:W-:-:S07]  /*81d0*/  FMNMX.FTZ R4, R0, R177, !PT ;  /* 0x000000b100047209 */ /* 0x002fce0007810000 */
[----:B------:R-:W-:Y:S01]  /*81e0*/  MUFU.EX2 R202, R202 ;  /* 0x000000ca00ca7308 */ /* 0x000fe20000000800 */
[----:B------:R-:W1:Y:S07]  /*81f0*/  SHFL.BFLY PT, R201, R4, 0x1, 0x1f ;  /* 0x0c201f0004c97f89 */ /* 0x000e6e00000e0000 */
[----:B------:R2:W-:Y:S08]  /*8200*/  MUFU.EX2 R177, R160 ;  /* 0x000000a000b17308 */ /* 0x0005f00000000800 */
[----:B------:R-:W-:Y:S08]  /*8210*/  MUFU.EX2 R173, R173 ;  /* 0x000000ad00ad7308 */ /* 0x000ff00000000800 */
[----:B------:R-:W-:Y:S01]  /*8220*/  MUFU.EX2 R196, R196 ;  /* 0x000000c400c47308 */ /* 0x000fe20000000800 */
[----:B-1----:R-:W-:-:S07]  /*8230*/  FMNMX.FTZ R4, R4, R201, !PT ;  /* 0x000000c904047209 */ /* 0x002fce0007810000 */
[----:B------:R-:W-:Y:S01]  /*8240*/  MUFU.EX2 R198, R198 ;  /* 0x000000c600c67308 */ /* 0x000fe20000000800 */
[----:B------:R-:W-:Y:S01]  /*8250*/  FADD.FTZ R165, -R4, R221 ;  /* 0x000000dd04a57221 */ /* 0x000fe20000010100 */
[----:B------:R-:W-:-:S03]  /*8260*/  MOV R221, R4 ;  /* 0x0000000400dd7202 */ /* 0x000fc60000000f00 */
[-C--:B------:R-:W-:Y:S01]  /*8270*/  FMUL.FTZ R0, R165, R2.reuse ;  /* 0x00000002a5007220 */ /* 0x080fe20000410000 */
[-C--:B------:R-:W-:Y:S02]  /*8280*/  FMUL.FTZ R165, R4, R2.reuse ;  /* 0x0000000204a57220 */ /* 0x080fe40000410000 */
[----:B------:R-:W-:Y:S02]  /*8290*/  MUFU.EX2 R161, R161 ;  /* 0x000000a100a17308 */ /* 0x000fe40000000800 */
[-CC-:B------:R-:W-:Y:S01]  /*82a0*/  FFMA.FTZ R209, R186, R2.reuse, -R165.reuse ;  /* 0x00000002bad17223 */ /* 0x180fe200000108a5 */
[-CC-:B--2---:R-:W-:Y:S01]  /*82b0*/  FFMA.FTZ R160, R187, R2.reuse, -R165.reuse ;  /* 0x00000002bba07223 */ /* 0x184fe200000108a5 */
[-CC-:B------:R-:W-:Y:S01]  /*82c0*/  FFMA.FTZ R201, R170, R2.reuse, -R165.reuse ;  /* 0x00000002aac97223 */ /* 0x180fe200000108a5 */
[-CC-:B------:R-:W-:Y:S01]  /*82d0*/  FFMA.FTZ R211, R190, R2.reuse, -R165.reuse ;  /* 0x00000002bed37223 */ /* 0x180fe200000108a5 */
[-CC-:B------:R-:W-:Y:S01]  /*82e0*/  FFMA.FTZ R170, R171, R2.reuse, -R165.reuse ;  /* 0x00000002abaa7223 */ /* 0x180fe200000108a5 */
[----:B------:R-:W-:Y:S01]  /*82f0*/  IMAD.U32 R171, RZ, RZ, UR39 ;  /* 0x00000027ffab7e24 */ /* 0x000fe2000f8e00ff */
[----:B------:R-:W-:Y:S01]  /*8300*/  MUFU.EX2 R0, R0 ;  /* 0x0000000000007308 */ /* 0x000fe20000000800 */
[-CC-:B------:R-:W-:Y:S01]  /*8310*/  FFMA.FTZ R164, R191, R2.reuse, -R165.reuse ;  /* 0x00000002bfa47223 */ /* 0x180fe200000108a5 */
[----:B------:R-:W-:Y:S01]  /*8320*/  FFMA.FTZ R203, R174, R2, -R165 ;  /* 0x00000002aecb7223 */ /* 0x000fe200000108a5 */
[----:B------:R-:W-:-:S02]  /*8330*/  @!P1 VIADD R171, R171, 0x38840 ;  /* 0x00038840abab9836 */ /* 0x000fc40000000000 */
[-CC-:B------:R-:W-:Y:S01]  /*8340*/  FFMA.FTZ R174, R175, R2.reuse, -R165.reuse ;  /* 0x00000002afae7223 */ /* 0x180fe200000108a5 */
[----:B------:R-:W-:Y:S01]  /*8350*/  MOV R175, UR5 ;  /* 0x0000000500af7c02 */ /* 0x000fe20008000f00 */
[-CC-:B------:R-:W-:Y:S01]  /*8360*/  FFMA.FTZ R205, R178, R2.reuse, -R165.reuse ;  /* 0x00000002b2cd7223 */ /* 0x180fe200000108a5 */
[-C--:B------:R-:W-:Y:S01]  /*8370*/  FFMA.FTZ R168, R179, R2.reuse, -R165 ;  /* 0x00000002b3a87223 */ /* 0x080fe200000108a5 */
[----:B------:R-:W1:Y:S01]  /*8380*/  MUFU.EX2 R209, R209 ;  /* 0x000000d100d17308 */ /* 0x000e620000000800 */
[----:B------:R-:W-:Y:S01]  /*8390*/  @!P1 PRMT R171, RZ, 0x654, R171 ;  /* 0x00000654ffab9816 */ /* 0x000fe200000000ab */
[----:B------:R-:W-:Y:S02]  /*83a0*/  @!P1 VIADD R175, R175, 0x38860 ;  /* 0x00038860afaf9836 */ /* 0x000fe40000000000 */
[-CC-:B------:R-:W-:Y:S01]  /*83b0*/  FFMA.FTZ R207, R182, R2.reuse, -R165.reuse ;  /* 0x00000002b6cf7223 */ /* 0x180fe200000108a5 */
[-CC-:B------:R-:W-:Y:S01]  /*83c0*/  FFMA.FTZ R172, R183, R2.reuse, -R165.reuse ;  /* 0x00000002b7ac7223 */ /* 0x180fe200000108a5 */
[-CC-:B------:R-:W-:Y:S01]  /*83d0*/  FFMA.FTZ R162, R162, R2.reuse, -R165.reuse ;  /* 0x00000002a2a27223 */ /* 0x180fe200000108a5 */
[-C--:B------:R-:W-:Y:S01]  /*83e0*/  FFMA.FTZ R199, R166, R2.reuse, -R165 ;  /* 0x00000002a6c77223 */ /* 0x080fe200000108a5 */
[----:B------:R-:W-:Y:S01]  /*83f0*/  @!P1 PRMT R178, RZ, 0x654, R175 ;  /* 0x00000654ffb29816 */ /* 0x000fe200000000af */
[----:B------:R-:W2:Y:S01]  /*8400*/  MUFU.EX2 R160, R160 ;  /* 0x000000a000a07308 */ /* 0x000ea20000000800 */
[----:B------:R-:W-:Y:S01]  /*8410*/  FADD.FTZ R175, R185, R20 ;  /* 0x00000014b9af7221 */ /* 0x000fe20000010000 */
[-CC-:B------:R-:W-:Y:S01]  /*8420*/  FFMA.FTZ R20, R163, R2.reuse, -R165.reuse ;  /* 0x00000002a3147223 */ /* 0x180fe200000108a5 */
[-CC-:B------:R-:W-:Y:S01]  /*8430*/  FFMA.FTZ R167, R167, R2.reuse, -R165.reuse ;  /* 0x00000002a7a77223 */ /* 0x180fe200000108a5 */
[-CC-:B------:R-:W-:Y:S01]  /*8440*/  FFMA.FTZ R154, R154, R2.reuse, -R165.reuse ;  /* 0x000000029a9a7223 */ /* 0x180fe200000108a5 */
[-CC-:B------:R-:W-:Y:S01]  /*8450*/  FFMA.FTZ R155, R155, R2.reuse, -R165.reuse ;  /* 0x000000029b9b7223 */ /* 0x180fe200000108a5 */
[-CC-:B------:R-:W-:Y:S01]  /*8460*/  FFMA.FTZ R158, R158, R2.reuse, -R165.reuse ;  /* 0x000000029e9e7223 */ /* 0x180fe200000108a5 */
[----:B------:R-:W-:Y:S01]  /*8470*/  FFMA.FTZ R159, R159, R2, -R165 ;  /* 0x000000029f9f7223 */ /* 0x000fe200000108a5 */
[----:B------:R-:W3:Y:S08]  /*8480*/  MUFU.EX2 R211, R211 ;  /* 0x000000d300d37308 */ /* 0x000ef00000000800 */
[----:B------:R-:W4:Y:S08]  /*8490*/  MUFU.EX2 R164, R164 ;  /* 0x000000a400a47308 */ /* 0x000f300000000800 */
[----:B------:R-:W5:Y:S08]  /*84a0*/  MUFU.EX2 R205, R205 ;  /* 0x000000cd00cd7308 */ /* 0x000f700000000800 */
[----:B------:R-:W5:Y:S08]  /*84b0*/  MUFU.EX2 R168, R168 ;  /* 0x000000a800a87308 */ /* 0x000f700000000800 */
[----:B------:R-:W-:Y:S08]  /*84c0*/  MUFU.EX2 R207, R207 ;  /* 0x000000cf00cf7308 */ /* 0x000ff00000000800 */
[----:B------:R-:W-:Y:S08]  /*84d0*/  MUFU.EX2 R172, R172 ;  /* 0x000000ac00ac7308 */ /* 0x000ff00000000800 */
[----:B------:R-:W-:Y:S08]  /*84e0*/  MUFU.EX2 R201, R201 ;  /* 0x000000c900c97308 */ /* 0x000ff00000000800 */
[----:B------:R-:W-:Y:S08]  /*84f0*/  MUFU.EX2 R170, R170 ;  /* 0x000000aa00aa7308 */ /* 0x000ff00000000800 */
[----:B------:R-:W-:Y:S08]  /*8500*/  MUFU.EX2 R203, R203 ;  /* 0x000000cb00cb7308 */ /* 0x000ff00000000800 */
[----:B------:R-:W-:Y:S08]  /*8510*/  MUFU.EX2 R174, R174 ;  /* 0x000000ae00ae7308 */ /* 0x000ff00000000800 */
[----:B------:R-:W-:Y:S08]  /*8520*/  MUFU.EX2 R20, R20 ;  /* 0x0000001400147308 */ /* 0x000ff00000000800 */
[----:B------:R-:W-:Y:S08]  /*8530*/  MUFU.EX2 R199, R199 ;  /* 0x000000c700c77308 */ /* 0x000ff00000000800 */
[----:B------:R-:W-:Y:S01]  /*8540*/  MUFU.EX2 R167, R167 ;  /* 0x000000a700a77308 */ /* 0x000fe20000000800 */
[----:B------:R-:W-:-:S02]  /*8550*/  WARPGROUP.DEPBAR.LE gsb0, 0x0 ;  /* 0x00008000000079c5 */ /* 0x000fc40000010000 */
[----:B------:R1:W-:Y:S05]  /*8560*/  @!P1 SYNCS.ARRIVE.TRANS64.RED.A1T0 RZ, [R171+URZ], RZ ;  /* 0x000000ffabff99a7 */ /* 0x0003ea000810043f */
[----:B------:R-:W-:Y:S01]  /*8570*/  MUFU.EX2 R193, R154 ;  /* 0x0000009a00c17308 */ /* 0x000fe20000000800 */
[----:B-1----:R-:W-:Y:S01]  /*8580*/  FFMA.FTZ R171, R0, R19, R209 ;  /* 0x0000001300ab7223 */ /* 0x002fe200000100d1 */
[----:B------:R1:W-:Y:S06]  /*8590*/  @!P1 SYNCS.ARRIVE.TRANS64.RED.A1T0 RZ, [R178+URZ], RZ ;  /* 0x000000ffb2ff99a7 */ /* 0x0003ec000810043f */
[----:B------:R5:W5:Y:S01]  /*85a0*/  MUFU.EX2 R19, R162 ;  /* 0x000000a200137308 */ /* 0x000b620000000800 */
[C---:B--2---:R-:W-:Y:S01]  /*85b0*/  F2FP.BF16.F32.PACK_AB R209, R160.reuse, R209 ;  /* 0x000000d1a0d1723e */ /* 0x044fe200000010ff */
[----:B------:R-:W-:-:S04]  /*85c0*/  FADD.FTZ R176, R160, R171 ;  /* 0x000000aba0b07221 */ /* 0x000fc80000010000 */
[----:B---3--:R-:W-:Y:S01]  /*85d0*/  FADD.FTZ R163, R211, R176 ;  /* 0x000000b0d3a37221 */ /* 0x008fe20000010000 */
[----:B-1----:R-:W-:Y:S01]  /*85e0*/  FADD.FTZ R178, R210, R175 ;  /* 0x000000afd2b27221 */ /* 0x002fe20000010000 */
[----:B------:R-:W1:Y:S01]  /*85f0*/  MUFU.EX2 R152, R152 ;  /* 0x0000009800987308 */ /* 0x000e620000000800 */
[C---:B------:R-:W-:Y:S01]  /*8600*/  F2FP.BF16.F32.PACK_AB R210, R189.reuse, R210 ;  /* 0x000000d2bdd2723e */ /* 0x040fe200000010ff */
[C---:B----4-:R-:W-:Y:S01]  /*8610*/  FADD.FTZ R166, R164.reuse, R163 ;  /* 0x000000a3a4a67221 */ /* 0x050fe20000010000 */
[----:B------:R-:W-:Y:S01]  /*8620*/  FADD.FTZ R171, R189, R178 ;  /* 0x000000b2bdab7221 */ /* 0x000fe20000010000 */
[----:B------:R-:W-:Y:S02]  /*8630*/  F2FP.BF16.F32.PACK_AB R211, R164, R211 ;  /* 0x000000d3a4d3723e */ /* 0x000fe400000010ff */
[----:B-----5:R-:W-:Y:S01]  /*8640*/  FADD.FTZ R163, R205, R166 ;  /* 0x000000a6cda37221 */ /* 0x020fe20000010000 */
[----:B------:R-:W-:Y:S01]  /*8650*/  FADD.FTZ R162, R204, R171 ;  /* 0x000000abcca27221 */ /* 0x000fe20000010000 */
[----:B------:R-:W2:Y:S01]  /*8660*/  MUFU.EX2 R153, R153 ;  /* 0x0000009900997308 */ /* 0x000ea20000000800 */
[----:B------:R-:W-:-:S02]  /*8670*/  F2FP.BF16.F32.PACK_AB R204, R197, R204 ;  /* 0x000000ccc5cc723e */ /* 0x000fc400000010ff */
[----:B------:R-:W-:Y:S01]  /*8680*/  FADD.FTZ R171, R197, R162 ;  /* 0x000000a2c5ab7221 */ /* 0x000fe20000010000 */
[----:B------:R-:W-:Y:S01]  /*8690*/  FADD.FTZ R162, R168, R163 ;  /* 0x000000a3a8a27221 */ /* 0x000fe20000010000 */
[----:B------:R-:W-:Y:S02]  /*86a0*/  F2FP.BF16.F32.PACK_AB R197, R20, R19 ;  /* 0x0000001314c5723e */ /* 0x000fe400000010ff */
[----:B------:R-:W-:Y:S01]  /*86b0*/  FADD.FTZ R166, R206, R171 ;  /* 0x000000abcea67221 */ /* 0x000fe20000010000 */
[----:B------:R-:W-:Y:S01]  /*86c0*/  FADD.FTZ R163, R207, R162 ;  /* 0x000000a2cfa37221 */ /* 0x000fe20000010000 */
[----:B------:R-:W-:Y:S01]  /*86d0*/  MUFU.EX2 R156, R156 ;  /* 0x0000009c009c7308 */ /* 0x000fe20000000800 */
[----:B------:R-:W-:Y:S01]  /*86e0*/  F2FP.BF16.F32.PACK_AB R205, R168, R205 ;  /* 0x000000cda8cd723e */ /* 0x000fe200000010ff */
[C---:B------:R-:W-:Y:S01]  /*86f0*/  FADD.FTZ R165, R181.reuse, R166 ;  /* 0x000000a6b5a57221 */ /* 0x040fe20000010000 */
[----:B------:R-:W-:Y:S01]  /*8700*/  FADD.FTZ R162, R172, R163 ;  /* 0x000000a3aca27221 */ /* 0x000fe20000010000 */
[----:B------:R-:W-:-:S02]  /*8710*/  F2FP.BF16.F32.PACK_AB R206, R181, R206 ;  /* 0x000000ceb5ce723e */ /* 0x000fc400000010ff */
[----:B------:R-:W-:Y:S01]  /*8720*/  FADD.FTZ R166, R200, R165 ;  /* 0x000000a5c8a67221 */ /* 0x000fe20000010000 */
[----:B------:R-:W-:Y:S01]  /*8730*/  FADD.FTZ R163, R201, R162 ;  /* 0x000000a2c9a37221 */ /* 0x000fe20000010000 */
[----:B------:R-:W-:Y:S01]  /*8740*/  MUFU.EX2 R195, R158 ;  /* 0x0000009e00c37308 */ /* 0x000fe20000000800 */
[----:B------:R-:W-:Y:S01]  /*8750*/  F2FP.BF16.F32.PACK_AB R207, R172, R207 ;  /* 0x000000cfaccf723e */ /* 0x000fe200000010ff */
[C---:B------:R-:W-:Y:S01]  /*8760*/  FADD.FTZ R165, R169.reuse, R166 ;  /* 0x000000a6a9a57221 */ /* 0x040fe20000010000 */
        /* <DEDUP_REMOVED lines=11> */
[----:B------:R3:W4:Y:S01]  /*8820*/  MUFU.EX2 R162, R155 ;  /* 0x0000009b00a27308 */ /* 0x0007220000000800 */
[----:B------:R-:W-:Y:S01]  /*8830*/  F2FP.BF16.F32.PACK_AB R203, R174, R203 ;  /* 0x000000cbaecb723e */ /* 0x000fe200000010ff */
[C---:B------:R-:W-:Y:S01]  /*8840*/  FADD.FTZ R165, R177.reuse, R154 ;  /* 0x0000009ab1a57221 */ /* 0x040fe20000010000 */
[----:B------:R-:W-:Y:S01]  /*8850*/  FADD.FTZ R154, R20, R163 ;  /* 0x000000a3149a7221 */ /* 0x000fe20000010000 */
[----:B------:R-:W-:Y:S02]  /*8860*/  F2FP.BF16.F32.PACK_AB R196, R177, R196 ;  /* 0x000000c4b1c4723e */ /* 0x000fe400000010ff */
[----:B------:R-:W-:Y:S01]  /*8870*/  FADD.FTZ R160, R198, R165 ;  /* 0x000000a5c6a07221 */ /* 0x000fe20000010000 */
[----:B------:R-:W-:Y:S01]  /*8880*/  FADD.FTZ R154, R199, R154 ;  /* 0x0000009ac79a7221 */ /* 0x000fe20000010000 */
[----:B------:R-:W5:Y:S01]  /*8890*/  MUFU.EX2 R159, R159 ;  /* 0x0000009f009f7308 */ /* 0x000f620000000800 */
[C---:B------:R-:W-:Y:S01]  /*88a0*/  F2FP.BF16.F32.PACK_AB R198, R161.reuse, R198 ;  /* 0x000000c6a1c6723e */ /* 0x040fe200000010ff */
[----:B---3--:R-:W-:Y:S01]  /*88b0*/  FADD.FTZ R155, R161, R160 ;  /* 0x000000a0a19b7221 */ /* 0x008fe20000010000 */
[C---:B------:R-:W-:Y:S01]  /*88c0*/  FADD.FTZ R154, R167.reuse, R154 ;  /* 0x0000009aa79a7221 */ /* 0x040fe20000010000 */
[----:B------:R-:W-:-:S02]  /*88d0*/  F2FP.BF16.F32.PACK_AB R199, R167, R199 ;  /* 0x000000c7a7c7723e */ /* 0x000fc400000010ff */
[----:B-1----:R-:W-:Y:S01]  /*88e0*/  FADD.FTZ R20, R152, R155 ;  /* 0x0000009b98147221 */ /* 0x002fe20000010000 */
[----:B------:R-:W-:Y:S01]  /*88f0*/  FADD.FTZ R154, R193, R154 ;  /* 0x0000009ac19a7221 */ /* 0x000fe20000010000 */
[C---:B--2---:R-:W-:Y:S02]  /*8900*/  F2FP.BF16.F32.PACK_AB R192, R153.reuse, R152 ;  /* 0x0000009899c0723e */ /* 0x044fe400000010ff */
[----:B------:R-:W-:Y:S01]  /*8910*/  FADD.FTZ R19, R153, R20 ;  /* 0x0000001499137221 */ /* 0x000fe20000010000 */
[C---:B----4-:R-:W-:Y:S01]  /*8920*/  FADD.FTZ R154, R162.reuse, R154 ;  /* 0x0000009aa29a7221 */ /* 0x050fe20000010000 */
[----:B------:R-:W-:Y:S02]  /*8930*/  F2FP.BF16.F32.PACK_AB R193, R162, R193 ;  /* 0x000000c1a2c1723e */ /* 0x000fe400000010ff */
[----:B------:R-:W-:Y:S01]  /*8940*/  FADD.FTZ R20, R156, R19 ;  /* 0x000000139c147221 */ /* 0x000fe20000010000 */
[----:B------:R-:W-:Y:S01]  /*8950*/  FADD.FTZ R154, R195, R154 ;  /* 0x0000009ac39a7221 */ /* 0x000fe20000010000 */
[----:B------:R-:W-:-:S02]  /*8960*/  F2FP.BF16.F32.PACK_AB R194, R157, R156 ;  /* 0x0000009c9dc2723e */ /* 0x000fc400000010ff */
[----:B------:R-:W-:Y:S01]  /*8970*/  FADD.FTZ R20, R157, R20 ;  /* 0x000000149d147221 */ /* 0x000fe20000010000 */
[C---:B-----5:R-:W-:Y:S01]  /*8980*/  FADD.FTZ R19, R159.reuse, R154 ;  /* 0x0000009a9f137221 */ /* 0x060fe20000010000 */
[----:B------:R-:W-:Y:S01]  /*8990*/  F2FP.BF16.F32.PACK_AB R195, R159, R195 ;  /* 0x000000c39fc3723e */ /* 0x000fe200000010ff */
[----:B------:R-:W-:Y:S06]  /*89a0*/  @P2 BRA `(.L_x_24) ;  /* 0xffffffc400802947 */ /* 0x000fec000383ffff */
.L_x_15:
[----:B------:R-:W-:Y:S06]  /*89b0*/  BAR.ARV 0x8, 0x120 ;  /* 0x0204800000007b1d */ /* 0x000fec0000002000 */
        /* <DEDUP_REMOVED lines=128> */
[----:B------:R-:W-:Y:S06]  /*91c0*/  @!P0 BRA `(.L_x_25) ;  /* 0x0000000000048947 */ /* 0x000fec0003800000 */
[----:B------:R-:W-:Y:S01]  /*91d0*/  BPT.TRAP 0x1 ;  /* 0x000000040000795c */ /* 0x000fe20000300000 */
.L_x_25:
[----:B------:R-:W-:Y:S01]  /*91e0*/  R2UR UR4, R18 ;  /* 0x00000000120472ca */ /* 0x000fe200000e0000 */
[----:B------:R-:W-:-:S12]  /*91f0*/  ULEA UR7, UR38, UR61, 0x3 ;  /* 0x0000003d26077291 */ /* 0x000fd8000f8e183f */
[----:B------:R-:W-:-:S05]  /*9200*/  IMAD.U32 R0, RZ, RZ, UR4 ;  /* 0x00000004ff007e24 */ /* 0x000fca000f8e00ff */
[----:B------:R-:W-:-:S04]  /*9210*/  SHF.L.U32 R0, R0, 0x1f, RZ ;  /* 0x0000001f00007819 */ /* 0x000fc800000006ff */
[----:B------:R1:W2:Y:S01]  /*9220*/  SYNCS.PHASECHK.TRANS64.TRYWAIT P2, [UR7+0x38850], R0 ;  /* 0x03885000ff0075a7 */ /* 0x0002a20008040147 */
[----:B------:R-:W-:Y:S05]  /*9230*/  @!P0 BRA `(.L_x_26) ;  /* 0x0000000000048947 */ /* 0x000fea0003800000 */
[----:B------:R-:W-:Y:S01]  /*9240*/  BPT.TRAP 0x1 ;  /* 0x000000040000795c */ /* 0x000fe20000300000 */
.L_x_26:
[----:B--2---:R-:W-:Y:S05]  /*9250*/  @P2 BRA `(.L_x_27) ;  /* 0x0000000000082947 */ /* 0x004fea0003800000 */
[----:B------:R-:W2:Y:S02]  /*9260*/  SYNCS.PHASECHK.TRANS64.TRYWAIT P0, [UR7+0x38850], R0 ;  /* 0x03885000ff0075a7 */ /* 0x000ea40008000147 */
[----:B--2---:R-:W-:Y:S05]  /*9270*/  @!P0 BRA `(.L_x_28) ;  /* 0x0000005400408947 */ /* 0x004fea0003800000 */
.L_x_27:
[----:B------:R-:W-:Y:S01]  /*9280*/  UIADD3 UR4, UR61, 0x400, URZ ;  /* 0x000004003d047890 */ /* 0x000fe2000fffe03f */
[----:B------:R-:W-:Y:S01]  /*9290*/  WARPGROUP.ARRIVE ;  /* 0x00000000000079c5 */ /* 0x000fe20000000000 */
[----:B------:R-:W-:Y:S01]  /*92a0*/  UMOV UR11, 0x40000040 ;  /* 0x40000040000b7882 */ /* 0x000fe20000000000 */
[----:B--2---:R-:W2:Y:S01]  /*92b0*/  SHFL.BFLY PT, R3, R20, 0x2, 0x1f ;  /* 0x0c401f0014037f89 */ /* 0x004ea200000e0000 */
[----:B------:R-:W-:Y:S01]  /*92c0*/  USHF.R.U32.HI UR4, URZ, 0x4, UR4 ;  /* 0x000000043f047899 */ /* 0x000fe20008011604 */
[C---:B------:R-:W-:Y:S01]  /*92d0*/  IADD3 R11, P3, R16.reuse, 0x60, RZ ;  /* 0x00000060100b7810 */ /* 0x040fe20007f7e0ff */
[----:B------:R-:W-:Y:S01]  /*92e0*/  UIADD3 UR35, -UR36, URZ, URZ ;  /* 0x0000003f24237290 */ /* 0x000fe2000fffe13f */
[----:B------:R-:W3:Y:S01]  /*92f0*/  SHFL.BFLY PT, R152, R19, 0x2, 0x1f ;  /* 0x0c401f0013987f89 */ /* 0x000ee200000e0000 */
[----:B------:R-:W-:Y:S01]  /*9300*/  ULOP3.LUT UR4, UR4, 0x3fff, URZ, 0xc0, !UPT ;  /* 0x00003fff04047892 */ /* 0x000fe2000f8ec03f */
[----:B------:R-:W-:Y:S01]  /*9310*/  LOP3.LUT R10, R11, 0x380, RZ, 0xc0, !PT ;  /* 0x000003800b0a7812 */ /* 0x000fe200078ec0ff */
[----:B------:R-:W-:Y:S01]  /*9320*/  ULDC.64 UR8, c[0x0][0xb70] ;  /* 0x0002dc0000087ab9 */ /* 0x000fe20000000a00 */
[----:B------:R-:W-:Y:S01]  /*9330*/  IADD3 R9, P4, R16, 0x4000, RZ ;  /* 0x0000400010097810 */ /* 0x000fe20007f9e0ff */
[----:B------:R-:W-:Y:S01]  /*9340*/  ULOP3.LUT UR4, UR4, 0x2800000, URZ, 0xfc, !UPT ;  /* 0x0280000004047892 */ /* 0x000fe2000f8efc3f */
[----:B------:R-:W-:-:S02]  /*9350*/  SHF.R.U64 R10, R10, 0x3, RZ ;  /* 0x000000030a0a7819 */ /* 0x000fc400000012ff */
[----:B------:R-:W-:Y:S01]  /*9360*/  IADD3 R7, P2, R16, 0x40, RZ ;  /* 0x0000004010077810 */ /* 0x000fe20007f5e0ff */
[----:B------:R-:W-:Y:S01]  /*9370*/  UIMAD UR4, UR38, 0xa00, UR4 ;  /* 0x00000a00260478a4 */ /* 0x000fe2000f8e0204 */
[----:B------:R-:W-:Y:S01]  /*9380*/  LOP3.LUT R10, R10, R11, RZ, 0x3c, !PT ;  /* 0x0000000b0a0a7212 */ /* 0x000fe200078e3cff */
[----:B------:R-:W-:Y:S01]  /*9390*/  IMAD.X R11, RZ, RZ, R17, P3 ;  /* 0x000000ffff0b7224 */ /* 0x000fe200018e0611 */
[----:B------:R-:W-:Y:S01]  /*93a0*/  LOP3.LUT R8, R9, 0x380, RZ, 0xc0, !PT ;  /* 0x0000038009087812 */ /* 0x000fe200078ec0ff */
[----:B------:R-:W-:Y:S01]  /*93b0*/  UIADD3 UR6, UR4, 0x80, URZ ;  /* 0x0000008004067890 */ /* 0x000fe2000fffe03f */
[----:B------:R-:W-:Y:S02]  /*93c0*/  IADD3 R13, P5, R16, 0x4020, RZ ;  /* 0x00004020100d7810 */ /* 0x000fe40007fbe0ff */
[----:B------:R-:W-:Y:S01]  /*93d0*/  UMOV UR10, UR4 ;  /* 0x00000004000a7c82 */ /* 0x000fe20008000000 */
[----:B------:R-:W-:Y:S01]  /*93e0*/  MOV R163, R10 ;  /* 0x0000000a00a37202 */ /* 0x000fe20000000f00 */
[----:B------:R-:W-:Y:S01]  /*93f0*/  HGMMA.64x256x16.F32.BF16 R24, R208, gdesc[UR8].tnspB, R24, gsb0 ;  /* 0x43e00008d0187df0 */ /* 0x000fe20008001818 */
[----:B------:R-:W-:Y:S01]  /*9400*/  UMOV UR11, 0x40000040 ;  /* 0x40000040000b7882 */ /* 0x000fe20000000000 */
[----:B------:R-:W-:Y:S01]  /*9410*/  UMOV UR10, UR6 ;  /* 0x00000006000a7c82 */ /* 0x000fe20008000000 */
[----:B------:R-:W-:Y:S01]  /*9420*/  UIADD3 UR6, UR4, 0x100, URZ ;  /* 0x0000010004067890 */ /* 0x000fe2000fffe03f */
[----:B--2---:R-:W-:Y:S01]  /*9430*/  FADD.FTZ R3, R3, R20 ;  /* 0x0000001403037221 */ /* 0x004fe20000010000 */
[----:B------:R-:W-:Y:S01]  /*9440*/  LOP3.LUT R6, R7, 0x380, RZ, 0xc0, !PT ;  /* 0x0000038007067812 */ /* 0x000fe200078ec0ff */
[----:B---3--:R-:W-:Y:S01]  /*9450*/  FADD.FTZ R19, R152, R19 ;  /* 0x0000001398137221 */ /* 0x008fe20000010000 */
[----:B------:R-:W-:-:S02]  /*9460*/  SHF.R.U64 R8, R8, 0x3, RZ ;  /* 0x0000000308087819 */ /* 0x000fc400000012ff */
[----:B-1----:R-:W1:Y:S01]  /*9470*/  SHFL.BFLY PT, R0, R3, 0x1, 0x1f ;  /* 0x0c201f0003007f89 */ /* 0x002e6200000e0000 */
[----:B------:R-:W-:Y:S02]  /*9480*/  IADD3 R161, P0, R16, 0x20, RZ ;  /* 0x0000002010a17810 */ /* 0x000fe40007f1e0ff */
[----:B------:R-:W-:Y:S01]  /*9490*/  LOP3.LUT R12, R13, 0x380, RZ, 0xc0, !PT ;  /* 0x000003800d0c7812 */ /* 0x000fe200078ec0ff */
[----:B------:R-:W2:Y:S01]  /*94a0*/  SHFL.BFLY PT, R10, R19, 0x1, 0x1f ;  /* 0x0c201f00130a7f89 */ /* 0x000ea200000e0000 */
[----:B------:R-:W-:Y:S02]  /*94b0*/  SHF.R.U64 R6, R6, 0x3, RZ ;  /* 0x0000000306067819 */ /* 0x000fe400000012ff */
[----:B------:R-:W-:Y:S02]  /*94c0*/  LOP3.LUT R8, R8, R9, RZ, 0x3c, !PT ;  /* 0x0000000908087212 */ /* 0x000fe400078e3cff */
[----:B------:R-:W-:Y:S02]  /*94d0*/  IADD3.X R9, RZ, R17, RZ, P4, !PT ;  /* 0x00000011ff097210 */ /* 0x000fe400027fe4ff */
[----:B------:R-:W-:-:S02]  /*94e0*/  LOP3.LUT R160, R161, 0x380, RZ, 0xc0, !PT ;  /* 0x00000380a1a07812 */ /* 0x000fc400078ec0ff */
[----:B------:R-:W-:Y:S02]  /*94f0*/  SHF.R.U64 R12, R12, 0x3, RZ ;  /* 0x000000030c0c7819 */ /* 0x000fe400000012ff */
[----:B------:R-:W-:Y:S02]  /*9500*/  IADD3 R169, P4, R16, 0x8040, RZ ;  /* 0x0000804010a97810 */ /* 0x000fe40007f9e0ff */
[----:B------:R-:W-:Y:S01]  /*9510*/  LOP3.LUT R6, R6, R7, RZ, 0x3c, !PT ;  /* 0x0000000706067212 */ /* 0x000fe200078e3cff */
[--C-:B------:R-:W-:Y:S01]  /*9520*/  IMAD.X R7, RZ, RZ, R17.reuse, P2 ;  /* 0x000000ffff077224 */ /* 0x100fe200010e0611 */
[----:B------:R-:W-:Y:S02]  /*9530*/  SHF.R.U64 R160, R160, 0x3, RZ ;  /* 0x00000003a0a07819 */ /* 0x000fe400000012ff */
[----:B------:R-:W-:Y:S01]  /*9540*/  LOP3.LUT R12, R12, R13, RZ, 0x3c, !PT ;  /* 0x0000000d0c0c7212 */ /* 0x000fe200078e3cff */
[----:B------:R-:W-:Y:S01]  /*9550*/  IMAD.X R13, RZ, RZ, R17, P5 ;  /* 0x000000ffff0d7224 */ /* 0x000fe200028e0611 */
[----:B------:R-:W-:-:S02]  /*9560*/  LOP3.LUT R168, R169, 0x380, RZ, 0xc0, !PT ;  /* 0x00000380a9a87812 */ /* 0x000fc400078ec0ff */
[----:B------:R-:W-:Y:S02]  /*9570*/  IADD3 R173, P5, R16, 0x8060, RZ ;  /* 0x0000806010ad7810 */ /* 0x000fe40007fbe0ff */
[----:B------:R-:W-:Y:S02]  /*9580*/  LOP3.LUT R160, R160, R161, RZ, 0x3c, !PT ;  /* 0x000000a1a0a07212 */ /* 0x000fe400078e3cff */
[----:B------:R-:W-:Y:S02]  /*9590*/  SHF.R.U64 R168, R168, 0x3, RZ ;  /* 0x00000003a8a87819 */ /* 0x000fe400000012ff */
[----:B------:R-:W-:Y:S01]  /*95a0*/  MOV R164, R6 ;  /* 0x0000000600a47202 */ /* 0x000fe20000000f00 */
[----:B-1----:R-:W-:Y:S01]  /*95b0*/  FADD.FTZ R7, R3, R0 ;  /* 0x0000000003077221 */ /* 0x002fe20000010000 */
[----:B------:R-:W-:Y:S01]  /*95c0*/  IADD3.X R161, RZ, R17, RZ, P0, !PT ;  /* 0x00000011ffa17210 */ /* 0x000fe200007fe4ff */
[----:B------:R-:W-:Y:S01]  /*95d0*/  IMAD.MOV.U32 R6, RZ, RZ, RZ ;  /* 0x000000ffff067224 */ /* 0x000fe200078e00ff */
[----:B------:R-:W-:-:S02]  /*95e0*/  LOP3.LUT R172, R173, 0x380, RZ, 0xc0, !PT ;  /* 0x00000380adac7812 */ /* 0x000fc400078ec0ff */
[----:B------:R-:W-:Y:S01]  /*95f0*/  LOP3.LUT R168, R168, R169, RZ, 0x3c, !PT ;  /* 0x000000a9a8a87212 */ /* 0x000fe200078e3cff */
[----:B------:R-:W-:Y:S01]  /*9600*/  IMAD.X R169, RZ, RZ, R17, P4 ;  /* 0x000000ffffa97224 */ /* 0x000fe200020e0611 */
[----:B------:R-:W-:Y:S02]  /*9610*/  MOV R160, R160 ;  /* 0x000000a000a07202 */ /* 0x000fe40000000f00 */
[----:B------:R-:W-:Y:S02]  /*9620*/  SHF.R.U64 R172, R172, 0x3, RZ ;  /* 0x00000003acac7819 */ /* 0x000fe400000012ff */
[----:B------:R-:W-:Y:S01]  /*9630*/  MOV R161, R12 ;  /* 0x0000000c00a17202 */ /* 0x000fe20000000f00 */
[----:B--2---:R-:W-:Y:S01]  /*9640*/  FADD.FTZ R12, R19, R10 ;  /* 0x0000000a130c7221 */ /* 0x004fe20000010000 */
[----:B------:R-:W-:Y:S02]  /*9650*/  FSETP.NE.FTZ.AND P4, PT, R7, RZ, PT ;  /* 0x000000ff0700720b */ /* 0x000fe40003f95000 */
[----:B------:R-:W-:-:S02]  /*9660*/  IADD3 R167, P3, R16, 0x8020, RZ ;  /* 0x0000802010a77810 */ /* 0x000fc40007f7e0ff */
[----:B------:R-:W-:Y:S01]  /*9670*/  LOP3.LUT R172, R172, R173, RZ, 0x3c, !PT ;  /* 0x000000adacac7212 */ /* 0x000fe200078e3cff */
[----:B------:R-:W-:Y:S01]  /*9680*/  IMAD.X R173, RZ, RZ, R17, P5 ;  /* 0x000000ffffad7224 */ /* 0x000fe200028e0611 */
[----:B------:R-:W-:Y:S02]  /*9690*/  LOP3.LUT R166, R167, 0x380, RZ, 0xc0, !PT ;  /* 0x00000380a7a67812 */ /* 0x000fe400078ec0ff */
[----:B------:R-:W-:Y:S02]  /*96a0*/  FSETP.NE.FTZ.AND P5, PT, R12, RZ, PT ;  /* 0x000000ff0c00720b */ /* 0x000fe40003fb5000 */
[----:B------:R-:W-:Y:S02]  /*96b0*/  R2UR UR5, R215 ;  /* 0x00000000d70572ca */ /* 0x000fe400000e0000 */
[----:B------:R-:W-:Y:S01]  /*96c0*/  SHF.R.U64 R166, R166, 0x3, RZ ;  /* 0x00000003a6a67819 */ /* 0x000fe200000012ff */
[----:B------:R-:W1:Y:S01]  /*96d0*/  @P4 MUFU.LG2 R3, R7 ;  /* 0x0000000700034308 */ /* 0x000e620000000c00 */
[----:B------:R-:W-:-:S02]  /*96e0*/  IADD3 R155, P6, R16, 0x4040, RZ ;  /* 0x00004040109b7810 */ /* 0x000fc40007fde0ff */
[----:B------:R-:W-:Y:S02]  /*96f0*/  R2UR UR12, R214 ;  /* 0x00000000d60c72ca */ /* 0x000fe400000e0000 */
[C---:B------:R-:W-:Y:S02]  /*9700*/  IADD3 R15, P0, R16.reuse, 0x4060, RZ ;  /* 0x00004060100f7810 */ /* 0x040fe40007f1e0ff */
[----:B------:R-:W-:Y:S01]  /*9710*/  IADD3 R157, P2, R16, 0x8000, RZ ;  /* 0x00008000109d7810 */ /* 0x000fe20007f5e0ff */
[----:B------:R1:W-:Y:S01]  /*9720*/  @P4 MUFU.RCP R6, R7 ;  /* 0x0000000700064308 */ /* 0x0003e20000001000 */
[----:B------:R-:W-:Y:S01]  /*9730*/  LOP3.LUT R166, R166, R167, RZ, 0x3c, !PT ;  /* 0x000000a7a6a67212 */ /* 0x000fe200078e3cff */
[----:B------:R-:W-:Y:S01]  /*9740*/  IMAD.X R167, RZ, RZ, R17, P3 ;  /* 0x000000ffffa77224 */ /* 0x000fe200018e0611 */
[----:B------:R-:W-:Y:S01]  /*9750*/  LOP3.LUT R154, R155, 0x380, RZ, 0xc0, !PT ;  /* 0x000003809b9a7812 */ /* 0x000fe200078ec0ff */
[----:B------:R-:W-:Y:S01]  /*9760*/  UIADD3 UR34, -UR5, URZ, URZ ;  /* 0x0000003f05227290 */ /* 0x000fe2000fffe13f */
[----:B------:R-:W-:-:S02]  /*9770*/  LOP3.LUT R14, R15, 0x380, RZ, 0xc0, !PT ;  /* 0x000003800f0e7812 */ /* 0x000fc400078ec0ff */
[----:B------:R-:W-:Y:S02]  /*9780*/  IADD3 R159, P3, R16, 0xc060, RZ ;  /* 0x0000c060109f7810 */ /* 0x000fe40007f7e0ff */
[----:B------:R-:W-:Y:S01]  /*9790*/  MOV R13, UR7 ;  /* 0x00000007000d7c02 */ /* 0x000fe20008000f00 */
[----:B-1----:R-:W-:Y:S01]  /*97a0*/  @P4 FMUL.FTZ R7, R3, 0.69314718246459960938 ;  /* 0x3f31721803074820 */ /* 0x002fe20000410000 */
[----:B------:R-:W-:Y:S01]  /*97b0*/  LOP3.LUT R156, R157, 0x380, RZ, 0xc0, !PT ;  /* 0x000003809d9c7812 */ /* 0x000fe200078ec0ff */
[----:B------:R-:W-:Y:S01]  /*97c0*/  ULDC UR7, c[0x0][0xa88] ;  /* 0x0002a20000077ab9 */ /* 0x000fe20000000800 */
[----:B------:R-:W-:Y:S01]  /*97d0*/  MOV R162, R8 ;  /* 0x0000000800a27202 */ /* 0x000fe20000000f00 */
[----:B------:R-:W-:Y:S01]  /*97e0*/  IMAD.MOV.U32 R8, RZ, RZ, RZ ;  /* 0x000000ffff087224 */ /* 0x000fe200078e00ff */
[----:B------:R-:W-:Y:S01]  /*97f0*/  SHF.R.U64 R154, R154, 0x3, RZ ;  /* 0x000000039a9a7819 */ /* 0x000fe200000012ff */
[----:B------:R-:W1:Y:S01]  /*9800*/  @P5 MUFU.LG2 R9, R12 ;  /* 0x0000000c00095308 */ /* 0x000e620000000c00 */
[----:B------:R-:W-:-:S02]  /*9810*/  SHF.R.U64 R14, R14, 0x3, RZ ;  /* 0x000000030e0e7819 */ /* 0x000fc400000012ff */
[----:B------:R-:W-:Y:S02]  /*9820*/  LOP3.LUT R158, R159, 0x380, RZ, 0xc0, !PT ;  /* 0x000003809f9e7812 */ /* 0x000fe400078ec0ff */
[----:B------:R-:W-:Y:S02]  /*9830*/  @!P1 IADD3 R13, R13, 0x38860, RZ ;  /* 0x000388600d0d9810 */ /* 0x000fe40007ffe0ff */
[----:B------:R-:W-:Y:S01]  /*9840*/  SHF.R.U64 R156, R156, 0x3, RZ ;  /* 0x000000039c9c7819 */ /* 0x000fe200000012ff */
[----:B------:R2:W3:Y:S01]  /*9850*/  @P5 MUFU.RCP R8, R12 ;  /* 0x0000000c00085308 */ /* 0x0004e20000001000 */
[----:B------:R-:W-:Y:S01]  /*9860*/  LOP3.LUT R154, R154, R155, RZ, 0x3c, !PT ;  /* 0x0000009b9a9a7212 */ /* 0x000fe200078e3cff */
[----:B------:R-:W-:Y:S01]  /*9870*/  IMAD.X R155, RZ, RZ, R17, P6 ;  /* 0x000000ffff9b7224 */ /* 0x000fe200030e0611 */
[----:B------:R-:W-:Y:S02]  /*9880*/  LOP3.LUT R14, R14, R15, RZ, 0x3c, !PT ;  /* 0x0000000f0e0e7212 */ /* 0x000fe400078e3cff */
[----:B------:R-:W-:-:S02]  /*9890*/  SHF.R.U64 R158, R158, 0x3, RZ ;  /* 0x000000039e9e7819 */ /* 0x000fc400000012ff */
[----:B------:R-:W-:Y:S02]  /*98a0*/  @!P1 PRMT R13, RZ, 0x654, R13 ;  /* 0x00000654ff0d9816 */ /* 0x000fe4000000000d */
[----:B------:R-:W-:Y:S01]  /*98b0*/  IADD3 R171, P6, R16, 0xc000, RZ ;  /* 0x0000c00010ab7810 */ /* 0x000fe20007fde0ff */
[C---:B--2---:R-:W-:Y:S01]  /*98c0*/  @P4 FMUL.FTZ R12, R2.reuse, 0.69314718246459960938 ;  /* 0x3f317218020c4820 */ /* 0x044fe20000410000 */
[----:B------:R-:W-:Y:S01]  /*98d0*/  IADD3.X R15, RZ, R17, RZ, P0, !PT ;  /* 0x00000011ff0f7210 */ /* 0x000fe200007fe4ff */
[----:B------:R-:W-:Y:S01]  /*98e0*/  @P5 FMUL.FTZ R2, R2, 0.69314718246459960938 ;  /* 0x3f31721802025820 */ /* 0x000fe20000410000 */
[----:B------:R-:W-:Y:S01]  /*98f0*/  LOP3.LUT R156, R156, R157, RZ, 0x3c, !PT ;  /* 0x0000009d9c9c7212 */ /* 0x000fe200078e3cff */
[----:B------:R-:W-:Y:S01]  /*9900*/  IMAD.X R157, RZ, RZ, R17, P2 ;  /* 0x000000ffff9d7224 */ /* 0x000fe200010e0611 */
[C---:B------:R-:W-:Y:S01]  /*9910*/  IADD3 R177, P0, R16.reuse, 0xc020, RZ ;  /* 0x0000c02010b17810 */ /* 0x040fe20007f1e0ff */
[----:B-1----:R-:W-:Y:S01]  /*9920*/  @P5 FMUL.FTZ R9, R9, 0.69314718246459960938 ;  /* 0x3f31721809095820 */ /* 0x002fe20000410000 */
[----:B------:R-:W-:-:S02]  /*9930*/  LOP3.LUT R21, R16, 0x380, RZ, 0xc0, !PT ;  /* 0x0000038010157812 */ /* 0x000fc400078ec0ff */
[----:B------:R-:W-:Y:S01]  /*9940*/  LOP3.LUT R158, R158, R159, RZ, 0x3c, !PT ;  /* 0x0000009f9e9e7212 */ /* 0x000fe200078e3cff */
[----:B------:R-:W-:Y:S01]  /*9950*/  IMAD.X R159, RZ, RZ, R17, P3 ;  /* 0x000000ffff9f7224 */ /* 0x000fe200018e0611 */
[----:B------:R-:W-:Y:S02]  /*9960*/  LOP3.LUT R170, R171, 0x380, RZ, 0xc0, !PT ;  /* 0x00000380abaa7812 */ /* 0x000fe400078ec0ff */
[----:B------:R-:W-:Y:S02]  /*9970*/  IADD3 R175, P2, R16, 0xc040, RZ ;  /* 0x0000c04010af7810 */ /* 0x000fe40007f5e0ff */
[----:B------:R-:W-:Y:S02]  /*9980*/  LOP3.LUT R176, R177, 0x380, RZ, 0xc0, !PT ;  /* 0x00000380b1b07812 */ /* 0x000fe400078ec0ff */
[----:B------:R-:W-:Y:S02]  /*9990*/  SHF.R.U64 R21, R21, 0x3, RZ ;  /* 0x0000000315157819 */ /* 0x000fe400000012ff */
[----:B------:R-:W-:Y:S01]  /*99a0*/  MOV R156, R156 ;  /* 0x0000009c009c7202 */ /* 0x000fe20000000f00 */
[----:B------:R-:W-:Y:S01]  /*99b0*/  IMAD.MOV.U32 R157, RZ, RZ, -0x800000 ;  /* 0xff800000ff9d7424 */ /* 0x000fe200078e00ff */
[----:B------:R-:W-:Y:S01]  /*99c0*/  SHF.R.U64 R170, R170, 0x3, RZ ;  /* 0x00000003aaaa7819 */ /* 0x000fe200000012ff */
[----:B------:R-:W-:Y:S01]  /*99d0*/  @P4 FFMA.FTZ R157, R12, R5, R7 ;  /* 0x000000050c9d4223 */ /* 0x000fe20000010007 */
[----:B------:R-:W-:-:S02]  /*99e0*/  LOP3.LUT R174, R175, 0x380, RZ, 0xc0, !PT ;  /* 0x00000380afae7812 */ /* 0x000fc400078ec0ff */
[----:B------:R-:W-:Y:S02]  /*99f0*/  SHF.R.U64 R176, R176, 0x3, RZ ;  /* 0x00000003b0b07819 */ /* 0x000fe400000012ff */
[----:B------:R-:W-:Y:S02]  /*9a00*/  MOV R158, R158 ;  /* 0x0000009e009e7202 */ /* 0x000fe40000000f00 */
[----:B------:R-:W-:Y:S02]  /*9a10*/  LOP3.LUT R20, R21, R16, RZ, 0x3c, !PT ;  /* 0x0000001015147212 */ /* 0x000fe400078e3cff */
[----:B------:R-:W-:Y:S02]  /*9a20*/  MOV R21, R17 ;  /* 0x0000001100157202 */ /* 0x000fe40000000f00 */
[----:B------:R-:W-:Y:S02]  /*9a30*/  LOP3.LUT R170, R170, R171, RZ, 0x3c, !PT ;  /* 0x000000abaaaa7212 */ /* 0x000fe400078e3cff */
[----:B------:R-:W-:-:S02]  /*9a40*/  SHF.R.U64 R174, R174, 0x3, RZ ;  /* 0x00000003aeae7819 */ /* 0x000fc400000012ff */
[----:B------:R-:W-:Y:S01]  /*9a50*/  LOP3.LUT R176, R176, R177, RZ, 0x3c, !PT ;  /* 0x000000b1b0b07212 */ /* 0x000fe200078e3cff */
[----:B------:R-:W-:Y:S01]  /*9a60*/  IMAD.X R177, RZ, RZ, R17, P0 ;  /* 0x000000ffffb17224 */ /* 0x000fe200000e0611 */
[----:B------:R-:W-:Y:S02]  /*9a70*/  IADD3.X R171, RZ, R17, RZ, P6, !PT ;  /* 0x00000011ffab7210 */ /* 0x000fe400037fe4ff */
[----:B------:R-:W-:Y:S02]  /*9a80*/  MOV R165, R20 ;  /* 0x0000001400a57202 */ /* 0x000fe40000000f00 */
[----:B------:R-:W-:Y:S02]  /*9a90*/  LOP3.LUT P0, RZ, R213, 0x3, RZ, 0xc0, !PT ;  /* 0x00000003d5ff7812 */ /* 0x000fe4000780c0ff */
[----:B------:R-:W-:Y:S02]  /*9aa0*/  MOV R154, R154 ;  /* 0x0000009a009a7202 */ /* 0x000fe40000000f00 */
[----:B------:R-:W-:-:S02]  /*9ab0*/  MOV R20, R168 ;  /* 0x000000a800147202 */ /* 0x000fc40000000f00 */
[----:B------:R-:W-:Y:S02]  /*9ac0*/  LOP3.LUT R174, R174, R175, RZ, 0x3c, !PT ;  /* 0x000000afaeae7212 */ /* 0x000fe400078e3cff */
[----:B------:R-:W-:Y:S02]  /*9ad0*/  MOV R155, R166 ;  /* 0x000000a6009b7202 */ /* 0x000fe40000000f00 */
[----:B------:R-:W-:Y:S02]  /*9ae0*/  MOV R152, R172 ;  /* 0x000000ac00987202 */ /* 0x000fe40000000f00 */
[----:B------:R-:W-:Y:S02]  /*9af0*/  MOV R21, R170 ;  /* 0x000000aa00157202 */ /* 0x000fe40000000f00 */
[----:B------:R-:W-:Y:S02]  /*9b00*/  IADD3.X R175, RZ, R17, RZ, P2, !PT ;  /* 0x00000011ffaf7210 */ /* 0x000fe400017fe4ff */
[----:B------:R-:W-:-:S02]  /*9b10*/  MOV R153, R14 ;  /* 0x0000000e00997202 */ /* 0x000fc40000000f00 */
[----:B------:R-:W-:Y:S02]  /*9b20*/  MOV R0, R176 ;  /* 0x000000b000007202 */ /* 0x000fe40000000f00 */
[----:B------:R-:W-:Y:S01]  /*9b30*/  MOV R19, R174 ;  /* 0x000000ae00137202 */ /* 0x000fe20000000f00 */
[----:B------:R-:W-:Y:S02]  /*9b40*/  WARPGROUP.DEPBAR.LE gsb0, 0x0 ;  /* 0x00008000000079c5 */ /* 0x000fe40000010000 */
[----:B------:R-:W-:-:S06]  /*9b50*/  WARPGROUP.ARRIVE ;  /* 0x00000000000079c5 */ /* 0x000fcc0000000000 */
[----:B------:R-:W-:Y:S01]  /*9b60*/  HGMMA.64x256x16.F32.BF16 R24, R204, gdesc[UR8].tnspB, R24, gsb0 ;  /* 0x43e00008cc187df0 */ /* 0x000fe20008001818 */
[----:B------:R-:W-:Y:S01]  /*9b70*/  UMOV UR10, UR6 ;  /* 0x00000006000a7c82 */ /* 0x000fe20008000000 */
[----:B------:R-:W-:Y:S01]  /*9b80*/  UMOV UR11, 0x40000040 ;  /* 0x40000040000b7882 */ /* 0x000fe20000000000 */
[----:B------:R-:W-:Y:S02]  /*9b90*/  UIADD3 UR6, UR4, 0x180, URZ ;  /* 0x0000018004067890 */ /* 0x000fe4000fffe03f */
[----:B------:R-:W-:Y:S01]  /*9ba0*/  UIADD3 UR4, UR4, 0x200, URZ ;  /* 0x0000020004047890 */ /* 0x000fe2000fffe03f */
[----:B------:R-:W-:Y:S02]  /*9bb0*/  WARPGROUP.DEPBAR.LE gsb0, 0x0 ;  /* 0x00008000000079c5 */ /* 0x000fe40000010000 */
[----:B------:R-:W-:-:S15]  /*9bc0*/  WARPGROUP.ARRIVE ;  /* 0x00000000000079c5 */ /* 0x000fde0000000000 */
[----:B------:R-:W-:-:S05]  /*9bd0*/  NOP ;  /* 0x0000000000007918 */ /* 0x000fca0000000000 */
[----:B------:R-:W-:Y:S01]  /*9be0*/  HGMMA.64x256x16.F32.BF16 R24, R200, gdesc[UR8].tnspB, R24, gsb0 ;  /* 0x43e00008c8187df0 */ /* 0x000fe20008001818 */
[----:B------:R-:W-:Y:S01]  /*9bf0*/  UMOV UR10, UR6 ;  /* 0x00000006000a7c82 */ /* 0x000fe20008000000 */
[----:B------:R-:W-:Y:S01]  /*9c00*/  UMOV UR11, 0x40000040 ;  /* 0x40000040000b7882 */ /* 0x000fe20000000000 */
[----:B------:R-:W-:Y:S02]  /*9c10*/  WARPGROUP.DEPBAR.LE gsb0, 0x0 ;  /* 0x00008000000079c5 */ /* 0x000fe40000010000 */
[----:B------:R-:W-:-:S15]  /*9c20*/  WARPGROUP.ARRIVE ;  /* 0x00000000000079c5 */ /* 0x000fde0000000000 */
[----:B------:R-:W-:-:S08]  /*9c30*/  NOP ;  /* 0x0000000000007918 */ /* 0x000fd00000000000 */
[----:B------:R-:W-:Y:S01]  /*9c40*/  HGMMA.64x256x16.F32.BF16 R24, R196, gdesc[UR8].tnspB, R24, gsb0 ;  /* 0x43e00008c4187df0 */ /* 0x000fe20008001818 */
[----:B------:R-:W-:Y:S01]  /*9c50*/  UMOV UR10, UR4 ;  /* 0x00000004000a7c82 */ /* 0x000fe20008000000 */
[----:B------:R-:W-:Y:S01]  /*9c60*/  UMOV UR11, 0x40000040 ;  /* 0x40000040000b7882 */ /* 0x000fe20000000000 */
[----:B------:R-:W-:Y:S02]  /*9c70*/  ULDC UR4, c[0x0][0xdb4] ;  /* 0x00036d0000047ab9 */ /* 0x000fe40000000800 */
[----:B------:R-:W-:-:S03]  /*9c80*/  UIMAD UR35, UR4, UR35, UR5 ;  /* 0x00000023042372a4 */ /* 0x000fc6000f8e0205 */
[----:B------:R-:W-:Y:S01]  /*9c90*/  ULDC UR5, c[0x0][0xda8] ;  /* 0x00036a0000057ab9 */ /* 0x000fe20000000800 */
[----:B------:R-:W-:Y:S02]  /*9ca0*/  USHF.R.S32.HI UR4, URZ, 0x1f, UR35 ;  /* 0x0000001f3f047899 */ /* 0x000fe40008011423 */
[----:B------:R-:W-:Y:S02]  /*9cb0*/  UIMAD UR34, UR5, UR34, UR12 ;  /* 0x00000022052272a4 */ /* 0x000fe4000f8e020c */
[----:B------:R-:W-:Y:S02]  /*9cc0*/  UIMAD UR6, UR4, UR8, URZ ;  /* 0x00000008040672a4 */ /* 0x000fe4000f8e023f */
[----:B------:R-:W-:Y:S02]  /*9cd0*/  USHF.L.U32 UR34, UR34, 0x7, URZ ;  /* 0x0000000722227899 */ /* 0x000fe4000800063f */
[----:B------:R-:W-:Y:S02]  /*9ce0*/  UIMAD.WIDE.U32 UR4, UR35, UR8, URZ ;  /* 0x00000008230472a5 */ /* 0x000fe4000f8e003f */
[----:B------:R-:W-:-:S02]  /*9cf0*/  UIMAD UR6, UR35, UR9, UR6 ;  /* 0x00000009230672a4 */ /* 0x000fc4000f8e0206 */
[----:B------:R-:W-:Y:S01]  /*9d00*/  VIADD R159, R218, UR34 ;  /* 0x00000022da9f7c36 */ /* 0x000fe20008000000 */
[----:B------:R-:W-:Y:S01]  /*9d10*/  ULDC.64 UR12, c[0x0][0x208] ;  /* 0x00008200000c7ab9 */ /* 0x000fe20000000a00 */
[----:B------:R-:W-:Y:S01]  /*9d20*/  MOV R11, UR5 ;  /* 0x00000005000b7c02 */ /* 0x000fe20008000f00 */
[----:B------:R-:W-:Y:S01]  /*9d30*/  IMAD.U32 R10, RZ, RZ, UR4 ;  /* 0x00000004ff0a7e24 */ /* 0x000fe2000f8e00ff */
[----:B------:R-:W-:Y:S01]  /*9d40*/  UIADD3 UR4, UR5, UR6, URZ ;  /* 0x0000000605047290 */ /* 0x000fe2000fffe03f */
[----:B------:R-:W-:-:S05]  /*9d50*/  VIADD R11, R159, 0x8 ;  /* 0x000000089f0b7836 */ /* 0x000fca0000000000 */
[----:B------:R-:W-:Y:S01]  /*9d60*/  ISETP.GE.OR P2, PT, R11, UR7, P0 ;  /* 0x000000070b007c0c */ /* 0x000fe20008746670 */
[----:B------:R-:W-:Y:S01]  /*9d70*/  IMAD.U32 R3, RZ, RZ, UR4 ;  /* 0x00000004ff037e24 */ /* 0x000fe2000f8e00ff */
[----:B------:R-:W-:Y:S01]  /*9d80*/  USHF.R.S32.HI UR4, URZ, 0x1f, UR36 ;  /* 0x0000001f3f047899 */ /* 0x000fe20008011424 */
[----:B------:R-:W-:Y:S01]  /*9d90*/  ISETP.GE.OR P0, PT, R159, UR7, P0 ;  /* 0x000000079f007c0c */ /* 0x000fe20008706670 */
[----:B------:R-:W-:Y:S02]  /*9da0*/  WARPGROUP.DEPBAR.LE gsb0, 0x0 ;  /* 0x00008000000079c5 */ /* 0x000fe40000010000 */
[----:B------:R-:W-:-:S06]  /*9db0*/  WARPGROUP.ARRIVE ;  /* 0x00000000000079c5 */ /* 0x000fcc0000000000 */
[----:B------:R-:W-:Y:S01]  /*9dc0*/  HGMMA.64x256x16.F32.BF16 R24, R192, gdesc[UR8].tnspB, R24, gsb0 ;  /* 0x43e00008c0187df0 */ /* 0x000fe20008001818 */
[----:B------:R-:W-:Y:S01]  /*9dd0*/  R2UR UR10, R23 ;  /* 0x00000000170a72ca */ /* 0x000fe200000e0000 */
[----:B------:R-:W-:Y:S02]  /*9de0*/  IMAD.MOV.U32 R23, RZ, RZ, -0x800000 ;  /* 0xff800000ff177424 */ /* 0x000fe400078e00ff */
[----:B------:R-:W-:Y:S01]  /*9df0*/  @P5 FFMA.FTZ R23, R2, R4, R9 ;  /* 0x0000000402175223 */ /* 0x000fe20000010009 */
[----:B------:R-:W-:Y:S01]  /*9e00*/  MOV R2, R10 ;  /* 0x0000000a00027202 */ /* 0x000fe20000000f00 */
[----:B------:R-:W-:Y:S02]  /*9e10*/  WARPGROUP.DEPBAR.LE gsb0, 0x0 ;  /* 0x00008000000079c5 */ /* 0x000fe40000010000 */
[----:B------:R1:W-:Y:S01]  /*9e20*/  @!P1 SYNCS.ARRIVE.TRANS64.RED.A1T0 RZ, [R13+URZ], RZ ;  /* 0x000000ff0dff99a7 */ /* 0x0003e2000810043f */
[-C--:B------:R-:W-:Y:S01]  /*9e30*/  FMUL.FTZ R12, R41, R6.reuse ;  /* 0x00000006290c7220 */ /* 0x080fe20000410000 */
[-C--:B------:R-:W-:Y:S01]  /*9e40*/  FMUL.FTZ R4, R25, R6.reuse ;  /* 0x0000000619047220 */ /* 0x080fe20000410000 */
[----:B------:R-:W-:Y:S01]  /*9e50*/  FMUL.FTZ R5, R24, R6 ;  /* 0x0000000618057220 */ /* 0x000fe20000410000 */
[-C--:B---3--:R-:W-:Y:S01]  /*9e60*/  FMUL.FTZ R7, R27, R8.reuse ;  /* 0x000000081b077220 */ /* 0x088fe20000410000 */
[----:B------:R-:W-:Y:S01]  /*9e70*/  FMUL.FTZ R168, R26, R8 ;  /* 0x000000081aa87220 */ /* 0x000fe20000410000 */
[-C--:B------:R-:W-:Y:S01]  /*9e80*/  FMUL.FTZ R167, R29, R6.reuse ;  /* 0x000000061da77220 */ /* 0x080fe20000410000 */
[-C--:B------:R-:W-:Y:S01]  /*9e90*/  FMUL.FTZ R170, R28, R6.reuse ;  /* 0x000000061caa7220 */ /* 0x080fe20000410000 */
[----:B-1----:R-:W-:Y:S01]  /*9ea0*/  FMUL.FTZ R13, R40, R6 ;  /* 0x00000006280d7220 */ /* 0x002fe20000410000 */
[-C--:B------:R-:W-:Y:S01]  /*9eb0*/  FMUL.FTZ R169, R31, R8.reuse ;  /* 0x000000081fa97220 */ /* 0x080fe20000410000 */
[----:B------:R-:W1:Y:S01]  /*9ec0*/  LDC.64 R40, c[0x0][0xb78] ;  /* 0x0002de00ff287b82 */ /* 0x000e620000000a00 */
[----:B------:R-:W-:Y:S01]  /*9ed0*/  FMUL.FTZ R172, R30, R8 ;  /* 0x000000081eac7220 */ /* 0x000fe20000410000 */
[-C--:B------:R-:W-:Y:S01]  /*9ee0*/  FMUL.FTZ R9, R33, R6.reuse ;  /* 0x0000000621097220 */ /* 0x080fe20000410000 */
[-C--:B------:R-:W-:Y:S01]  /*9ef0*/  FMUL.FTZ R166, R32, R6.reuse ;  /* 0x0000000620a67220 */ /* 0x080fe20000410000 */
[-C--:B------:R-:W-:Y:S01]  /*9f00*/  FMUL.FTZ R10, R37, R6.reuse ;  /* 0x00000006250a7220 */ /* 0x080fe20000410000 */
[-C--:B------:R-:W-:Y:S01]  /*9f10*/  FMUL.FTZ R11, R36, R6.reuse ;  /* 0x00000006240b7220 */ /* 0x080fe20000410000 */
[-C--:B------:R-:W-:Y:S01]  /*9f20*/  FMUL.FTZ R14, R45, R6.reuse ;  /* 0x000000062d0e7220 */ /* 0x080fe20000410000 */
[----:B------:R-:W-:Y:S01]  /*9f30*/  FMUL.FTZ R15, R44, R6 ;  /* 0x000000062c0f7220 */ /* 0x000fe20000410000 */
[----:B------:R-:W-:Y:S01]  /*9f40*/  F2FP.BF16.F32.PACK_AB R4, R4, R5 ;  /* 0x000000050404723e */ /* 0x000fe200000010ff */
        /* <DEDUP_REMOVED lines=61> */
[----:B------:R-:W-:Y:S01]  /*a320*/  F2FP.BF16.F32.PACK_AB R6, R167, R170 ;  /* 0x000000aaa706723e */ /* 0x000fe200000010ff */
[----:B------:R-:W-:Y:S01]  /*a330*/  FMUL.FTZ R51, R51, R8 ;  /* 0x0000000833337220 */ /* 0x000fe20000410000 */
[----:B------:R-:W-:Y:S01]  /*a340*/  F2FP.BF16.F32.PACK_AB R7, R169, R172 ;  /* 0x000000aca907723e */ /* 0x000fe200000010ff */
[----:B------:R-:W-:Y:S01]  /*a350*/  BAR.SYNC.DEFER_BLOCKING 0x1, 0x100 ;  /* 0x0044000000007b1d */ /* 0x000fe20000010000 */
        /* <DEDUP_REMOVED lines=52> */
[----:B------:R2:W-:Y:S01]  /*a6a0*/  STSM.16.M88.4 [R165], R4 ;  /* 0x00000004a5007844 */ /* 0x0005e20000000200 */
[----:B------:R-:W-:Y:S01]  /*a6b0*/  F2FP.BF16.F32.PACK_AB R10, R10, R11 ;  /* 0x0000000b0a0a723e */ /* 0x000fe200000010ff */
[----:B-1----:R-:W-:Y:S01]  /*a6c0*/  IMAD.WIDE.U32 R2, R40, UR36, R2 ;  /* 0x0000002428027c25 */ /* 0x002fe2000f8e0002 */
[----:B------:R-:W-:-:S02]  /*a6d0*/  F2FP.BF16.F32.PACK_AB R9, R35, R34 ;  /* 0x000000222309723e */ /* 0x000fc400000010ff */
[----:B------:R-:W-:Y:S02]  /*a6e0*/  F2FP.BF16.F32.PACK_AB R11, R39, R38 ;  /* 0x00000026270b723e */ /* 0x000fe400000010ff */
[----:B------:R-:W-:Y:S02]  /*a6f0*/  F2FP.BF16.F32.PACK_AB R12, R12, R13 ;  /* 0x0000000d0c0c723e */ /* 0x000fe400000010ff */
[----:B------:R-:W-:Y:S01]  /*a700*/  F2FP.BF16.F32.PACK_AB R14, R14, R15 ;  /* 0x0000000f0e0e723e */ /* 0x000fe200000010ff */
[----:B------:R-:W-:Y:S01]  /*a710*/  STSM.16.M88.4 [R160], R8 ;  /* 0x00000008a0007844 */ /* 0x000fe20000000200 */
[----:B------:R-:W-:Y:S02]  /*a720*/  F2FP.BF16.F32.PACK_AB R13, R43, R42 ;  /* 0x0000002a2b0d723e */ /* 0x000fe400000010ff */
[----:B------:R-:W-:Y:S02]  /*a730*/  F2FP.BF16.F32.PACK_AB R15, R47, R46 ;  /* 0x0000002e2f0f723e */ /* 0x000fe400000010ff */
[----:B------:R-:W-:-:S02]  /*a740*/  F2FP.BF16.F32.PACK_AB R24, R24, R25 ;  /* 0x000000191818723e */ /* 0x000fc400000010ff */
[----:B------:R-:W-:Y:S01]  /*a750*/  F2FP.BF16.F32.PACK_AB R26, R26, R27 ;  /* 0x0000001b1a1a723e */ /* 0x000fe200000010ff */
[----:B------:R-:W-:Y:S01]  /*a760*/  STSM.16.M88.4 [R164], R12 ;  /* 0x0000000ca4007844 */ /* 0x000fe20000000200 */
[----:B------:R-:W-:Y:S02]  /*a770*/  F2FP.BF16.F32.PACK_AB R25, R51, R50 ;  /* 0x000000323319723e */ /* 0x000fe400000010ff */
[----:B------:R-:W-:Y:S02]  /*a780*/  F2FP.BF16.F32.PACK_AB R27, R55, R54 ;  /* 0x00000036371b723e */ /* 0x000fe400000010ff */
[----:B--2---:R-:W-:Y:S02]  /*a790*/  F2FP.BF16.F32.PACK_AB R4, R57, R56 ;  /* 0x000000383904723e */ /* 0x004fe400000010ff */
[----:B------:R-:W-:Y:S01]  /*a7a0*/  F2FP.BF16.F32.PACK_AB R5, R59, R58 ;  /* 0x0000003a3b05723e */ /* 0x000fe200000010ff */
[----:B------:R-:W-:Y:S01]  /*a7b0*/  STSM.16.M88.4 [R163], R24 ;  /* 0x00000018a3007844 */ /* 0x000fe20000000200 */
[----:B------:R-:W-:-:S02]  /*a7c0*/  F2FP.BF16.F32.PACK_AB R6, R61, R60 ;  /* 0x0000003c3d06723e */ /* 0x000fc400000010ff */
[----:B------:R-:W-:Y:S02]  /*a7d0*/  F2FP.BF16.F32.PACK_AB R7, R63, R62 ;  /* 0x0000003e3f07723e */ /* 0x000fe400000010ff */
[----:B------:R-:W-:Y:S02]  /*a7e0*/  F2FP.BF16.F32.PACK_AB R28, R28, R29 ;  /* 0x0000001d1c1c723e */ /* 0x000fe400000010ff */
[----:B------:R-:W-:Y:S01]  /*a7f0*/  F2FP.BF16.F32.PACK_AB R30, R30, R31 ;  /* 0x0000001f1e1e723e */ /* 0x000fe200000010ff */
[----:B------:R1:W-:Y:S01]  /*a800*/  STSM.16.M88.4 [R162], R4 ;  /* 0x00000004a2007844 */ /* 0x0003e20000000200 */
[----:B------:R-:W-:Y:S02]  /*a810*/  F2FP.BF16.F32.PACK_AB R29, R67, R66 ;  /* 0x00000042431d723e */ /* 0x000fe400000010ff */
[----:B------:R-:W-:Y:S02]  /*a820*/  F2FP.BF16.F32.PACK_AB R31, R71, R70 ;  /* 0x00000046471f723e */ /* 0x000fe400000010ff */
[----:B------:R-:W-:-:S02]  /*a830*/  F2FP.BF16.F32.PACK_AB R32, R32, R33 ;  /* 0x000000212020723e */ /* 0x000fc400000010ff */
[----:B------:R-:W-:Y:S01]  /*a840*/  F2FP.BF16.F32.PACK_AB R33, R75, R74 ;  /* 0x0000004a4b21723e */ /* 0x000fe200000010ff */
[----:B------:R-:W-:Y:S01]  /*a850*/  STSM.16.M88.4 [R161], R28 ;  /* 0x0000001ca1007844 */ /* 0x000fe20000000200 */
[----:B------:R-:W-:Y:S02]  /*a860*/  F2FP.BF16.F32.PACK_AB R34, R77, R76 ;  /* 0x0000004c4d22723e */ /* 0x000fe400000010ff */
[----:B------:R-:W-:Y:S02]  /*a870*/  F2FP.BF16.F32.PACK_AB R35, R79, R78 ;  /* 0x0000004e4f23723e */ /* 0x000fe400000010ff */
[----:B------:R-:W-:Y:S02]  /*a880*/  F2FP.BF16.F32.PACK_AB R36, R36, R37 ;  /* 0x000000252424723e */ /* 0x000fe400000010ff */
[----:B------:R-:W-:Y:S01]  /*a890*/  F2FP.BF16.F32.PACK_AB R37, R83, R82 ;  /* 0x000000525325723e */ /* 0x000fe200000010ff */
[----:B-1----:R-:W-:Y:S01]  /*a8a0*/  IMAD R4, R40, UR4, RZ ;  /* 0x0000000428047c24 */ /* 0x002fe2000f8e02ff */
[----:B------:R-:W-:Y:S01]  /*a8b0*/  F2FP.BF16.F32.PACK_AB R38, R85, R84 ;  /* 0x000000545526723e */ /* 0x000fe200000010ff */
[----:B------:R-:W-:Y:S01]  /*a8c0*/  STSM.16.M88.4 [R154], R32 ;  /* 0x000000209a007844 */ /* 0x000fe20000000200 */
[----:B------:R-:W-:Y:S01]  /*a8d0*/  F2FP.BF16.F32.PACK_AB R39, R87, R86 ;  /* 0x000000565727723e */ /* 0x000fe200000010ff */
[----:B------:R-:W-:Y:S01]  /*a8e0*/  IMAD R4, R41, UR36, R4 ;  /* 0x0000002429047c24 */ /* 0x000fe2000f8e0204 */
[----:B------:R-:W-:Y:S01]  /*a8f0*/  F2FP.BF16.F32.PACK_AB R96, R97, R96 ;  /* 0x000000606160723e */ /* 0x000fe200000010ff */
[----:B------:R-:W-:Y:S01]  /*a900*/  ULDC.64 UR4, c[0x0][0xb40] ;  /* 0x0002d00000047ab9 */ /* 0x000fe20000000a00 */
[----:B------:R-:W-:Y:S01]  /*a910*/  F2FP.BF16.F32.PACK_AB R8, R89, R88 ;  /* 0x000000585908723e */ /* 0x000fe200000010ff */
[----:B------:R-:W-:Y:S01]  /*a920*/  STSM.16.M88.4 [R153], R36 ;  /* 0x0000002499007844 */ /* 0x000fe20000000200 */
[----:B------:R-:W-:-:S02]  /*a930*/  F2FP.BF16.F32.PACK_AB R9, R91, R90 ;  /* 0x0000005a5b09723e */ /* 0x000fc400000010ff */
[----:B------:R-:W-:Y:S02]  /*a940*/  F2FP.BF16.F32.PACK_AB R10, R93, R92 ;  /* 0x0000005c5d0a723e */ /* 0x000fe400000010ff */
[----:B------:R-:W-:Y:S02]  /*a950*/  F2FP.BF16.F32.PACK_AB R11, R95, R94 ;  /* 0x0000005e5f0b723e */ /* 0x000fe400000010ff */
[----:B------:R-:W-:Y:S02]  /*a960*/  F2FP.BF16.F32.PACK_AB R97, R99, R98 ;  /* 0x000000626361723e */ /* 0x000fe400000010ff */
[----:B------:R-:W-:Y:S01]  /*a970*/  F2FP.BF16.F32.PACK_AB R104, R105, R104 ;  /* 0x000000686968723e */ /* 0x000fe200000010ff */
[----:B------:R-:W-:Y:S01]  /*a980*/  STSM.16.M88.4 [R156], R8 ;  /* 0x000000089c007844 */ /* 0x000fe20000000200 */
[----:B------:R-:W-:Y:S02]  /*a990*/  F2FP.BF16.F32.PACK_AB R98, R101, R100 ;  /* 0x000000646562723e */ /* 0x000fe400000010ff */
[----:B------:R-:W-:-:S02]  /*a9a0*/  F2FP.BF16.F32.PACK_AB R99, R103, R102 ;  /* 0x000000666763723e */ /* 0x000fc400000010ff */
[----:B------:R-:W-:Y:S02]  /*a9b0*/  F2FP.BF16.F32.PACK_AB R105, R107, R106 ;  /* 0x0000006a6b69723e */ /* 0x000fe400000010ff */
[----:B------:R-:W-:Y:S01]  /*a9c0*/  F2FP.BF16.F32.PACK_AB R112, R113, R112 ;  /* 0x000000707170723e */ /* 0x000fe200000010ff */
[----:B------:R-:W-:Y:S01]  /*a9d0*/  STSM.16.M88.4 [R155], R96 ;  /* 0x000000609b007844 */ /* 0x000fe20000000200 */
[----:B------:R-:W-:Y:S02]  /*a9e0*/  F2FP.BF16.F32.PACK_AB R106, R109, R108 ;  /* 0x0000006c6d6a723e */ /* 0x000fe400000010ff */
[----:B------:R-:W-:Y:S02]  /*a9f0*/  F2FP.BF16.F32.PACK_AB R107, R111, R110 ;  /* 0x0000006e6f6b723e */ /* 0x000fe400000010ff */
[----:B------:R-:W-:Y:S02]  /*aa00*/  F2FP.BF16.F32.PACK_AB R113, R115, R114 ;  /* 0x000000727371723e */ /* 0x000fe400000010ff */
[----:B------:R-:W-:Y:S01]  /*aa10*/  F2FP.BF16.F32.PACK_AB R120, R121, R120 ;  /* 0x000000787978723e */ /* 0x000fe200000010ff */
[----:B------:R-:W-:Y:S01]  /*aa20*/  STSM.16.M88.4 [R20], R104 ;  /* 0x0000006814007844 */ /* 0x000fe20000000200 */
[----:B------:R-:W-:-:S02]  /*aa30*/  F2FP.BF16.F32.PACK_AB R114, R117, R116 ;  /* 0x000000747572723e */ /* 0x000fc400000010ff */
[----:B------:R-:W-:Y:S02]  /*aa40*/  F2FP.BF16.F32.PACK_AB R115, R119, R118 ;  /* 0x000000767773723e */ /* 0x000fe400000010ff */
[----:B------:R-:W-:Y:S02]  /*aa50*/  F2FP.BF16.F32.PACK_AB R121, R123, R122 ;  /* 0x0000007a7b79723e */ /* 0x000fe400000010ff */
[----:B------:R-:W-:Y:S01]  /*aa60*/  F2FP.BF16.F32.PACK_AB R128, R129, R128 ;  /* 0x000000808180723e */ /* 0x000fe200000010ff */
[----:B------:R-:W-:Y:S01]  /*aa70*/  STSM.16.M88.4 [R152], R112 ;  /* 0x0000007098007844 */ /* 0x000fe20000000200 */
[----:B------:R-:W-:Y:S02]  /*aa80*/  F2FP.BF16.F32.PACK_AB R122, R125, R124 ;  /* 0x0000007c7d7a723e */ /* 0x000fe400000010ff */
[----:B------:R-:W-:Y:S02]  /*aa90*/  F2FP.BF16.F32.PACK_AB R123, R127, R126 ;  /* 0x0000007e7f7b723e */ /* 0x000fe400000010ff */
[----:B------:R-:W-:-:S02]  /*aaa0*/  SHF.R.S32.HI R5, RZ, 0x1f, R159 ;  /* 0x0000001fff057819 */ /* 0x000fc4000001149f */
[----:B------:R-:W-:Y:S01]  /*aab0*/  F2FP.BF16.F32.PACK_AB R129, R131, R130 ;  /* 0x000000828381723e */ /* 0x000fe200000010ff */
[----:B------:R-:W-:Y:S01]  /*aac0*/  STSM.16.M88.4 [R21], R120 ;  /* 0x0000007815007844 */ /* 0x000fe20000000200 */
[----:B------:R-:W-:Y:S02]  /*aad0*/  F2FP.BF16.F32.PACK_AB R136, R137, R136 ;  /* 0x000000888988723e */ /* 0x000fe400000010ff */
[----:B------:R-:W-:Y:S02]  /*aae0*/  IADD3 R159, P1, R159, R2, RZ ;  /* 0x000000029f9f7210 */ /* 0x000fe40007f3e0ff */
        /* <DEDUP_REMOVED lines=11> */
[----:B------:R-:W-:Y:S02]  /*aba0*/  IADD3.X R4, R5, R3, R4, P1, !PT ;  /* 0x0000000305047210 */ /* 0x000fe40000ffe404 */
[C---:B------:R-:W-:Y:S01]  /*abb0*/  LEA R2, P1, R159.reuse, UR4, 0x2 ;  /* 0x000000049f027c11 */ /* 0x040fe2000f8210ff */
[----:B------:R-:W-:Y:S01]  /*abc0*/  STSM.16.M88.4 [R158], R144 ;  /* 0x000000909e007844 */ /* 0x000fe20000000200 */
[----:B------:R-:W-:Y:S02]  /*abd0*/  ULDC UR4, c[0x0][0xc] ;  /* 0x0000030000047ab9 */ /* 0x000fe40000000800 */
[----:B------:R-:W-:Y:S01]  /*abe0*/  LEA.HI.X R3, R159, UR5, R4, 0x2, P1 ;  /* 0x000000059f037c11 */ /* 0x000fe200088f1404 */
[----:B------:R-:W-:Y:S01]  /*abf0*/  @!PT LDS RZ, [RZ] ;  /* 0x00000000fffff984 */ /* 0x000fe20000000800 */
[----:B------:R-:W-:Y:S01]  /*ac00*/  @!PT LDS RZ, [RZ] ;  /* 0x00000000fffff984 */ /* 0x000fe20000000800 */
[----:B------:R-:W-:Y:S01]  /*ac10*/  @!PT LDS RZ, [RZ] ;  /* 0x00000000fffff984 */ /* 0x000fe20000000800 */
[----:B------:R-:W-:Y:S01]  /*ac20*/  @!PT LDS RZ, [RZ] ;  /* 0x00000000fffff984 */ /* 0x000fe20000000800 */
[----:B------:R1:W-:Y:S06]  /*ac30*/  MEMBAR.ALL.CTA ;  /* 0x0000000000007992 */ /* 0x0003ec0000008000 */
[----:B-1----:R-:W1:Y:S01]  /*ac40*/  FENCE.VIEW.ASYNC.S ;  /* 0x00000000000073c6 */ /* 0x002e620000000000 */
[----:B------:R-:W-:-:S03]  /*ac50*/  UIADD3 UR10, UR4, UR10, URZ ;  /* 0x0000000a040a7290 */ /* 0x000fc6000fffe03f */
[----:B-1----:R-:W1:Y:S01]  /*ac60*/  SHFL.IDX PT, R4, R217, RZ, 0x1f ;  /* 0x00001fffd9047589 */ /* 0x002e6200000e0000 */
[----:B------:R-:W-:Y:S06]  /*ac70*/  BAR.ARV 0x1, 0x120 ;  /* 0x0044800000007b1d */ /* 0x000fec0000002000 */
[----:B------:R-:W-:Y:S01]  /*ac80*/  @!P0 STG.E desc[UR12][R2.64], R157 ;  /* 0x0000009d02008986 */ /* 0x000fe2000c10190c */
[----:B-1----:R-:W-:-:S03]  /*ac90*/  ISETP.NE.AND P0, PT, R4, 0x7, PT ;  /* 0x000000070400780c */ /* 0x002fc60003f05270 */
[----:B------:R1:W-:Y:S02]  /*aca0*/  @!P2 STG.E desc[UR12][R2.64+0x20], R23 ;  /* 0x000020170200a986 */ /* 0x0003e4000c10190c */
[----:B-1----:R-:W-:-:S08]  /*acb0*/  IMAD.U32 R23, RZ, RZ, UR10 ;  /* 0x0000000aff177e24 */ /* 0x002fd0000f8e00ff */
[----:B------:R-:W-:Y:S05]  /*acc0*/  @P0 BRA `(.L_x_29) ;  /* 0x0000000000800947 */ /* 0x000fea0003800000 */
[----:B------:R-:W-:Y:S01]  /*acd0*/  BAR.SYNC.DEFER_BLOCKING 0x1, 0x120 ;  /* 0x0044800000007b1d */ /* 0x000fe20000010000 */
[----:B------:R-:W-:-:S05]  /*ace0*/  ELECT P0, URZ, PT ;  /* 0x00000000003f782f */ /* 0x000fca0003800000 */
[----:B------:R-:W-:Y:S08]  /*acf0*/  BSSY B0, `(.L_x_29) ;  /* 0x000001d000007945 */ /* 0x000ff00003800000 */
[----:B------:R-:W-:Y:S05]  /*ad00*/  @!P0 BRA `(.L_x_30) ;  /* 0x00000000006c8947 */ /* 0x000fea0003800000 */
[----:B------:R-:W-:Y:S01]  /*ad10*/  ULDC.64 UR10, c[0x0][0x198] ;  /* 0x00006600000a7ab9 */ /* 0x000fe20000000a00 */
[----:B------:R-:W-:Y:S02]  /*ad20*/  UIADD3 UR6, UR61, 0x4000, URZ ;  /* 0x000040003d067890 */ /* 0x000fe4000fffe03f */
[----:B------:R-:W-:Y:S02]  /*ad30*/  UIADD3 UR4, UP0, UR10, 0x9f0, URZ ;  /* 0x000009f00a047890 */ /* 0x000fe4000ff1e03f */
[----:B------:R-:W-:Y:S02]  /*ad40*/  UIADD3 UR8, UR61, 0x8000, URZ ;  /* 0x000080003d087890 */ /* 0x000fe4000fffe03f */
[----:B------:R-:W-:Y:S01]  /*ad50*/  UIADD3.X UR5, URZ, UR11, URZ, UP0, !UPT ;  /* 0x0000000b3f057290 */ /* 0x000fe200087fe43f */
[----:B------:R-:W-:Y:S01]  /*ad60*/  UMOV UR33, URZ ;  /* 0x0000003f00217c82 */ /* 0x000fe20008000000 */
[----:B------:R-:W-:Y:S01]  /*ad70*/  UMOV UR37, URZ ;  /* 0x0000003f00257c82 */ /* 0x000fe20008000000 */
[----:B------:R-:W-:Y:S01]  /*ad80*/  UMOV UR32, UR61 ;  /* 0x0000003d00207c82 */ /* 0x000fe20008000000 */
[----:B------:R-:W-:Y:S01]  /*ad90*/  UMOV UR7, 0x40 ;  /* 0x0000004000077882 */ /* 0x000fe20000000000 */
[----:B------:R-:W-:-:S04]  /*ada0*/  UIADD3 UR9, UR61, 0xc000, URZ ;  /* 0x0000c0003d097890 */ /* 0x000fc8000fffe03f */
[----:B------:R1:W-:Y:S02]  /*adb0*/  UTMASTG.5D [UR32], [UR4] ;  /* 0x00000020040073b5 */ /* 0x0003e40008020000 */
[----:B-1----:R-:W-:Y:S01]  /*adc0*/  UMOV UR32, UR6 ;  /* 0x0000000600207c82 */ /* 0x002fe20008000000 */
[----:B------:R-:W-:Y:S01]  /*add0*/  UMOV UR33, UR7 ;  /* 0x0000000700217c82 */ /* 0x000fe20008000000 */
[----:B------:R-:W-:Y:S01]  /*ade0*/  UMOV UR6, 0x80 ;  /* 0x0000008000067882 */ /* 0x000fe20000000000 */
[----:B------:R1:W-:Y:S02]  /*adf0*/  UTMASTG.5D [UR32], [UR4] ;  /* 0x00000020040073b5 */ /* 0x0003e40008020000 */
[----:B-1----:R-:W-:Y:S01]  /*ae00*/  UMOV UR32, UR8 ;  /* 0x0000000800207c82 */ /* 0x002fe20008000000 */
[----:B------:R-:W-:Y:S01]  /*ae10*/  UMOV UR33, UR6 ;  /* 0x0000000600217c82 */ /* 0x000fe20008000000 */
[----:B------:R-:W-:Y:S01]  /*ae20*/  UMOV UR6, 0xc0 ;  /* 0x000000c000067882 */ /* 0x000fe20000000000 */
[----:B------:R1:W-:Y:S02]  /*ae30*/  UTMASTG.5D [UR32], [UR4] ;  /* 0x00000020040073b5 */ /* 0x0003e40008020000 */
[----:B-1----:R-:W-:Y:S01]  /*ae40*/  UMOV UR32, UR9 ;  /* 0x0000000900207c82 */ /* 0x002fe20008000000 */
[----:B------:R-:W-:Y:S01]  /*ae50*/  UMOV UR33, UR6 ;  /* 0x0000000600217c82 */ /* 0x000fe20008000000 */
[----:B------:R-:W-:Y:S01]  /*ae60*/  UIADD3 UR6, UR61, 0x38820, URZ ;  /* 0x000388203d067890 */ /* 0x000fe2000fffe03f */
[----:B------:R1:W-:Y:S03]  /*ae70*/  UTMASTG.5D [UR32], [UR4] ;  /* 0x00000020040073b5 */ /* 0x0003e60008020000 */
[----:B------:R-:W-:Y:S01]  /*ae80*/  UPRMT UR6, URZ, 0x654, UR6 ;  /* 0x000006543f067896 */ /* 0x000fe20008000006 */
[----:B------:R0:W-:Y:S01]  /*ae90*/  UTMACMDFLUSH ;  /* 0x00000000000079b7 */ /* 0x0001e20000000000 */
[----:B------:R-:W-:-:S07]  /*aea0*/  DEPBAR.LE SB0, 0x0 ;  /* 0x000080000000791a */ /* 0x000fce0000000000 */
[----:B-1----:R-:W-:Y:S03]  /*aeb0*/  SYNCS.ARRIVE.TRANS64.RED.A1T0 RZ, [UR6], RZ ;  /* 0x000000ffffff79a7 */ /* 0x002fe60008100406 */
.L_x_30:
[----:B------:R-:W-:Y:S05]  /*aec0*/  BSYNC B0 ;  /* 0x0000000000007941 */ /* 0x000fea0003800000 */
.L_x_29:
[----:B------:R-:W1:Y:S01]  /*aed0*/  LDC R0, c[0x0][0xda4] ;  /* 0x00036900ff007b82 */ /* 0x000e620000000800 */
[----:B------:R-:W-:Y:S01]  /*aee0*/  R2UR UR6, R23 ;  /* 0x00000000170672ca */ /* 0x000fe200000e0000 */
[----:B------:R-:W-:Y:S01]  /*aef0*/  UIADD3 UR38, UR38, 0x1, URZ ;  /* 0x0000000126267890 */ /* 0x000fe2000fffe03f */
[----:B------:R-:W-:Y:S01]  /*af00*/  R2UR UR5, R18 ;  /* 0x00000000120572ca */ /* 0x000fe200000e0000 */
[----:B------:R-:W-:Y:S02]  /*af10*/  VIADD R212, R212, 0x1 ;  /* 0x00000001d4d47836 */ /* 0x000fe40000000000 */
[----:B------:R-:W-:-:S04]  /*af20*/  UISETP.NE.AND UP0, UPT, UR38, 0x2, UPT ;  /* 0x000000022600788c */ /* 0x000fc8000bf05270 */
[----:B------:R-:W-:Y:S02]  /*af30*/  USEL UR4, URZ, 0x1, UP0 ;  /* 0x000000013f047887 */ /* 0x000fe40008000000 */
[----:B------:R-:W-:-:S04]  /*af40*/  USEL UR38, UR38, URZ, UP0 ;  /* 0x0000003f26267287 */ /* 0x000fc80008000000 */
[----:B------:R-:W-:-:S06]  /*af50*/  ULOP3.LUT UR5, UR5, UR4, URZ, 0x3c, !UPT ;  /* 0x0000000405057292 */ /* 0x000fcc000f8e3c3f */
[----:B------:R-:W-:Y:S02]  /*af60*/  MOV R18, UR5 ;  /* 0x0000000500127c02 */ /* 0x000fe40008000f00 */
[----:B-1----:R-:W-:-:S13]  /*af70*/  ISETP.LE.AND P0, PT, R0, UR6, PT ;  /* 0x0000000600007c0c */ /* 0x002fda000bf03270 */
[----:B------:R-:W-:Y:S05]  /*af80*/  @!P0 BRA `(.L_x_31) ;  /* 0xffffff5c006c8947 */ /* 0x000fea000383ffff */
[----:B------:R-:W-:Y:S05]  /*af90*/  EXIT ;  /* 0x000000000000794d */ /* 0x000fea0003800000 */
.L_x_7:
[----:B------:R-:W-:-:S08]  /*afa0*/  NOP ;  /* 0x0000000000007918 */ /* 0x000fd00000000000 */
[----:B-1----:R-:W1:-:S00]  /*afb0*/  USETMAXREG.DEALLOC.CTAPOOL 0x18 ;  /* 0x00000018000079c8 */ /* 0x002e4000080e0500 */
[----:B-1----:R-:W-:-:S06]  /*afc0*/  LOP3.LUT R0, R0, 0x3, RZ, 0xc0, !PT ;  /* 0x0000000300007812 */ /* 0x002fcc00078ec0ff */
[----:B------:R-:W1:Y:S02]  /*afd0*/  SHFL.IDX PT, R0, R0, RZ, 0x1f ;  /* 0x00001fff00007589 */ /* 0x000e6400000e0000 */
[----:B-1----:R-:W-:-:S13]  /*afe0*/  ISETP.NE.AND P0, PT, R0, RZ, PT ;  /* 0x000000ff0000720c */ /* 0x002fda0003f05270 */
[----:B--2---:R-:W-:Y:S05]  /*aff0*/  @P0 EXIT ;  /* 0x000000000000094d */ /* 0x004fea0003800000 */
[----:B------:R-:W1:Y:S01]  /*b000*/  S2UR UR4, SR_CTAID.X ;  /* 0x00000000000479c3 */ /* 0x000e620000002500 */
[----:B------:R-:W-:Y:S01]  /*b010*/  IMAD.MOV.U32 R16, RZ, RZ, RZ ;  /* 0x000000ffff107224 */ /* 0x000fe200078e00ff */
[----:B------:R-:W-:Y:S01]  /*b020*/  MOV R19, 0x1 ;  /* 0x0000000100137802 */ /* 0x000fe20000000f00 */
[----:B------:R-:W-:-:S05]  /*b030*/  IMAD.MOV.U32 R2, RZ, RZ, 0x1 ;  /* 0x00000001ff027424 */ /* 0x000fca00078e00ff */
[----:B------:R-:W1:Y:S02]  /*b040*/  LDC R0, c[0x0][0xda4] ;  /* 0x00036900ff007b82 */ /* 0x000e640000000800 */
[----:B-1----:R-:W-:-:S13]  /*b050*/  ISETP.LE.AND P0, PT, R0, UR4, PT ;  /* 0x0000000400007c0c */ /* 0x002fda000bf03270 */
[----:B------:R-:W-:Y:S05]  /*b060*/  @P0 BRA `(.L_x_32) ;  /* 0x0000003000940947 */ /* 0x000fea0003800000 */
[----:B------:R-:W-:Y:S01]  /*b070*/  IMAD.U32 R0, RZ, RZ, UR4 ;  /* 0x00000004ff007e24 */ /* 0x000fe2000f8e00ff */
[----:B------:R-:W-:Y:S01]  /*b080*/  MOV R19, 0x1 ;  /* 0x0000000100137802 */ /* 0x000fe20000000f00 */
[----:B------:R-:W-:Y:S01]  /*b090*/  IMAD.MOV.U32 R16, RZ, RZ, RZ ;  /* 0x000000ffff107224 */ /* 0x000fe200078e00ff */
[----:B------:R-:W-:Y:S01]  /*b0a0*/  ULDC.64 UR36, c[0x0][0x198] ;  /* 0x0000660000247ab9 */ /* 0x000fe20000000a00 */
[----:B------:R-:W-:Y:S01]  /*b0b0*/  ULDC UR38, c[0x0][0xc] ;  /* 0x0000030000267ab9 */ /* 0x000fe20000000800 */
[----:B------:R1:W-:Y:S04]  /*b0c0*/  STL [R1+0x10], R0 ;  /* 0x0000100001007387 */ /* 0x0003e80000100800 */
[----:B------:R1:W-:Y:S02]  /*b0d0*/  STL [R1+0x18], RZ ;  /* 0x000018ff01007387 */ /* 0x0003e40000100800 */
.L_x_77:
[----:B------:R-:W2:Y:S01]  /*b0e0*/  LDL R2, [R1+0x10] ;  /* 0x0000100001027983 */ /* 0x000ea20000100800 */
[----:B-1----:R-:W1:Y:S01]  /*b0f0*/  LDC R0, c[0x0][0xda8] ;  /* 0x00036a00ff007b82 */ /* 0x002e620000000800 */
[----:B------:R-:W-:Y:S05]  /*b100*/  YIELD ;  /* 0x0000000000007946 */ /* 0x000fea0003800000 */
[----:B------:R-:W3:Y:S01]  /*b110*/  S2R R5, SR_CgaCtaId ;  /* 0x0000000000057919 */ /* 0x000ee20000008800 */
[----:B------:R-:W-:Y:S01]  /*b120*/  ULDC.64 UR4, c[0x0][0x3f8] ;  /* 0x0000fe0000047ab9 */ /* 0x000fe20000000a00 */
[----:B------:R-:W4:Y:S01]  /*b130*/  LDC R18, c[0x0][0xdb4] ;  /* 0x00036d00ff127b82 */ /* 0x000f220000000800 */
[----:B------:R-:W-:-:S03]  /*b140*/  UISETP.NE.U32.AND UP0, UPT, UR4, URZ, UPT ;  /* 0x0000003f0400728c */ /* 0x000fc6000bf05070 */
[----:B------:R-:W-:Y:S01]  /*b150*/  ULDC UR4, c[0x0][0x404] ;  /* 0x0001010000047ab9 */ /* 0x000fe20000000800 */
[----:B------:R-:W-:-:S04]  /*b160*/  UISETP.NE.AND.EX UP0, UPT, UR5, URZ, UPT, UP0 ;  /* 0x0000003f0500728c */ /* 0x000fc8000bf05300 */
[----:B------:R-:W-:Y:S01]  /*b170*/  USEL UR4, UR4, 0x1, UP0 ;  /* 0x0000000104047887 */ /* 0x000fe20008000000 */
[----:B-1----:R-:W-:Y:S02]  /*b180*/  ISETP.NE.AND P0, PT, R0, 0x1, PT ;  /* 0x000000010000780c */ /* 0x002fe40003f05270 */
[----:B----4-:R-:W-:-:S11]  /*b190*/  ISETP.NE.AND P1, PT, R18, 0x1, PT ;  /* 0x000000011200780c */ /* 0x010fd60003f25270 */
[----:B------:R-:W2:Y:S08]  /*b1a0*/  @P0 LDC R0, c[0x0][0xdac] ;  /* 0x00036b00ff000b82 */ /* 0x000eb00000000800 */
[----:B------:R-:W1:Y:S01]  /*b1b0*/  @P0 LDC R3, c[0x0][0xdb0] ;  /* 0x00036c00ff030b82 */ /* 0x000e620000000800 */
[----:B--2---:R-:W-:-:S04]  /*b1c0*/  @P0 IMAD.HI.U32 R0, R2, R0, RZ ;  /* 0x0000000002000227 */ /* 0x004fc800078e00ff */
[----:B------:R-:W-:Y:S01]  /*b1d0*/  IMAD.MOV.U32 R4, RZ, RZ, R2 ;  /* 0x000000ffff047224 */ /* 0x000fe200078e0002 */
[----:B-1----:R-:W-:Y:S02]  /*b1e0*/  @P0 SHF.R.U32.HI R4, RZ, R3, R0 ;  /* 0x00000003ff040219 */ /* 0x002fe40000011600 */
[----:B------:R-:W1:Y:S03]  /*b1f0*/  LDC R0, c[0x0][0x2e0] ;  /* 0x0000b800ff007b82 */ /* 0x000e660000000800 */
[----:B------:R-:W-:Y:S01]  /*b200*/  IMAD.MOV.U32 R17, RZ, RZ, R4 ;  /* 0x000000ffff117224 */ /* 0x000fe200078e0004 */
[----:B------:R2:W-:Y:S04]  /*b210*/  STL [R1+0x8], R4 ;  /* 0x0000080401007387 */ /* 0x0005e80000100800 */
[----:B------:R-:W4:Y:S01]  /*b220*/  @P1 LDC.64 R2, c[0x0][0xdb8] ;  /* 0x00036e00ff021b82 */ /* 0x000f220000000a00 */
[----:B-1----:R-:W-:Y:S01]  /*b230*/  IMAD R7, R0, UR4, RZ ;  /* 0x0000000400077c24 */ /* 0x002fe2000f8e02ff */
[----:B------:R-:W-:-:S04]  /*b240*/  MOV R0, 0x400 ;  /* 0x0000040000007802 */ /* 0x000fc80000000f00 */
[----:B---3--:R-:W-:Y:S01]  /*b250*/  LEA R6, R5, R0, 0x18 ;  /* 0x0000000005067211 */ /* 0x008fe200078ec0ff */
[----:B------:R2:W-:Y:S01]  /*b260*/  STL [R1+0x14], R7 ;  /* 0x0000140701007387 */ /* 0x0005e20000100800 */
[----:B------:R-:W-:Y:S01]  /*b270*/  IADD3 R0, R7, 0x4f, RZ ;  /* 0x0000004f07007810 */ /* 0x000fe20007ffe0ff */
[----:B----4-:R-:W-:Y:S02]  /*b280*/  @P1 IMAD.HI.U32 R2, R4, R2, RZ ;  /* 0x0000000204021227 */ /* 0x010fe400078e00ff */
[----:B------:R2:W-:Y:S02]  /*b290*/  STL [R1+0x4], R6 ;  /* 0x0000040601007387 */ /* 0x0005e40000100800 */
[----:B------:R-:W-:Y:S01]  /*b2a0*/  IMAD.HI R0, R0, 0x66666667, RZ ;  /* 0x6666666700007827 */ /* 0x000fe200078e02ff */
[----:B------:R-:W-:-:S03]  /*b2b0*/  @P1 SHF.R.U32.HI R17, RZ, R3, R2 ;  /* 0x00000003ff111219 */ /* 0x000fc60000011602 */
[----:B------:R-:W-:Y:S02]  /*b2c0*/  VIADD R2, R6, 0x24400 ;  /* 0x0002440006027836 */ /* 0x000fe40000000000 */
[----:B------:R-:W-:-:S03]  /*b2d0*/  IMAD.MOV R3, RZ, RZ, -R17 ;  /* 0x000000ffff037224 */ /* 0x000fc600078e0a11 */
[----:B------:R-:W-:Y:S01]  /*b2e0*/  LOP3.LUT P0, RZ, R2, 0x3ff, RZ, 0xc0, !PT ;  /* 0x000003ff02ff7812 */ /* 0x000fe2000780c0ff */
[----:B------:R-:W-:Y:S01]  /*b2f0*/  IMAD R18, R18, R3, R4 ;  /* 0x0000000312127224 */ /* 0x000fe200078e0204 */
[----:B------:R-:W-:-:S04]  /*b300*/  SHF.R.U32.HI R3, RZ, 0x1f, R0 ;  /* 0x0000001fff037819 */ /* 0x000fc80000011600 */
[----:B------:R-:W-:-:S05]  /*b310*/  LEA.HI.SX32 R0, R0, R3, 0x1b ;  /* 0x0000000300007211 */ /* 0x000fca00078fdaff */
[----:B------:R2:W-:Y:S02]  /*b320*/  STL [R1+0xc], R0 ;  /* 0x00000c0001007387 */ /* 0x0005e40000100800 */
[----:B------:R-:W-:Y:S05]  /*b330*/  @!P0 BRA `(.L_x_33) ;  /* 0x0000000000408947 */ /* 0x000fea0003800000 */
[----:B------:R-:W-:Y:S01]  /*b340*/  MOV R2, 0x0 ;  /* 0x0000000000027802 */ /* 0x000fe20000000f00 */
[----:B------:R-:W-:Y:S01]  /*b350*/  ULDC.64 UR6, c[0x4][0xa8] ;  /* 0x01002a0000067ab9 */ /* 0x000fe20000000a00 */
[----:B------:R-:W-:Y:S01]  /*b360*/  ULDC.64 UR8, c[0x4][0xb0] ;  /* 0x01002c0000087ab9 */ /* 0x000fe20000000a00 */
[----:B------:R-:W-:Y:S01]  /*b370*/  ULDC.64 UR4, c[0x4][0x8] ;  /* 0x0100020000047ab9 */ /* 0x000fe20000000a00 */
[----:B--2---:R-:W-:Y:S01]  /*b380*/  MOV R4, UR6 ;  /* 0x0000000600047c02 */ /* 0x004fe20008000f00 */
[----:B------:R-:W-:Y:S01]  /*b390*/  IMAD.U32 R5, RZ, RZ, UR7 ;  /* 0x00000007ff057e24 */ /* 0x000fe2000f8e00ff */
[----:B------:R-:W1:Y:S01]  /*b3a0*/  LDC.64 R2, c[0x4][R2] ;  /* 0x0100000002027b82 */ /* 0x000e620000000a00 */
[----:B------:R-:W-:Y:S01]  /*b3b0*/  IMAD.U32 R6, RZ, RZ, UR8 ;  /* 0x00000008ff067e24 */ /* 0x000fe2000f8e00ff */
[----:B------:R-:W-:Y:S01]  /*b3c0*/  MOV R7, UR9 ;  /* 0x0000000900077c02 */ /* 0x000fe20008000f00 */
[----:B------:R-:W-:Y:S01]  /*b3d0*/  IMAD.U32 R10, RZ, RZ, UR4 ;  /* 0x00000004ff0a7e24 */ /* 0x000fe2000f8e00ff */
[----:B------:R-:W-:Y:S01]  /*b3e0*/  MOV R8, 0x70 ;  /* 0x0000007000087802 */ /* 0x000fe20000000f00 */
[----:B------:R-:W-:-:S02]  /*b3f0*/  IMAD.U32 R11, RZ, RZ, UR5 ;  /* 0x00000005ff0b7e24 */ /* 0x000fc4000f8e00ff */
[----:B------:R-:W-:Y:S02]  /*b400*/  IMAD.MOV.U32 R12, RZ, RZ, 0x1 ;  /* 0x00000001ff0c7424 */ /* 0x000fe400078e00ff */
[----:B------:R-:W-:-:S07]  /*b410*/  IMAD.MOV.U32 R13, RZ, RZ, RZ ;  /* 0x000000ffff0d7224 */ /* 0x000fce00078e00ff */
[----:B------:R-:W-:-:S07]  /*b420*/  LEPC R20, `(.L_x_33) ;  /* 0x000000001014794e */ /* 0x000fce0000000000 */
[----:B-1----:R-:W-:Y:S05]  /*b430*/  CALL.ABS.NOINC R2 ;  /* 0x0000000002007343 */ /* 0x002fea0003c00000 */
.L_x_33:
[----:B------:R-:W2:Y:S02]  /*b440*/  LDL R2, [R1+0x4] ;  /* 0x0000040001027983 */ /* 0x000ea40000100800 */
[----:B--2---:R-:W-:-:S04]  /*b450*/  IADD3 R0, R2, 0x400, RZ ;  /* 0x0000040002007810 */ /* 0x004fc80007ffe0ff */
[----:B------:R-:W-:-:S13]  /*b460*/  LOP3.LUT P0, RZ, R0, 0x3ff, RZ, 0xc0, !PT ;  /* 0x000003ff00ff7812 */ /* 0x000fda000780c0ff */
[----:B------:R-:W-:Y:S05]  /*b470*/  @!P0 BRA `(.L_x_34) ;  /* 0x0000000000808947 */ /* 0x000fea0003800000 */
[----:B------:R-:W-:Y:S01]  /*b480*/  MOV R0, 0x0 ;  /* 0x0000000000007802 */ /* 0x000fe20000000f00 */
[----:B------:R-:W-:Y:S01]  /*b490*/  ULDC.64 UR6, c[0x4][0xa8] ;  /* 0x01002a0000067ab9 */ /* 0x000fe20000000a00 */
[----:B------:R-:W-:Y:S01]  /*b4a0*/  ULDC.64 UR8, c[0x4][0xb0] ;  /* 0x01002c0000087ab9 */ /* 0x000fe20000000a00 */
[----:B------:R-:W-:Y:S01]  /*b4b0*/  ULDC.64 UR4, c[0x4][0x10] ;  /* 0x0100040000047ab9 */ /* 0x000fe20000000a00 */
[----:B------:R1:W2:Y:S01]  /*b4c0*/  LDC.64 R2, c[0x4][R0] ;  /* 0x0100000000027b82 */ /* 0x0002a20000000a00 */
[----:B------:R-:W-:Y:S01]  /*b4d0*/  IMAD.U32 R4, RZ, RZ, UR6 ;  /* 0x00000006ff047e24 */ /* 0x000fe2000f8e00ff */
[----:B------:R-:W-:Y:S01]  /*b4e0*/  MOV R6, UR8 ;  /* 0x0000000800067c02 */ /* 0x000fe20008000f00 */
[----:B------:R-:W-:Y:S01]  /*b4f0*/  IMAD.U32 R5, RZ, RZ, UR7 ;  /* 0x00000007ff057e24 */ /* 0x000fe2000f8e00ff */
[----:B------:R-:W-:Y:S01]  /*b500*/  MOV R11, UR5 ;  /* 0x00000005000b7c02 */ /* 0x000fe20008000f00 */
[----:B------:R-:W-:Y:S01]  /*b510*/  IMAD.U32 R7, RZ, RZ, UR9 ;  /* 0x00000009ff077e24 */ /* 0x000fe2000f8e00ff */
[----:B------:R-:W-:Y:S01]  /*b520*/  MOV R13, RZ ;  /* 0x000000ff000d7202 */ /* 0x000fe20000000f00 */
[----:B------:R-:W-:-:S02]  /*b530*/  IMAD.U32 R10, RZ, RZ, UR4 ;  /* 0x00000004ff0a7e24 */ /* 0x000fc4000f8e00ff */
[----:B------:R-:W-:Y:S02]  /*b540*/  IMAD.MOV.U32 R8, RZ, RZ, 0x70 ;  /* 0x00000070ff087424 */ /* 0x000fe400078e00ff */
[----:B-1----:R-:W-:-:S07]  /*b550*/  IMAD.MOV.U32 R12, RZ, RZ, 0x1 ;  /* 0x00000001ff0c7424 */ /* 0x002fce00078e00ff */
[----:B------:R-:W-:-:S07]  /*b560*/  LEPC R20, `(.L_x_35) ;  /* 0x000000001014794e */ /* 0x000fce0000000000 */
[----:B--2---:R-:W-:Y:S05]  /*b570*/  CALL.ABS.NOINC R2 ;  /* 0x0000000002007343 */ /* 0x004fea0003c00000 */
.L_x_35:
[----:B------:R-:W-:Y:S01]  /*b580*/  MOV R2, 0x0 ;  /* 0x0000000000027802 */ /* 0x000fe20000000f00 */
[----:B------:R-:W-:Y:S01]  /*b590*/  ULDC.64 UR6, c[0x4][0xa8] ;  /* 0x01002a0000067ab9 */ /* 0x000fe20000000a00 */
[----:B------:R-:W-:Y:S01]  /*b5a0*/  ULDC.64 UR8, c[0x4][0xb0] ;  /* 0x01002c0000087ab9 */ /* 0x000fe20000000a00 */
[----:B------:R-:W-:Y:S01]  /*b5b0*/  ULDC.64 UR4, c[0x4][0x18] ;  /* 0x0100060000047ab9 */ /* 0x000fe20000000a00 */
[----:B------:R-:W-:Y:S01]  /*b5c0*/  IMAD.U32 R4, RZ, RZ, UR6 ;  /* 0x00000006ff047e24 */ /* 0x000fe2000f8e00ff */
[----:B------:R-:W-:Y:S01]  /*b5d0*/  MOV R6, UR8 ;  /* 0x0000000800067c02 */ /* 0x000fe20008000f00 */
[----:B------:R-:W1:Y:S01]  /*b5e0*/  LDC.64 R2, c[0x4][R2] ;  /* 0x0100000002027b82 */ /* 0x000e620000000a00 */
[----:B------:R-:W-:Y:S01]  /*b5f0*/  IMAD.U32 R5, RZ, RZ, UR7 ;  /* 0x00000007ff057e24 */ /* 0x000fe2000f8e00ff */
[----:B------:R-:W-:Y:S01]  /*b600*/  MOV R11, UR5 ;  /* 0x00000005000b7c02 */ /* 0x000fe20008000f00 */
[----:B------:R-:W-:Y:S01]  /*b610*/  IMAD.U32 R7, RZ, RZ, UR9 ;  /* 0x00000009ff077e24 */ /* 0x000fe2000f8e00ff */
[----:B------:R-:W-:Y:S01]  /*b620*/  MOV R13, RZ ;  /* 0x000000ff000d7202 */ /* 0x000fe20000000f00 */
[----:B------:R-:W-:-:S02]  /*b630*/  IMAD.U32 R10, RZ, RZ, UR4 ;  /* 0x00000004ff0a7e24 */ /* 0x000fc4000f8e00ff */
[----:B------:R-:W-:Y:S02]  /*b640*/  IMAD.MOV.U32 R8, RZ, RZ, 0x70 ;  /* 0x00000070ff087424 */ /* 0x000fe400078e00ff */
[----:B------:R-:W-:-:S07]  /*b650*/  IMAD.MOV.U32 R12, RZ, RZ, 0x1 ;  /* 0x00000001ff0c7424 */ /* 0x000fce00078e00ff */
[----:B------:R-:W-:-:S07]  /*b660*/  LEPC R20, `(.L_x_34) ;  /* 0x000000001014794e */ /* 0x000fce0000000000 */
[----:B-1----:R-:W-:Y:S05]  /*b670*/  CALL.ABS.NOINC R2 ;  /* 0x0000000002007343 */ /* 0x002fea0003c00000 */
.L_x_34:
[----:B------:R-:W1:Y:S01]  /*b680*/  LDC R0, c[0x0][0x428] ;  /* 0x00010a00ff007b82 */ /* 0x000e620000000800 */
[----:B------:R-:W-:Y:S01]  /*b690*/  ULDC.64 UR4, c[0x0][0x9f8] ;  /* 0x00027e0000047ab9 */ /* 0x000fe20000000a00 */
[----:B------:R-:W2:Y:S01]  /*b6a0*/  LDL.LU R7, [R1+0x8] ;  /* 0x0000080001077983 */ /* 0x000ea20000300800 */
[----:B------:R-:W-:Y:S01]  /*b6b0*/  ISETP.NE.U32.AND P0, PT, RZ, UR4, PT ;  /* 0x00000004ff007c0c */ /* 0x000fe2000bf05070 */
[----:B------:R-:W-:Y:S01]  /*b6c0*/  IMAD.MOV.U32 R4, RZ, RZ, R18 ;  /* 0x000000ffff047224 */ /* 0x000fe200078e0012 */
[----:B------:R-:W-:Y:S01]  /*b6d0*/  ULDC.64 UR6, c[0x0][0x208] ;  /* 0x0000820000067ab9 */ /* 0x000fe20000000a00 */
[----:B------:R-:W3:Y:S01]  /*b6e0*/  LDL R6, [R1+0x10] ;  /* 0x0000100001067983 */ /* 0x000ee20000100800 */
[----:B------:R-:W-:Y:S01]  /*b6f0*/  ISETP.NE.AND.EX P0, PT, RZ, UR5, PT, P0 ;  /* 0x00000005ff007c0c */ /* 0x000fe2000bf05300 */
[----:B------:R-:W-:Y:S01]  /*b700*/  ULDC UR4, c[0x0][0xda8] ;  /* 0x00036a0000047ab9 */ /* 0x000fe20000000800 */
[----:B------:R-:W4:Y:S01]  /*b710*/  S2R R8, SR_TID.X ;  /* 0x0000000000087919 */ /* 0x000f220000002100 */
[----:B-1----:R-:W-:-:S13]  /*b720*/  ISETP.NE.AND P1, PT, R0, 0x1, PT ;  /* 0x000000010000780c */ /* 0x002fda0003f25270 */
[----:B------:R-:W1:Y:S01]  /*b730*/  @P1 LDC R3, c[0x0][0x42c] ;  /* 0x00010b00ff031b82 */ /* 0x000e620000000800 */
[----:B----4-:R-:W-:-:S07]  /*b740*/  LOP3.LUT R8, R8, 0x1f, RZ, 0xc0, !PT ;  /* 0x0000001f08087812 */ /* 0x010fce00078ec0ff */
[----:B------:R-:W4:Y:S01]  /*b750*/  @P1 LDC R5, c[0x0][0x430] ;  /* 0x00010c00ff051b82 */ /* 0x000f220000000800 */
[----:B-1----:R-:W-:-:S07]  /*b760*/  @P1 IMAD.HI.U32 R0, R18, R3, RZ ;  /* 0x0000000312001227 */ /* 0x002fce00078e00ff */
[----:B------:R-:W1:Y:S01]  /*b770*/  @P0 LDC.64 R2, c[0x0][0x9f8] ;  /* 0x00027e00ff020b82 */ /* 0x000e620000000a00 */
[----:B----4-:R-:W-:Y:S01]  /*b780*/  @P1 SHF.R.U32.HI R4, RZ, R5, R0 ;  /* 0x00000005ff041219 */ /* 0x010fe20000011600 */
[----:B------:R-:W-:Y:S02]  /*b790*/  IMAD.MOV.U32 R0, RZ, RZ, R17 ;  /* 0x000000ffff007224 */ /* 0x000fe400078e0011 */
[----:B-1----:R-:W-:-:S05]  /*b7a0*/  @P0 IMAD.WIDE R2, R17, 0x4, R2 ;  /* 0x0000000411020825 */ /* 0x002fca00078e0202 */
[----:B------:R1:W5:Y:S01]  /*b7b0*/  @P0 LDG.E R0, desc[UR6][R2.64] ;  /* 0x0000000602000981 */ /* 0x000362000c1e1900 */
[----:B------:R-:W-:-:S04]  /*b7c0*/  ISETP.NE.AND P1, PT, R8, RZ, PT ;  /* 0x000000ff0800720c */ /* 0x000fc80003f25270 */
[----:B------:R-:W-:-:S09]  /*b7d0*/  PLOP3.LUT P2, PT, P1, PT, PT, 0x8, 0x0 ;  /* 0x000000000000781c */ /* 0x000fd20000f4e170 */
[----:B------:R-:W-:-:S05]  /*b7e0*/  VOTEU.ALL UP1, P1 ;  /* 0x00000000003f7886 */ /* 0x000fca0000820000 */
[----:B------:R-:W-:-:S04]  /*b7f0*/  @!UP1 UIADD3 UR8, UP0, UR36, 0x270, URZ ;  /* 0x0000027024089890 */ /* 0x000fc8000ff1e03f */
[----:B------:R-:W-:-:S03]  /*b800*/  @!UP1 UIADD3.X UR9, URZ, UR37, URZ, UP0, !UPT ;  /* 0x000000253f099290 */ /* 0x000fc600087fe43f */
[----:B------:R-:W-:Y:S01]  /*b810*/  VOTEU.ALL UP0, P1 ;  /* 0x00000000003f7886 */ /* 0x000fe20000800000 */
[----:B--2---:R-:W-:-:S05]  /*b820*/  IADD3 R8, -R7, RZ, RZ ;  /* 0x000000ff07087210 */ /* 0x004fca0007ffe1ff */
[----:B---3--:R-:W-:-:S04]  /*b830*/  IMAD R8, R8, UR4, R6 ;  /* 0x0000000408087c24 */ /* 0x008fc8000f8e0206 */
[----:B-1----:R-:W-:-:S07]  /*b840*/  IMAD.SHL.U32 R8, R8, 0x80, RZ ;  /* 0x0000008008087824 */ /* 0x002fce00078e00ff */
.L_x_36:
[----:B------:R-:W-:Y:S02]  /*b850*/  PLOP3.LUT P0, PT, P0, P2, PT, 0xa2, 0x0 ;  /* 0x000000000000781c */ /* 0x000fe40000705472 */
[----:B------:R-:W-:Y:S01]  /*b860*/  @P2 R2UR P0, UR7, R17 ;  /* 0x00000000110722ca */ /* 0x000fe20000000000 */
[----:B------:R-:W-:-:S07]  /*b870*/  UMOV UR4, URZ ;  /* 0x0000003f00047c82 */ /* 0x000fce0008000000 */
[----:B------:R-:W-:Y:S02]  /*b880*/  PLOP3.LUT P0, PT, P0, P2, PT, 0xa2, 0x0 ;  /* 0x000000000000781c */ /* 0x000fe40000705472 */
[----:B------:R-:W-:-:S08]  /*b890*/  @P2 R2UR.OR P0, UR6, R18 ;  /* 0x00000000120622ca */ /* 0x000fd00000100000 */
[----:B------:R-:W-:Y:S02]  /*b8a0*/  PLOP3.LUT P0, PT, P0, P2, PT, 0xa2, 0x0 ;  /* 0x000000000000781c */ /* 0x000fe40000705472 */
[----:B------:R-:W-:-:S08]  /*b8b0*/  @P2 R2UR.OR P0, UR5, R8 ;  /* 0x00000000080522ca */ /* 0x000fd00000100000 */
[----:B------:R-:W-:-:S05]  /*b8c0*/  @P2 PLOP3.LUT P2, PT, P0, PT, PT, 0x80, 0x0 ;  /* 0x000000000000281c */ /* 0x000fca000074f070 */
[----:B------:R1:W-:Y:S08]  /*b8d0*/  @!UP0 UTMAPF.L2.4D [UR4], [UR8] ;  /* 0x00000004080085b8 */ /* 0x0003f00008018000 */
[----:B-1----:R-:W-:Y:S05]  /*b8e0*/  @P2 BRA.U.ANY `(.L_x_36) ;  /* 0xfffffffd00d82947 */ /* 0x002fea000393ffff */
[----:B------:R-:W-:Y:S01]  /*b8f0*/  PLOP3.LUT P2, PT, P1, PT, PT, 0x8, 0x0 ;  /* 0x000000000000781c */ /* 0x000fe20000f4e170 */
[----:B------:R-:W-:Y:S01]  /*b900*/  VOTEU.ALL UP0, P1 ;  /* 0x00000000003f7886 */ /* 0x000fe20000800000 */
[----:B------:R-:W-:-:S11]  /*b910*/  UMOV UR4, 0x40 ;  /* 0x0000004000047882 */ /* 0x000fd60000000000 */
.L_x_37:
[----:B------:R-:W-:Y:S02]  /*b920*/  PLOP3.LUT P0, PT, P0, P2, PT, 0xa2, 0x0 ;  /* 0x000000000000781c */ /* 0x000fe40000705472 */
[----:B------:R-:W-:-:S08]  /*b930*/  @P2 R2UR P0, UR7, R17 ;  /* 0x00000000110722ca */ /* 0x000fd00000000000 */
        /* <DEDUP_REMOVED lines=10> */
.L_x_38:
        /* <DEDUP_REMOVED lines=12> */
.L_x_39:
        /* <DEDUP_REMOVED lines=9> */
[----:B------:R-:W1:Y:S01]  /*bb30*/  LDC.64 R2, c[0x0][0x3f8] ;  /* 0x0000fe00ff027b82 */ /* 0x000e620000000a00 */
[----:B------:R-:W-:Y:S01]  /*bb40*/  UMOV UR4, 0xffffffff ;  /* 0xffffffff00047882 */ /* 0x000fe20000000000 */
[----:B-1----:R-:W-:-:S04]  /*bb50*/  ISETP.NE.U32.AND P0, PT, R2, RZ, PT ;  /* 0x000000ff0200720c */ /* 0x002fc80003f05070 */
[----:B------:R-:W-:-:S04]  /*bb60*/  ISETP.NE.AND.EX P0, PT, R3, RZ, PT, P0 ;  /* 0x000000ff0300720c */ /* 0x000fc80003f05300 */
[----:B-----5:R-:W-:Y:S01]  /*bb70*/  SEL R5, R0, RZ, !P0 ;  /* 0x000000ff00057207 */ /* 0x020fe20004000000 */
[----:B------:R-:W-:Y:S08]  /*bb80*/  BRA.DIV UR4, `(.L_x_40) ;  /* 0x0000002e04147947 */ /* 0x000ff0000b800000 */
.L_x_93:
[----:B------:R-:W2:Y:S01]  /*bb90*/  LDL R6, [R1+0xc] ;  /* 0x00000c0001067983 */ /* 0x000ea20000100800 */
[----:B------:R-:W-:Y:S01]  /*bba0*/  UMOV UR4, 0xffffffff ;  /* 0xffffffff00047882 */ /* 0x000fe20000000000 */
[----:B------:R-:W-:Y:S01]  /*bbb0*/  SHF.R.S32.HI R11, RZ, 0x1f, R0 ;  /* 0x0000001fff0b7819 */ /* 0x000fe20000011400 */
[----:B--2---:R-:W-:Y:S01]  /*bbc0*/  VIADD R10, R6, 0xffffffff ;  /* 0xffffffff060a7836 */ /* 0x004fe20000000000 */
[----:B------:R-:W-:Y:S06]  /*bbd0*/  BRA.DIV UR4, `(.L_x_41) ;  /* 0x0000002e04347947 */ /* 0x000fec000b800000 */
[----:B------:R-:W-:-:S13]  /*bbe0*/  ELECT P6, URZ, PT ;  /* 0x00000000003f782f */ /* 0x000fda00038c0000 */
.L_x_96:
[----:B------:R-:W-:Y:S05]  /*bbf0*/  @!P6 BRA `(.L_x_42) ;  /* 0x000000040030e947 */ /* 0x000fea0003800000 */
[----:B------:R1:W-:Y:S01]  /*bc00*/  STL [R1], R10 ;  /* 0x0000000a01007387 */ /* 0x0003e20000100800 */
[----:B------:R-:W-:Y:S01]  /*bc10*/  MOV R5, R0 ;  /* 0x0000000000057202 */ /* 0x000fe20000000f00 */
[----:B------:R-:W-:Y:S06]  /*bc20*/  @!P0 BRA `(.L_x_43) ;  /* 0x0000000000508947 */ /* 0x000fec0003800000 */
[----:B------:R-:W2:Y:S01]  /*bc30*/  LDC R9, c[0x0][0x41c] ;  /* 0x00010700ff097b82 */ /* 0x000ea20000000800 */
[----:B------:R-:W-:Y:S01]  /*bc40*/  IMAD.MOV.U32 R5, RZ, RZ, R10 ;  /* 0x000000ffff057224 */ /* 0x000fe200078e000a */
[----:B------:R-:W-:Y:S01]  /*bc50*/  ULDC.64 UR4, c[0x0][0x408] ;  /* 0x0001020000047ab9 */ /* 0x000fe20000000a00 */
[----:B------:R-:W-:Y:S01]  /*bc60*/  ULDC.64 UR6, c[0x0][0x208] ;  /* 0x0000820000067ab9 */ /* 0x000fe20000000a00 */
[----:B--2---:R-:W-:-:S13]  /*bc70*/  ISETP.NE.AND P1, PT, R9, 0x1, PT ;  /* 0x000000010900780c */ /* 0x004fda0003f25270 */
[----:B------:R-:W2:Y:S02]  /*bc80*/  @P1 LDC.64 R6, c[0x0][0x420] ;  /* 0x00010800ff061b82 */ /* 0x000ea40000000a00 */
[----:B--2---:R-:W-:-:S05]  /*bc90*/  @P1 IMAD.HI.U32 R6, R10, R6, RZ ;  /* 0x000000060a061227 */ /* 0x004fca00078e00ff */
[----:B------:R-:W-:-:S05]  /*bca0*/  @P1 SHF.R.U32.HI R5, RZ, R7, R6 ;  /* 0x00000007ff051219 */ /* 0x000fca0000011606 */
[----:B------:R-:W-:-:S04]  /*bcb0*/  IMAD.MOV R6, RZ, RZ, -R5 ;  /* 0x000000ffff067224 */ /* 0x000fc800078e0a05 */
[----:B------:R-:W-:Y:S02]  /*bcc0*/  IMAD R7, R9, R6, R10 ;  /* 0x0000000609077224 */ /* 0x000fe400078e020a */
[----:B------:R-:W-:-:S03]  /*bcd0*/  IMAD R6, R11, UR4, RZ ;  /* 0x000000040b067c24 */ /* 0x000fc6000f8e02ff */
[----:B------:R2:W-:Y:S01]  /*bce0*/  STL [R1], R7 ;  /* 0x0000000701007387 */ /* 0x0005e20000100800 */
[----:B------:R-:W-:Y:S01]  /*bcf0*/  IMAD R9, R0, UR5, R6 ;  /* 0x0000000500097c24 */ /* 0x000fe2000f8e0206 */
[----:B------:R-:W-:Y:S02]  /*bd00*/  MOV R6, R5 ;  /* 0x0000000500067202 */ /* 0x000fe40000000f00 */
[----:B--2---:R-:W-:-:S03]  /*bd10*/  SHF.R.S32.HI R7, RZ, 0x1f, R5 ;  /* 0x0000001fff077819 */ /* 0x004fc60000011405 */
[----:B------:R-:W-:-:S04]  /*bd20*/  IMAD.WIDE.U32 R6, R0, UR4, R6 ;  /* 0x0000000400067c25 */ /* 0x000fc8000f8e0006 */
[----:B------:R-:W-:Y:S01]  /*bd30*/  IMAD.IADD R5, R7, 0x1, R9 ;  /* 0x0000000107057824 */ /* 0x000fe200078e0209 */
[----:B------:R-:W-:-:S04]  /*bd40*/  LEA R12, P1, R6, R2, 0x2 ;  /* 0x00000002060c7211 */ /* 0x000fc800078210ff */
[----:B------:R-:W-:-:S05]  /*bd50*/  LEA.HI.X R13, R6, R3, R5, 0x2, P1 ;  /* 0x00000003060d7211 */ /* 0x000fca00008f1405 */
[----:B------:R2:W5:Y:S04]  /*bd60*/  LDG.E R5, desc[UR6][R12.64] ;  /* 0x000000060c057981 */ /* 0x000568000c1e1900 */
.L_x_43:
[----:B------:R-:W3:Y:S01]  /*bd70*/  S2R R7, SR_CgaCtaId ;  /* 0x0000000000077919 */ /* 0x000ee20000008800 */
[----:B------:R-:W-:-:S04]  /*bd80*/  MOV R6, 0x400 ;  /* 0x0000040000067802 */ /* 0x000fc80000000f00 */
[----:B---3--:R-:W-:Y:S02]  /*bd90*/  LEA R6, R7, R6, 0x18 ;  /* 0x0000000607067211 */ /* 0x008fe400078ec0ff */
[----:B------:R-:W-:-:S03]  /*bda0*/  SHF.L.U32 R7, R19, 0x1f, RZ ;  /* 0x0000001f13077819 */ /* 0x000fc600000006ff */
[----:B------:R-:W-:-:S04]  /*bdb0*/  IMAD R6, R16, 0x8, R6 ;  /* 0x0000000810067824 */ /* 0x000fc800078e0206 */
[----:B------:R-:W3:Y:S02]  /*bdc0*/  SYNCS.PHASECHK.TRANS64.TRYWAIT P1, [R6+URZ+0x38840], R7 ;  /* 0x03884007060075a7 */ /* 0x000ee4000802017f */
[----:B---3--:R-:W-:Y:S05]  /*bdd0*/  @!P1 BRA `(.L_x_44) ;  /* 0x0000002800d49947 */ /* 0x008fea0003800000 */
.L_x_97:
[----:B------:R-:W4:Y:S02]  /*bde0*/  S2R R9, SR_TID.X ;  /* 0x0000000000097919 */ /* 0x000f240000002100 */
[----:B----4-:R-:W-:-:S04]  /*bdf0*/  LOP3.LUT R9, R9, 0x7f, RZ, 0xc0, !PT ;  /* 0x0000007f09097812 */ /* 0x010fc800078ec0ff */
[----:B------:R-:W-:-:S13]  /*be00*/  ISETP.NE.AND P1, PT, R9, RZ, PT ;  /* 0x000000ff0900720c */ /* 0x000fda0003f25270 */
[----:B------:R-:W-:Y:S05]  /*be10*/  @P1 BRA `(.L_x_45) ;  /* 0x00000000001c1947 */ /* 0x000fea0003800000 */
[----:B------:R-:W4:Y:S01]  /*be20*/  S2R R9, SR_TID.X ;  /* 0x0000000000097919 */ /* 0x000f220000002100 */
[----:B---3--:R-:W-:-:S04]  /*be30*/  MOV R7, 0xa000 ;  /* 0x0000a00000077802 */ /* 0x008fc80000000f00 */
[----:B------:R3:W-:Y:S01]  /*be40*/  SYNCS.ARRIVE.TRANS64 RZ, [R6+URZ+0x38830], R7 ;  /* 0x0388300706ff79a7 */ /* 0x0007e2000800003f */
[----:B----4-:R-:W-:-:S04]  /*be50*/  LOP3.LUT R9, R9, 0x1f, RZ, 0xc0, !PT ;  /* 0x0000001f09097812 */ /* 0x010fc800078ec0ff */
[----:B------:R-:W-:-:S13]  /*be60*/  ISETP.NE.AND P1, PT, R9, RZ, PT ;  /* 0x000000ff0900720c */ /* 0x000fda0003f25270 */
[----:B---3--:R-:W-:Y:S05]  /*be70*/  @!P1 BRA `(.L_x_45) ;  /* 0x0000000000049947 */ /* 0x008fea0003800000 */
[----:B------:R-:W-:Y:S01]  /*be80*/  BPT.TRAP 0x1 ;  /* 0x000000040000795c */ /* 0x000fe20000300000 */
.L_x_45:
[----:B---3--:R-:W3:Y:S01]  /*be90*/  LDL R7, [R1] ;  /* 0x0000000001077983 */ /* 0x008ee20000100800 */
[----:B------:R-:W-:Y:S01]  /*bea0*/  MOV R9, 0x400 ;  /* 0x0000040000097802 */ /* 0x000fe20000000f00 */
[----:B--2---:R-:W2:Y:S01]  /*beb0*/  S2R R12, SR_CgaCtaId ;  /* 0x00000000000c7919 */ /* 0x004ea20000008800 */
[----:B------:R-:W-:Y:S01]  /*bec0*/  R2UR UR9, R6 ;  /* 0x00000000060972ca */ /* 0x000fe200000e0000 */
[----:B------:R-:W-:Y:S01]  /*bed0*/  UIADD3 UR4, UP0, UR36, 0x370, URZ ;  /* 0x0000037024047890 */ /* 0x000fe2000ff1e03f */
[----:B------:R-:W-:Y:S02]  /*bee0*/  R2UR UR12, R4 ;  /* 0x00000000040c72ca */ /* 0x000fe400000e0000 */
[----:B-----5:R-:W-:Y:S01]  /*bef0*/  R2UR UR13, R5 ;  /* 0x00000000050d72ca */ /* 0x020fe200000e0000 */
[----:B------:R-:W-:Y:S01]  /*bf00*/  UIADD3.X UR5, URZ, UR37, URZ, UP0, !UPT ;  /* 0x000000253f057290 */ /* 0x000fe200087fe43f */
[----:B--2---:R-:W-:-:S05]  /*bf10*/  LEA R9, R12, R9, 0x18 ;  /* 0x000000090c097211 */ /* 0x004fca00078ec0ff */
[----:B------:R-:W-:-:S05]  /*bf20*/  IMAD R6, R16, 0xa000, R9 ;  /* 0x0000a00010067824 */ /* 0x000fca00078e0209 */
[----:B------:R-:W-:Y:S01]  /*bf30*/  R2UR UR14, R6 ;  /* 0x00000000060e72ca */ /* 0x000fe200000e0000 */
[----:B------:R-:W-:Y:S01]  /*bf40*/  UIADD3 UR9, UR9, 0x38830, URZ ;  /* 0x0003883009097890 */ /* 0x000fe2000fffe03f */
[----:B------:R-:W-:Y:S01]  /*bf50*/  UMOV UR10, URZ ;  /* 0x0000003f000a7c82 */ /* 0x000fe20008000000 */
[----:B------:R-:W-:Y:S01]  /*bf60*/  UMOV UR6, 0x0 ;  /* 0x0000000000067882 */ /* 0x000fe20000000000 */
[----:B------:R-:W-:-:S09]  /*bf70*/  UMOV UR7, 0x14f00000 ;  /* 0x14f0000000077882 */ /* 0x000fd20000000000 */
[----:B------:R-:W-:Y:S02]  /*bf80*/  UIADD3 UR8, UR14, 0x24400, URZ ;  /* 0x000244000e087890 */ /* 0x000fe4000fffe03f */
[----:B------:R-:W-:Y:S02]  /*bf90*/  UIADD3 UR15, UR14, 0x26c00, URZ ;  /* 0x00026c000e0f7890 */ /* 0x000fe4000fffe03f */
[----:B------:R-:W-:Y:S01]  /*bfa0*/  UIADD3 UR17, UR14, 0x29400, URZ ;  /* 0x000294000e117890 */ /* 0x000fe2000fffe03f */
[----:B------:R-:W-:Y:S01]  /*bfb0*/  UMOV UR16, 0x40 ;  /* 0x0000004000107882 */ /* 0x000fe20000000000 */
[----:B------:R-:W-:-:S03]  /*bfc0*/  UIADD3 UR18, UR14, 0x2bc00, URZ ;  /* 0x0002bc000e127890 */ /* 0x000fc6000fffe03f */
[----:B------:R-:W-:Y:S01]  /*bfd0*/  UMOV UR14, 0x80 ;  /* 0x00000080000e7882 */ /* 0x000fe20000000000 */
[----:B---3--:R-:W-:-:S13]  /*bfe0*/  R2UR UR11, R7 ;  /* 0x00000000070b72ca */ /* 0x008fda00000e0000 */
[----:B------:R-:W-:-:S09]  /*bff0*/  UIMAD UR11, UR11, 0x50, URZ ;  /* 0x000000500b0b78a4 */ /* 0x000fd2000f8e023f */
[----:B------:R2:W-:Y:S02]  /*c000*/  UTMALDG.4D [UR8], [UR4], desc[UR6] ;  /* 0x00000608040075b4 */ /* 0x0005e40008019000 */
[----:B--2---:R-:W-:Y:S01]  /*c010*/  UMOV UR8, UR15 ;  /* 0x0000000f00087c82 */ /* 0x004fe20008000000 */
[----:B------:R-:W-:Y:S02]  /*c020*/  UMOV UR10, UR16 ;  /* 0x00000010000a7c82 */ /* 0x000fe40008000000 */
[----:B------:R2:W-:Y:S02]  /*c030*/  UTMALDG.4D [UR8], [UR4], desc[UR6] ;  /* 0x00000608040075b4 */ /* 0x0005e40008019000 */
[----:B--2---:R-:W-:Y:S01]  /*c040*/  UMOV UR8, UR17 ;  /* 0x0000001100087c82 */ /* 0x004fe20008000000 */
[----:B------:R-:W-:Y:S01]  /*c050*/  UMOV UR10, UR14 ;  /* 0x0000000e000a7c82 */ /* 0x000fe20008000000 */
[----:B------:R-:W-:Y:S01]  /*c060*/  UMOV UR14, 0xc0 ;  /* 0x000000c0000e7882 */ /* 0x000fe20000000000 */
[----:B------:R2:W-:Y:S02]  /*c070*/  UTMALDG.4D [UR8], [UR4], desc[UR6] ;  /* 0x00000608040075b4 */ /* 0x0005e40008019000 */
[----:B--2---:R-:W-:Y:S01]  /*c080*/  UMOV UR8, UR18 ;  /* 0x0000001200087c82 */ /* 0x004fe20008000000 */
[----:B------:R-:W-:-:S02]  /*c090*/  UMOV UR10, UR14 ;  /* 0x0000000e000a7c82 */ /* 0x000fc40008000000 */
[----:B------:R2:W-:Y:S02]  /*c0a0*/  UTMALDG.4D [UR8], [UR4], desc[UR6] ;  /* 0x00000608040075b4 */ /* 0x0005e40008019000 */
[----:B--2---:R-:W-:Y:S01]  /*c0b0*/  NOP ;  /* 0x0000000000007918 */ /* 0x004fe20000000000 */
.L_x_42:
[----:B------:R-:W2:Y:S01]  /*c0c0*/  LDL R13, [R1+0x18] ;  /* 0x00001800010d7983 */ /* 0x000ea20000100800 */
[----:B------:R-:W-:-:S03]  /*c0d0*/  MOV R9, 0x400 ;  /* 0x0000040000097802 */ /* 0x000fc60000000f00 */
[----:B------:R-:W3:Y:S01]  /*c0e0*/  LDL.LU R7, [R1+0x14] ;  /* 0x0000140001077983 */ /* 0x000ee20000300800 */
[----:B------:R-:W4:Y:S01]  /*c0f0*/  S2R R12, SR_CgaCtaId ;  /* 0x00000000000c7919 */ /* 0x000f220000008800 */
[----:B------:R-:W-:Y:S05]  /*c100*/  WARPSYNC.ALL ;  /* 0x0000000000007948 */ /* 0x000fea0003800000 */
[----:B------:R-:W-:-:S13]  /*c110*/  ELECT P1, URZ, PT ;  /* 0x00000000003f782f */ /* 0x000fda0003820000 */
[----:B------:R-:W-:Y:S01]  /*c120*/  @P1 R2UR UR13, R17 ;  /* 0x00000000110d12ca */ /* 0x000fe200000e0000 */
[----:B------:R-:W-:Y:S01]  /*c130*/  UIADD3 UR4, UP0, UR36, 0x270, URZ ;  /* 0x0000027024047890 */ /* 0x000fe2000ff1e03f */
[----:B------:R-:W-:Y:S02]  /*c140*/  @P1 R2UR UR12, R18 ;  /* 0x00000000120c12ca */ /* 0x000fe400000e0000 */
[----:B------:R-:W-:Y:S01]  /*c150*/  @P1 R2UR UR11, R8 ;  /* 0x00000000080b12ca */ /* 0x000fe200000e0000 */
[----:B------:R-:W-:Y:S01]  /*c160*/  UIADD3.X UR5, URZ, UR37, URZ, UP0, !UPT ;  /* 0x000000253f057290 */ /* 0x000fe200087fe43f */
[----:B----4-:R-:W-:-:S04]  /*c170*/  LEA R9, R12, R9, 0x18 ;  /* 0x000000090c097211 */ /* 0x010fc800078ec0ff */
[----:B------:R-:W-:Y:S01]  /*c180*/  R2UR UR30, R9 ;  /* 0x00000000091e72ca */ /* 0x000fe200000e0000 */
[----:B------:R-:W-:Y:S01]  /*c190*/  @P1 IMAD.MOV.U32 R6, RZ, RZ, 0x10000 ;  /* 0x00010000ff061424 */ /* 0x000fe200078e00ff */
[----:B------:R-:W-:Y:S01]  /*c1a0*/  BAR.SYNC.DEFER_BLOCKING 0x8, 0x120 ;  /* 0x0204800000007b1d */ /* 0x000fe20000010000 */
[----:B------:R-:W-:Y:S02]  /*c1b0*/  @P1 R2UR UR29, R17 ;  /* 0x00000000111d12ca */ /* 0x000fe400000e0000 */
[----:B------:R-:W-:-:S08]  /*c1c0*/  @P1 R2UR UR28, R18 ;  /* 0x00000000121c12ca */ /* 0x000fd000000e0000 */
[----:B------:R-:W-:Y:S02]  /*c1d0*/  UIADD3 UR8, UR30, 0x14400, URZ ;  /* 0x000144001e087890 */ /* 0x000fe4000fffe03f */
[----:B------:R-:W-:Y:S01]  /*c1e0*/  UIADD3 UR9, UR30, 0x38800, URZ ;  /* 0x000388001e097890 */ /* 0x000fe2000fffe03f */
[----:B------:R-:W-:Y:S01]  /*c1f0*/  @P1 R2UR UR27, R8 ;  /* 0x00000000081b12ca */ /* 0x000fe200000e0000 */
[----:B------:R-:W-:Y:S01]  /*c200*/  UMOV UR6, 0x0 ;  /* 0x0000000000067882 */ /* 0x000fe20000000000 */
[----:B------:R-:W-:Y:S01]  /*c210*/  UMOV UR7, 0x12f00000 ;  /* 0x12f0000000077882 */ /* 0x000fe20000000000 */
[----:B------:R-:W-:Y:S01]  /*c220*/  UMOV UR10, URZ ;  /* 0x0000003f000a7c82 */ /* 0x000fe20008000000 */
[----:B------:R-:W-:Y:S02]  /*c230*/  @P1 R2UR UR21, R17 ;  /* 0x00000000111512ca */ /* 0x000fe400000e0000 */
[----:B------:R-:W-:Y:S02]  /*c240*/  @P1 R2UR UR20, R18 ;  /* 0x00000000121412ca */ /* 0x000fe400000e0000 */
[----:B------:R-:W-:Y:S01]  /*c250*/  @P1 R2UR UR19, R8 ;  /* 0x00000000081312ca */ /* 0x000fe200000e0000 */
[----:B------:R2:W-:Y:S01]  /*c260*/  @P1 SYNCS.ARRIVE.TRANS64 RZ, [R9+URZ+0x38800], R6 ;  /* 0x0388000609ff19a7 */ /* 0x0005e2000800003f */
[----:B------:R4:W-:Y:S01]  /*c270*/  UTMALDG.4D [UR8], [UR4], desc[UR6] ;  /* 0x00000608040075b4 */ /* 0x0009e20008019000 */
[----:B------:R-:W-:-:S02]  /*c280*/  UIADD3 UR24, UR30, 0x18400, URZ ;  /* 0x000184001e187890 */ /* 0x000fc4000fffe03f */
[----:B------:R-:W-:Y:S01]  /*c290*/  UIADD3 UR16, UR30, 0x1c400, URZ ;  /* 0x0001c4001e107890 */ /* 0x000fe2000fffe03f */
[----:B------:R-:W-:Y:S01]  /*c2a0*/  UMOV UR14, 0x0 ;  /* 0x00000000000e7882 */ /* 0x000fe20000000000 */
[----:B------:R-:W-:Y:S01]  /*c2b0*/  UMOV UR15, 0x12f00000 ;  /* 0x12f00000000f7882 */ /* 0x000fe20000000000 */
[----:B------:R-:W-:Y:S01]  /*c2c0*/  UMOV UR26, 0x40 ;  /* 0x00000040001a7882 */ /* 0x000fe20000000000 */
[----:B------:R-:W-:Y:S01]  /*c2d0*/  UMOV UR25, UR9 ;  /* 0x0000000900197c82 */ /* 0x000fe20008000000 */
[----:B------:R-:W-:Y:S01]  /*c2e0*/  UMOV UR22, 0x0 ;  /* 0x0000000000167882 */ /* 0x000fe20000000000 */
[----:B------:R-:W-:Y:S01]  /*c2f0*/  UMOV UR23, 0x12f00000 ;  /* 0x12f0000000177882 */ /* 0x000fe20000000000 */
[----:B------:R-:W-:Y:S01]  /*c300*/  UMOV UR18, 0x80 ;  /* 0x0000008000127882 */ /* 0x000fe20000000000 */
[----:B------:R-:W-:Y:S01]  /*c310*/  UMOV UR17, UR9 ;  /* 0x0000000900117c82 */ /* 0x000fe20008000000 */
[----:B------:R1:W-:Y:S01]  /*c320*/  UTMALDG.4D [UR24], [UR4], desc[UR14] ;  /* 0x00000e18040075b4 */ /* 0x0003e20008019000 */
[----:B------:R1:W-:Y:S01]  /*c330*/  UTMALDG.4D [UR16], [UR4], desc[UR22] ;  /* 0x00001610040075b4 */ /* 0x0003e20008019000 */
[----:B----4-:R-:W-:-:S02]  /*c340*/  @P1 R2UR UR13, R17 ;  /* 0x00000000110d12ca */ /* 0x010fc400000e0000 */
[----:B------:R-:W-:Y:S02]  /*c350*/  @P1 R2UR UR12, R18 ;  /* 0x00000000120c12ca */ /* 0x000fe400000e0000 */
[----:B------:R-:W-:Y:S01]  /*c360*/  @P1 R2UR UR11, R8 ;  /* 0x00000000080b12ca */ /* 0x000fe200000e0000 */
[----:B------:R-:W-:Y:S01]  /*c370*/  UIADD3 UR8, UR30, 0x20400, URZ ;  /* 0x000204001e087890 */ /* 0x000fe2000fffe03f */
[----:B------:R-:W-:Y:S01]  /*c380*/  UMOV UR6, 0x0 ;  /* 0x0000000000067882 */ /* 0x000fe20000000000 */
[----:B------:R-:W-:Y:S01]  /*c390*/  UMOV UR7, 0x12f00000 ;  /* 0x12f0000000077882 */ /* 0x000fe20000000000 */
[----:B------:R-:W-:-:S09]  /*c3a0*/  UMOV UR10, 0xc0 ;  /* 0x000000c0000a7882 */ /* 0x000fd20000000000 */
[----:B------:R1:W-:Y:S01]  /*c3b0*/  UTMALDG.4D [UR8], [UR4], desc[UR6] ;  /* 0x00000608040075b4 */ /* 0x0003e20008019000 */
[----:B------:R-:W-:Y:S01]  /*c3c0*/  BSSY B0, `(.L_x_46) ;  /* 0x0000006000007945 */ /* 0x000fe20003800000 */
[----:B--2---:R-:W-:-:S04]  /*c3d0*/  LOP3.LUT R6, R13, 0x1, RZ, 0xc, !PT ;  /* 0x000000010d067812 */ /* 0x004fc800078e0cff */
[----:B------:R-:W-:-:S04]  /*c3e0*/  SHF.L.U32 R6, R6, 0x1f, RZ ;  /* 0x0000001f06067819 */ /* 0x000fc800000006ff */
[----:B------:R-:W2:Y:S01]  /*c3f0*/  SYNCS.PHASECHK.TRANS64.TRYWAIT P1, [R9+URZ+0x38820], R6 ;  /* 0x03882006090075a7 */ /* 0x000ea2000802017f */
[----:B---3--:R-:W-:Y:S01]  /*c400*/  ISETP.GE.AND P2, PT, R7, 0x51, PT ;  /* 0x000000510700780c */ /* 0x008fe20003f46270 */
[----:B-12---:R-:W-:-:S12]  /*c410*/  @!P1 BRA `(.L_x_47) ;  /* 0x0000002400589947 */ /* 0x006fd80003800000 */
.L_x_98:
[----:B------:R-:W-:Y:S05]  /*c420*/  BSYNC B0 ;  /* 0x0000000000007941 */ /* 0x000fea0003800000 */
.L_x_46:
[----:B------:R-:W-:Y:S05]  /*c430*/  @!P2 BRA `(.L_x_48) ;  /* 0x000000180084a947 */ /* 0x000fea0003800000 */
[----:B-1----:R-:W2:Y:S01]  /*c440*/  LDL R7, [R1+0xc] ;  /* 0x00000c0001077983 */ /* 0x002ea20000100800 */
[----:B------:R-:W-:Y:S01]  /*c450*/  MOV R6, 0x1 ;  /* 0x0000000100067802 */ /* 0x000fe20000000f00 */
[----:B--2---:R-:W-:-:S05]  /*c460*/  IMAD.MOV R13, RZ, RZ, -R7 ;  /* 0x000000ffff0d7224 */ /* 0x004fca00078e0a07 */
[----:B------:R-:W-:-:S05]  /*c470*/  VIADDMNMX R13, R13, R6, 0xffffffff, !PT ;  /* 0xffffffff0d0d7446 */ /* 0x000fca0007800106 */
[----:B------:R-:W-:-:S05]  /*c480*/  IMAD.IADD R6, R7, 0x1, R13 ;  /* 0x0000000107067824 */ /* 0x000fca00078e020d */
[----:B------:R-:W-:-:S04]  /*c490*/  LOP3.LUT R6, R6, 0x1, RZ, 0xc0, !PT ;  /* 0x0000000106067812 */ /* 0x000fc800078ec0ff */
[----:B------:R-:W-:Y:S01]  /*c4a0*/  ISETP.NE.U32.AND P1, PT, R6, 0x1, PT ;  /* 0x000000010600780c */ /* 0x000fe20003f25070 */
[----:B------:R-:W-:-:S12]  /*c4b0*/  VIADD R6, R7, 0xfffffffe ;  /* 0xfffffffe07067836 */ /* 0x000fd80000000000 */
[----:B------:R-:W-:Y:S05]  /*c4c0*/  @P1 BRA `(.L_x_49) ;  /* 0x0000000800281947 */ /* 0x000fea0003800000 */
[----:B------:R-:W-:Y:S01]  /*c4d0*/  IADD3 R7, R16, 0x1, RZ ;  /* 0x0000000110077810 */ /* 0x000fe20007ffe0ff */
[----:B------:R-:W-:Y:S03]  /*c4e0*/  BSSY B0, `(.L_x_50) ;  /* 0x0000084000007945 */ /* 0x000fe60003800000 */
[----:B------:R-:W-:-:S04]  /*c4f0*/  ISETP.NE.AND P1, PT, R7, 0x2, PT ;  /* 0x000000020700780c */ /* 0x000fc80003f25270 */
[----:B------:R-:W-:Y:S02]  /*c500*/  SEL R12, RZ, 0x1, P1 ;  /* 0x00000001ff0c7807 */ /* 0x000fe40000800000 */
[----:B------:R-:W-:Y:S02]  /*c510*/  SEL R7, R7, RZ, P1 ;  /* 0x000000ff07077207 */ /* 0x000fe40000800000 */
[----:B------:R-:W-:Y:S01]  /*c520*/  LOP3.LUT R12, R19, R12, RZ, 0x3c, !PT ;  /* 0x0000000c130c7212 */ /* 0x000fe200078e3cff */
[----:B------:R-:W-:Y:S06]  /*c530*/  @!P6 BRA `(.L_x_51) ;  /* 0x0000000400f8e947 */ /* 0x000fec0003800000 */
[----:B------:R-:W-:Y:S01]  /*c540*/  IMAD.MOV.U32 R8, RZ, RZ, R5 ;  /* 0x000000ffff087224 */ /* 0x000fe200078e0005 */
[----:B------:R-:W-:Y:S06]  /*c550*/  @!P0 BRA `(.L_x_52) ;  /* 0x0000000000488947 */ /* 0x000fec0003800000 */
[----:B------:R-:W1:Y:S01]  /*c560*/  LDC R15, c[0x0][0x41c] ;  /* 0x00010700ff0f7b82 */ /* 0x000e620000000800 */
[----:B------:R-:W-:Y:S01]  /*c570*/  ULDC.64 UR4, c[0x0][0x408] ;  /* 0x0001020000047ab9 */ /* 0x000fe20000000a00 */
[----:B------:R-:W-:Y:S01]  /*c580*/  ULDC.64 UR6, c[0x0][0x208] ;  /* 0x0000820000067ab9 */ /* 0x000fe20000000a00 */
[----:B-1----:R-:W-:-:S13]  /*c590*/  ISETP.NE.AND P1, PT, R15, 0x1, PT ;  /* 0x000000010f00780c */ /* 0x002fda0003f25270 */
[----:B------:R-:W1:Y:S02]  /*c5a0*/  @P1 LDC.64 R8, c[0x0][0x420] ;  /* 0x00010800ff081b82 */ /* 0x000e640000000a00 */
[----:B-1----:R-:W-:-:S04]  /*c5b0*/  @P1 IMAD.HI.U32 R14, R6, R8, RZ ;  /* 0x00000008060e1227 */ /* 0x002fc800078e00ff */
[----:B------:R-:W-:Y:S01]  /*c5c0*/  IMAD.MOV.U32 R8, RZ, RZ, R6 ;  /* 0x000000ffff087224 */ /* 0x000fe200078e0006 */
[----:B------:R-:W-:Y:S01]  /*c5d0*/  @P1 SHF.R.U32.HI R8, RZ, R9, R14 ;  /* 0x00000009ff081219 */ /* 0x000fe2000001160e */
[----:B------:R-:W-:-:S03]  /*c5e0*/  IMAD R14, R11, UR4, RZ ;  /* 0x000000040b0e7c24 */ /* 0x000fc6000f8e02ff */
[----:B------:R-:W-:Y:S01]  /*c5f0*/  IADD3 R9, -R8, RZ, RZ ;  /* 0x000000ff08097210 */ /* 0x000fe20007ffe1ff */
[----:B------:R-:W-:-:S04]  /*c600*/  IMAD R14, R0, UR5, R14 ;  /* 0x00000005000e7c24 */ /* 0x000fc8000f8e020e */
[----:B------:R-:W-:Y:S01]  /*c610*/  IMAD R6, R15, R9, R6 ;  /* 0x000000090f067224 */ /* 0x000fe200078e0206 */
[----:B------:R-:W-:-:S03]  /*c620*/  SHF.R.S32.HI R9, RZ, 0x1f, R8 ;  /* 0x0000001fff097819 */ /* 0x000fc60000011408 */
[----:B------:R-:W-:-:S04]  /*c630*/  IMAD.WIDE.U32 R8, R0, UR4, R8 ;  /* 0x0000000400087c25 */ /* 0x000fc8000f8e0008 */
[----:B------:R-:W-:Y:S01]  /*c640*/  IMAD.IADD R9, R14, 0x1, R9 ;  /* 0x000000010e097824 */ /* 0x000fe200078e0209 */
[----:B------:R-:W-:-:S04]  /*c650*/  LEA R2, P1, R8, R2, 0x2 ;  /* 0x0000000208027211 */ /* 0x000fc800078210ff */
[----:B------:R-:W-:-:S05]  /*c660*/  LEA.HI.X R3, R8, R3, R9, 0x2, P1 ;  /* 0x0000000308037211 */ /* 0x000fca00008f1409 */
[----:B------:R1:W5:Y:S04]  /*c670*/  LDG.E R8, desc[UR6][R2.64] ;  /* 0x0000000602087981 */ /* 0x000368000c1e1900 */
.L_x_52:
[----:B-1----:R-:W1:Y:S01]  /*c680*/  S2R R3, SR_CgaCtaId ;  /* 0x0000000000037919 */ /* 0x002e620000008800 */
[----:B------:R-:W-:-:S04]  /*c690*/  MOV R2, 0x400 ;  /* 0x0000040000027802 */ /* 0x000fc80000000f00 */
[----:B-1----:R-:W-:Y:S02]  /*c6a0*/  LEA R2, R3, R2, 0x18 ;  /* 0x0000000203027211 */ /* 0x002fe400078ec0ff */
[----:B------:R-:W-:-:S03]  /*c6b0*/  SHF.L.U32 R3, R12, 0x1f, RZ ;  /* 0x0000001f0c037819 */ /* 0x000fc600000006ff */
[----:B------:R-:W-:-:S04]  /*c6c0*/  IMAD R2, R7, 0x8, R2 ;  /* 0x0000000807027824 */ /* 0x000fc800078e0202 */
[----:B------:R-:W1:Y:S02]  /*c6d0*/  SYNCS.PHASECHK.TRANS64.TRYWAIT P1, [R2+URZ+0x38840], R3 ;  /* 0x03884003020075a7 */ /* 0x000e64000802017f */
[----:B-1----:R-:W-:Y:S05]  /*c6e0*/  @!P1 BRA `(.L_x_53) ;  /* 0x0000002000c49947 */ /* 0x002fea0003800000 */
.L_x_99:
[----:B------:R-:W2:Y:S02]  /*c6f0*/  S2R R9, SR_TID.X ;  /* 0x0000000000097919 */ /* 0x000ea40000002100 */
[----:B--2---:R-:W-:-:S04]  /*c700*/  LOP3.LUT R9, R9, 0x7f, RZ, 0xc0, !PT ;  /* 0x0000007f09097812 */ /* 0x004fc800078ec0ff */
[----:B------:R-:W-:-:S13]  /*c710*/  ISETP.NE.AND P2, PT, R9, RZ, PT ;  /* 0x000000ff0900720c */ /* 0x000fda0003f45270 */
[----:B------:R-:W-:Y:S05]  /*c720*/  @P2 BRA `(.L_x_54) ;  /* 0x00000000001c2947 */ /* 0x000fea0003800000 */
[----:B------:R-:W2:Y:S01]  /*c730*/  S2R R9, SR_TID.X ;  /* 0x0000000000097919 */ /* 0x000ea20000002100 */
[----:B-1----:R-:W-:-:S04]  /*c740*/  MOV R3, 0xa000 ;  /* 0x0000a00000037802 */ /* 0x002fc80000000f00 */
[----:B------:R3:W-:Y:S01]  /*c750*/  SYNCS.ARRIVE.TRANS64 RZ, [R2+URZ+0x38830], R3 ;  /* 0x0388300302ff79a7 */ /* 0x0007e2000800003f */
[----:B--2---:R-:W-:-:S04]  /*c760*/  LOP3.LUT R9, R9, 0x1f, RZ, 0xc0, !PT ;  /* 0x0000001f09097812 */ /* 0x004fc800078ec0ff */
[----:B------:R-:W-:-:S13]  /*c770*/  ISETP.NE.AND P1, PT, R9, RZ, PT ;  /* 0x000000ff0900720c */ /* 0x000fda0003f25270 */
[----:B---3--:R-:W-:Y:S05]  /*c780*/  @!P1 BRA `(.L_x_54) ;  /* 0x0000000000049947 */ /* 0x008fea0003800000 */
[----:B------:R-:W-:Y:S01]  /*c790*/  BPT.TRAP 0x1 ;  /* 0x000000040000795c */ /* 0x000fe20000300000 */
.L_x_54:
[----:B------:R-:W2:Y:S01]  /*c7a0*/  S2R R14, SR_CgaCtaId ;  /* 0x00000000000e7919 */ /* 0x000ea20000008800 */
[----:B------:R-:W-:Y:S01]  /*c7b0*/  MOV R9, 0x400 ;  /* 0x0000040000097802 */ /* 0x000fe20000000f00 */
[----:B------:R-:W-:Y:S01]  /*c7c0*/  UIADD3 UR4, UP0, UR36, 0x370, URZ ;  /* 0x0000037024047890 */ /* 0x000fe2000ff1e03f */
[----:B------:R-:W-:Y:S01]  /*c7d0*/  R2UR UR9, R2 ;  /* 0x00000000020972ca */ /* 0x000fe200000e0000 */
[----:B------:R-:W-:Y:S01]  /*c7e0*/  UMOV UR10, URZ ;  /* 0x0000003f000a7c82 */ /* 0x000fe20008000000 */
[----:B------:R-:W-:Y:S01]  /*c7f0*/  R2UR UR11, R6 ;  /* 0x00000000060b72ca */ /* 0x000fe200000e0000 */
[----:B------:R-:W-:Y:S01]  /*c800*/  UIADD3.X UR5, URZ, UR37, URZ, UP0, !UPT ;  /* 0x000000253f057290 */ /* 0x000fe200087fe43f */
[----:B------:R-:W-:Y:S01]  /*c810*/  R2UR UR12, R4 ;  /* 0x00000000040c72ca */ /* 0x000fe200000e0000 */
[----:B------:R-:W-:Y:S01]  /*c820*/  UMOV UR6, 0x0 ;  /* 0x0000000000067882 */ /* 0x000fe20000000000 */
[----:B-----5:R-:W-:Y:S01]  /*c830*/  R2UR UR13, R8 ;  /* 0x00000000080d72ca */ /* 0x020fe200000e0000 */
[----:B------:R-:W-:Y:S01]  /*c840*/  UMOV UR7, 0x14f00000 ;  /* 0x14f0000000077882 */ /* 0x000fe20000000000 */
[----:B------:R-:W-:Y:S01]  /*c850*/  UMOV UR17, 0x40 ;  /* 0x0000004000117882 */ /* 0x000fe20000000000 */
[----:B------:R-:W-:Y:S01]  /*c860*/  UMOV UR18, 0x80 ;  /* 0x0000008000127882 */ /* 0x000fe20000000000 */
[----:B------:R-:W-:Y:S01]  /*c870*/  UMOV UR19, 0xc0 ;  /* 0x000000c000137882 */ /* 0x000fe20000000000 */
[----:B-1----:R-:W-:-:S02]  /*c880*/  SHF.L.U32 R3, R19, 0x1f, RZ ;  /* 0x0000001f13037819 */ /* 0x002fc400000006ff */
[----:B------:R-:W-:Y:S02]  /*c890*/  UIADD3 UR9, UR9, 0x38830, URZ ;  /* 0x0003883009097890 */ /* 0x000fe4000fffe03f */
[----:B------:R-:W-:Y:S01]  /*c8a0*/  UIMAD UR11, UR11, 0x50, URZ ;  /* 0x000000500b0b78a4 */ /* 0x000fe2000f8e023f */
[----:B--2---:R-:W-:-:S05]  /*c8b0*/  LEA R9, R14, R9, 0x18 ;  /* 0x000000090e097211 */ /* 0x004fca00078ec0ff */
[----:B------:R-:W-:-:S05]  /*c8c0*/  IMAD R2, R7, 0xa000, R9 ;  /* 0x0000a00007027824 */ /* 0x000fca00078e0209 */
[----:B------:R-:W-:Y:S01]  /*c8d0*/  R2UR UR14, R2 ;  /* 0x00000000020e72ca */ /* 0x000fe200000e0000 */
[----:B------:R-:W-:-:S04]  /*c8e0*/  VIADD R2, R9, 0x38800 ;  /* 0x0003880009027836 */ /* 0x000fc80000000000 */
[----:B------:R-:W-:-:S08]  /*c8f0*/  IMAD R2, R16, 0x8, R2 ;  /* 0x0000000810027824 */ /* 0x000fd000078e0202 */
[----:B------:R-:W-:Y:S02]  /*c900*/  UIADD3 UR8, UR14, 0x24400, URZ ;  /* 0x000244000e087890 */ /* 0x000fe4000fffe03f */
[----:B------:R-:W-:Y:S02]  /*c910*/  UIADD3 UR15, UR14, 0x26c00, URZ ;  /* 0x00026c000e0f7890 */ /* 0x000fe4000fffe03f */
[----:B------:R-:W-:Y:S02]  /*c920*/  UIADD3 UR16, UR14, 0x29400, URZ ;  /* 0x000294000e107890 */ /* 0x000fe4000fffe03f */
[----:B------:R-:W-:-:S03]  /*c930*/  UIADD3 UR14, UR14, 0x2bc00, URZ ;  /* 0x0002bc000e0e7890 */ /* 0x000fc6000fffe03f */
[----:B------:R1:W-:Y:S02]  /*c940*/  UTMALDG.4D [UR8], [UR4], desc[UR6] ;  /* 0x00000608040075b4 */ /* 0x0003e40008019000 */
[----:B-1----:R-:W-:Y:S01]  /*c950*/  UMOV UR8, UR15 ;  /* 0x0000000f00087c82 */ /* 0x002fe20008000000 */
[----:B------:R-:W-:Y:S02]  /*c960*/  UMOV UR10, UR17 ;  /* 0x00000011000a7c82 */ /* 0x000fe40008000000 */
[----:B------:R1:W-:Y:S02]  /*c970*/  UTMALDG.4D [UR8], [UR4], desc[UR6] ;  /* 0x00000608040075b4 */ /* 0x0003e40008019000 */
[----:B-1----:R-:W-:Y:S01]  /*c980*/  UMOV UR8, UR16 ;  /* 0x0000001000087c82 */ /* 0x002fe20008000000 */
[----:B------:R-:W-:Y:S02]  /*c990*/  UMOV UR10, UR18 ;  /* 0x00000012000a7c82 */ /* 0x000fe40008000000 */
[----:B------:R1:W-:Y:S02]  /*c9a0*/  UTMALDG.4D [UR8], [UR4], desc[UR6] ;  /* 0x00000608040075b4 */ /* 0x0003e40008019000 */
[----:B-1----:R-:W-:Y:S01]  /*c9b0*/  UMOV UR8, UR14 ;  /* 0x0000000e00087c82 */ /* 0x002fe20008000000 */
[----:B------:R-:W-:-:S02]  /*c9c0*/  UMOV UR10, UR19 ;  /* 0x00000013000a7c82 */ /* 0x000fc40008000000 */
[----:B------:R1:W-:Y:S01]  /*c9d0*/  UTMALDG.4D [UR8], [UR4], desc[UR6] ;  /* 0x00000608040075b4 */ /* 0x0003e20008019000 */
[----:B------:R-:W2:Y:S02]  /*c9e0*/  SYNCS.PHASECHK.TRANS64.TRYWAIT P1, [R2+URZ+0x60], R3 ;  /* 0x00006003020075a7 */ /* 0x000ea4000802017f */
[----:B-12---:R-:W-:Y:S05]  /*c9f0*/  @!P1 BRA `(.L_x_55) ;  /* 0x0000002000149947 */ /* 0x006fea0003800000 */
.L_x_100:
[----:B------:R-:W-:Y:S05]  /*ca00*/  @P2 BRA `(.L_x_56) ;  /* 0x00000000002c2947 */ /* 0x000fea0003800000 */
[----:B------:R-:W2:Y:S01]  /*ca10*/  S2R R9, SR_TID.X ;  /* 0x0000000000097919 */ /* 0x000ea20000002100 */
[----:B------:R-:W-:Y:S01]  /*ca20*/  MOV R14, 0x400 ;  /* 0x00000400000e7802 */ /* 0x000fe20000000f00 */
[----:B-1----:R-:W-:Y:S01]  /*ca30*/  IMAD.MOV.U32 R3, RZ, RZ, 0xa000 ;  /* 0x0000a000ff037424 */ /* 0x002fe200078e00ff */
[----:B------:R-:W1:Y:S01]  /*ca40*/  S2R R15, SR_CgaCtaId ;  /* 0x00000000000f7919 */ /* 0x000e620000008800 */
[----:B--2---:R-:W-:-:S04]  /*ca50*/  LOP3.LUT R9, R9, 0x1f, RZ, 0xc0, !PT ;  /* 0x0000001f09097812 */ /* 0x004fc800078ec0ff */
[----:B------:R-:W-:Y:S02]  /*ca60*/  ISETP.NE.AND P1, PT, R9, RZ, PT ;  /* 0x000000ff0900720c */ /* 0x000fe40003f25270 */
[----:B-1----:R-:W-:-:S04]  /*ca70*/  LEA R14, R15, R14, 0x18 ;  /* 0x0000000e0f0e7211 */ /* 0x002fc800078ec0ff */
[----:B------:R-:W-:-:S04]  /*ca80*/  LEA R2, R16, R14, 0x3 ;  /* 0x0000000e10027211 */ /* 0x000fc800078e18ff */
[----:B------:R2:W-:Y:S03]  /*ca90*/  SYNCS.ARRIVE.TRANS64 RZ, [R2+URZ+0x38850], R3 ;  /* 0x0388500302ff79a7 */ /* 0x0005e6000800003f */
[----:B------:R-:W-:Y:S05]  /*caa0*/  @!P1 BRA `(.L_x_56) ;  /* 0x0000000000049947 */ /* 0x000fea0003800000 */
[----:B------:R-:W-:Y:S01]  /*cab0*/  BPT.TRAP 0x1 ;  /* 0x000000040000795c */ /* 0x000fe20000300000 */
.L_x_56:
[----:B-12---:R-:W2:Y:S01]  /*cac0*/  LDL.LU R3, [R1] ;  /* 0x0000000001037983 */ /* 0x006ea20000300800 */
[----:B------:R-:W-:Y:S01]  /*cad0*/  MOV R9, 0x400 ;  /* 0x0000040000097802 */ /* 0x000fe20000000f00 */
[----:B------:R-:W1:Y:S01]  /*cae0*/  S2R R14, SR_CgaCtaId ;  /* 0x00000000000e7919 */ /* 0x000e620000008800 */
[----:B------:R-:W-:Y:S01]  /*caf0*/  R2UR UR13, R5 ;  /* 0x00000000050d72ca */ /* 0x000fe200000e0000 */
[----:B------:R-:W-:Y:S01]  /*cb00*/  UIADD3 UR4, UP0, UR36, 0x470, URZ ;  /* 0x0000047024047890 */ /* 0x000fe2000ff1e03f */
[----:B------:R-:W-:Y:S02]  /*cb10*/  R2UR UR12, R4 ;  /* 0x00000000040c72ca */ /* 0x000fe400000e0000 */
[----:B-1----:R-:W-:-:S05]  /*cb20*/  LEA R9, R14, R9, 0x18 ;  /* 0x000000090e097211 */ /* 0x002fca00078ec0ff */
[----:B------:R-:W-:-:S05]  /*cb30*/  IMAD R2, R16, 0x8, R9 ;  /* 0x0000000810027824 */ /* 0x000fca00078e0209 */
[----:B------:R-:W-:Y:S01]  /*cb40*/  R2UR UR9, R2 ;  /* 0x00000000020972ca */ /* 0x000fe200000e0000 */
[----:B------:R-:W-:-:S05]  /*cb50*/  IMAD R2, R16, 0xa000, R9 ;  /* 0x0000a00010027824 */ /* 0x000fca00078e0209 */
[----:B------:R-:W-:Y:S01]  /*cb60*/  R2UR UR16, R2 ;  /* 0x00000000021072ca */ /* 0x000fe200000e0000 */
[----:B------:R-:W-:-:S06]  /*cb70*/  UIADD3.X UR5, URZ, UR37, URZ, UP0, !UPT ;  /* 0x000000253f057290 */ /* 0x000fcc00087fe43f */
[----:B------:R-:W-:-:S06]  /*cb80*/  UIADD3 UR9, UR9, 0x38850, URZ ;  /* 0x0003885009097890 */ /* 0x000fcc000fffe03f */
[----:B------:R-:W-:Y:S02]  /*cb90*/  UIADD3 UR8, UR16, 0x400, URZ ;  /* 0x0000040010087890 */ /* 0x000fe4000fffe03f */
[----:B------:R-:W-:Y:S02]  /*cba0*/  UIADD3 UR14, UR16, 0x2c00, URZ ;  /* 0x00002c00100e7890 */ /* 0x000fe4000fffe03f */
[----:B------:R-:W-:Y:S01]  /*cbb0*/  UIADD3 UR15, UR16, 0x5400, URZ ;  /* 0x00005400100f7890 */ /* 0x000fe2000fffe03f */
[----:B------:R-:W-:Y:S01]  /*cbc0*/  UMOV UR10, URZ ;  /* 0x0000003f000a7c82 */ /* 0x000fe20008000000 */
[----:B------:R-:W-:Y:S01]  /*cbd0*/  UMOV UR6, 0x0 ;  /* 0x0000000000067882 */ /* 0x000fe20000000000 */
[----:B------:R-:W-:Y:S01]  /*cbe0*/  UMOV UR7, 0x14f00000 ;  /* 0x14f0000000077882 */ /* 0x000fe20000000000 */
[----:B------:R-:W-:Y:S01]  /*cbf0*/  UMOV UR17, 0x40 ;  /* 0x0000004000117882 */ /* 0x000fe20000000000 */
[----:B------:R-:W-:Y:S01]  /*cc00*/  UIADD3 UR16, UR16, 0x7c00, URZ ;  /* 0x00007c0010107890 */ /* 0x000fe2000fffe03f */
[----:B------:R1:W-:Y:S01]  /*cc10*/  STL [R1], R6 ;  /* 0x0000000601007387 */ /* 0x0003e20000100800 */
[----:B------:R-:W-:-:S02]  /*cc20*/  MOV R5, R8 ;  /* 0x0000000800057202 */ /* 0x000fc40000000f00 */
[----:B--2---:R-:W-:-:S13]  /*cc30*/  R2UR UR11, R3 ;  /* 0x00000000030b72ca */ /* 0x004fda00000e0000 */
[----:B------:R-:W-:-:S09]  /*cc40*/  UIMAD UR11, UR11, 0x50, URZ ;  /* 0x000000500b0b78a4 */ /* 0x000fd2000f8e023f */
[----:B------:R2:W-:Y:S02]  /*cc50*/  UTMALDG.4D [UR8], [UR4], desc[UR6] ;  /* 0x00000608040075b4 */ /* 0x0005e40008019000 */
[----:B--2---:R-:W-:Y:S01]  /*cc60*/  UMOV UR8, UR14 ;  /* 0x0000000e00087c82 */ /* 0x004fe20008000000 */
[----:B------:R-:W-:Y:S01]  /*cc70*/  UMOV UR10, UR17 ;  /* 0x00000011000a7c82 */ /* 0x000fe20008000000 */
[----:B------:R-:W-:Y:S01]  /*cc80*/  UMOV UR14, 0x80 ;  /* 0x00000080000e7882 */ /* 0x000fe20000000000 */
        /* <DEDUP_REMOVED lines=8> */
[----:B-1----:R-:W-:Y:S01]  /*cd10*/  NOP ;  /* 0x0000000000007918 */ /* 0x002fe20000000000 */
.L_x_51:
[----:B------:R-:W-:Y:S05]  /*cd20*/  BSYNC B0 ;  /* 0x0000000000007941 */ /* 0x000fea0003800000 */
.L_x_50:
[----:B------:R-:W2:Y:S01]  /*cd30*/  LDL.LU R2, [R1+0xc] ;  /* 0x00000c0001027983 */ /* 0x000ea20000300800 */
[----:B------:R-:W-:Y:S01]  /*cd40*/  IMAD.MOV.U32 R16, RZ, RZ, R7 ;  /* 0x000000ffff107224 */ /* 0x000fe200078e0007 */
[----:B------:R-:W-:Y:S01]  /*cd50*/  MOV R19, R12 ;  /* 0x0000000c00137202 */ /* 0x000fe20000000f00 */
[----:B--2---:R-:W-:-:S07]  /*cd60*/  VIADD R6, R2, 0xfffffffd ;  /* 0xfffffffd02067836 */ /* 0x004fce0000000000 */
.L_x_49:
[----:B------:R-:W-:Y:S01]  /*cd70*/  IMAD.MOV R13, RZ, RZ, -R13 ;  /* 0x000000ffff0d7224 */ /* 0x000fe200078e0a0d */
[----:B------:R-:W-:Y:S04]  /*cd80*/  BSSY B0, `(.L_x_48) ;  /* 0x000010c000007945 */ /* 0x000fe80003800000 */
[----:B------:R-:W-:-:S13]  /*cd90*/  ISETP.NE.AND P1, PT, R10, R13, PT ;  /* 0x0000000d0a00720c */ /* 0x000fda0003f25270 */
[----:B------:R-:W-:Y:S05]  /*cda0*/  @!P1 BRA `(.L_x_57) ;  /* 0x0000001000249947 */ /* 0x000fea0003800000 */
[----:B------:R-:W-:-:S07]  /*cdb0*/  IMAD.MOV.U32 R8, RZ, RZ, R5 ;  /* 0x000000ffff087224 */ /* 0x000fce00078e0005 */
.L_x_72:
        /* <DEDUP_REMOVED lines=12> */
[----:B------:R-:W-:-:S04]  /*ce80*/  IMAD R13, R11, UR4, RZ ;  /* 0x000000040b0d7c24 */ /* 0x000fc8000f8e02ff */
[----:B------:R-:W-:Y:S01]  /*ce90*/  IMAD R13, R0, UR5, R13 ;  /* 0x00000005000d7c24 */ /* 0x000fe2000f8e020d */
[----:B-1----:R-:W-:-:S13]  /*cea0*/  ISETP.NE.AND P1, PT, R9, 0x1, PT ;  /* 0x000000010900780c */ /* 0x002fda0003f25270 */
[----:B------:R-:W1:Y:S02]  /*ceb0*/  @P1 LDC.64 R2, c[0x0][0x420] ;  /* 0x00010800ff021b82 */ /* 0x000e640000000a00 */
[----:B-1----:R-:W-:-:S04]  /*cec0*/  @P1 IMAD.HI.U32 R8, R6, R2, RZ ;  /* 0x0000000206081227 */ /* 0x002fc800078e00ff */
[----:B------:R-:W-:Y:S01]  /*ced0*/  IMAD.MOV.U32 R2, RZ, RZ, R6 ;  /* 0x000000ffff027224 */ /* 0x000fe200078e0006 */
[----:B------:R-:W-:-:S04]  /*cee0*/  @P1 SHF.R.U32.HI R2, RZ, R3, R8 ;  /* 0x00000003ff021219 */ /* 0x000fc80000011608 */
[----:B------:R-:W-:Y:S02]  /*cef0*/  IADD3 R12, -R2, RZ, RZ ;  /* 0x000000ff020c7210 */ /* 0x000fe40007ffe1ff */
[----:B------:R-:W-:-:S03]  /*cf00*/  SHF.R.S32.HI R3, RZ, 0x1f, R2 ;  /* 0x0000001fff037819 */ /* 0x000fc60000011402 */
[----:B------:R-:W-:Y:S02]  /*cf10*/  IMAD R12, R9, R12, R6 ;  /* 0x0000000c090c7224 */ /* 0x000fe400078e0206 */
[----:B------:R-:W1:Y:S01]  /*cf20*/  LDC.64 R8, c[0x0][0x3f8] ;  /* 0x0000fe00ff087b82 */ /* 0x000e620000000a00 */
[----:B------:R-:W-:-:S04]  /*cf30*/  IMAD.WIDE.U32 R2, R0, UR4, R2 ;  /* 0x0000000400027c25 */ /* 0x000fc8000f8e0002 */
[----:B------:R-:W-:Y:S01]  /*cf40*/  IMAD.IADD R13, R13, 0x1, R3 ;  /* 0x000000010d0d7824 */ /* 0x000fe200078e0203 */
[----:B-1----:R-:W-:-:S04]  /*cf50*/  LEA R8, P1, R2, R8, 0x2 ;  /* 0x0000000802087211 */ /* 0x002fc800078210ff */
[----:B------:R-:W-:-:S05]  /*cf60*/  LEA.HI.X R9, R2, R9, R13, 0x2, P1 ;  /* 0x0000000902097211 */ /* 0x000fca00008f140d */
[----:B------:R1:W5:Y:S04]  /*cf70*/  LDG.E R8, desc[UR6][R8.64] ;  /* 0x0000000608087981 */ /* 0x000368000c1e1900 */
.L_x_60:
[----:B------:R-:W2:Y:S01]  /*cf80*/  S2R R3, SR_CgaCtaId ;  /* 0x0000000000037919 */ /* 0x000ea20000008800 */
[----:B------:R-:W-:-:S04]  /*cf90*/  MOV R2, 0x400 ;  /* 0x0000040000027802 */ /* 0x000fc80000000f00 */
[----:B--2---:R-:W-:Y:S02]  /*cfa0*/  LEA R2, R3, R2, 0x18 ;  /* 0x0000000203027211 */ /* 0x004fe400078ec0ff */
[----:B------:R-:W-:-:S03]  /*cfb0*/  SHF.L.U32 R3, R10, 0x1f, RZ ;  /* 0x0000001f0a037819 */ /* 0x000fc600000006ff */
[----:B------:R-:W-:-:S04]  /*cfc0*/  IMAD R2, R7, 0x8, R2 ;  /* 0x0000000807027824 */ /* 0x000fc800078e0202 */
[----:B------:R-:W2:Y:S02]  /*cfd0*/  SYNCS.PHASECHK.TRANS64.TRYWAIT P1, [R2+URZ+0x38840], R3 ;  /* 0x03884003020075a7 */ /* 0x000ea4000802017f */
[----:B--2---:R-:W-:Y:S05]  /*cfe0*/  @!P1 BRA `(.L_x_61) ;  /* 0x0000001800ac9947 */ /* 0x004fea0003800000 */
.L_x_101:
[----:B-1----:R-:W1:Y:S02]  /*cff0*/  S2R R9, SR_TID.X ;  /* 0x0000000000097919 */ /* 0x002e640000002100 */
[----:B-1----:R-:W-:-:S04]  /*d000*/  LOP3.LUT R9, R9, 0x7f, RZ, 0xc0, !PT ;  /* 0x0000007f09097812 */ /* 0x002fc800078ec0ff */
[----:B------:R-:W-:-:S13]  /*d010*/  ISETP.NE.AND P2, PT, R9, RZ, PT ;  /* 0x000000ff0900720c */ /* 0x000fda0003f45270 */
[----:B------:R-:W-:Y:S05]  /*d020*/  @P2 BRA `(.L_x_62) ;  /* 0x00000000001c2947 */ /* 0x000fea0003800000 */
[----:B------:R-:W1:Y:S01]  /*d030*/  S2R R9, SR_TID.X ;  /* 0x0000000000097919 */ /* 0x000e620000002100 */
[----:B--2---:R-:W-:-:S04]  /*d040*/  MOV R3, 0xa000 ;  /* 0x0000a00000037802 */ /* 0x004fc80000000f00 */
[----:B------:R3:W-:Y:S01]  /*d050*/  SYNCS.ARRIVE.TRANS64 RZ, [R2+URZ+0x38830], R3 ;  /* 0x0388300302ff79a7 */ /* 0x0007e2000800003f */
[----:B-1----:R-:W-:-:S04]  /*d060*/  LOP3.LUT R9, R9, 0x1f, RZ, 0xc0, !PT ;  /* 0x0000001f09097812 */ /* 0x002fc800078ec0ff */
[----:B------:R-:W-:-:S13]  /*d070*/  ISETP.NE.AND P1, PT, R9, RZ, PT ;  /* 0x000000ff0900720c */ /* 0x000fda0003f25270 */
[----:B---3--:R-:W-:Y:S05]  /*d080*/  @!P1 BRA `(.L_x_62) ;  /* 0x0000000000049947 */ /* 0x008fea0003800000 */
[----:B------:R-:W-:Y:S01]  /*d090*/  BPT.TRAP 0x1 ;  /* 0x000000040000795c */ /* 0x000fe20000300000 */
.L_x_62:
[----:B------:R-:W1:Y:S01]  /*d0a0*/  S2R R9, SR_CgaCtaId ;  /* 0x0000000000097919 */ /* 0x000e620000008800 */
[----:B--2---:R-:W-:Y:S01]  /*d0b0*/  MOV R3, 0x400 ;  /* 0x0000040000037802 */ /* 0x004fe20000000f00 */
        /* <DEDUP_REMOVED lines=12> */
[----:B------:R-:W-:-:S02]  /*d180*/  SHF.L.U32 R19, R19, 0x1f, RZ ;  /* 0x0000001f13137819 */ /* 0x000fc400000006ff */
[----:B------:R-:W-:Y:S02]  /*d190*/  UIADD3 UR9, UR9, 0x38830, URZ ;  /* 0x0003883009097890 */ /* 0x000fe4000fffe03f */
[----:B------:R-:W-:Y:S01]  /*d1a0*/  UIMAD UR11, UR11, 0x50, URZ ;  /* 0x000000500b0b78a4 */ /* 0x000fe2000f8e023f */
[----:B-1----:R-:W-:-:S05]  /*d1b0*/  LEA R3, R9, R3, 0x18 ;  /* 0x0000000309037211 */ /* 0x002fca00078ec0ff */
[----:B------:R-:W-:Y:S02]  /*d1c0*/  IMAD R2, R7, 0xa000, R3 ;  /* 0x0000a00007027824 */ /* 0x000fe400078e0203 */
[----:B------:R-:W-:-:S03]  /*d1d0*/  VIADD R3, R3, 0x38800 ;  /* 0x0003880003037836 */ /* 0x000fc60000000000 */
[----:B------:R-:W-:Y:S01]  /*d1e0*/  R2UR UR14, R2 ;  /* 0x00000000020e72ca */ /* 0x000fe200000e0000 */
[----:B------:R-:W-:-:S12]  /*d1f0*/  IMAD R2, R16, 0x8, R3 ;  /* 0x0000000810027824 */ /* 0x000fd800078e0203 */
        /* <DEDUP_REMOVED lines=16> */
.L_x_102:
[----:B------:R-:W-:Y:S05]  /*d300*/  @P2 BRA `(.L_x_64) ;  /* 0x00000000001c2947 */ /* 0x000fea0003800000 */
[----:B------:R-:W2:Y:S01]  /*d310*/  S2R R9, SR_TID.X ;  /* 0x0000000000097919 */ /* 0x000ea20000002100 */
[----:B------:R-:W-:-:S04]  /*d320*/  MOV R3, 0xa000 ;  /* 0x0000a00000037802 */ /* 0x000fc80000000f00 */
[----:B------:R3:W-:Y:S01]  /*d330*/  SYNCS.ARRIVE.TRANS64 RZ, [R2+URZ+0x50], R3 ;  /* 0x0000500302ff79a7 */ /* 0x0007e2000800003f */
[----:B--2---:R-:W-:-:S04]  /*d340*/  LOP3.LUT R9, R9, 0x1f, RZ, 0xc0, !PT ;  /* 0x0000001f09097812 */ /* 0x004fc800078ec0ff */
[----:B------:R-:W-:-:S13]  /*d350*/  ISETP.NE.AND P1, PT, R9, RZ, PT ;  /* 0x000000ff0900720c */ /* 0x000fda0003f25270 */
[----:B---3--:R-:W-:Y:S05]  /*d360*/  @!P1 BRA `(.L_x_64) ;  /* 0x0000000000049947 */ /* 0x008fea0003800000 */
[----:B------:R-:W-:Y:S01]  /*d370*/  BPT.TRAP 0x1 ;  /* 0x000000040000795c */ /* 0x000fe20000300000 */
.L_x_64:
[----:B------:R-:W2:Y:S01]  /*d380*/  LDL.LU R3, [R1] ;  /* 0x0000000001037983 */ /* 0x000ea20000300800 */
[----:B------:R-:W-:Y:S01]  /*d390*/  MOV R9, 0x400 ;  /* 0x0000040000097802 */ /* 0x000fe20000000f00 */
[----:B------:R-:W3:Y:S01]  /*d3a0*/  S2R R13, SR_CgaCtaId ;  /* 0x00000000000d7919 */ /* 0x000ee20000008800 */
[----:B------:R-:W-:Y:S01]  /*d3b0*/  R2UR UR9, R2 ;  /* 0x00000000020972ca */ /* 0x000fe200000e0000 */
[----:B------:R-:W-:Y:S01]  /*d3c0*/  UIADD3 UR4, UP0, UR36, 0x470, URZ ;  /* 0x0000047024047890 */ /* 0x000fe2000ff1e03f */
[----:B------:R-:W-:Y:S02]  /*d3d0*/  R2UR UR13, R5 ;  /* 0x00000000050d72ca */ /* 0x000fe400000e0000 */
[----:B------:R-:W-:Y:S01]  /*d3e0*/  R2UR UR12, R4 ;  /* 0x00000000040c72ca */ /* 0x000fe200000e0000 */
[----:B------:R-:W-:Y:S01]  /*d3f0*/  UIADD3.X UR5, URZ, UR37, URZ, UP0, !UPT ;  /* 0x000000253f057290 */ /* 0x000fe200087fe43f */
[----:B---3--:R-:W-:-:S05]  /*d400*/  LEA R9, R13, R9, 0x18 ;  /* 0x000000090d097211 */ /* 0x008fca00078ec0ff */
        /* <DEDUP_REMOVED lines=10> */
[----:B------:R-:W-:Y:S01]  /*d4b0*/  UIADD3 UR14, UR14, 0x7c00, URZ ;  /* 0x00007c000e0e7890 */ /* 0x000fe2000fffe03f */
[----:B------:R3:W-:Y:S01]  /*d4c0*/  STL [R1], R12 ;  /* 0x0000000c01007387 */ /* 0x0007e20000100800 */
[----:B------:R-:W-:Y:S01]  /*d4d0*/  IMAD.MOV.U32 R5, RZ, RZ, R8 ;  /* 0x000000ffff057224 */ /* 0x000fe200078e0008 */
        /* <DEDUP_REMOVED lines=14> */
[----:B---3--:R-:W-:Y:S01]  /*d5c0*/  NOP ;  /* 0x0000000000007918 */ /* 0x008fe20000000000 */
.L_x_59:
[----:B------:R-:W-:Y:S05]  /*d5d0*/  BSYNC B1 ;  /* 0x0000000000017941 */ /* 0x000fea0003800000 */
.L_x_58:
[----:B------:R-:W-:Y:S01]  /*d5e0*/  VIADD R16, R7, 0x1 ;  /* 0x0000000107107836 */ /* 0x000fe20000000000 */
[----:B------:R-:W-:Y:S04]  /*d5f0*/  BSSY B1, `(.L_x_65) ;  /* 0x0000081000017945 */ /* 0x000fe80003800000 */
[----:B------:R-:W-:-:S04]  /*d600*/  ISETP.NE.AND P1, PT, R16, 0x2, PT ;  /* 0x000000021000780c */ /* 0x000fc80003f25270 */
[----:B-1----:R-:W-:Y:S02]  /*d610*/  SEL R19, RZ, 0x1, P1 ;  /* 0x00000001ff137807 */ /* 0x002fe40000800000 */
[----:B------:R-:W-:Y:S02]  /*d620*/  SEL R16, R16, RZ, P1 ;  /* 0x000000ff10107207 */ /* 0x000fe40000800000 */
[----:B------:R-:W-:Y:S01]  /*d630*/  LOP3.LUT R19, R10, R19, RZ, 0x3c, !PT ;  /* 0x000000130a137212 */ /* 0x000fe200078e3cff */
[----:B------:R-:W-:Y:S06]  /*d640*/  @!P6 BRA `(.L_x_66) ;  /* 0x0000000400ece947 */ /* 0x000fec0003800000 */
[----:B------:R-:W-:Y:S01]  /*d650*/  IADD3 R12, R6, -0x1, RZ ;  /* 0xffffffff060c7810 */ /* 0x000fe20007ffe0ff */
        /* <DEDUP_REMOVED lines=10> */
[----:B------:R-:W-:-:S05]  /*d700*/  @P1 SHF.R.U32.HI R2, RZ, R3, R9 ;  /* 0x00000003ff021219 */ /* 0x000fca0000011609 */
[----:B------:R-:W-:-:S04]  /*d710*/  IMAD.MOV R3, RZ, RZ, -R2 ;  /* 0x000000ffff037224 */ /* 0x000fc800078e0a02 */
[----:B------:R-:W-:Y:S01]  /*d720*/  IMAD R12, R8, R3, R12 ;  /* 0x00000003080c7224 */ /* 0x000fe200078e020c */
[--C-:B------:R-:W-:Y:S01]  /*d730*/  SHF.R.S32.HI R3, RZ, 0x1f, R2.reuse ;  /* 0x0000001fff037819 */ /* 0x100fe20000011402 */
[----:B------:R-:W1:Y:S02]  /*d740*/  LDC.64 R8, c[0x0][0x3f8] ;  /* 0x0000fe00ff087b82 */ /* 0x000e640000000a00 */
[----:B------:R-:W-:-:S05]  /*d750*/  IMAD.WIDE.U32 R2, R0, UR4, R2 ;  /* 0x0000000400027c25 */ /* 0x000fca000f8e0002 */
[----:B------:R-:W-:Y:S02]  /*d760*/  IADD3 R13, R13, R3, RZ ;  /* 0x000000030d0d7210 */ /* 0x000fe40007ffe0ff */
[----:B-1----:R-:W-:-:S04]  /*d770*/  LEA R8, P1, R2, R8, 0x2 ;  /* 0x0000000802087211 */ /* 0x002fc800078210ff */
[----:B------:R-:W-:-:S05]  /*d780*/  LEA.HI.X R9, R2, R9, R13, 0x2, P1 ;  /* 0x0000000902097211 */ /* 0x000fca00008f140d */
[----:B------:R1:W5:Y:S04]  /*d790*/  LDG.E R8, desc[UR6][R8.64] ;  /* 0x0000000608087981 */ /* 0x000368000c1e1900 */
.L_x_67:
[----:B------:R-:W2:Y:S01]  /*d7a0*/  S2R R3, SR_CgaCtaId ;  /* 0x0000000000037919 */ /* 0x000ea20000008800 */
[----:B------:R-:W-:-:S04]  /*d7b0*/  MOV R2, 0x400 ;  /* 0x0000040000027802 */ /* 0x000fc80000000f00 */
[----:B--2---:R-:W-:Y:S02]  /*d7c0*/  LEA R2, R3, R2, 0x18 ;  /* 0x0000000203027211 */ /* 0x004fe400078ec0ff */
[----:B------:R-:W-:-:S03]  /*d7d0*/  SHF.L.U32 R3, R19, 0x1f, RZ ;  /* 0x0000001f13037819 */ /* 0x000fc600000006ff */
[----:B------:R-:W-:-:S04]  /*d7e0*/  IMAD R2, R16, 0x8, R2 ;  /* 0x0000000810027824 */ /* 0x000fc800078e0202 */
[----:B------:R-:W2:Y:S02]  /*d7f0*/  SYNCS.PHASECHK.TRANS64.TRYWAIT P1, [R2+URZ+0x38840], R3 ;  /* 0x03884003020075a7 */ /* 0x000ea4000802017f */
[----:B--2---:R-:W-:Y:S05]  /*d800*/  @!P1 BRA `(.L_x_68) ;  /* 0x0000001000cc9947 */ /* 0x004fea0003800000 */
.L_x_103:
[----:B-1----:R-:W1:Y:S02]  /*d810*/  S2R R9, SR_TID.X ;  /* 0x0000000000097919 */ /* 0x002e640000002100 */
[----:B-1----:R-:W-:-:S04]  /*d820*/  LOP3.LUT R9, R9, 0x7f, RZ, 0xc0, !PT ;  /* 0x0000007f09097812 */ /* 0x002fc800078ec0ff */
[----:B------:R-:W-:-:S13]  /*d830*/  ISETP.NE.AND P2, PT, R9, RZ, PT ;  /* 0x000000ff0900720c */ /* 0x000fda0003f45270 */
[----:B------:R-:W-:Y:S05]  /*d840*/  @P2 BRA `(.L_x_69) ;  /* 0x00000000001c2947 */ /* 0x000fea0003800000 */
[----:B------:R-:W1:Y:S01]  /*d850*/  S2R R9, SR_TID.X ;  /* 0x0000000000097919 */ /* 0x000e620000002100 */
[----:B--2---:R-:W-:-:S04]  /*d860*/  IMAD.MOV.U32 R3, RZ, RZ, 0xa000 ;  /* 0x0000a000ff037424 */ /* 0x004fc800078e00ff */
[----:B------:R3:W-:Y:S01]  /*d870*/  SYNCS.ARRIVE.TRANS64 RZ, [R2+URZ+0x38830], R3 ;  /* 0x0388300302ff79a7 */ /* 0x0007e2000800003f */
[----:B-1----:R-:W-:-:S04]  /*d880*/  LOP3.LUT R9, R9, 0x1f, RZ, 0xc0, !PT ;  /* 0x0000001f09097812 */ /* 0x002fc800078ec0ff */
[----:B------:R-:W-:-:S13]  /*d890*/  ISETP.NE.AND P1, PT, R9, RZ, PT ;  /* 0x000000ff0900720c */ /* 0x000fda0003f25270 */
[----:B---3--:R-:W-:Y:S05]  /*d8a0*/  @!P1 BRA `(.L_x_69) ;  /* 0x0000000000049947 */ /* 0x008fea0003800000 */
[----:B------:R-:W-:Y:S01]  /*d8b0*/  BPT.TRAP 0x1 ;  /* 0x000000040000795c */ /* 0x000fe20000300000 */
.L_x_69:
[----:B------:R-:W1:Y:S01]  /*d8c0*/  S2R R13, SR_CgaCtaId ;  /* 0x00000000000d7919 */ /* 0x000e620000008800 */
[----:B------:R-:W-:Y:S01]  /*d8d0*/  MOV R9, 0x400 ;  /* 0x0000040000097802 */ /* 0x000fe20000000f00 */
[----:B------:R-:W-:Y:S01]  /*d8e0*/  UIADD3 UR4, UP0, UR36, 0x370, URZ ;  /* 0x0000037024047890 */ /* 0x000fe2000ff1e03f */
[----:B------:R-:W-:Y:S01]  /*d8f0*/  R2UR UR11, R12 ;  /* 0x000000000c0b72ca */ /* 0x000fe200000e0000 */
[----:B------:R-:W-:Y:S01]  /*d900*/  UMOV UR10, URZ ;  /* 0x0000003f000a7c82 */ /* 0x000fe20008000000 */
[----:B------:R-:W-:Y:S01]  /*d910*/  R2UR UR12, R4 ;  /* 0x00000000040c72ca */ /* 0x000fe200000e0000 */
[----:B------:R-:W-:Y:S01]  /*d920*/  UIADD3.X UR5, URZ, UR37, URZ, UP0, !UPT ;  /* 0x000000253f057290 */ /* 0x000fe200087fe43f */
[----:B-----5:R-:W-:Y:S01]  /*d930*/  R2UR UR13, R8 ;  /* 0x00000000080d72ca */ /* 0x020fe200000e0000 */
[----:B------:R-:W-:Y:S01]  /*d940*/  UMOV UR6, 0x0 ;  /* 0x0000000000067882 */ /* 0x000fe20000000000 */
[----:B------:R-:W-:Y:S01]  /*d950*/  UMOV UR7, 0x14f00000 ;  /* 0x14f0000000077882 */ /* 0x000fe20000000000 */
[----:B------:R-:W-:Y:S01]  /*d960*/  UMOV UR17, 0x40 ;  /* 0x0000004000117882 */ /* 0x000fe20000000000 */
[----:B------:R-:W-:Y:S01]  /*d970*/  UMOV UR18, 0x80 ;  /* 0x0000008000127882 */ /* 0x000fe20000000000 */
[----:B------:R-:W-:-:S04]  /*d980*/  UMOV UR19, 0xc0 ;  /* 0x000000c000137882 */ /* 0x000fc80000000000 */
[----:B------:R-:W-:Y:S01]  /*d990*/  UIMAD UR11, UR11, 0x50, URZ ;  /* 0x000000500b0b78a4 */ /* 0x000fe2000f8e023f */
[----:B-1----:R-:W-:-:S04]  /*d9a0*/  LEA R9, R13, R9, 0x18 ;  /* 0x000000090d097211 */ /* 0x002fc800078ec0ff */
[----:B--2---:R-:W-:-:S05]  /*d9b0*/  IADD3 R2, R9, 0x38800, RZ ;  /* 0x0003880009027810 */ /* 0x004fca0007ffe0ff */
[--C-:B------:R-:W-:Y:S02]  /*d9c0*/  IMAD R3, R16, 0x8, R2.reuse ;  /* 0x0000000810037824 */ /* 0x100fe400078e0202 */
[----:B------:R-:W-:-:S03]  /*d9d0*/  IMAD R2, R7, 0x8, R2 ;  /* 0x0000000807027824 */ /* 0x000fc600078e0202 */
[----:B------:R-:W-:Y:S01]  /*d9e0*/  R2UR UR9, R3 ;  /* 0x00000000030972ca */ /* 0x000fe200000e0000 */
[----:B------:R-:W-:-:S05]  /*d9f0*/  IMAD R3, R16, 0xa000, R9 ;  /* 0x0000a00010037824 */ /* 0x000fca00078e0209 */
[----:B------:R-:W-:Y:S02]  /*da00*/  R2UR UR14, R3 ;  /* 0x00000000030e72ca */ /* 0x000fe400000e0000 */
[----:B------:R-:W-:-:S05]  /*da10*/  SHF.L.U32 R3, R10, 0x1f, RZ ;  /* 0x0000001f0a037819 */ /* 0x000fca00000006ff */
[----:B------:R-:W-:-:S06]  /*da20*/  UIADD3 UR9, UR9, 0x30, URZ ;  /* 0x0000003009097890 */ /* 0x000fcc000fffe03f */
        /* <DEDUP_REMOVED lines=16> */
.L_x_104:
        /* <DEDUP_REMOVED lines=8> */
.L_x_71:
[----:B-1----:R-:W2:Y:S01]  /*dbb0*/  LDL.LU R3, [R1] ;  /* 0x0000000001037983 */ /* 0x002ea20000300800 */
[----:B------:R-:W-:Y:S01]  /*dbc0*/  MOV R9, 0x400 ;  /* 0x0000040000097802 */ /* 0x000fe20000000f00 */
[----:B------:R-:W1:Y:S01]  /*dbd0*/  S2R R10, SR_CgaCtaId ;  /* 0x00000000000a7919 */ /* 0x000e620000008800 */
[----:B------:R-:W-:Y:S01]  /*dbe0*/  R2UR UR9, R2 ;  /* 0x00000000020972ca */ /* 0x000fe200000e0000 */
[----:B------:R-:W-:Y:S01]  /*dbf0*/  UIADD3 UR4, UP0, UR36, 0x470, URZ ;  /* 0x0000047024047890 */ /* 0x000fe2000ff1e03f */
[----:B------:R-:W-:Y:S02]  /*dc00*/  R2UR UR13, R5 ;  /* 0x00000000050d72ca */ /* 0x000fe400000e0000 */
[----:B------:R-:W-:Y:S01]  /*dc10*/  R2UR UR12, R4 ;  /* 0x00000000040c72ca */ /* 0x000fe200000e0000 */
[----:B------:R-:W-:Y:S01]  /*dc20*/  UIADD3.X UR5, URZ, UR37, URZ, UP0, !UPT ;  /* 0x000000253f057290 */ /* 0x000fe200087fe43f */
[----:B-1----:R-:W-:-:S05]  /*dc30*/  LEA R9, R10, R9, 0x18 ;  /* 0x000000090a097211 */ /* 0x002fca00078ec0ff */
        /* <DEDUP_REMOVED lines=28> */
.L_x_66:
[----:B------:R-:W-:Y:S05]  /*de00*/  BSYNC B1 ;  /* 0x0000000000017941 */ /* 0x000fea0003800000 */
.L_x_65:
[C---:B------:R-:W-:Y:S01]  /*de10*/  ISETP.GT.AND P1, PT, R6.reuse, 0x1, PT ;  /* 0x000000010600780c */ /* 0x040fe20003f24270 */
[----:B------:R-:W-:-:S12]  /*de20*/  VIADD R6, R6, 0xfffffffe ;  /* 0xfffffffe06067836 */ /* 0x000fd80000000000 */
[----:B------:R-:W-:Y:S05]  /*de30*/  @P1 BRA `(.L_x_72) ;  /* 0xffffffec00e01947 */ /* 0x000fea000383ffff */
.L_x_57:
[----:B------:R-:W-:Y:S05]  /*de40*/  BSYNC B0 ;  /* 0x0000000000007941 */ /* 0x000fea0003800000 */
.L_x_48:
[----:B------:R-:W-:Y:S04]  /*de50*/  BSSY B0, `(.L_x_73) ;  /* 0x0000037000007945 */ /* 0x000fe80003800000 */
[----:B------:R-:W-:Y:S05]  /*de60*/  @!P6 BRA `(.L_x_74) ;  /* 0x0000000000d4e947 */ /* 0x000fea0003800000 */
[----:B------:R-:W2:Y:S01]  /*de70*/  S2R R3, SR_CgaCtaId ;  /* 0x0000000000037919 */ /* 0x000ea20000008800 */
[----:B------:R-:W-:Y:S01]  /*de80*/  MOV R0, 0x400 ;  /* 0x0000040000007802 */ /* 0x000fe20000000f00 */
[----:B------:R-:W3:Y:S03]  /*de90*/  S2R R2, SR_TID.X ;  /* 0x0000000000027919 */ /* 0x000ee60000002100 */
[----:B--2---:R-:W-:-:S04]  /*dea0*/  LEA R0, R3, R0, 0x18 ;  /* 0x0000000003007211 */ /* 0x004fc800078ec0ff */
[----:B------:R-:W-:Y:S02]  /*deb0*/  LEA R3, R16, R0, 0x3 ;  /* 0x0000000010037211 */ /* 0x000fe400078e18ff */
[----:B------:R-:W-:Y:S02]  /*dec0*/  SHF.L.U32 R0, R19, 0x1f, RZ ;  /* 0x0000001f13007819 */ /* 0x000fe400000006ff */
[----:B---3--:R-:W-:Y:S02]  /*ded0*/  LOP3.LUT R2, R2, 0x7f, RZ, 0xc0, !PT ;  /* 0x0000007f02027812 */ /* 0x008fe400078ec0ff */
[----:B------:R-:W2:Y:S02]  /*dee0*/  SYNCS.PHASECHK.TRANS64.TRYWAIT P0, [R3+URZ+0x38860], R0 ;  /* 0x03886000030075a7 */ /* 0x000ea4000800017f */
[----:B------:R-:W-:Y:S01]  /*def0*/  ISETP.NE.AND P1, PT, R2, RZ, PT ;  /* 0x000000ff0200720c */ /* 0x000fe20003f25270 */
[----:B--2---:R-:W-:-:S12]  /*df00*/  @!P0 BRA `(.L_x_75) ;  /* 0x0000000c00348947 */ /* 0x004fd80003800000 */
.L_x_105:
[----:B------:R-:W-:Y:S05]  /*df10*/  @P1 BRA `(.L_x_76) ;  /* 0x00000000001c1947 */ /* 0x000fea0003800000 */
[----:B------:R-:W3:Y:S01]  /*df20*/  S2R R2, SR_TID.X ;  /* 0x0000000000027919 */ /* 0x000ee20000002100 */
[----:B--2---:R-:W-:-:S04]  /*df30*/  IMAD.MOV.U32 R0, RZ, RZ, 0xa000 ;  /* 0x0000a000ff007424 */ /* 0x004fc800078e00ff */
[----:B------:R4:W-:Y:S01]  /*df40*/  SYNCS.ARRIVE.TRANS64 RZ, [R3+URZ+0x38850], R0 ;  /* 0x0388500003ff79a7 */ /* 0x0009e2000800003f */
[----:B---3--:R-:W-:-:S04]  /*df50*/  LOP3.LUT R2, R2, 0x1f, RZ, 0xc0, !PT ;  /* 0x0000001f02027812 */ /* 0x008fc800078ec0ff */
[----:B------:R-:W-:-:S13]  /*df60*/  ISETP.NE.AND P0, PT, R2, RZ, PT ;  /* 0x000000ff0200720c */ /* 0x000fda0003f05270 */
[----:B----4-:R-:W-:Y:S05]  /*df70*/  @!P0 BRA `(.L_x_76) ;  /* 0x0000000000048947 */ /* 0x010fea0003800000 */
[----:B------:R-:W-:Y:S01]  /*df80*/  BPT.TRAP 0x1 ;  /* 0x000000040000795c */ /* 0x000fe20000300000 */
.L_x_76:
[----:B------:R-:W3:Y:S01]  /*df90*/  LDL R2, [R1] ;  /* 0x0000000001027983 */ /* 0x000ee20000100800 */
[----:B--2---:R-:W-:Y:S01]  /*dfa0*/  MOV R0, 0x400 ;  /* 0x0000040000007802 */ /* 0x004fe20000000f00 */
[----:B-1----:R-:W1:Y:S01]  /*dfb0*/  S2R R6, SR_CgaCtaId ;  /* 0x0000000000067919 */ /* 0x002e620000008800 */
        /* <DEDUP_REMOVED lines=17> */
[----:B---3--:R-:W-:-:S13]  /*e0d0*/  R2UR UR11, R2 ;  /* 0x00000000020b72ca */ /* 0x008fda00000e0000 */
[----:B------:R-:W-:-:S09]  /*e0e0*/  UIMAD UR11, UR11, 0x50, URZ ;  /* 0x000000500b0b78a4 */ /* 0x000fd2000f8e023f */
[----:B------:R1:W-:Y:S02]  /*e0f0*/  UTMALDG.4D [UR8], [UR4], desc[UR6] ;  /* 0x00000608040075b4 */ /* 0x0003e40008019000 */
[----:B-1----:R-:W-:Y:S01]  /*e100*/  UMOV UR8, UR15 ;  /* 0x0000000f00087c82 */ /* 0x002fe20008000000 */
[----:B------:R-:W-:Y:S01]  /*e110*/  UMOV UR10, UR17 ;  /* 0x00000011000a7c82 */ /* 0x000fe20008000000 */
[----:B------:R-:W-:Y:S01]  /*e120*/  UMOV UR15, 0x80 ;  /* 0x00000080000f7882 */ /* 0x000fe20000000000 */
[----:B------:R1:W-:Y:S02]  /*e130*/  UTMALDG.4D [UR8], [UR4], desc[UR6] ;  /* 0x00000608040075b4 */ /* 0x0003e40008019000 */
[----:B-1----:R-:W-:Y:S01]  /*e140*/  UMOV UR8, UR16 ;  /* 0x0000001000087c82 */ /* 0x002fe20008000000 */
[----:B------:R-:W-:Y:S01]  /*e150*/  UMOV UR10, UR15 ;  /* 0x0000000f000a7c82 */ /* 0x000fe20008000000 */
[----:B------:R-:W-:Y:S01]  /*e160*/  UMOV UR15, 0xc0 ;  /* 0x000000c0000f7882 */ /* 0x000fe20000000000 */
[----:B------:R1:W-:Y:S02]  /*e170*/  UTMALDG.4D [UR8], [UR4], desc[UR6] ;  /* 0x00000608040075b4 */ /* 0x0003e40008019000 */
[----:B-1----:R-:W-:Y:S01]  /*e180*/  UMOV UR8, UR14 ;  /* 0x0000000e00087c82 */ /* 0x002fe20008000000 */
[----:B------:R-:W-:-:S02]  /*e190*/  UMOV UR10, UR15 ;  /* 0x0000000f000a7c82 */ /* 0x000fc40008000000 */
[----:B------:R2:W-:Y:S02]  /*e1a0*/  UTMALDG.4D [UR8], [UR4], desc[UR6] ;  /* 0x00000608040075b4 */ /* 0x0005e40008019000 */
[----:B--2---:R-:W-:Y:S01]  /*e1b0*/  NOP ;  /* 0x0000000000007918 */ /* 0x004fe20000000000 */
.L_x_74:
[----:B------:R-:W-:Y:S05]  /*e1c0*/  BSYNC B0 ;  /* 0x0000000000007941 */ /* 0x000fea0003800000 */
.L_x_73:
[----:B------:R-:W2:Y:S01]  /*e1d0*/  LDL.LU R0, [R1+0x10] ;  /* 0x0000100001007983 */ /* 0x000ea20000300800 */
[----:B------:R-:W-:-:S03]  /*e1e0*/  ULDC UR4, c[0x0][0xda4] ;  /* 0x0003690000047ab9 */ /* 0x000fc60000000800 */
[----:B------:R-:W3:Y:S01]  /*e1f0*/  LDL.LU R2, [R1+0x18] ;  /* 0x0000180001027983 */ /* 0x000ee20000300800 */
[----:B------:R-:W-:-:S05]  /*e200*/  VIADD R16, R16, 0x1 ;  /* 0x0000000110107836 */ /* 0x000fca0000000000 */
[----:B------:R-:W-:-:S04]  /*e210*/  ISETP.NE.AND P0, PT, R16, 0x2, PT ;  /* 0x000000021000780c */ /* 0x000fc80003f05270 */
[----:B------:R-:W-:Y:S02]  /*e220*/  SEL R16, R16, RZ, P0 ;  /* 0x000000ff10107207 */ /* 0x000fe40000000000 */
[----:B--2---:R-:W-:Y:S01]  /*e230*/  IADD3 R0, R0, UR38, RZ ;  /* 0x0000002600007c10 */ /* 0x004fe2000fffe0ff */
[----:B---3--:R-:W-:-:S04]  /*e240*/  VIADD R2, R2, 0x1 ;  /* 0x0000000102027836 */ /* 0x008fc80000000000 */
[----:B------:R2:W-:Y:S01]  /*e250*/  STL [R1+0x10], R0 ;  /* 0x0000100001007387 */ /* 0x0005e20000100800 */
[----:B------:R-:W-:-:S03]  /*e260*/  ISETP.GE.AND P1, PT, R0, UR4, PT ;  /* 0x0000000400007c0c */ /* 0x000fc6000bf26270 */
[----:B------:R3:W-:Y:S01]  /*e270*/  STL [R1+0x18], R2 ;  /* 0x0000180201007387 */ /* 0x0007e20000100800 */
[----:B--2---:R-:W-:-:S04]  /*e280*/  SEL R0, RZ, 0x1, P0 ;  /* 0x00000001ff007807 */ /* 0x004fc80000000000 */
[----:B------:R-:W-:-:S05]  /*e290*/  LOP3.LUT R19, R19, R0, RZ, 0x3c, !PT ;  /* 0x0000000013137212 */ /* 0x000fca00078e3cff */
[----:B---3--:R-:W-:Y:S05]  /*e2a0*/  @!P1 BRA `(.L_x_77) ;  /* 0xffffffcc008c9947 */ /* 0x008fea000383ffff */
[----:B------:R-:W-:-:S07]  /*e2b0*/  LOP3.LUT R2, R2, 0x1, RZ, 0xc, !PT ;  /* 0x0000000102027812 */ /* 0x000fce00078e0cff */
.L_x_32:
[----:B------:R-:W2:Y:S01]  /*e2c0*/  S2R R3, SR_CgaCtaId ;  /* 0x0000000000037919 */ /* 0x000ea20000008800 */
[----:B------:R-:W-:Y:S01]  /*e2d0*/  MOV R0, 0x400 ;  /* 0x0000040000007802 */ /* 0x000fe20000000f00 */
[----:B------:R-:W-:Y:S03]  /*e2e0*/  BSSY B0, `(.L_x_78) ;  /* 0x0000005000007945 */ /* 0x000fe60003800000 */
[----:B--2---:R-:W-:Y:S02]  /*e2f0*/  LEA R0, R3, R0, 0x18 ;  /* 0x0000000003007211 */ /* 0x004fe400078ec0ff */
[----:B------:R-:W-:-:S04]  /*e300*/  SHF.L.U32 R3, R2, 0x1f, RZ ;  /* 0x0000001f02037819 */ /* 0x000fc800000006ff */
[----:B------:R-:W2:Y:S02]  /*e310*/  SYNCS.PHASECHK.TRANS64.TRYWAIT P0, [R0+URZ+0x38820], R3 ;  /* 0x03882003000075a7 */ /* 0x000ea4000800017f */
[----:B--2---:R-:W-:Y:S05]  /*e320*/  @!P0 BRA `(.L_x_79) ;  /* 0x0000000800408947 */ /* 0x004fea0003800000 */
.L_x_106:
[----:B------:R-:W-:Y:S05]  /*e330*/  BSYNC B0 ;  /* 0x0000000000007941 */ /* 0x000fea0003800000 */
.L_x_78:
[----:B------:R-:W-:-:S03]  /*e340*/  UMOV UR4, 0xffffffff ;  /* 0xffffffff00047882 */ /* 0x000fc60000000000 */
[----:B------:R-:W-:Y:S05]  /*e350*/  BRA.DIV UR4, `(.L_x_80) ;  /* 0x0000000a04487947 */ /* 0x000fea000b800000 */
[----:B------:R-:W3:Y:S02]  /*e360*/  S2R R2, SR_TID.X ;  /* 0x0000000000027919 */ /* 0x000ee40000002100 */
[----:B---3--:R-:W-:-:S04]  /*e370*/  SHF.R.U32.HI R2, RZ, 0x5, R2 ;  /* 0x00000005ff027819 */ /* 0x008fc80000011602 */
[----:B------:R-:W-:-:S05]  /*e380*/  LOP3.LUT R2, R2, 0x3, RZ, 0xc0, !PT ;  /* 0x0000000302027812 */ /* 0x000fca00078ec0ff */
[----:B------:R3:W4:Y:S02]  /*e390*/  SHFL.IDX PT, R14, R2, RZ, 0x1f ;  /* 0x00001fff020e7589 */ /* 0x00072400000e0000 */
.L_x_109:
[----:B----4-:R-:W-:Y:S01]  /*e3a0*/  ISETP.NE.AND P0, PT, R14, RZ, PT ;  /* 0x000000ff0e00720c */ /* 0x010fe20003f05270 */
[----:B------:R-:W-:-:S12]  /*e3b0*/  BSSY B0, `(.L_x_81) ;  /* 0x0000024000007945 */ /* 0x000fd80003800000 */
[----:B------:R-:W-:Y:S05]  /*e3c0*/  @P0 BRA `(.L_x_82) ;  /* 0x0000000000880947 */ /* 0x000fea0003800000 */
[----:B------:R-:W-:-:S03]  /*e3d0*/  UMOV UR4, 0xffffffff ;  /* 0xffffffff00047882 */ /* 0x000fc60000000000 */
[----:B------:R-:W-:Y:S05]  /*e3e0*/  BRA.DIV UR4, `(.L_x_83) ;  /* 0x0000000a04587947 */ /* 0x000fea000b800000 */
[----:B------:R-:W-:-:S13]  /*e3f0*/  ELECT P6, URZ, PT ;  /* 0x00000000003f782f */ /* 0x000fda00038c0000 */
.L_x_112:
[----:B------:R-:W-:Y:S05]  /*e400*/  @!P6 BRA `(.L_x_82) ;  /* 0x000000000078e947 */ /* 0x000fea0003800000 */
[----:B---3--:R-:W3:Y:S02]  /*e410*/  LDL.LU R2, [R1+0x1c] ;  /* 0x00001c0001027983 */ /* 0x008ee40000300800 */
[----:B---3--:R-:W-:-:S04]  /*e420*/  LOP3.LUT R2, R2, 0x2, RZ, 0xfc, !PT ;  /* 0x0000000202027812 */ /* 0x008fc800078efcff */
[----:B------:R-:W-:-:S13]  /*e430*/  ISETP.NE.AND P2, PT, R2, 0x3, PT ;  /* 0x000000030200780c */ /* 0x000fda0003f45270 */
[----:B------:R-:W-:Y:S05]  /*e440*/  @!P2 BRA `(.L_x_84) ;  /* 0x000000000004a947 */ /* 0x000fea0003800000 */
[----:B------:R-:W-:Y:S01]  /*e450*/  BPT.TRAP 0x1 ;  /* 0x000000040000795c */ /* 0x000fe20000300000 */
.L_x_84:
[----:B--2---:R-:W-:Y:S01]  /*e460*/  VIADD R3, R0, 0x38840 ;  /* 0x0003884000037836 */ /* 0x004fe20000000000 */
[----:B------:R-:W-:Y:S01]  /*e470*/  SHF.L.U32 R5, R19, 0x1f, RZ ;  /* 0x0000001f13057819 */ /* 0x000fe200000006ff */
[----:B------:R-:W-:-:S03]  /*e480*/  VIADD R2, R16, 0x1 ;  /* 0x0000000110027836 */ /* 0x000fc60000000000 */
[----:B-1----:R-:W-:Y:S02]  /*e490*/  LEA R6, R16, R3, 0x3 ;  /* 0x0000000310067211 */ /* 0x002fe400078e18ff */
[----:B------:R-:W-:Y:S02]  /*e4a0*/  ISETP.NE.AND P1, PT, R2, 0x2, PT ;  /* 0x000000020200780c */ /* 0x000fe40003f25270 */
[----:B------:R-:W1:Y:S02]  /*e4b0*/  SYNCS.PHASECHK.TRANS64.TRYWAIT P0, [R6+URZ], R5 ;  /* 0x00000005060075a7 */ /* 0x000e64000800017f */
[----:B------:R-:W-:-:S04]  /*e4c0*/  SEL R4, RZ, 0x1, P1 ;  /* 0x00000001ff047807 */ /* 0x000fc80000800000 */
[----:B------:R-:W-:Y:S02]  /*e4d0*/  LOP3.LUT R19, R19, R4, RZ, 0x3c, !PT ;  /* 0x0000000413137212 */ /* 0x000fe400078e3cff */
[----:B------:R-:W-:Y:S02]  /*e4e0*/  SEL R4, R2, RZ, P1 ;  /* 0x000000ff02047207 */ /* 0x000fe40000800000 */
[----:B------:R-:W-:-:S03]  /*e4f0*/  SHF.L.U32 R2, R19, 0x1f, RZ ;  /* 0x0000001f13027819 */ /* 0x000fc600000006ff */
[----:B------:R-:W-:Y:S01]  /*e500*/  IMAD R3, R4, 0x8, R3 ;  /* 0x0000000804037824 */ /* 0x000fe200078e0203 */
[----:B-1----:R-:W-:Y:S06]  /*e510*/  @!P0 BRA `(.L_x_85) ;  /* 0x00000008002c8947 */ /* 0x002fec0003800000 */
.L_x_113:
[----:B------:R-:W2:Y:S02]  /*e520*/  SYNCS.PHASECHK.TRANS64.TRYWAIT P0, [R3+URZ], R2 ;  /* 0x00000002030075a7 */ /* 0x000ea4000800017f */
[----:B--2---:R-:W-:Y:S05]  /*e530*/  @!P0 BRA `(.L_x_86) ;  /* 0x0000000800388947 */ /* 0x004fea0003800000 */
.L_x_114:
[----:B------:R-:W-:Y:S05]  /*e540*/  @!P2 BRA `(.L_x_87) ;  /* 0x000000000004a947 */ /* 0x000fea0003800000 */
[----:B------:R-:W-:Y:S01]  /*e550*/  BPT.TRAP 0x1 ;  /* 0x000000040000795c */ /* 0x000fe20000300000 */
.L_x_87:
[----:B--2---:R-:W-:-:S05]  /*e560*/  IADD3 R3, R0, 0x38860, RZ ;  /* 0x0003886000037810 */ /* 0x004fca0007ffe0ff */
[----:B------:R-:W-:-:S04]  /*e570*/  IMAD R16, R16, 0x8, R3 ;  /* 0x0000000810107824 */ /* 0x000fc800078e0203 */
[----:B------:R-:W2:Y:S02]  /*e580*/  SYNCS.PHASECHK.TRANS64.TRYWAIT P0, [R16+URZ], R5 ;  /* 0x00000005100075a7 */ /* 0x000ea4000800017f */
[----:B--2---:R-:W-:Y:S05]  /*e590*/  @!P0 BRA `(.L_x_88) ;  /* 0x0000000800348947 */ /* 0x004fea0003800000 */
.L_x_115:
[----:B------:R-:W-:-:S07]  /*e5a0*/  IMAD R3, R4, 0x8, R3 ;  /* 0x0000000804037824 */ /* 0x000fce00078e0203 */
.L_x_89:
[----:B---3--:R3:W4:Y:S02]  /*e5b0*/  SYNCS.PHASECHK.TRANS64.TRYWAIT P0, [R3+URZ], R2 ;  /* 0x00000002030075a7 */ /* 0x008724000800017f */
[----:B----4-:R-:W-:Y:S05]  /*e5c0*/  @!P0 NANOSLEEP.SYNCS 0x989680 ;  /* 0x009896800000895d */ /* 0x010fea0003900000 */
[----:B------:R-:W4:Y:S02]  /*e5d0*/  @!P0 SYNCS.PHASECHK.TRANS64 P0, [R3+URZ], R2 ;  /* 0x00000002030085a7 */ /* 0x000f24000800007f */
[----:B----4-:R-:W-:Y:S05]  /*e5e0*/  @!P0 BRA `(.L_x_89) ;  /* 0xfffffffc00f08947 */ /* 0x010fea000383ffff */
.L_x_82:
[----:B------:R-:W-:Y:S05]  /*e5f0*/  BSYNC B0 ;  /* 0x0000000000007941 */ /* 0x000fea0003800000 */
.L_x_81:
[----:B------:R-:W-:Y:S05]  /*e600*/  EXIT ;  /* 0x000000000000794d */ /* 0x000fea0003800000 */
.L_x_10:
[----:B-1----:R-:W-:-:S04]  /*e610*/  MOV R3, UR61 ;  /* 0x0000003d00037c02 */ /* 0x002fc80008000f00 */
[----:B------:R1:W2:Y:S03]  /*e620*/  SYNCS.PHASECHK.TRANS64.TRYWAIT P1, [R3+URZ+0x38800], R0 ;  /* 0x03880000030075a7 */ /* 0x0002a6000802017f */
[----:B--2---:R-:W-:Y:S05]  /*e630*/  @!P1 NANOSLEEP.SYNCS 0x989680 ;  /* 0x009896800000995d */ /* 0x004fea0003900000 */
[----:B------:R-:W2:Y:S02]  /*e640*/  @!P1 SYNCS.PHASECHK.TRANS64 P1, [R3+URZ+0x38800], R0 ;  /* 0x03880000030095a7 */ /* 0x000ea4000802007f */
[----:B--2---:R-:W-:Y:S05]  /*e650*/  @!P1 BRA `(.L_x_10) ;  /* 0xfffffffc00ec9947 */ /* 0x004fea000383ffff */
[----:B------:R-:W-:Y:S05]  /*e660*/  BRA `(.L_x_90) ;  /* 0xffffff2800a87947 */ /* 0x000fea000383ffff */
.L_x_14:
[----:B--2---:R2:W3:Y:S02]  /*e670*/  SYNCS.PHASECHK.TRANS64.TRYWAIT P2, [R0+URZ+0x38830], R3 ;  /* 0x03883003000075a7 */ /* 0x0044e4000804017f */
[----:B---3--:R-:W-:Y:S05]  /*e680*/  @!P2 NANOSLEEP.SYNCS 0x989680 ;  /* 0x009896800000a95d */ /* 0x008fea0003900000 */
[----:B------:R-:W3:Y:S02]  /*e690*/  @!P2 SYNCS.PHASECHK.TRANS64 P2, [R0+URZ+0x38830], R3 ;  /* 0x038830030000a5a7 */ /* 0x000ee4000804007f */
[----:B---3--:R-:W-:Y:S05]  /*e6a0*/  @!P2 BRA `(.L_x_14) ;  /* 0xfffffffc00f0a947 */ /* 0x008fea000383ffff */
[----:B------:R-:W-:Y:S05]  /*e6b0*/  BRA `(.L_x_13) ;  /* 0xffffff2800d87947 */ /* 0x000fea000383ffff */
.L_x_19:
[----:B--2---:R-:W-:-:S04]  /*e6c0*/  IMAD.U32 R5, RZ, RZ, UR39 ;  /* 0x00000027ff057e24 */ /* 0x004fc8000f8e00ff */
[----:B------:R2:W3:Y:S03]  /*e6d0*/  SYNCS.PHASECHK.TRANS64.TRYWAIT P2, [R5+URZ+0x38830], R2 ;  /* 0x03883002050075a7 */ /* 0x0004e6000804017f */
[----:B---3--:R-:W-:Y:S05]  /*e6e0*/  @!P2 NANOSLEEP.SYNCS 0x989680 ;  /* 0x009896800000a95d */ /* 0x008fea0003900000 */
[----:B------:R-:W3:Y:S02]  /*e6f0*/  @!P2 SYNCS.PHASECHK.TRANS64 P2, [R5+URZ+0x38830], R2 ;  /* 0x038830020500a5a7 */ /* 0x000ee4000804007f */
[----:B---3--:R-:W-:Y:S05]  /*e700*/  @!P2 BRA `(.L_x_19) ;  /* 0xfffffffc00eca947 */ /* 0x008fea000383ffff */
[----:B------:R-:W-:Y:S05]  /*e710*/  BRA `(.L_x_18) ;  /* 0xffffff68006c7947 */ /* 0x000fea000383ffff */
.L_x_23:
[----:B----4-:R-:W-:-:S04]  /*e720*/  IMAD.U32 R3, RZ, RZ, UR5 ;  /* 0x00000005ff037e24 */ /* 0x010fc8000f8e00ff */
[----:B------:R4:W1:Y:S03]  /*e730*/  SYNCS.PHASECHK.TRANS64.TRYWAIT P2, [R3+URZ+0x38850], R0 ;  /* 0x03885000030075a7 */ /* 0x000866000804017f */
[----:B-1----:R-:W-:Y:S05]  /*e740*/  @!P2 NANOSLEEP.SYNCS 0x989680 ;  /* 0x009896800000a95d */ /* 0x002fea0003900000 */
[----:B------:R-:W1:Y:S02]  /*e750*/  @!P2 SYNCS.PHASECHK.TRANS64 P2, [R3+URZ+0x38850], R0 ;  /* 0x038850000300a5a7 */ /* 0x000e64000804007f */
[----:B-1----:R-:W-:Y:S05]  /*e760*/  @!P2 BRA `(.L_x_23) ;  /* 0xfffffffc00eca947 */ /* 0x002fea000383ffff */
[----:B------:R-:W-:Y:S05]  /*e770*/  BRA `(.L_x_22) ;  /* 0xffffff9000b87947 */ /* 0x000fea000383ffff */
.L_x_28:
[----:B--2---:R-:W-:-:S04]  /*e780*/  MOV R3, UR7 ;  /* 0x0000000700037c02 */ /* 0x004fc80008000f00 */
[----:B------:R2:W3:Y:S03]  /*e790*/  SYNCS.PHASECHK.TRANS64.TRYWAIT P0, [R3+URZ+0x38850], R0 ;  /* 0x03885000030075a7 */ /* 0x0004e6000800017f */
[----:B---3--:R-:W-:Y:S05]  /*e7a0*/  @!P0 NANOSLEEP.SYNCS 0x989680 ;  /* 0x009896800000895d */ /* 0x008fea0003900000 */
[----:B------:R-:W3:Y:S02]  /*e7b0*/  @!P0 SYNCS.PHASECHK.TRANS64 P0, [R3+URZ+0x38850], R0 ;  /* 0x03885000030085a7 */ /* 0x000ee4000800007f */
[----:B---3--:R-:W-:Y:S05]  /*e7c0*/  @!P0 BRA `(.L_x_28) ;  /* 0xfffffffc00ec8947 */ /* 0x008fea000383ffff */
[----:B------:R-:W-:Y:S05]  /*e7d0*/  BRA `(.L_x_27) ;  /* 0xffffffa800a87947 */ /* 0x000fea000383ffff */
.L_x_40:
[----:B------:R-:W1:Y:S01]  /*e7e0*/  S2R R6, SR_TID.X ;  /* 0x0000000000067919 */ /* 0x000e620000002100 */
[----:B------:R-:W-:Y:S01]  /*e7f0*/  BSSY B0, `(.L_x_91) ;  /* 0x000000a000007945 */ /* 0x000fe20003800000 */
[----:B------:R-:W-:Y:S01]  /*e800*/  IMAD.MOV.U32 R12, RZ, RZ, RZ ;  /* 0x000000ffff0c7224 */ /* 0x000fe200078e00ff */
[----:B------:R-:W-:Y:S01]  /*e810*/  MOV R11, 0x1f ;  /* 0x0000001f000b7802 */ /* 0x000fe20000000f00 */
[----:B------:R-:W-:Y:S01]  /*e820*/  IMAD.MOV.U32 R15, RZ, RZ, -0x1 ;  /* 0xffffffffff0f7424 */ /* 0x000fe200078e00ff */
[----:B-1----:R-:W-:-:S04]  /*e830*/  SHF.R.U32.HI R6, RZ, 0x5, R6 ;  /* 0x00000005ff067819 */ /* 0x002fc80000011606 */
[----:B------:R-:W-:-:S05]  /*e840*/  LOP3.LUT R6, R6, 0x3, RZ, 0xc0, !PT ;  /* 0x0000000306067812 */ /* 0x000fca00078ec0ff */
[----:B------:R-:W-:-:S07]  /*e850*/  IMAD.MOV.U32 R13, RZ, RZ, R6 ;  /* 0x000000ffff0d7224 */ /* 0x000fce00078e0006 */
[----:B------:R-:W-:Y:S05]  /*e860*/  WARPSYNC.COLLECTIVE R15, `(.L_x_92) ;  /* 0x000000000f087348 */ /* 0x000fea0003c00000 */
[----:B------:R1:W2:Y:S02]  /*e870*/  SHFL.IDX P6, R14, R13, R12, R11 ;  /* 0x0000000c0d0e7389 */ /* 0x0002a400000c000b */
[----:B-12---:R-:W-:Y:S01]  /*e880*/  ENDCOLLECTIVE ;  /* 0x000000000000791b */ /* 0x006fe20003800000 */
.L_x_92:
[----:B------:R-:W-:Y:S05]  /*e890*/  BSYNC B0 ;  /* 0x0000000000007941 */ /* 0x000fea0003800000 */
.L_x_91:
[----:B------:R-:W-:Y:S05]  /*e8a0*/  BRA `(.L_x_93) ;  /* 0xffffffd000b87947 */ /* 0x000fea000383ffff */
.L_x_41:
[----:B------:R-:W-:Y:S01]  /*e8b0*/  BSSY B0, `(.L_x_94) ;  /* 0x0000006000007945 */ /* 0x000fe20003800000 */
[----:B------:R-:W-:-:S07]  /*e8c0*/  IMAD.MOV.U32 R15, RZ, RZ, -0x1 ;  /* 0xffffffffff0f7424 */ /* 0x000fce00078e00ff */
[----:B------:R-:W-:Y:S05]  /*e8d0*/  WARPSYNC.COLLECTIVE R15, `(.L_x_95) ;  /* 0x000000000f0c7348 */ /* 0x000fea0003c00000 */
[----:B------:R-:W-:Y:S02]  /*e8e0*/  ELECT P6, UR62, PT ;  /* 0x00000000003e782f */ /* 0x000fe400038c0000 */
[----:B------:R-:W-:Y:S01]  /*e8f0*/  MOV R14, UR62 ;  /* 0x0000003e000e7c02 */ /* 0x000fe20008000f00 */
[----:B------:R-:W-:Y:S10]  /*e900*/  ENDCOLLECTIVE ;  /* 0x000000000000791b */ /* 0x000ff40003800000 */
.L_x_95:
[----:B------:R-:W-:Y:S05]  /*e910*/  BSYNC B0 ;  /* 0x0000000000007941 */ /* 0x000fea0003800000 */
.L_x_94:
[----:B------:R-:W-:Y:S05]  /*e920*/  BRA `(.L_x_96) ;  /* 0xffffffd000b07947 */ /* 0x000fea000383ffff */
.L_x_44:
[----:B---3--:R3:W4:Y:S02]  /*e930*/  SYNCS.PHASECHK.TRANS64.TRYWAIT P1, [R6+URZ+0x38840], R7 ;  /* 0x03884007060075a7 */ /* 0x008724000802017f */
[----:B----4-:R-:W-:Y:S05]  /*e940*/  @!P1 NANOSLEEP.SYNCS 0x989680 ;  /* 0x009896800000995d */ /* 0x010fea0003900000 */
[----:B------:R-:W4:Y:S02]  /*e950*/  @!P1 SYNCS.PHASECHK.TRANS64 P1, [R6+URZ+0x38840], R7 ;  /* 0x03884007060095a7 */ /* 0x000f24000802007f */
[----:B----4-:R-:W-:Y:S05]  /*e960*/  @!P1 BRA `(.L_x_44) ;  /* 0xfffffffc00f09947 */ /* 0x010fea000383ffff */
[----:B------:R-:W-:Y:S05]  /*e970*/  BRA `(.L_x_97) ;  /* 0xffffffd400187947 */ /* 0x000fea000383ffff */
.L_x_47:
[----:B-1----:R-:W1:Y:S01]  /*e980*/  S2R R8, SR_CgaCtaId ;  /* 0x0000000000087919 */ /* 0x002e620000008800 */
[----:B------:R-:W-:-:S04]  /*e990*/  MOV R7, 0x400 ;  /* 0x0000040000077802 */ /* 0x000fc80000000f00 */
[----:B-1----:R-:W-:-:S04]  /*e9a0*/  LEA R7, R8, R7, 0x18 ;  /* 0x0000000708077211 */ /* 0x002fc800078ec0ff */
[----:B------:R1:W2:Y:S03]  /*e9b0*/  SYNCS.PHASECHK.TRANS64.TRYWAIT P1, [R7+URZ+0x38820], R6 ;  /* 0x03882006070075a7 */ /* 0x0002a6000802017f */
[----:B--2---:R-:W-:Y:S05]  /*e9c0*/  @!P1 NANOSLEEP.SYNCS 0x989680 ;  /* 0x009896800000995d */ /* 0x004fea0003900000 */
[----:B------:R-:W2:Y:S02]  /*e9d0*/  @!P1 SYNCS.PHASECHK.TRANS64 P1, [R7+URZ+0x38820], R6 ;  /* 0x03882006070095a7 */ /* 0x000ea4000802007f */
[----:B--2---:R-:W-:Y:S05]  /*e9e0*/  @!P1 BRA `(.L_x_47) ;  /* 0xfffffffc00e49947 */ /* 0x004fea000383ffff */
[----:B------:R-:W-:Y:S05]  /*e9f0*/  BRA `(.L_x_98) ;  /* 0xffffffd800887947 */ /* 0x000fea000383ffff */
.L_x_53:
[----:B-1----:R1:W2:Y:S02]  /*ea00*/  SYNCS.PHASECHK.TRANS64.TRYWAIT P1, [R2+URZ+0x38840], R3 ;  /* 0x03884003020075a7 */ /* 0x0022a4000802017f */
[----:B--2---:R-:W-:Y:S05]  /*ea10*/  @!P1 NANOSLEEP.SYNCS 0x989680 ;  /* 0x009896800000995d */ /* 0x004fea0003900000 */
[----:B------:R-:W2:Y:S02]  /*ea20*/  @!P1 SYNCS.PHASECHK.TRANS64 P1, [R2+URZ+0x38840], R3 ;  /* 0x03884003020095a7 */ /* 0x000ea4000802007f */
[----:B--2---:R-:W-:Y:S05]  /*ea30*/  @!P1 BRA `(.L_x_53) ;  /* 0xfffffffc00f09947 */ /* 0x004fea000383ffff */
[----:B------:R-:W-:Y:S05]  /*ea40*/  BRA `(.L_x_99) ;  /* 0xffffffdc00287947 */ /* 0x000fea000383ffff */
.L_x_55:
[----:B-1----:R1:W2:Y:S02]  /*ea50*/  SYNCS.PHASECHK.TRANS64.TRYWAIT P1, [R2+URZ+0x60], R3 ;  /* 0x00006003020075a7 */ /* 0x0022a4000802017f */
[----:B--2---:R-:W-:Y:S05]  /*ea60*/  @!P1 NANOSLEEP.SYNCS 0x989680 ;  /* 0x009896800000995d */ /* 0x004fea0003900000 */
[----:B------:R-:W2:Y:S02]  /*ea70*/  @!P1 SYNCS.PHASECHK.TRANS64 P1, [R2+URZ+0x60], R3 ;  /* 0x00006003020095a7 */ /* 0x000ea4000802007f */
[----:B--2---:R-:W-:Y:S05]  /*ea80*/  @!P1 BRA `(.L_x_55) ;  /* 0xfffffffc00f09947 */ /* 0x004fea000383ffff */
[----:B------:R-:W-:Y:S05]  /*ea90*/  BRA `(.L_x_100) ;  /* 0xffffffdc00d87947 */ /* 0x000fea000383ffff */
.L_x_61:
[----:B--2---:R2:W3:Y:S02]  /*eaa0*/  SYNCS.PHASECHK.TRANS64.TRYWAIT P1, [R2+URZ+0x38840], R3 ;  /* 0x03884003020075a7 */ /* 0x0044e4000802017f */
[----:B---3--:R-:W-:Y:S05]  /*eab0*/  @!P1 NANOSLEEP.SYNCS 0x989680 ;  /* 0x009896800000995d */ /* 0x008fea0003900000 */
[----:B------:R-:W3:Y:S02]  /*eac0*/  @!P1 SYNCS.PHASECHK.TRANS64 P1, [R2+URZ+0x38840], R3 ;  /* 0x03884003020095a7 */ /* 0x000ee4000802007f */
[----:B---3--:R-:W-:Y:S05]  /*ead0*/  @!P1 BRA `(.L_x_61) ;  /* 0xfffffffc00f09947 */ /* 0x008fea000383ffff */
[----:B------:R-:W-:Y:S05]  /*eae0*/  BRA `(.L_x_101) ;  /* 0xffffffe400407947 */ /* 0x000fea000383ffff */
.L_x_63:
[----:B-1----:R1:W2:Y:S02]  /*eaf0*/  SYNCS.PHASECHK.TRANS64.TRYWAIT P1, [R2+URZ+0x60], R19 ;  /* 0x00006013020075a7 */ /* 0x0022a4000802017f */
[----:B--2---:R-:W-:Y:S05]  /*eb00*/  @!P1 NANOSLEEP.SYNCS 0x989680 ;  /* 0x009896800000995d */ /* 0x004fea0003900000 */
[----:B------:R-:W2:Y:S02]  /*eb10*/  @!P1 SYNCS.PHASECHK.TRANS64 P1, [R2+URZ+0x60], R19 ;  /* 0x00006013020095a7 */ /* 0x000ea4000802007f */
[----:B--2---:R-:W-:Y:S05]  /*eb20*/  @!P1 BRA `(.L_x_63) ;  /* 0xfffffffc00f09947 */ /* 0x004fea000383ffff */
[----:B------:R-:W-:Y:S05]  /*eb30*/  BRA `(.L_x_102) ;  /* 0xffffffe400f07947 */ /* 0x000fea000383ffff */
.L_x_68:
[----:B--2---:R2:W3:Y:S02]  /*eb40*/  SYNCS.PHASECHK.TRANS64.TRYWAIT P1, [R2+URZ+0x38840], R3 ;  /* 0x03884003020075a7 */ /* 0x0044e4000802017f */
[----:B---3--:R-:W-:Y:S05]  /*eb50*/  @!P1 NANOSLEEP.SYNCS 0x989680 ;  /* 0x009896800000995d */ /* 0x008fea0003900000 */
[----:B------:R-:W3:Y:S02]  /*eb60*/  @!P1 SYNCS.PHASECHK.TRANS64 P1, [R2+URZ+0x38840], R3 ;  /* 0x03884003020095a7 */ /* 0x000ee4000802007f */
[----:B---3--:R-:W-:Y:S05]  /*eb70*/  @!P1 BRA `(.L_x_68) ;  /* 0xfffffffc00f09947 */ /* 0x008fea000383ffff */
[----:B------:R-:W-:Y:S05]  /*eb80*/  BRA `(.L_x_103) ;  /* 0xffffffec00207947 */ /* 0x000fea000383ffff */
.L_x_70:
[----:B-1----:R1:W2:Y:S02]  /*eb90*/  SYNCS.PHASECHK.TRANS64.TRYWAIT P1, [R2+URZ+0x60], R3 ;  /* 0x00006003020075a7 */ /* 0x0022a4000802017f */
[----:B--2---:R-:W-:Y:S05]  /*eba0*/  @!P1 NANOSLEEP.SYNCS 0x989680 ;  /* 0x009896800000995d */ /* 0x004fea0003900000 */
[----:B------:R-:W2:Y:S02]  /*ebb0*/  @!P1 SYNCS.PHASECHK.TRANS64 P1, [R2+URZ+0x60], R3 ;  /* 0x00006003020095a7 */ /* 0x000ea4000802007f */
[----:B--2---:R-:W-:Y:S05]  /*ebc0*/  @!P1 BRA `(.L_x_70) ;  /* 0xfffffffc00f09947 */ /* 0x004fea000383ffff */
[----:B------:R-:W-:Y:S05]  /*ebd0*/  BRA `(.L_x_104) ;  /* 0xffffffec00d47947 */ /* 0x000fea000383ffff */
.L_x_75:
[----:B--2---:R2:W3:Y:S02]  /*ebe0*/  SYNCS.PHASECHK.TRANS64.TRYWAIT P0, [R3+URZ+0x38860], R0 ;  /* 0x03886000030075a7 */ /* 0x0044e4000800017f */
[----:B---3--:R-:W-:Y:S05]  /*ebf0*/  @!P0 NANOSLEEP.SYNCS 0x989680 ;  /* 0x009896800000895d */ /* 0x008fea0003900000 */
[----:B------:R-:W3:Y:S02]  /*ec00*/  @!P0 SYNCS.PHASECHK.TRANS64 P0, [R3+URZ+0x38860], R0 ;  /* 0x03886000030085a7 */ /* 0x000ee4000800007f */
[----:B---3--:R-:W-:Y:S05]  /*ec10*/  @!P0 BRA `(.L_x_75) ;  /* 0xfffffffc00f08947 */ /* 0x008fea000383ffff */
[----:B------:R-:W-:Y:S05]  /*ec20*/  BRA `(.L_x_105) ;  /* 0xfffffff000b87947 */ /* 0x000fea000383ffff */
.L_x_79:
[----:B--2---:R2:W3:Y:S02]  /*ec30*/  SYNCS.PHASECHK.TRANS64.TRYWAIT P0, [R0+URZ+0x38820], R3 ;  /* 0x03882003000075a7 */ /* 0x0044e4000800017f */
[----:B---3--:R-:W-:Y:S05]  /*ec40*/  @!P0 NANOSLEEP.SYNCS 0x989680 ;  /* 0x009896800000895d */ /* 0x008fea0003900000 */
[----:B------:R-:W3:Y:S02]  /*ec50*/  @!P0 SYNCS.PHASECHK.TRANS64 P0, [R0+URZ+0x38820], R3 ;  /* 0x03882003000085a7 */ /* 0x000ee4000800007f */
[----:B---3--:R-:W-:Y:S05]  /*ec60*/  @!P0 BRA `(.L_x_79) ;  /* 0xfffffffc00f08947 */ /* 0x008fea000383ffff */
[----:B------:R-:W-:Y:S05]  /*ec70*/  BRA `(.L_x_106) ;  /* 0xfffffff400ac7947 */ /* 0x000fea000383ffff */
.L_x_80:
[----:B------:R-:W3:Y:S01]  /*ec80*/  S2R R2, SR_TID.X ;  /* 0x0000000000027919 */ /* 0x000ee20000002100 */
[----:B------:R-:W-:Y:S01]  /*ec90*/  BSSY B0, `(.L_x_107) ;  /* 0x000000a000007945 */ /* 0x000fe20003800000 */
[----:B------:R-:W-:Y:S01]  /*eca0*/  IMAD.MOV.U32 R12, RZ, RZ, RZ ;  /* 0x000000ffff0c7224 */ /* 0x000fe200078e00ff */
[----:B------:R-:W-:Y:S01]  /*ecb0*/  MOV R15, 0xffffffff ;  /* 0xffffffff000f7802 */ /* 0x000fe20000000f00 */
[----:B------:R-:W-:Y:S01]  /*ecc0*/  IMAD.MOV.U32 R11, RZ, RZ, 0x1f ;  /* 0x0000001fff0b7424 */ /* 0x000fe200078e00ff */
[----:B---3--:R-:W-:-:S04]  /*ecd0*/  SHF.R.U32.HI R2, RZ, 0x5, R2 ;  /* 0x00000005ff027819 */ /* 0x008fc80000011602 */
[----:B------:R-:W-:-:S04]  /*ece0*/  LOP3.LUT R2, R2, 0x3, RZ, 0xc0, !PT ;  /* 0x0000000302027812 */ /* 0x000fc800078ec0ff */
[----:B------:R-:W-:-:S07]  /*ecf0*/  MOV R13, R2 ;  /* 0x00000002000d7202 */ /* 0x000fce0000000f00 */
[----:B-12---:R-:W-:Y:S05]  /*ed00*/  WARPSYNC.COLLECTIVE R15, `(.L_x_108) ;  /* 0x000000000f087348 */ /* 0x006fea0003c00000 */
[----:B------:R3:W4:Y:S02]  /*ed10*/  SHFL.IDX P6, R14, R13, R12, R11 ;  /* 0x0000000c0d0e7389 */ /* 0x00072400000c000b */
[----:B-1234-:R-:W-:Y:S01]  /*ed20*/  ENDCOLLECTIVE ;  /* 0x000000000000791b */ /* 0x01efe20003800000 */
.L_x_108:
[----:B------:R-:W-:Y:S05]  /*ed30*/  BSYNC B0 ;  /* 0x0000000000007941 */ /* 0x000fea0003800000 */
.L_x_107:
[----:B------:R-:W-:Y:S05]  /*ed40*/  BRA `(.L_x_109) ;  /* 0xfffffff400947947 */ /* 0x000fea000383ffff */
.L_x_83:
[----:B------:R-:W-:Y:S01]  /*ed50*/  BSSY B1, `(.L_x_110) ;  /* 0x0000006000017945 */ /* 0x000fe20003800000 */
[----:B------:R-:W-:-:S07]  /*ed60*/  IMAD.MOV.U32 R15, RZ, RZ, -0x1 ;  /* 0xffffffffff0f7424 */ /* 0x000fce00078e00ff */
[----:B-123--:R-:W-:Y:S05]  /*ed70*/  WARPSYNC.COLLECTIVE R15, `(.L_x_111) ;  /* 0x000000000f0c7348 */ /* 0x00efea0003c00000 */
[----:B------:R-:W-:Y:S02]  /*ed80*/  ELECT P6, UR62, PT ;  /* 0x00000000003e782f */ /* 0x000fe400038c0000 */
[----:B------:R-:W-:Y:S01]  /*ed90*/  MOV R14, UR62 ;  /* 0x0000003e000e7c02 */ /* 0x000fe20008000f00 */
[----:B-123--:R-:W-:Y:S10]  /*eda0*/  ENDCOLLECTIVE ;  /* 0x000000000000791b */ /* 0x00eff40003800000 */
.L_x_111:
[----:B------:R-:W-:Y:S05]  /*edb0*/  BSYNC B1 ;  /* 0x0000000000017941 */ /* 0x000fea0003800000 */
.L_x_110:
[----:B------:R-:W-:Y:S05]  /*edc0*/  BRA `(.L_x_112) ;  /* 0xfffffff4008c7947 */ /* 0x000fea000383ffff */
.L_x_85:
[----:B-1----:R1:W2:Y:S02]  /*edd0*/  SYNCS.PHASECHK.TRANS64.TRYWAIT P0, [R6+URZ], R5 ;  /* 0x00000005060075a7 */ /* 0x0022a4000800017f */
[----:B--2---:R-:W-:Y:S05]  /*ede0*/  @!P0 NANOSLEEP.SYNCS 0x989680 ;  /* 0x009896800000895d */ /* 0x004fea0003900000 */
[----:B------:R-:W2:Y:S02]  /*edf0*/  @!P0 SYNCS.PHASECHK.TRANS64 P0, [R6+URZ], R5 ;  /* 0x00000005060085a7 */ /* 0x000ea4000800007f */
[----:B--2---:R-:W-:Y:S05]  /*ee00*/  @!P0 BRA `(.L_x_85) ;  /* 0xfffffffc00f08947 */ /* 0x004fea000383ffff */
[----:B------:R-:W-:Y:S05]  /*ee10*/  BRA `(.L_x_113) ;  /* 0xfffffff400c07947 */ /* 0x000fea000383ffff */
.L_x_86:
[----:B--2---:R2:W3:Y:S02]  /*ee20*/  SYNCS.PHASECHK.TRANS64.TRYWAIT P0, [R3+URZ], R2 ;  /* 0x00000002030075a7 */ /* 0x0044e4000800017f */
[----:B---3--:R-:W-:Y:S05]  /*ee30*/  @!P0 NANOSLEEP.SYNCS 0x989680 ;  /* 0x009896800000895d */ /* 0x008fea0003900000 */
[----:B------:R-:W3:Y:S02]  /*ee40*/  @!P0 SYNCS.PHASECHK.TRANS64 P0, [R3+URZ], R2 ;  /* 0x00000002030085a7 */ /* 0x000ee4000800007f */
[----:B---3--:R-:W-:Y:S05]  /*ee50*/  @!P0 BRA `(.L_x_86) ;  /* 0xfffffffc00f08947 */ /* 0x008fea000383ffff */
[----:B------:R-:W-:Y:S05]  /*ee60*/  BRA `(.L_x_114) ;  /* 0xfffffff400b47947 */ /* 0x000fea000383ffff */
.L_x_88:
[----:B--2---:R2:W3:Y:S02]  /*ee70*/  SYNCS.PHASECHK.TRANS64.TRYWAIT P0, [R16+URZ], R5 ;  /* 0x00000005100075a7 */ /* 0x0044e4000800017f */
[----:B---3--:R-:W-:Y:S05]  /*ee80*/  @!P0 NANOSLEEP.SYNCS 0x989680 ;  /* 0x009896800000895d */ /* 0x008fea0003900000 */
[----:B------:R-:W3:Y:S02]  /*ee90*/  @!P0 SYNCS.PHASECHK.TRANS64 P0, [R16+URZ], R5 ;  /* 0x00000005100085a7 */ /* 0x000ee4000800007f */
[----:B---3--:R-:W-:Y:S05]  /*eea0*/  @!P0 BRA `(.L_x_88) ;  /* 0xfffffffc00f08947 */ /* 0x008fea000383ffff */
[----:B------:R-:W-:Y:S05]  /*eeb0*/  BRA `(.L_x_115) ;  /* 0xfffffff400b87947 */ /* 0x000fea000383ffff */
.L_x_116:
[----:B------:R-:W-:-:S00]  /*eec0*/  BRA `(.L_x_116) ;  /* 0xfffffffc00fc7947 */ /* 0x000fc0000383ffff */
[----:B------:R-:W-:-:S00]  /*eed0*/  NOP ;  /* 0x0000000000007918 */ /* 0x000fc00000000000 */
        /* <DEDUP_REMOVED lines=10> */
.L_x_2837:


//--------------------- .text._ZN7cutlass13device_kernelIN5flash11enable_sm90INS1_16FlashAttnFwdSm90INS1_25CollectiveMainloopFwdSm90ILi2EN4cute5tupleIJNS5_1CILi2EEENS7_ILi1EEES9_EEENS6_IJNS7_ILi128EEENS7_ILi80EEENS7_ILi256EEEEEELi256ENS_10bfloat16_tEfNS_4arch4Sm90ELb0ELb0ELb0ELb0ELb0ELb0ELb0ELb1ELb1ELb0ELb0ELb0EEENS1_21CollectiveEpilogueFwdINS6_IJSB_SD_SC_EEESA_SF_SH_Li256ELb0ELb0ELb0ELb0EEENS1_29StaticPersistentTileSchedulerILb0EEEEEEEEEvNT_6ParamsE --------------------------
	.section	.text._ZN7cutlass13device_kernelIN5flash11enable_sm90INS1_16FlashAttnFwdSm90INS1_25CollectiveMainloopFwdSm90ILi2EN4cute5tupleIJNS5_1CILi2EEENS7_ILi1EEES9_EEENS6_IJNS7_ILi128EEENS7_ILi80EEENS7_ILi256EEEEEELi256ENS_10bfloat16_tEfNS_4arch4Sm90ELb0ELb0ELb0ELb0ELb0ELb0ELb0ELb1ELb1ELb0ELb0ELb0EEENS1_21CollectiveEpilogueFwdINS6_IJSB_SD_SC_EEESA_SF_SH_Li256ELb0ELb0ELb0ELb0EEENS1_29StaticPersistentTileSchedulerILb0EEEEEEEEEvNT_6ParamsE,"ax",@progbits
	.align	128
.text._ZN7cutlass13device_kernelIN5flash11enable_sm90INS1_16FlashAttnFwdSm90INS1_25CollectiveMainloopFwdSm90ILi2EN4cute5tupleIJNS5_1CILi2EEENS7_ILi1EEES9_EEENS6_IJNS7_ILi128EEENS7_ILi80EEENS7_ILi256EEEEEELi256ENS_10bfloat16_tEfNS_4arch4Sm90ELb0ELb0ELb0ELb0ELb0ELb0ELb0ELb1ELb1ELb0ELb0ELb0EEENS1_21CollectiveEpilogueFwdINS6_IJSB_SD_SC_EEESA_SF_SH_Li256ELb0ELb0ELb0ELb0EEENS1_29StaticPersistentTileSchedulerILb0EEEEEEEEEvNT_6ParamsE:
        .type           _ZN7cutlass13device_kernelIN5flash11enable_sm90INS1_16FlashAttnFwdSm90INS1_25CollectiveMainloopFwdSm90ILi2EN4cute5tupleIJNS5_1CILi2EEENS7_ILi1EEES9_EEENS6_IJNS7_ILi128EEENS7_ILi80EEENS7_ILi256EEEEEELi256ENS_10bfloat16_tEfNS_4arch4Sm90ELb0ELb0ELb0ELb0ELb0ELb0ELb0ELb1ELb1ELb0ELb0ELb0EEENS1_21CollectiveEpilogueFwdINS6_IJSB_SD_SC_EEESA_SF_SH_Li256ELb0ELb0ELb0ELb0EEENS1_29StaticPersistentTileSchedulerILb0EEEEEEEEEvNT_6ParamsE,@function
        .size           _ZN7cutlass13device_kernelIN5flash11enable_sm90INS1_16FlashAttnFwdSm90INS1_25CollectiveMainloopFwdSm90ILi2EN4cute5tupleIJNS5_1CILi2EEENS7_ILi1EEES9_EEENS6_IJNS7_ILi128EEENS7_ILi80EEENS7_ILi256EEEEEELi256ENS_10bfloat16_tEfNS_4arch4Sm90ELb0ELb0ELb0ELb0ELb0ELb0ELb0ELb1ELb1ELb0ELb0ELb0EEENS1_21CollectiveEpilogueFwdINS6_IJSB_SD_SC_EEESA_SF_SH_Li256ELb0ELb0ELb0ELb0EEENS1_29StaticPersistentTileSchedulerILb0EEEEEEEEEvNT_6ParamsE,(.L_x_2838 - _ZN7cutlass13device_kernelIN5flash11enable_sm90INS1_16FlashAttnFwdSm90INS1_25CollectiveMainloopFwdSm90ILi2EN4cute5tupleIJNS5_1CILi2EEENS7_ILi1EEES9_EEENS6_IJNS7_ILi128EEENS7_ILi80EEENS7_ILi256EEEEEELi256ENS_10bfloat16_tEfNS_4arch4Sm90ELb0ELb0ELb0ELb0ELb0ELb0ELb0ELb1ELb1ELb0ELb0ELb0EEENS1_21CollectiveEpilogueFwdINS6_IJSB_SD_SC_EEESA_SF_SH_Li256ELb0ELb0ELb0ELb0EEENS1_29StaticPersistentTileSchedulerILb0EEEEEEEEEvNT_6ParamsE)
        .other          _ZN7cutlass13device_kernelIN5flash11enable_sm90INS1_16FlashAttnFwdSm90INS1_25CollectiveMainloopFwdSm90ILi2EN4cute5tupleIJNS5_1CILi2EEENS7_ILi1EEES9_EEENS6_IJNS7_ILi128EEENS7_ILi80EEENS7_ILi256EEEEEELi256ENS_10bfloat16_tEfNS_4arch4Sm90ELb0ELb0ELb0ELb0ELb0ELb0ELb0ELb1ELb1ELb0ELb0ELb0EEENS1_21CollectiveEpilogueFwdINS6_IJSB_SD_SC_EEESA_SF_SH_Li256ELb0ELb0ELb0ELb0EEENS1_29StaticPersistentTileSchedulerILb0EEEEEEEEEvNT_6ParamsE,@"STO_CUDA_ENTRY STV_DEFAULT"
_ZN7cutlass13device_kernelIN5flash11enable_sm90INS1_16FlashAttnFwdSm90INS1_25CollectiveMainloopFwdSm90ILi2EN4cute5tupleIJNS5_1CILi2EEENS7_ILi1EEES9_EEENS6_IJNS7_ILi128EEENS7_ILi80EEENS7_ILi256EEEEEELi256ENS_10bfloat16_tEfNS_4arch4Sm90ELb0ELb0ELb0ELb0ELb0ELb0ELb0ELb1ELb1ELb0ELb0ELb0EEENS1_21CollectiveEpilogueFwdINS6_IJSB_SD_SC_EEESA_SF_SH_Li256ELb0ELb0ELb0ELb0EEENS1_29StaticPersistentTileSchedulerILb0EEEEEEEEEvNT_6ParamsE:
[----:B------:R-:W1:Y:S02]  /*0000*/  LDC R1, c[0x0][0x28] ;  /* 0x00000a00ff017b82 */ /* 0x000e640000000800 */
[----:B-1----:R-:W-:Y:S01]  /*0010*/  VIADD R1, R1, 0xffffffd8 ;  /* 0xffffffd801017836 */ /* 0x002fe20000000000 */
[----:B------:R-:W1:Y:S01]  /*0020*/  S2R R8, SR_TID.X ;  /* 0x0000000000087919 */ /* 0x000e620000002100 */
[----:B------:R-:W-:Y:S01]  /*0030*/  ELECT P0, URZ, PT ;  /* 0x00000000003f782f */ /* 0x000fe20003800000 */
[----:B------:R-:W-:Y:S01]  /*0040*/  BSSY B0, `(.L_x_117) ;  /* 0x0000014000007945 */ /* 0x000fe20003800000 */
[----:B-1----:R-:W-:-:S05]  /*0050*/  SHF.R.U32.HI R0, RZ, 0x5, R8 ;  /* 0x00000005ff007819 */ /* 0x002fca0000011608 */
[----:B------:R-:W1:Y:S02]  /*0060*/  SHFL.IDX PT, R2, R0, RZ, 0x1f ;  /* 0x00001fff00027589 */ /* 0x000e6400000e0000 */
[----:B-1----:R-:W-:Y:S02]  /*0070*/  ISETP.EQ.AND P0, PT, R2, RZ, P0 ;  /* 0x000000ff0200720c */ /* 0x002fe40000702270 */
[----:B------:R-:W-:-:S11]  /*0080*/  SHF.R.U32.HI R2, RZ, 0x7, R8 ;  /* 0x00000007ff027819 */ /* 0x000fd60000011608 */
        /* <DEDUP_REMOVED lines=15> */
.L_x_118:
[----:B------:R-:W-:Y:S05]  /*0180*/  BSYNC B0 ;  /* 0x0000000000007941 */ /* 0x000fea0003800000 */
.L_x_117:
[----:B------:R-:W-:Y:S01]  /*0190*/  VOTEU.ANY UP0, P0 ;  /* 0x00000000003f7886 */ /* 0x000fe20000000100 */
[----:B------:R-:W1:Y:S01]  /*01a0*/  SHFL.IDX PT, R2, R2, RZ, 0x1f ;  /* 0x00001fff02027589 */ /* 0x000e6200000e0000 */
[----:B------:R-:W-:Y:S01]  /*01b0*/  UMOV UR4, 0x1 ;  /* 0x0000000100047882 */ /* 0x000fe20000000000 */
[----:B------:R-:W-:Y:S01]  /*01c0*/  UMOV UR7, 0x2 ;  /* 0x0000000200077882 */ /* 0x000fe20000000000 */
[----:B------:R-:W-:Y:S01]  /*01d0*/  VOTEU.ANY UP1, P0 ;  /* 0x00000000003f7886 */ /* 0x000fe20000020100 */
[----:B------:R-:W2:Y:S01]  /*01e0*/  @UP0 S2UR UR8, SR_CgaCtaId ;  /* 0x00000000000809c3 */ /* 0x000ea20000008800 */
[----:B------:R-:W3:Y:S01]  /*01f0*/  SHFL.IDX PT, R3, R0, RZ, 0x1f ;  /* 0x00001fff00037589 */ /* 0x000ee200000e0000 */
[----:B------:R-:W-:Y:S01]  /*0200*/  @UP0 UMOV UR6, 0x400 ;  /* 0x0000040000060882 */ /* 0x000fe20000000000 */
[----:B------:R-:W-:-:S04]  /*0210*/  @UP0 UIADD3 UR4, -UR4, 0x100000, URZ ;  /* 0x0010000004040890 */ /* 0x000fc8000fffe13f */
[----:B------:R-:W-:Y:S02]  /*0220*/  @UP0 USHF.L.U32 UR5, UR4, 0xb, URZ ;  /* 0x0000000b04050899 */ /* 0x000fe4000800063f */
[----:B------:R-:W-:Y:S01]  /*0230*/  @UP0 USHF.L.U32 UR4, UR4, 0x1, URZ ;  /* 0x0000000104040899 */ /* 0x000fe2000800063f */
[----:B------:R-:W-:Y:S01]  /*0240*/  VOTEU.ANY UP2, P0 ;  /* 0x00000000003f7886 */ /* 0x000fe20000040100 */
[----:B-1----:R-:W-:Y:S01]  /*0250*/  R2UR UR9, R2 ;  /* 0x00000000020972ca */ /* 0x002fe200000e0000 */
[----:B--2---:R-:W-:Y:S01]  /*0260*/  @UP0 ULEA UR8, UR8, UR6, 0x18 ;  /* 0x0000000608080291 */ /* 0x004fe2000f8ec03f */
[----:B---3--:R-:W-:Y:S01]  /*0270*/  ISETP.NE.AND P1, PT, R3, RZ, PT ;  /* 0x000000ff0300720c */ /* 0x008fe20003f25270 */
[----:B------:R-:W-:-:S04]  /*0280*/  @UP0 UIADD3 UR6, -UR7, 0x100000, URZ ;  /* 0x0010000007060890 */ /* 0x000fc8000fffe13f */
[----:B------:R-:W-:Y:S02]  /*0290*/  @UP0 USHF.L.U32 UR7, UR6, 0xb, URZ ;  /* 0x0000000b06070899 */ /* 0x000fe4000800063f */
[----:B------:R-:W-:-:S04]  /*02a0*/  @UP0 USHF.L.U32 UR6, UR6, 0x1, URZ ;  /* 0x0000000106060899 */ /* 0x000fc8000800063f */
[----:B------:R-:W-:Y:S01]  /*02b0*/  UISETP.NE.AND UP0, UPT, UR9, URZ, UPT ;  /* 0x0000003f0900728c */ /* 0x000fe2000bf05270 */
[----:B------:R-:W1:Y:S02]  /*02c0*/  FENCE.VIEW.ASYNC.S ;  /* 0x00000000000073c6 */ /* 0x000e640000000000 */
[----:B-1----:R1:W2:Y:S05]  /*02d0*/  @UP1 SYNCS.EXCH.64 URZ, [UR8+0x38800], UR4 ;  /* 0x03880004083f15b2 */ /* 0x0022aa0008000100 */
[----:B------:R1:W3:Y:S01]  /*02e0*/  @UP2 SYNCS.EXCH.64 URZ, [UR8+0x38820], UR6 ;  /* 0x03882006083f25b2 */ /* 0x0002e20008000100 */
[----:B------:R-:W-:Y:S05]  /*02f0*/  @P1 BRA `(.L_x_119) ;  /* 0x0000000000481947 */ /* 0x000fea0003800000 */
[----:B-1----:R-:W1:Y:S01]  /*0300*/  S2UR UR5, SR_CgaCtaId ;  /* 0x00000000000579c3 */ /* 0x002e620000008800 */
[----:B------:R-:W-:Y:S01]  /*0310*/  UMOV UR4, 0x400 ;  /* 0x0000040000047882 */ /* 0x000fe20000000000 */
[----:B------:R-:W-:Y:S01]  /*0320*/  UMOV UR6, 0x1 ;  /* 0x0000000100067882 */ /* 0x000fe20000000000 */
[----:B------:R-:W-:Y:S01]  /*0330*/  UMOV UR9, 0x4 ;  /* 0x0000000400097882 */ /* 0x000fe20000000000 */
[----:B------:R-:W-:-:S04]  /*0340*/  UIADD3 UR6, -UR6, 0x100000, URZ ;  /* 0x0010000006067890 */ /* 0x000fc8000fffe13f */
[----:B------:R-:W-:Y:S02]  /*0350*/  USHF.L.U32 UR7, UR6, 0xb, URZ ;  /* 0x0000000b06077899 */ /* 0x000fe4000800063f */
[----:B------:R-:W-:Y:S01]  /*0360*/  USHF.L.U32 UR6, UR6, 0x1, URZ ;  /* 0x0000000106067899 */ /* 0x000fe2000800063f */
[----:B------:R-:W-:Y:S01]  /*0370*/  ELECT P0, URZ, PT ;  /* 0x00000000003f782f */ /* 0x000fe20003800000 */
[----:B-1----:R-:W-:Y:S02]  /*0380*/  ULEA UR8, UR5, UR4, 0x18 ;  /* 0x0000000405087291 */ /* 0x002fe4000f8ec03f */
[----:B------:R-:W-:-:S04]  /*0390*/  UIADD3 UR4, -UR9, 0x100000, URZ ;  /* 0x0010000009047890 */ /* 0x000fc8000fffe13f */
[----:B------:R-:W-:Y:S02]  /*03a0*/  USHF.L.U32 UR5, UR4, 0xb, URZ ;  /* 0x0000000b04057899 */ /* 0x000fe4000800063f */
[----:B------:R-:W-:Y:S01]  /*03b0*/  USHF.L.U32 UR4, UR4, 0x1, URZ ;  /* 0x0000000104047899 */ /* 0x000fe2000800063f */
[----:B------:R-:W1:Y:S03]  /*03c0*/  FENCE.VIEW.ASYNC.S ;  /* 0x00000000000073c6 */ /* 0x000e660000000000 */
[----:B-1----:R4:W1:Y:S08]  /*03d0*/  SYNCS.EXCH.64 URZ, [UR8+0x38830], UR6 ;  /* 0x03883006083f75b2 */ /* 0x0028700008000100 */
[----:B------:R4:W1:Y:S01]  /*03e0*/  SYNCS.EXCH.64 URZ, [UR8+0x38840], UR4 ;  /* 0x03884004083f75b2 */ /* 0x0008620008000100 */
[----:B------:R4:W1:Y:S01]  /*03f0*/  SYNCS.EXCH.64 URZ, [UR8+0x38838], UR6 ;  /* 0x03883806083f75b2 */ /* 0x0008620008000100 */
[----:B------:R4:W1:Y:S02]  /*0400*/  SYNCS.EXCH.64 URZ, [UR8+0x38848], UR4 ;  /* 0x03884804083f75b2 */ /* 0x0008640008000100 */
[----:B----4-:R-:W-:Y:S01]  /*0410*/  NOP ;  /* 0x0000000000007918 */ /* 0x010fe20000000000 */
.L_x_119:
[----:B-1----:R-:W1:Y:S01]  /*0420*/  S2UR UR4, SR_CTAID.Y ;  /* 0x00000000000479c3 */ /* 0x002e620000002600 */
[----:B------:R-:W4:Y:S01]  /*0430*/  SHFL.IDX PT, R7, R0, RZ, 0x1f ;  /* 0x00001fff00077589 */ /* 0x000f2200000e0000 */
[----:B------:R-:W-:Y:S01]  /*0440*/  ULDC UR5, c[0x0][0x154] ;  /* 0x0000550000057ab9 */ /* 0x000fe20000000800 */
[----:B------:R-:W-:-:S05]  /*0450*/  NOP ;  /* 0x0000000000007918 */ /* 0x000fca0000000000 */
[----:B------:R-:W5:Y:S08]  /*0460*/  S2UR UR6, SR_CTAID.X ;  /* 0x00000000000679c3 */ /* 0x000f700000002500 */
[----:B------:R-:W2:Y:S01]  /*0470*/  LDC R6, c[0x0][0x148] ;  /* 0x00005200ff067b82 */ /* 0x000ea20000000800 */
[----:B-1----:R-:W-:Y:S02]  /*0480*/  I2FP.F32.U32 R2, UR4 ;  /* 0x0000000400027c45 */ /* 0x002fe40008201000 */
[----:B----4-:R-:W-:-:S03]  /*0490*/  ISETP.NE.AND P0, PT, R7, RZ, PT ;  /* 0x000000ff0700720c */ /* 0x010fc60003f05270 */
[----:B------:R-:W-:Y:S01]  /*04a0*/  FMUL R5, R2, UR5 ;  /* 0x0000000502057c20 */ /* 0x000fe20008400000 */
[----:B------:R-:W-:Y:S02]  /*04b0*/  SHF.R.S32.HI R2, RZ, 0x1f, R8 ;  /* 0x0000001fff027819 */ /* 0x000fe40000011408 */
[----:B-----5:R-:W-:Y:S02]  /*04c0*/  I2FP.F32.U32 R4, UR6 ;  /* 0x0000000600047c45 */ /* 0x020fe40008201000 */
[----:B------:R-:W-:Y:S01]  /*04d0*/  LEA.HI R2, R2, R8, RZ, 0x7 ;  /* 0x0000000802027211 */ /* 0x000fe200078f38ff */
[----:B------:R-:W1:Y:S02]  /*04e0*/  F2I.U32.TRUNC.NTZ R5, R5 ;  /* 0x0000000500057305 */ /* 0x000e64000020f000 */
[----:B-1----:R-:W-:-:S04]  /*04f0*/  IMAD.MOV R11, RZ, RZ, -R5 ;  /* 0x000000ffff0b7224 */ /* 0x002fc800078e0a05 */
[----:B--2---:R-:W-:Y:S01]  /*0500*/  IMAD R11, R6, R11, UR4 ;  /* 0x00000004060b7e24 */ /* 0x004fe2000f8e020b */
[----:B------:R-:W-:Y:S02]  /*0510*/  ULDC UR4, c[0x0][0x150] ;  /* 0x0000540000047ab9 */ /* 0x000fe40000000800 */
[----:B------:R-:W-:Y:S01]  /*0520*/  FMUL R9, R4, UR4 ;  /* 0x0000000404097c20 */ /* 0x000fe20008400000 */
[----:B------:R-:W-:Y:S06]  /*0530*/  @P0 BRA `(.L_x_120) ;  /* 0x0000000000480947 */ /* 0x000fec0003800000 */
[----:B------:R-:W1:Y:S01]  /*0540*/  S2UR UR5, SR_CgaCtaId ;  /* 0x00000000000579c3 */ /* 0x000e620000008800 */
[----:B------:R-:W-:Y:S01]  /*0550*/  UMOV UR4, 0x400 ;  /* 0x0000040000047882 */ /* 0x000fe20000000000 */
[----:B------:R-:W-:Y:S01]  /*0560*/  UMOV UR6, 0x1 ;  /* 0x0000000100067882 */ /* 0x000fe20000000000 */
[----:B------:R-:W-:Y:S01]  /*0570*/  UMOV UR7, 0x4 ;  /* 0x0000000400077882 */ /* 0x000fe20000000000 */
[----:B------:R-:W-:Y:S01]  /*0580*/  ELECT P0, URZ, PT ;  /* 0x00000000003f782f */ /* 0x000fe20003800000 */
[----:B-1----:R-:W-:Y:S02]  /*0590*/  ULEA UR8, UR5, UR4, 0x18 ;  /* 0x0000000405087291 */ /* 0x002fe4000f8ec03f */
[----:B------:R-:W-:-:S04]  /*05a0*/  UIADD3 UR4, -UR6, 0x100000, URZ ;  /* 0x0010000006047890 */ /* 0x000fc8000fffe13f */
[----:B------:R-:W-:Y:S02]  /*05b0*/  USHF.L.U32 UR5, UR4, 0xb, URZ ;  /* 0x0000000b04057899 */ /* 0x000fe4000800063f */
[----:B------:R-:W-:Y:S02]  /*05c0*/  USHF.L.U32 UR4, UR4, 0x1, URZ ;  /* 0x0000000104047899 */ /* 0x000fe4000800063f */
[----:B------:R-:W-:-:S04]  /*05d0*/  UIADD3 UR6, -UR7, 0x100000, URZ ;  /* 0x0010000007067890 */ /* 0x000fc8000fffe13f */
[----:B------:R-:W-:Y:S02]  /*05e0*/  USHF.L.U32 UR7, UR6, 0xb, URZ ;  /* 0x0000000b06077899 */ /* 0x000fe4000800063f */
[----:B------:R-:W-:Y:S01]  /*05f0*/  USHF.L.U32 UR6, UR6, 0x1, URZ ;  /* 0x0000000106067899 */ /* 0x000fe2000800063f */
[----:B------:R-:W1:Y:S03]  /*0600*/  FENCE.VIEW.ASYNC.S ;  /* 0x00000000000073c6 */ /* 0x000e660000000000 */
[----:B-1----:R1:W2:Y:S08]  /*0610*/  SYNCS.EXCH.64 URZ, [UR8+0x38850], UR4 ;  /* 0x03885004083f75b2 */ /* 0x0022b00008000100 */
[----:B------:R1:W4:Y:S01]  /*0620*/  SYNCS.EXCH.64 URZ, [UR8+0x38860], UR6 ;  /* 0x03886006083f75b2 */ /* 0x0003220008000100 */
[----:B------:R1:W1:Y:S01]  /*0630*/  SYNCS.EXCH.64 URZ, [UR8+0x38858], UR4 ;  /* 0x03885804083f75b2 */ /* 0x0002620008000100 */
[----:B------:R1:W1:Y:S01]  /*0640*/  SYNCS.EXCH.64 URZ, [UR8+0x38868], UR6 ;  /* 0x03886806083f75b2 */ /* 0x0002620008000100 */
[----:B------:R-:W-:Y:S01]  /*0650*/  NOP ;  /* 0x0000000000007918 */ /* 0x000fe20000000000 */
.L_x_120:
[----:B------:R-:W5:Y:S01]  /*0660*/  SHFL.IDX PT, R6, R0, RZ, 0x1f ;  /* 0x00001fff00067589 */ /* 0x000f6200000e0000 */
[----:B------:R-:W-:Y:S01]  /*0670*/  LOP3.LUT R2, R2, 0xffffff80, RZ, 0xc0, !PT ;  /* 0xffffff8002027812 */ /* 0x000fe200078ec0ff */
[----:B------:R-:W1:Y:S01]  /*0680*/  LDC R10, c[0x0][0x144] ;  /* 0x00005100ff0a7b82 */ /* 0x000e620000000800 */
[----:B------:R-:W1:Y:S01]  /*0690*/  F2I.U32.TRUNC.NTZ R9, R9 ;  /* 0x0000000900097305 */ /* 0x000e62000020f000 */
[----:B------:R-:W-:Y:S02]  /*06a0*/  NOP ;  /* 0x0000000000007918 */ /* 0x000fe40000000000 */
[----:B------:R-:W-:Y:S01]  /*06b0*/  IMAD.IADD R2, R8, 0x1, -R2 ;  /* 0x0000000108027824 */ /* 0x000fe200078e0a02 */
[----:B------:R-:W-:-:S04]  /*06c0*/  SHF.R.S32.HI R8, RZ, 0x1f, R7 ;  /* 0x0000001fff087819 */ /* 0x000fc80000011407 */
[----:B------:R-:W-:-:S04]  /*06d0*/  SHF.R.S32.HI R5, RZ, 0x1f, R2 ;  /* 0x0000001fff057819 */ /* 0x000fc80000011402 */
[----:B------:R-:W-:-:S04]  /*06e0*/  LEA.HI R5, R5, R2, RZ, 0x3 ;  /* 0x0000000205057211 */ /* 0x000fc800078f18ff */
[--C-:B------:R-:W-:Y:S02]  /*06f0*/  SHF.R.S32.HI R4, RZ, 0x3, R5.reuse ;  /* 0x00000003ff047819 */ /* 0x100fe40000011405 */
[----:B------:R-:W-:Y:S02]  /*0700*/  SHF.R.S32.HI R5, RZ, 0x1f, R5 ;  /* 0x0000001fff057819 */ /* 0x000fe40000011405 */
[----:B-----5:R-:W-:Y:S02]  /*0710*/  ISETP.NE.AND P0, PT, R6, RZ, PT ;  /* 0x000000ff0600720c */ /* 0x020fe40003f05270 */
[----:B------:R-:W-:Y:S02]  /*0720*/  LEA.HI R5, R5, R4, RZ, 0x2 ;  /* 0x0000000405057211 */ /* 0x000fe400078f10ff */
[----:B------:R-:W-:Y:S02]  /*0730*/  SHF.R.S32.HI R6, RZ, 0x1f, R3 ;  /* 0x0000001fff067819 */ /* 0x000fe40000011403 */
[----:B------:R-:W-:-:S02]  /*0740*/  LOP3.LUT R5, R5, 0xfffffffc, RZ, 0xc0, !PT ;  /* 0xfffffffc05057812 */ /* 0x000fc400078ec0ff */
[----:B------:R-:W-:-:S05]  /*0750*/  LEA.HI R6, R6, R3, RZ, 0x2 ;  /* 0x0000000306067211 */ /* 0x000fca00078f10ff */
[----:B------:R-:W-:Y:S05]  /*0760*/  @P0 BRA `(.L_x_121) ;  /* 0x0000000000480947 */ /* 0x000fea0003800000 */
[----:B-1----:R-:W1:Y:S01]  /*0770*/  S2UR UR5, SR_CgaCtaId ;  /* 0x00000000000579c3 */ /* 0x002e620000008800 */
        /* <DEDUP_REMOVED lines=12> */
[----:B-1----:R1:W1:Y:S08]  /*0840*/  SYNCS.EXCH.64 URZ, [UR8+0x38870], UR4 ;  /* 0x03887004083f75b2 */ /* 0x0022700008000100 */
[----:B------:R1:W1:Y:S01]  /*0850*/  SYNCS.EXCH.64 URZ, [UR8+0x38880], UR6 ;  /* 0x03888006083f75b2 */ /* 0x0002620008000100 */
[----:B------:R1:W1:Y:S01]  /*0860*/  SYNCS.EXCH.64 URZ, [UR8+0x38878], UR4 ;  /* 0x03887804083f75b2 */ /* 0x0002620008000100 */
[----:B------:R1:W1:Y:S01]  /*0870*/  SYNCS.EXCH.64 URZ, [UR8+0x38888], UR6 ;  /* 0x03888806083f75b2 */ /* 0x0002620008000100 */
[----:B------:R-:W-:Y:S01]  /*0880*/  NOP ;  /* 0x0000000000007918 */ /* 0x000fe20000000000 */
.L_x_121:
[----:B------:R-:W5:Y:S01]  /*0890*/  SHFL.IDX PT, R12, R0, RZ, 0x1f ;  /* 0x00001fff000c7589 */ /* 0x000f6200000e0000 */
[----:B-1----:R-:W1:Y:S01]  /*08a0*/  S2UR UR4, SR_CTAID.X ;  /* 0x00000000000479c3 */ /* 0x002e620000002500 */
[----:B------:R-:W-:Y:S01]  /*08b0*/  LOP3.LUT R6, R6, 0x3ffffffc, RZ, 0xc0, !PT ;  /* 0x3ffffffc06067812 */ /* 0x000fe200078ec0ff */
[----:B------:R-:W-:Y:S01]  /*08c0*/  IMAD.IADD R5, R4, 0x1, -R5 ;  /* 0x0000000104057824 */ /* 0x000fe200078e0a05 */
[----:B------:R-:W-:Y:S01]  /*08d0*/  LEA.HI R8, R8, R7, RZ, 0x2 ;  /* 0x0000000708087211 */ /* 0x000fe200078f10ff */
[----:B------:R-:W-:Y:S01]  /*08e0*/  IMAD.MOV R9, RZ, RZ, -R9 ;  /* 0x000000ffff097224 */ /* 0x000fe200078e0a09 */
[----:B------:R-:W-:Y:S01]  /*08f0*/  NOP ;  /* 0x0000000000007918 */ /* 0x000fe20000000000 */
[----:B------:R-:W-:Y:S01]  /*0900*/  IMAD.IADD R6, R3, 0x1, -R6 ;  /* 0x0000000103067824 */ /* 0x000fe200078e0a06 */
[----:B------:R-:W-:-:S03]  /*0910*/  LOP3.LUT R8, R8, 0x3ffffffc, RZ, 0xc0, !PT ;  /* 0x3ffffffc08087812 */ /* 0x000fc600078ec0ff */
[--C-:B------:R-:W-:Y:S02]  /*0920*/  IMAD R6, R6, 0x4, R5.reuse ;  /* 0x0000000406067824 */ /* 0x100fe400078e0205 */
[----:B------:R-:W-:Y:S02]  /*0930*/  IMAD.IADD R8, R7, 0x1, -R8 ;  /* 0x0000000107087824 */ /* 0x000fe400078e0a08 */
[----:B------:R-:W2:Y:S01]  /*0940*/  LDC R7, c[0x0][0x140] ;  /* 0x00005000ff077b82 */ /* 0x000ea20000000800 */
[----:B------:R-:W-:Y:S01]  /*0950*/  LEA.HI R3, R6, R6, RZ, 0x1 ;  /* 0x0000000606037211 */ /* 0x000fe200078f08ff */
[----:B------:R-:W-:-:S03]  /*0960*/  IMAD R8, R8, 0x4, R5 ;  /* 0x0000000408087824 */ /* 0x000fc600078e0205 */
[----:B------:R-:W-:Y:S02]  /*0970*/  LOP3.LUT R3, R3, 0xfffffffe, RZ, 0xc0, !PT ;  /* 0xfffffffe03037812 */ /* 0x000fe400078ec0ff */
[----:B------:R-:W-:Y:S02]  /*0980*/  LEA.HI R4, R8, R8, RZ, 0x1 ;  /* 0x0000000808047211 */ /* 0x000fe400078f08ff */
[----:B-----5:R-:W-:Y:S01]  /*0990*/  ISETP.NE.AND P0, PT, R12, RZ, PT ;  /* 0x000000ff0c00720c */ /* 0x020fe20003f05270 */
[----:B-1----:R-:W-:Y:S01]  /*09a0*/  IMAD R10, R10, R9, UR4 ;  /* 0x000000040a0a7e24 */ /* 0x002fe2000f8e0209 */
[----:B------:R-:W-:-:S04]  /*09b0*/  IADD3 R3, R6, -R3, RZ ;  /* 0x8000000306037210 */ /* 0x000fc80007ffe0ff */
[----:B------:R-:W-:Y:S02]  /*09c0*/  ISETP.NE.AND P6, PT, R3, R10, PT ;  /* 0x0000000a0300720c */ /* 0x000fe40003fc5270 */
[----:B------:R-:W-:-:S05]  /*09d0*/  LOP3.LUT R3, R4, 0xfffffffe, RZ, 0xc0, !PT ;  /* 0xfffffffe04037812 */ /* 0x000fca00078ec0ff */
[----:B------:R-:W-:Y:S01]  /*09e0*/  IMAD.IADD R3, R8, 0x1, -R3 ;  /* 0x0000000108037824 */ /* 0x000fe200078e0a03 */
        /* <DEDUP_REMOVED lines=19> */
.L_x_122:
[----:B------:R-:W5:Y:S01]  /*0b20*/  SHFL.IDX PT, R9, R0, RZ, 0x1f ;  /* 0x00001fff00097589 */ /* 0x000f6200000e0000 */
[----:B------:R-:W-:Y:S01]  /*0b30*/  ISETP.NE.AND P4, PT, R3, R10, PT ;  /* 0x0000000a0300720c */ /* 0x000fe20003f85270 */
[----:B------:R-:W-:Y:S01]  /*0b40*/  IMAD.SHL.U32 R3, R6, 0x4, RZ ;  /* 0x0000000406037824 */ /* 0x000fe200078e00ff */
[----:B------:R-:W-:Y:S01]  /*0b50*/  LOP3.LUT P0, RZ, R2, 0x7, RZ, 0xc0, !PT ;  /* 0x0000000702ff7812 */ /* 0x000fe2000780c0ff */
[----:B------:R-:W-:Y:S01]  /*0b60*/  IMAD.SHL.U32 R5, R8, 0x4, RZ ;  /* 0x0000000408057824 */ /* 0x000fe200078e00ff */
[----:B--2---:R-:W-:Y:S01]  /*0b70*/  ISETP.EQ.U32.AND P1, PT, R7, 0x1, PT ;  /* 0x000000010700780c */ /* 0x004fe20003f22070 */
[----:B------:R-:W-:Y:S01]  /*0b80*/  IMAD.MOV.U32 R23, RZ, RZ, 0x1 ;  /* 0x00000001ff177424 */ /* 0x000fe200078e00ff */
[----:B------:R-:W-:Y:S01]  /*0b90*/  LOP3.LUT R13, R6, 0xc, R3, 0x78, !PT ;  /* 0x0000000c060d7812 */ /* 0x000fe200078e7803 */
[----:B------:R-:W-:Y:S01]  /*0ba0*/  IMAD.MOV.U32 R22, RZ, RZ, 0x1 ;  /* 0x00000001ff167424 */ /* 0x000fe200078e00ff */
[----:B------:R-:W-:Y:S01]  /*0bb0*/  LOP3.LUT R12, R8, 0xc, R5, 0x78, !PT ;  /* 0x0000000c080c7812 */ /* 0x000fe200078e7805 */
[----:B------:R-:W-:Y:S01]  /*0bc0*/  NOP ;  /* 0x0000000000007918 */ /* 0x000fe20000000000 */
[C---:B------:R-:W-:Y:S01]  /*0bd0*/  ISETP.LT.U32.AND P2, PT, R13.reuse, 0x2, !P0 ;  /* 0x000000020d00780c */ /* 0x040fe20004741070 */
[----:B------:R2:W-:Y:S01]  /*0be0*/  STL [R1+0x4], R13 ;  /* 0x0000040d01007387 */ /* 0x0005e20000100800 */
[----:B------:R-:W-:-:S02]  /*0bf0*/  @P6 LEA.HI R3, R13, R13, RZ, 0x1 ;  /* 0x0000000d0d036211 */ /* 0x000fc400078f08ff */
[----:B------:R-:W-:Y:S01]  /*0c00*/  SEL R2, RZ, 0x1, !P2 ;  /* 0x00000001ff027807 */ /* 0x000fe20005000000 */
[----:B------:R2:W-:Y:S01]  /*0c10*/  STL [R1], R12 ;  /* 0x0000000c01007387 */ /* 0x0005e20000100800 */
[----:B------:R-:W-:Y:S02]  /*0c20*/  @P4 LEA.HI R4, R12, R12, RZ, 0x1 ;  /* 0x0000000c0c044211 */ /* 0x000fe400078f08ff */
[----:B------:R-:W-:Y:S02]  /*0c30*/  @P6 SHF.R.S32.HI R3, RZ, 0x1, R3 ;  /* 0x00000001ff036819 */ /* 0x000fe40000011403 */
[----:B------:R-:W-:Y:S02]  /*0c40*/  @P4 SHF.R.S32.HI R4, RZ, 0x1, R4 ;  /* 0x00000001ff044819 */ /* 0x000fe40000011404 */
[----:B------:R-:W-:Y:S02]  /*0c50*/  @P6 ISETP.NE.AND P5, PT, R3, R11, PT ;  /* 0x0000000b0300620c */ /* 0x000fe40003fa5270 */
[----:B-----5:R-:W-:-:S02]  /*0c60*/  ISETP.NE.AND P2, PT, R9, RZ, PT ;  /* 0x000000ff0900720c */ /* 0x020fc40003f45270 */
[----:B------:R-:W-:Y:S02]  /*0c70*/  @P4 ISETP.NE.AND P3, PT, R4, R11, PT ;  /* 0x0000000b0400420c */ /* 0x000fe40003f65270 */
[----:B------:R-:W-:Y:S02]  /*0c80*/  ISETP.LT.U32.AND P0, PT, R12, 0x2, !P0 ;  /* 0x000000020c00780c */ /* 0x000fe40004701070 */
[----:B------:R-:W-:Y:S02]  /*0c90*/  @P6 SEL R23, RZ, 0x1, P5 ;  /* 0x00000001ff176807 */ /* 0x000fe40002800000 */
[----:B------:R-:W-:Y:S02]  /*0ca0*/  SEL R3, RZ, 0x1, !P0 ;  /* 0x00000001ff037807 */ /* 0x000fe40004000000 */
[----:B------:R-:W-:-:S03]  /*0cb0*/  @P4 SEL R22, RZ, 0x1, P3 ;  /* 0x00000001ff164807 */ /* 0x000fc60001800000 */
[----:B--2---:R-:W-:Y:S05]  /*0cc0*/  @P2 BRA `(.L_x_123) ;  /* 0x0000000000482947 */ /* 0x004fea0003800000 */
        /* <DEDUP_REMOVED lines=17> */
[----:B--2---:R-:W-:Y:S01]  /*0de0*/  NOP ;  /* 0x0000000000007918 */ /* 0x004fe20000000000 */
.L_x_123:
[----:B------:R-:W-:Y:S01]  /*0df0*/  LOP3.LUT R23, R23, R2, RZ, 0xc0, !PT ;  /* 0x0000000217177212 */ /* 0x000fe200078ec0ff */
[----:B------:R-:W-:Y:S01]  /*0e00*/  NOP ;  /* 0x0000000000007918 */ /* 0x000fe20000000000 */
[----:B------:R-:W-:Y:S01]  /*0e10*/  LOP3.LUT R22, R22, R3, RZ, 0xc0, !PT ;  /* 0x0000000316167212 */ /* 0x000fe200078ec0ff */
[----:B------:R-:W-:Y:S06]  /*0e20*/  @!P1 BRA `(.L_x_124) ;  /* 0x0000000000089947 */ /* 0x000fec0003800000 */
[----:B-1-34-:R-:W-:Y:S01]  /*0e30*/  UCGABAR_ARV ;  /* 0x00000000000079c7 */ /* 0x01afe20008000000 */
[----:B------:R-:W-:Y:S05]  /*0e40*/  BRA `(.L_x_125) ;  /* 0x0000000000047947 */ /* 0x000fea0003800000 */
.L_x_124:
[----:B-1-34-:R-:W-:Y:S01]  /*0e50*/  NOP ;  /* 0x0000000000007918 */ /* 0x01afe20000000000 */
.L_x_125:
[----:B------:R-:W-:Y:S05]  /*0e60*/  @!P1 BRA `(.L_x_126) ;  /* 0x00000000000c9947 */ /* 0x000fea0003800000 */
[----:B------:R-:W-:Y:S01]  /*0e70*/  UCGABAR_WAIT ;  /* 0x0000000000007dc7 */ /* 0x000fe20008000000 */
[----:B------:R-:W-:Y:S01]  /*0e80*/  CCTL.IVALL ;  /* 0x00000000ff00798f */ /* 0x000fe20002000000 */
[----:B------:R-:W-:Y:S05]  /*0e90*/  BRA `(.L_x_127) ;  /* 0x0000000000047947 */ /* 0x000fea0003800000 */
.L_x_126:
[----:B------:R-:W-:Y:S06]  /*0ea0*/  BAR.SYNC.DEFER_BLOCKING 0x0 ;  /* 0x0000000000007b1d */ /* 0x000fec0000010000 */
.L_x_127:
[----:B------:R-:W-:Y:S01]  /*0eb0*/  UMOV UR4, 0x1 ;  /* 0x0000000100047882 */ /* 0x000fe20000000000 */
[----:B------:R-:W-:Y:S01]  /*0ec0*/  PLOP3.LUT P0, PT, PT, PT, UP0, 0x80, 0x0 ;  /* 0x000000000000781c */ /* 0x000fe20003f0f008 */
[----:B------:R-:W-:-:S06]  /*0ed0*/  USEL UR4, UR4, 0x2, !UP0 ;  /* 0x0000000204047887 */ /* 0x000fcc000c000000 */
[----:B------:R-:W-:-:S05]  /*0ee0*/  IMAD.U32 R2, RZ, RZ, UR4 ;  /* 0x00000004ff027e24 */ /* 0x000fca000f8e00ff */
[----:B------:R1:W-:Y:S01]  /*0ef0*/  STL [R1+0x24], R2 ;  /* 0x0000240201007387 */ /* 0x0003e20000100800 */
[----:B------:R-:W-:Y:S05]  /*0f00*/  @!P0 BRA `(.L_x_128) ;  /* 0x0000009c00b88947 */ /* 0x000fea0003800000 */
.L_x_129:
[----:B------:R-:W-:-:S08]  /*0f10*/  NOP ;  /* 0x0000000000007918 */ /* 0x000fd00000000000 */
[----:B------:R-:W2:Y:S02]  /*0f20*/  USETMAXREG.TRY_ALLOC.CTAPOOL UP0, 0xf0 ;  /* 0x000000f0000079c8 */ /* 0x000ea40008000600 */
[----:B--2---:R-:W-:-:S13]  /*0f30*/  PLOP3.LUT P0, PT, PT, PT, UP0, 0x80, 0x0 ;  /* 0x000000000000781c */ /* 0x004fda0003f0f008 */
[----:B------:R-:W-:Y:S05]  /*0f40*/  @!P0 BRA `(.L_x_129) ;  /* 0xfffffffc00f08947 */ /* 0x000fea000383ffff */
[----:B------:R-:W2:Y:S08]  /*0f50*/  S2UR UR7, SR_CTAID.X ;  /* 0x00000000000779c3 */ /* 0x000eb00000002500 */
[----:B------:R-:W-:Y:S08]  /*0f60*/  BAR.ARV 0x8, 0x120 ;  /* 0x0204800000007b1d */ /* 0x000ff00000002000 */
[----:B------:R-:W2:Y:S02]  /*0f70*/  LDC R0, c[0x0][0xda4] ;  /* 0x00036900ff007b82 */ /* 0x000ea40000000800 */
[----:B--2---:R-:W-:-:S13]  /*0f80*/  ISETP.LE.AND P0, PT, R0, UR7, PT ;  /* 0x0000000700007c0c */ /* 0x004fda000bf03270 */
[----:B------:R-:W-:Y:S05]  /*0f90*/  @P0 EXIT ;  /* 0x000000000000094d */ /* 0x000fea0003800000 */
[----:B------:R-:W2:Y:S01]  /*0fa0*/  LDL R3, [R1+0x24] ;  /* 0x0000240001037983 */ /* 0x000ea20000100800 */
[----:B------:R-:W3:Y:S01]  /*0fb0*/  S2UR UR5, SR_CgaCtaId ;  /* 0x00000000000579c3 */ /* 0x000ee20000008800 */
[----:B------:R-:W-:Y:S01]  /*0fc0*/  UMOV UR4, 0x400 ;  /* 0x0000040000047882 */ /* 0x000fe20000000000 */
[----:B------:R-:W-:Y:S01]  /*0fd0*/  IMAD.MOV.U32 R220, RZ, RZ, -0x2 ;  /* 0xfffffffeffdc7424 */ /* 0x000fe200078e00ff */
[----:B-1----:R-:W1:Y:S01]  /*0fe0*/  S2R R2, SR_TID.X ;  /* 0x0000000000027919 */ /* 0x002e620000002100 */
[----:B------:R-:W-:Y:S01]  /*0ff0*/  IMAD.U32 R212, RZ, RZ, UR7 ;  /* 0x00000007ffd47e24 */ /* 0x000fe2000f8e00ff */
[----:B------:R-:W-:-:S03]  /*1000*/  UMOV UR38, URZ ;  /* 0x0000003f00267c82 */ /* 0x000fc60008000000 */
[----:B------:R-:W4:Y:S01]  /*1010*/  S2UR UR6, SR_SWINHI ;  /* 0x00000000000679c3 */ /* 0x000f220000002f00 */
[----:B---3--:R-:W-:-:S06]  /*1020*/  ULEA UR9, UR5, UR4, 0x18 ;  /* 0x0000000405097291 */ /* 0x008fcc000f8ec03f */
[----:B------:R-:W-:Y:S01]  /*1030*/  IMAD.U32 R18, RZ, RZ, UR9 ;  /* 0x00000009ff127e24 */ /* 0x000fe2000f8e00ff */
[----:B------:R-:W-:Y:S01]  /*1040*/  UMOV UR4, UR9 ;  /* 0x0000000900047c82 */ /* 0x000fe20008000000 */
[----:B----4-:R-:W-:Y:S01]  /*1050*/  UMOV UR5, UR6 ;  /* 0x0000000600057c82 */ /* 0x010fe20008000000 */
[----:B------:R-:W-:Y:S02]  /*1060*/  IMAD.U32 R16, RZ, RZ, UR4 ;  /* 0x00000004ff107e24 */ /* 0x000fe4000f8e00ff */
[----:B-1----:R-:W-:Y:S02]  /*1070*/  VIADD R0, R2, 0xffffff80 ;  /* 0xffffff8002007836 */ /* 0x002fe40000000000 */
[----:B------:R-:W-:Y:S01]  /*1080*/  IMAD.U32 R17, RZ, RZ, UR5 ;  /* 0x00000005ff117e24 */ /* 0x000fe2000f8e00ff */
[----:B------:R-:W-:Y:S02]  /*1090*/  UMOV UR5, URZ ;  /* 0x0000003f00057c82 */ /* 0x000fe40008000000 */
[----:B------:R-:W-:Y:S01]  /*10a0*/  IMAD.U32 R213, RZ, RZ, UR5 ;  /* 0x00000005ffd57e24 */ /* 0x000fe2000f8e00ff */
[----:B--2---:R-:W-:-:S02]  /*10b0*/  R2UR UR8, R3 ;  /* 0x00000000030872ca */ /* 0x004fc400000e0000 */
[----:B------:R-:W-:-:S04]  /*10c0*/  SHF.R.S32.HI R3, RZ, 0x1f, R0 ;  /* 0x0000001fff037819 */ /* 0x000fc80000011400 */
[CC--:B------:R-:W-:Y:S02]  /*10d0*/  LEA.HI R2, R3.reuse, R0.reuse, RZ, 0x7 ;  /* 0x0000000003027211 */ /* 0x0c0fe400078f38ff */
[CC--:B------:R-:W-:Y:S02]  /*10e0*/  LEA.HI R6, R3.reuse, R0.reuse, RZ, 0x4 ;  /* 0x0000000003067211 */ /* 0x0c0fe400078f20ff */
[----:B------:R-:W-:Y:S02]  /*10f0*/  LOP3.LUT R5, R2, 0xffffff80, RZ, 0xc0, !PT ;  /* 0xffffff8002057812 */ /* 0x000fe400078ec0ff */
[----:B------:R-:W-:Y:S01]  /*1100*/  SHF.R.S32.HI R7, RZ, 0x4, R6 ;  /* 0x00000004ff077819 */ /* 0x000fe20000011406 */
[----:B------:R-:W-:Y:S01]  /*1110*/  ULOP3.LUT UR4, UR8, 0x1, URZ, 0xfc, !UPT ;  /* 0x0000000108047892 */ /* 0x000fe2000f8efc3f */
[----:B------:R-:W-:Y:S01]  /*1120*/  LEA.HI R218, R3, R0, RZ, 0x5 ;  /* 0x0000000003da7211 */ /* 0x000fe200078f28ff */
[----:B------:R-:W-:Y:S01]  /*1130*/  IMAD.IADD R214, R0, 0x1, -R5 ;  /* 0x0000000100d67824 */ /* 0x000fe200078e0a05 */
[----:B------:R-:W-:-:S02]  /*1140*/  LEA.HI R8, R6, R7, RZ, 0x1 ;  /* 0x0000000706087211 */ /* 0x000fc400078f08ff */
[----:B------:R-:W-:Y:S01]  /*1150*/  LOP3.LUT R3, R6, 0x3fffff0, RZ, 0xc0, !PT ;  /* 0x03fffff006037812 */ /* 0x000fe200078ec0ff */
[----:B------:R-:W-:Y:S01]  /*1160*/  IMAD.U32 R221, RZ, RZ, UR4 ;  /* 0x00000004ffdd7e24 */ /* 0x000fe2000f8e00ff */
[----:B------:R-:W-:Y:S01]  /*1170*/  SHF.R.S32.HI R5, RZ, 0x1f, R214 ;  /* 0x0000001fff057819 */ /* 0x000fe200000114d6 */
[----:B------:R-:W-:Y:S01]  /*1180*/  UMOV UR4, URZ ;  /* 0x0000003f00047c82 */ /* 0x000fe20008000000 */
[----:B------:R-:W-:Y:S01]  /*1190*/  LOP3.LUT R8, R8, 0x1ffffffe, RZ, 0xc0, !PT ;  /* 0x1ffffffe08087812 */ /* 0x000fe200078ec0ff */
[----:B------:R-:W-:Y:S01]  /*11a0*/  IMAD.IADD R3, R0, 0x1, -R3 ;  /* 0x0000000100037824 */ /* 0x000fe200078e0a03 */
[----:B------:R-:W-:Y:S01]  /*11b0*/  LEA.HI R4, R5, R214, RZ, 0x2 ;  /* 0x000000d605047211 */ /* 0x000fe200078f10ff */
[----:B------:R-:W-:Y:S01]  /*11c0*/  IMAD.U32 R19, RZ, RZ, UR4 ;  /* 0x00000004ff137e24 */ /* 0x000fe2000f8e00ff */
[----:B------:R-:W-:Y:S02]  /*11d0*/  SHF.R.S32.HI R218, RZ, 0x5, R218 ;  /* 0x00000005ffda7819 */ /* 0x000fe400000114da */
[----:B------:R-:W-:-:S02]  /*11e0*/  SHF.R.S32.HI R6, RZ, 0x2, R4 ;  /* 0x00000002ff067819 */ /* 0x000fc40000011404 */
[----:B------:R-:W-:Y:S01]  /*11f0*/  SHF.R.S32.HI R9, RZ, 0x1f, R4 ;  /* 0x0000001fff097819 */ /* 0x000fe20000011404 */
[----:B------:R-:W-:Y:S01]  /*1200*/  IMAD R3, R218, 0x10, R3 ;  /* 0x00000010da037824 */ /* 0x000fe200078e0203 */
[----:B------:R-:W-:Y:S02]  /*1210*/  SHF.R.S32.HI R217, RZ, 0x7, R2 ;  /* 0x00000007ffd97819 */ /* 0x000fe40000011402 */
[----:B------:R-:W-:Y:S02]  /*1220*/  LEA.HI R9, R9, R6, RZ, 0x3 ;  /* 0x0000000609097211 */ /* 0x000fe400078f18ff */
[----:B------:R-:W-:Y:S02]  /*1230*/  IADD3 R8, R7, -R8, RZ ;  /* 0x8000000807087210 */ /* 0x000fe40007ffe0ff */
[----:B------:R-:W-:Y:S02]  /*1240*/  LOP3.LUT R9, R9, 0xfffffff8, RZ, 0xc0, !PT ;  /* 0xfffffff809097812 */ /* 0x000fe400078ec0ff */
[----:B------:R-:W-:Y:S01]  /*1250*/  LEA.HI R2, R2, R217, RZ, 0x1 ;  /* 0x000000d902027211 */ /* 0x000fe200078f08ff */
[----:B------:R-:W-:Y:S01]  /*1260*/  IMAD R8, R3, 0x8, R8 ;  /* 0x0000000803087824 */ /* 0x000fe200078e0208 */
[----:B------:R-:W-:Y:S01]  /*1270*/  LEA.HI R5, R5, R214, RZ, 0x5 ;  /* 0x000000d605057211 */ /* 0x000fe200078f28ff */
[----:B------:R-:W-:Y:S01]  /*1280*/  IMAD.IADD R9, R6, 0x1, -R9 ;  /* 0x0000000106097824 */ /* 0x000fe200078e0a09 */
[----:B------:R-:W-:-:S02]  /*1290*/  LOP3.LUT R3, R4, 0x7ffffffc, RZ, 0xc0, !PT ;  /* 0x7ffffffc04037812 */ /* 0x000fc400078ec0ff */
[----:B------:R-:W-:Y:S02]  /*12a0*/  LOP3.LUT R2, R2, 0x3fffffe, RZ, 0xc0, !PT ;  /* 0x03fffffe02027812 */ /* 0x000fe400078ec0ff */
[----:B------:R-:W-:Y:S01]  /*12b0*/  SHF.R.S32.HI R0, RZ, 0x5, R5 ;  /* 0x00000005ff007819 */ /* 0x000fe20000011405 */
[----:B------:R-:W-:Y:S02]  /*12c0*/  IMAD.IADD R3, R214, 0x1, -R3 ;  /* 0x00000001d6037824 */ /* 0x000fe400078e0a03 */
[----:B------:R-:W-:Y:S01]  /*12d0*/  IMAD.SHL.U32 R5, R8, 0x8, RZ ;  /* 0x0000000808057824 */ /* 0x000fe200078e00ff */
[----:B------:R-:W-:Y:S01]  /*12e0*/  LEA R9, R0, R9, 0x4 ;  /* 0x0000000900097211 */ /* 0x000fe200078e20ff */
[----:B------:R-:W-:Y:S02]  /*12f0*/  IMAD.IADD R2, R217, 0x1, -R2 ;  /* 0x00000001d9027824 */ /* 0x000fe400078e0a02 */
[----:B------:R-:W-:Y:S02]  /*1300*/  IMAD R220, R3, R220, 0x50 ;  /* 0x0000005003dc7424 */ /* 0x000fe400078e02dc */
[----:B------:R-:W-:-:S04]  /*1310*/  IMAD.WIDE R16, R5, 0x2, R16 ;  /* 0x0000000205107825 */ /* 0x000fc800078e0210 */
[----:B------:R-:W-:-:S07]  /*1320*/  IMAD R219, R2, 0x40, R9 ;  /* 0x0000004002db7824 */ /* 0x000fce00078e0209 */
.L_x_156:
[----:B------:R-:W1:Y:S01]  /*1330*/  SHFL.IDX PT, R0, R217, RZ, 0x1f ;  /* 0x00001fffd9007589 */ /* 0x000e6200000e0000 */
[----:B------:R-:W-:Y:S01]  /*1340*/  R2UR UR5, R18 ;  /* 0x00000000120572ca */ /* 0x000fe200000e0000 */
[----:B------:R-:W-:Y:S01]  /*1350*/  ULDC.64 UR6, c[0x0][0x3f8] ;  /* 0x0000fe0000067ab9 */ /* 0x000fe20000000a00 */
[----:B------:R-:W-:Y:S01]  /*1360*/  ULDC UR4, c[0x0][0xda8] ;  /* 0x00036a0000047ab9 */ /* 0x000fe20000000800 */
[----:B------:R-:W-:Y:S01]  /*1370*/  UISETP.NE.U32.AND UP0, UPT, UR6, URZ, UPT ;  /* 0x0000003f0600728c */ /* 0x000fe2000bf05070 */
[----:B------:R-:W-:Y:S01]  /*1380*/  R2UR UR13, R212 ;  /* 0x00000000d40d72ca */ /* 0x000fe200000e0000 */
[----:B------:R-:W-:Y:S02]  /*1390*/  UISETP.NE.AND UP1, UPT, UR4, 0x1, UPT ;  /* 0x000000010400788c */ /* 0x000fe4000bf25270 */
[----:B------:R-:W-:Y:S01]  /*13a0*/  UISETP.NE.AND.EX UP0, UPT, UR7, URZ, UPT, UP0 ;  /* 0x0000003f0700728c */ /* 0x000fe2000bf05300 */
[----:B------:R-:W-:Y:S01]  /*13b0*/  ULDC UR4, c[0x0][0xdb4] ;  /* 0x00036d0000047ab9 */ /* 0x000fe20000000800 */
[----:B------:R-:W-:Y:S01]  /*13c0*/  ULDC UR37, c[0x0][0x404] ;  /* 0x0001010000257ab9 */ /* 0x000fe20000000800 */
[----:B------:R-:W-:-:S03]  /*13d0*/  UISETP.NE.AND UP2, UPT, UR4, 0x1, UPT ;  /* 0x000000010400788c */ /* 0x000fc6000bf45270 */
[----:B------:R-:W-:Y:S02]  /*13e0*/  UIADD3 UR11, UR5, 0x14400, URZ ;  /* 0x00014400050b7890 */ /* 0x000fe4000fffe03f */
[----:B------:R-:W-:Y:S01]  /*13f0*/  USEL UR37, UR37, 0x1, UP0 ;  /* 0x0000000125257887 */ /* 0x000fe20008000000 */
[----:B------:R-:W-:Y:S01]  /*1400*/  ULDC UR10, c[0x0][0x2e0] ;  /* 0x0000b800000a7ab9 */ /* 0x000fe20000000800 */
[----:B------:R-:W-:Y:S02]  /*1410*/  ULOP3.LUT UP0, URZ, UR11, 0x9f, URZ, 0xc0, !UPT ;  /* 0x0000009f0b3f7892 */ /* 0x000fe4000f80c03f */
[----:B------:R-:W-:Y:S01]  /*1420*/  UIMAD UR37, UR37, UR10, URZ ;  /* 0x0000000a252572a4 */ /* 0x000fe2000f8e023f */
[----:B------:R-:W-:Y:S01]  /*1430*/  @UP1 ULDC UR6, c[0x0][0xdac] ;  /* 0x00036b0000061ab9 */ /* 0x000fe20000000800 */
[----:B-1----:R-:W-:Y:S01]  /*1440*/  R2UR UR8, R0 ;  /* 0x00000000000872ca */ /* 0x002fe200000e0000 */
[----:B------:R-:W-:Y:S01]  /*1450*/  UIMAD.WIDE.U32 UR6, UR13, UR6, URZ ;  /* 0x000000060d0672a5 */ /* 0x000fe2000f8e003f */
[----:B------:R-:W-:Y:S01]  /*1460*/  PLOP3.LUT P0, PT, PT, PT, UP0, 0x80, 0x0 ;  /* 0x000000000000781c */ /* 0x000fe20003f0f008 */
[----:B------:R-:W-:Y:S01]  /*1470*/  @UP1 ULDC UR12, c[0x0][0xdb0] ;  /* 0x00036c00000c1ab9 */ /* 0x000fe20000000800 */
[----:B------:R-:W-:Y:S01]  /*1480*/  UMOV UR14, UR13 ;  /* 0x0000000d000e7c82 */ /* 0x000fe20008000000 */
[----:B------:R-:W-:-:S06]  /*1490*/  @UP1 USHF.R.U32.HI UR14, URZ, UR12, UR7 ;  /* 0x0000000c3f0e1299 */ /* 0x000fcc0008011607 */
[----:B------:R-:W-:Y:S01]  /*14a0*/  IMAD.U32 R216, RZ, RZ, UR14 ;  /* 0x0000000effd87e24 */ /* 0x000fe2000f8e00ff */
[----:B------:R-:W-:Y:S01]  /*14b0*/  UMOV UR36, UR14 ;  /* 0x0000000e00247c82 */ /* 0x000fe20008000000 */
[----:B------:R-:W-:-:S04]  /*14c0*/  ULEA.HI UR4, UR8, UR8, URZ, 0x1 ;  /* 0x0000000808047291 */ /* 0x000fc8000f8f083f */
[----:B------:R-:W-:-:S03]  /*14d0*/  ULOP3.LUT UR9, UR4, 0x1e, URZ, 0xc0, !UPT ;  /* 0x0000001e04097892 */ /* 0x000fc6000f8ec03f */
[----:B------:R-:W-:Y:S01]  /*14e0*/  @UP2 ULDC.64 UR4, c[0x0][0xdb8] ;  /* 0x00036e0000042ab9 */ /* 0x000fe20000000a00 */
[----:B------:R-:W-:Y:S02]  /*14f0*/  UIADD3 UR9, UR8, -UR9, URZ ;  /* 0x8000000908097290 */ /* 0x000fe4000fffe03f */
[----:B------:R-:W-:Y:S02]  /*1500*/  UIADD3 UR8, UR37, 0x4f, URZ ;  /* 0x0000004f25087890 */ /* 0x000fe4000fffe03f */
[----:B------:R-:W-:Y:S02]  /*1510*/  ULEA UR10, UR9, UR11, 0xd ;  /* 0x0000000b090a7291 */ /* 0x000fe4000f8e683f */
[----:B------:R-:W-:Y:S02]  /*1520*/  UIMAD.WIDE UR8, UR8, 0x66666667, URZ ;  /* 0x66666667080878a5 */ /* 0x000fe4000f8e023f */
[----:B------:R-:W-:Y:S02]  /*1530*/  UIMAD.WIDE.U32 UR6, UR14, UR4, URZ ;  /* 0x000000040e0672a5 */ /* 0x000fe4000f8e003f */
[----:B------:R-:W-:-:S02]  /*1540*/  USHF.R.U32.HI UR10, URZ, 0x4, UR10 ;  /* 0x000000043f0a7899 */ /* 0x000fc4000801160a */
[----:B------:R-:W-:Y:S01]  /*1550*/  USHF.R.U32.HI UR61, URZ, 0x1f, UR9 ;  /* 0x0000001f3f3d7899 */ /* 0x000fe20008011609 */
[----:B------:R-:W-:Y:S01]  /*1560*/  UMOV UR4, UR13 ;  /* 0x0000000d00047c82 */ /* 0x000fe20008000000 */
[----:B------:R-:W-:Y:S01]  /*1570*/  ULOP3.LUT UR39, UR10, 0x3fff, URZ, 0xc0, !UPT ;  /* 0x00003fff0a277892 */ /* 0x000fe2000f8ec03f */
[----:B------:R-:W-:Y:S01]  /*1580*/  IMAD.U32 R215, RZ, RZ, UR4 ;  /* 0x00000004ffd77e24 */ /* 0x000fe2000f8e00ff */
[----:B------:R-:W-:Y:S02]  /*1590*/  @UP2 USHF.R.U32.HI UR36, URZ, UR5, UR7 ;  /* 0x000000053f242299 */ /* 0x000fe40008011607 */
[----:B------:R-:W-:Y:S01]  /*15a0*/  ULEA.HI.SX32 UR61, UR9, UR61, 0x1b ;  /* 0x0000003d093d7291 */ /* 0x000fe2000f8fda3f */
[----:B------:R-:W-:Y:S11]  /*15b0*/  @!P0 BRA `(.L_x_130) ;  /* 0x0000000000408947 */ /* 0x000ff60003800000 */
[----:B------:R-:W-:Y:S01]  /*15c0*/  MOV R0, 0x0 ;  /* 0x0000000000007802 */ /* 0x000fe20000000f00 */
[----:B------:R-:W-:Y:S01]  /*15d0*/  ULDC.64 UR4, c[0x4][0xa8] ;  /* 0x01002a0000047ab9 */ /* 0x000fe20000000a00 */
[----:B------:R-:W-:Y:S01]  /*15e0*/  ULDC.64 UR6, c[0x4][0x20] ;  /* 0x0100080000067ab9 */ /* 0x000fe20000000a00 */
[----:B------:R-:W-:Y:S01]  /*15f0*/  IMAD.U32 R4, RZ, RZ, UR4 ;  /* 0x00000004ff047e24 */ /* 0x000fe2000f8e00ff */
[----:B------:R1:W2:Y:S01]  /*1600*/  LDC.64 R2, c[0x4][R0] ;  /* 0x0100000000027b82 */ /* 0x0002a20000000a00 */
[----:B------:R-:W-:Y:S01]  /*1610*/  MOV R5, UR5 ;  /* 0x0000000500057c02 */ /* 0x000fe20008000f00 */
[----:B------:R-:W-:Y:S01]  /*1620*/  ULDC.64 UR4, c[0x4][0xb0] ;  /* 0x01002c0000047ab9 */ /* 0x000fe20000000a00 */
[----:B------:R-:W-:Y:S02]  /*1630*/  IMAD.U32 R10, RZ, RZ, UR6 ;  /* 0x00000006ff0a7e24 */ /* 0x000fe4000f8e00ff */
[----:B------:R-:W-:Y:S02]  /*1640*/  IMAD.U32 R6, RZ, RZ, UR4 ;  /* 0x00000004ff067e24 */ /* 0x000fe4000f8e00ff */
[----:B------:R-:W-:-:S02]  /*1650*/  IMAD.U32 R7, RZ, RZ, UR5 ;  /* 0x00000005ff077e24 */ /* 0x000fc4000f8e00ff */
[----:B------:R-:W-:Y:S02]  /*1660*/  IMAD.U32 R11, RZ, RZ, UR7 ;  /* 0x00000007ff0b7e24 */ /* 0x000fe4000f8e00ff */
[----:B------:R-:W-:Y:S02]  /*1670*/  IMAD.MOV.U32 R8, RZ, RZ, 0x70 ;  /* 0x00000070ff087424 */ /* 0x000fe400078e00ff */
[----:B------:R-:W-:Y:S02]  /*1680*/  IMAD.MOV.U32 R12, RZ, RZ, 0x1 ;  /* 0x00000001ff0c7424 */ /* 0x000fe400078e00ff */
[----:B-1----:R-:W-:-:S07]  /*1690*/  IMAD.MOV.U32 R13, RZ, RZ, RZ ;  /* 0x000000ffff0d7224 */ /* 0x002fce00078e00ff */
[----:B------:R-:W-:-:S07]  /*16a0*/  LEPC R20, `(.L_x_130) ;  /* 0x000000001014794e */ /* 0x000fce0000000000 */
[----:B--2---:R-:W-:Y:S05]  /*16b0*/  CALL.ABS.NOINC R2 ;  /* 0x0000000002007343 */ /* 0x004fea0003c00000 */
.L_x_130:
[----:B------:R-:W-:Y:S02]  /*16c0*/  R2UR UR4, R213 ;  /* 0x00000000d50472ca */ /* 0x000fe400000e0000 */
[----:B------:R-:W-:Y:S02]  /*16d0*/  R2UR UR6, R18 ;  /* 0x00000000120672ca */ /* 0x000fe400000e0000 */
[----:B------:R-:W-:-:S09]  /*16e0*/  R2UR UR5, R221 ;  /* 0x00000000dd0572ca */ /* 0x000fd200000e0000 */
[----:B------:R-:W-:-:S04]  /*16f0*/  ULOP3.LUT UR4, UR4, 0x1, URZ, 0xc0, !UPT ;  /* 0x0000000104047892 */ /* 0x000fc8000f8ec03f */
[----:B------:R-:W-:Y:S02]  /*1700*/  MOV R2, UR5 ;  /* 0x0000000500027c02 */ /* 0x000fe40008000f00 */
[----:B------:R-:W-:Y:S02]  /*1710*/  IMAD.U32 R0, RZ, RZ, UR4 ;  /* 0x00000004ff007e24 */ /* 0x000fe4000f8e00ff */
[----:B------:R-:W-:-:S03]  /*1720*/  ISETP.NE.AND P0, PT, R2, 0x3, PT ;  /* 0x000000030200780c */ /* 0x000fc60003f05270 */
[----:B------:R-:W-:-:S04]  /*1730*/  SHF.L.U32 R0, R0, 0x1f, RZ ;  /* 0x0000001f00007819 */ /* 0x000fc800000006ff */
[----:B------:R-:W1:Y:S02]  /*1740*/  SYNCS.PHASECHK.TRANS64.TRYWAIT P1, [UR6+0x38800], R0 ;  /* 0x03880000ff0075a7 */ /* 0x000e640008020146 */
[----:B-1----:R-:W-:Y:S05]  /*1750*/  @!P1 BRA `(.L_x_131) ;  /* 0x000000d000049947 */ /* 0x002fea0003800000 */
.L_x_223:
[----:B------:R-:W-:Y:S05]  /*1760*/  @!P0 BRA `(.L_x_132) ;  /* 0x0000000000048947 */ /* 0x000fea0003800000 */
[----:B------:R-:W-:Y:S01]  /*1770*/  BPT.TRAP 0x1 ;  /* 0x000000040000795c */ /* 0x000fe20000300000 */
.L_x_132:
[----:B------:R-:W-:Y:S01]  /*1780*/  R2UR UR5, R19 ;  /* 0x00000000130572ca */ /* 0x000fe200000e0000 */
[----:B-1----:R-:W-:Y:S01]  /*1790*/  IMAD.U32 R0, RZ, RZ, UR38 ;  /* 0x00000026ff007e24 */ /* 0x002fe2000f8e00ff */
[----:B------:R-:W-:-:S11]  /*17a0*/  R2UR UR4, R18 ;  /* 0x00000000120472ca */ /* 0x000fd600000e0000 */
[----:B------:R-:W-:Y:S02]  /*17b0*/  IMAD.U32 R3, RZ, RZ, UR5 ;  /* 0x00000005ff037e24 */ /* 0x000fe4000f8e00ff */
[----:B------:R-:W-:-:S03]  /*17c0*/  LEA R0, R0, UR4, 0x3 ;  /* 0x0000000400007c11 */ /* 0x000fc6000f8e18ff */
[----:B------:R-:W-:-:S04]  /*17d0*/  SHF.L.U32 R3, R3, 0x1f, RZ ;  /* 0x0000001f03037819 */ /* 0x000fc800000006ff */
[----:B------:R1:W2:Y:S01]  /*17e0*/  SYNCS.PHASECHK.TRANS64.TRYWAIT P1, [R0+URZ+0x38830], R3 ;  /* 0x03883003000075a7 */ /* 0x0002a2000802017f */
[----:B------:R-:W-:Y:S05]  /*17f0*/  @!P0 BRA `(.L_x_133) ;  /* 0x0000000000048947 */ /* 0x000fea0003800000 */
[----:B------:R-:W-:Y:S01]  /*1800*/  BPT.TRAP 0x1 ;  /* 0x000000040000795c */ /* 0x000fe20000300000 */
.L_x_133:
[----:B--2---:R-:W-:Y:S05]  /*1810*/  @P1 BRA `(.L_x_134) ;  /* 0x0000000000081947 */ /* 0x004fea0003800000 */
[----:B------:R-:W2:Y:S02]  /*1820*/  SYNCS.PHASECHK.TRANS64.TRYWAIT P1, [R0+URZ+0x38830], R3 ;  /* 0x03883003000075a7 */ /* 0x000ea4000802017f */
[----:B--2---:R-:W-:Y:S05]  /*1830*/  @!P1 BRA `(.L_x_135) ;  /* 0x000000cc00e89947 */ /* 0x004fea0003800000 */
.L_x_134:
[----:B------:R-:W-:Y:S05]  /*1840*/  WARPSYNC.ALL ;  /* 0x0000000000007948 */ /* 0x000fea0003800000 */
[----:B------:R-:W-:Y:S01]  /*1850*/  R2UR UR4, R18 ;  /* 0x00000000120472ca */ /* 0x000fe200000e0000 */
[----:B------:R-:W-:Y:S01]  /*1860*/  ULOP3.LUT UR5, UR39, 0x10000, URZ, 0xfc, !UPT ;  /* 0x0001000027057892 */ /* 0x000fe2000f8efc3f */
[----:B------:R-:W-:Y:S01]  /*1870*/  WARPGROUP.ARRIVE ;  /* 0x00000000000079c5 */ /* 0x000fe20000000000 */
[----:B------:R-:W-:Y:S01]  /*1880*/  UMOV UR17, 0x40000040 ;  /* 0x4000004000117882 */ /* 0x000fe20000000000 */
[----:B------:R-:W-:Y:S01]  /*1890*/  UMOV UR19, 0x40000040 ;  /* 0x4000004000137882 */ /* 0x000fe20000000000 */
[----:B------:R-:W-:Y:S01]  /*18a0*/  UMOV UR9, UR17 ;  /* 0x0000001100097c82 */ /* 0x000fe20008000000 */
[----:B------:R-:W-:Y:S01]  /*18b0*/  UMOV UR11, 0x40000040 ;  /* 0x40000040000b7882 */ /* 0x000fe20000000000 */
[----:B------:R-:W-:Y:S01]  /*18c0*/  UMOV UR13, UR17 ;  /* 0x00000011000d7c82 */ /* 0x000fe20008000000 */
[----:B------:R-:W-:Y:S01]  /*18d0*/  UMOV UR16, UR5 ;  /* 0x0000000500107c82 */ /* 0x000fe20008000000 */
[----:B------:R-:W-:Y:S01]  /*18e0*/  UMOV UR15, 0x40000040 ;  /* 0x40000040000f7882 */ /* 0x000fe20000000000 */
[----:B------:R-:W-:Y:S01]  /*18f0*/  UMOV UR8, UR16 ;  /* 0x0000001000087c82 */ /* 0x000fe20008000000 */
[----:B------:R-:W-:Y:S01]  /*1900*/  UMOV UR12, UR16 ;  /* 0x00000010000c7c82 */ /* 0x000fe20008000000 */
[----:B------:R-:W-:Y:S01]  /*1910*/  IMAD.U32 R14, RZ, RZ, UR16 ;  /* 0x00000010ff0e7e24 */ /* 0x000fe2000f8e00ff */
[----:B------:R-:W-:Y:S01]  /*1920*/  UIADD3 UR4, UR4, 0x24400, URZ ;  /* 0x0002440004047890 */ /* 0x000fe2000fffe03f */
[----:B------:R-:W-:Y:S01]  /*1930*/  IMAD.U32 R15, RZ, RZ, UR17 ;  /* 0x00000011ff0f7e24 */ /* 0x000fe2000f8e00ff */
[----:B------:R-:W-:Y:S01]  /*1940*/  UMOV UR23, 0x40000040 ;  /* 0x4000004000177882 */ /* 0x000fe20000000000 */
[----:B------:R-:W-:Y:S01]  /*1950*/  UMOV UR27, 0x40000040 ;  /* 0x40000040001b7882 */ /* 0x000fe20000000000 */
[----:B------:R-:W-:Y:S01]  /*1960*/  USHF.R.U32.HI UR4, URZ, 0x4, UR4 ;  /* 0x000000043f047899 */ /* 0x000fe20008011604 */
[----:B------:R-:W-:Y:S01]  /*1970*/  MOV R4, UR38 ;  /* 0x0000002600047c02 */ /* 0x000fe20008000f00 */
[----:B------:R-:W-:Y:S01]  /*1980*/  UMOV UR31, 0x40000040 ;  /* 0x40000040001f7882 */ /* 0x000fe20000000000 */
[----:B------:R-:W-:Y:S01]  /*1990*/  UMOV UR35, 0x40000040 ;  /* 0x4000004000237882 */ /* 0x000fe20000000000 */
[----:B------:R-:W-:Y:S01]  /*19a0*/  ULOP3.LUT UR4, UR4, 0x3fff, URZ, 0xc0, !UPT ;  /* 0x00003fff04047892 */ /* 0x000fe2000f8ec03f */
[----:B------:R-:W-:Y:S01]  /*19b0*/  MOV R5, UR37 ;  /* 0x0000002500057c02 */ /* 0x000fe20008000f00 */
[----:B------:R-:W-:Y:S01]  /*19c0*/  UMOV UR43, 0x40000040 ;  /* 0x40000040002b7882 */ /* 0x000fe20000000000 */
[----:B------:R-:W-:Y:S01]  /*19d0*/  UMOV UR47, 0x40000040 ;  /* 0x40000040002f7882 */ /* 0x000fe20000000000 */
[----:B------:R-:W-:Y:S01]  /*19e0*/  ULOP3.LUT UR6, UR4, 0x10000, URZ, 0xfc, !UPT ;  /* 0x0001000004067892 */ /* 0x000fe2000f8efc3f */
[----:B------:R-:W-:Y:S01]  /*19f0*/  MOV R20, UR36 ;  /* 0x0000002400147c02 */ /* 0x000fe20008000f00 */
[----:B------:R-:W-:Y:S01]  /*1a00*/  UMOV UR51, 0x40000040 ;  /* 0x4000004000337882 */ /* 0x000fe20000000000 */
[----:B------:R-:W-:Y:S01]  /*1a10*/  UMOV UR55, 0x40000040 ;  /* 0x4000004000377882 */ /* 0x000fe20000000000 */
[----:B------:R-:W-:-:S02]  /*1a20*/  UIMAD UR4, UR38, 0xa00, UR6 ;  /* 0x00000a00260478a4 */ /* 0x000fc4000f8e0206 */
[----:B------:R-:W-:Y:S01]  /*1a30*/  IMAD.U32 R21, RZ, RZ, UR6 ;  /* 0x00000006ff157e24 */ /* 0x000fe2000f8e00ff */
[----:B------:R-:W-:Y:S01]  /*1a40*/  UMOV UR59, 0x40000040 ;  /* 0x40000040003b7882 */ /* 0x000fe20000000000 */
[----:B------:R-:W-:Y:S02]  /*1a50*/  UIADD3 UR10, UR4, 0x80, URZ ;  /* 0x00000080040a7890 */ /* 0x000fe4000fffe03f */
[----:B------:R-:W-:Y:S02]  /*1a60*/  UIADD3 UR14, UR4, 0x100, URZ ;  /* 0x00000100040e7890 */ /* 0x000fe4000fffe03f */
[----:B------:R-:W-:Y:S01]  /*1a70*/  UMOV UR18, UR4 ;  /* 0x0000000400127c82 */ /* 0x000fe20008000000 */
[----:B------:R-:W-:Y:S01]  /*1a80*/  UIADD3 UR6, UR4, 0x200, URZ ;  /* 0x0000020004067890 */ /* 0x000fe2000fffe03f */
[----:B------:R-:W-:Y:S01]  /*1a90*/  HGMMA.64x16x16.F32.BF16 R56, gdesc[UR16], RZ, !UPT, gsb0 ;  /* 0x00200000103879f0 */ /* 0x000fe2000c0018ff */
[----:B------:R-:W-:Y:S01]  /*1aa0*/  UIADD3 UR7, UR4, 0x2, URZ ;  /* 0x0000000204077890 */ /* 0x000fe2000fffe03f */
[----:B------:R-:W-:Y:S01]  /*1ab0*/  UMOV UR19, 0x40000040 ;  /* 0x4000004000137882 */ /* 0x000fe20000000000 */
[----:B------:R-:W-:-:S02]  /*1ac0*/  UIADD3 UR22, UR4, 0x384, URZ ;  /* 0x0000038404167890 */ /* 0x000fc4000fffe03f */
[----:B------:R-:W-:-:S03]  /*1ad0*/  UIADD3 UR26, UR4, 0x386, URZ ;  /* 0x00000386041a7890 */ /* 0x000fc6000fffe03f */
[----:B------:R-:W-:Y:S01]  /*1ae0*/  UMOV UR18, UR7 ;  /* 0x0000000700127c82 */ /* 0x000fe20008000000 */
[----:B------:R-:W-:Y:S02]  /*1af0*/  UIADD3 UR7, UR4, 0x4, URZ ;  /* 0x0000000404077890 */ /* 0x000fe4000fffe03f */
[----:B------:R-:W-:Y:S02]  /*1b00*/  UIADD3 UR30, UR4, 0x600, URZ ;  /* 0x00000600041e7890 */ /* 0x000fe4000fffe03f */
[----:B------:R-:W-:Y:S02]  /*1b10*/  UIADD3 UR34, UR4, 0x602, URZ ;  /* 0x0000060204227890 */ /* 0x000fe4000fffe03f */
[----:B------:R-:W-:Y:S02]  /*1b20*/  UIADD3 UR42, UR4, 0x584, URZ ;  /* 0x00000584042a7890 */ /* 0x000fe4000fffe03f */
[----:B------:R-:W-:Y:S02]  /*1b30*/  UIADD3 UR46, UR4, 0x586, URZ ;  /* 0x00000586042e7890 */ /* 0x000fe4000fffe03f */
[----:B------:R-:W-:-:S02]  /*1b40*/  UIADD3 UR50, UR4, 0x800, URZ ;  /* 0x0000080004327890 */ /* 0x000fc4000fffe03f */
[----:B------:R-:W-:Y:S02]  /*1b50*/  UIADD3 UR54, UR4, 0x802, URZ ;  /* 0x0000080204367890 */ /* 0x000fe4000fffe03f */
[----:B------:R-:W-:Y:S01]  /*1b60*/  UIADD3 UR58, UR4, 0x804, URZ ;  /* 0x00000804043a7890 */ /* 0x000fe2000fffe03f */
[----:B------:R-:W-:Y:S01]  /*1b70*/  UMOV UR39, 0x40000040 ;  /* 0x4000004000277882 */ /* 0x000fe20000000000 */
        /* <DEDUP_REMOVED lines=9> */
[----:B------:R-:W-:Y:S01]  /*1c10*/  HGMMA.64x16x16.F32.BF16 R40, gdesc[UR12], RZ, !UPT, gsb0 ;  /* 0x002000000c2879f0 */ /* 0x000fe2000c0018ff */
[----:B------:R-:W-:Y:S01]  /*1c20*/  UIADD3 UR14, UR4, 0x102, URZ ;  /* 0x00000102040e7890 */ /* 0x000fe2000fffe03f */
[----:B------:R-:W-:Y:S01]  /*1c30*/  UMOV UR15, 0x40000040 ;  /* 0x40000040000f7882 */ /* 0x000fe20000000000 */
[----:B------:R-:W-:Y:S02]  /*1c40*/  WARPGROUP.DEPBAR.LE gsb0, 0x0 ;  /* 0x00008000000079c5 */ /* 0x000fe40000010000 */
[----:B------:R-:W-:-:S06]  /*1c50*/  WARPGROUP.ARRIVE ;  /* 0x00000000000079c5 */ /* 0x000fcc0000000000 */
[----:B------:R-:W-:Y:S01]  /*1c60*/  HGMMA.64x16x16.F32.BF16 R32, gdesc[UR8], RZ, !UPT, gsb0 ;  /* 0x00200000082079f0 */ /* 0x000fe2000c0018ff */
[----:B------:R-:W-:Y:S01]  /*1c70*/  UMOV UR8, UR16 ;  /* 0x0000001000087c82 */ /* 0x000fe20008000000 */
[----:B------:R-:W-:Y:S01]  /*1c80*/  UMOV UR9, UR17 ;  /* 0x0000001100097c82 */ /* 0x000fe20008000000 */
[----:B------:R-:W-:Y:S01]  /*1c90*/  UMOV UR10, UR6 ;  /* 0x00000006000a7c82 */ /* 0x000fe20008000000 */
[----:B------:R-:W-:Y:S01]  /*1ca0*/  UMOV UR11, 0x40000040 ;  /* 0x40000040000b7882 */ /* 0x000fe20000000000 */
[----:B------:R-:W-:Y:S01]  /*1cb0*/  UIADD3 UR6, UR5, 0x2, URZ ;  /* 0x0000000205067890 */ /* 0x000fe2000fffe03f */
[----:B------:R-:W-:Y:S02]  /*1cc0*/  UMOV UR17, 0x40000040 ;  /* 0x4000004000117882 */ /* 0x000fe40000000000 */
[----:B------:R-:W-:Y:S01]  /*1cd0*/  UMOV UR13, UR17 ;  /* 0x00000011000d7c82 */ /* 0x000fe20008000000 */
[----:B------:R-:W-:-:S03]  /*1ce0*/  IMAD.U32 R13, RZ, RZ, UR17 ;  /* 0x00000011ff0d7e24 */ /* 0x000fc6000f8e00ff */
[----:B------:R-:W-:Y:S01]  /*1cf0*/  UMOV UR16, UR6 ;  /* 0x0000000600107c82 */ /* 0x000fe20008000000 */
[----:B------:R-:W-:Y:S01]  /*1d00*/  UIADD3 UR6, UR4, 0x202, URZ ;  /* 0x0000020204067890 */ /* 0x000fe2000fffe03f */
[----:B------:R-:W-:Y:S01]  /*1d10*/  IMAD.U32 R12, RZ, RZ, UR16 ;  /* 0x00000010ff0c7e24 */ /* 0x000fe2000f8e00ff */
[----:B------:R-:W-:Y:S01]  /*1d20*/  UMOV UR12, UR16 ;  /* 0x00000010000c7c82 */ /* 0x000fe20008000000 */
        /* <DEDUP_REMOVED lines=33> */
[----:B------:R-:W-:Y:S02]  /*1f40*/  UMOV UR17, 0x40000040 ;  /* 0x4000004000117882 */ /* 0x000fe40000000000 */
[----:B------:R-:W-:Y:S01]  /*1f50*/  UMOV UR13, UR17 ;  /* 0x00000011000d7c82 */ /* 0x000fe20008000000 */
[----:B------:R-:W-:-:S03]  /*1f60*/  MOV R11, UR17 ;  /* 0x00000011000b7c02 */ /* 0x000fc60008000f00 */
[----:B------:R-:W-:Y:S01]  /*1f70*/  UMOV UR16, UR6 ;  /* 0x0000000600107c82 */ /* 0x000fe20008000000 */
[----:B------:R-:W-:Y:S01]  /*1f80*/  UIADD3 UR6, UR4, 0x204, URZ ;  /* 0x0000020404067890 */ /* 0x000fe2000fffe03f */
[----:B------:R-:W-:Y:S01]  /*1f90*/  IMAD.U32 R10, RZ, RZ, UR16 ;  /* 0x00000010ff0a7e24 */ /* 0x000fe2000f8e00ff */
[----:B------:R-:W-:Y:S01]  /*1fa0*/  UMOV UR12, UR16 ;  /* 0x00000010000c7c82 */ /* 0x000fe20008000000 */
        /* <DEDUP_REMOVED lines=77> */
[----:B------:R-:W-:Y:S01]  /*2480*/  UMOV UR9, 0x40000040 ;  /* 0x4000004000097882 */ /* 0x000fe20000000000 */
[----:B------:R-:W-:Y:S01]  /*2490*/  UMOV UR11, 0x40000040 ;  /* 0x40000040000b7882 */ /* 0x000fe20000000000 */
[----:B------:R-:W-:Y:S02]  /*24a0*/  UMOV UR13, UR9 ;  /* 0x00000009000d7c82 */ /* 0x000fe40008000000 */
[----:B------:R-:W-:Y:S01]  /*24b0*/  UMOV UR12, UR8 ;  /* 0x00000008000c7c82 */ /* 0x000fe20008000000 */
[----:B------:R-:W-:Y:S02]  /*24c0*/  MOV R2, UR9 ;  /* 0x0000000900027c02 */ /* 0x000fe40008000f00 */
[----:B-12---:R-:W-:Y:S01]  /*24d0*/  MOV R3, UR8 ;  /* 0x0000000800037c02 */ /* 0x006fe20008000f00 */
[----:B------:R-:W-:-:S02]  /*24e0*/  WARPGROUP.DEPBAR.LE gsb0, 0x0 ;  /* 0x00008000000079c5 */ /* 0x000fc40000010000 */
        /* <DEDUP_REMOVED lines=28> */
[----:B------:R-:W-:Y:S01]  /*26b0*/  UMOV UR9, 0x40000040 ;  /* 0x4000004000097882 */ /* 0x000fe20000000000 */
[----:B------:R-:W-:Y:S01]  /*26c0*/  UMOV UR11, 0x40000040 ;  /* 0x40000040000b7882 */ /* 0x000fe20000000000 */
[----:B------:R-:W-:Y:S01]  /*26d0*/  UMOV UR37, UR9 ;  /* 0x0000000900257c82 */ /* 0x000fe20008000000 */
[----:B------:R-:W-:Y:S01]  /*26e0*/  IMAD.U32 R7, RZ, RZ, UR9 ;  /* 0x00000009ff077e24 */ /* 0x000fe2000f8e00ff */
        /* <DEDUP_REMOVED lines=247> */
[----:B------:R-:W-:-:S07]  /*3660*/  UIADD3 UR5, UR5, 0xc06, URZ ;  /* 0x00000c0605057890 */ /* 0x000fce000fffe03f */
[----:B------:R-:W-:Y:S01]  /*3670*/  UMOV UR8, UR5 ;  /* 0x0000000500087c82 */ /* 0x000fe20008000000 */
[----:B------:R-:W-:Y:S01]  /*3680*/  UIADD3 UR5, UR4, 0x806, URZ ;  /* 0x0000080604057890 */ /* 0x000fe2000fffe03f */
[----:B------:R-:W-:Y:S01]  /*3690*/  IMAD.U32 R6, RZ, RZ, UR8 ;  /* 0x00000008ff067e24 */ /* 0x000fe2000f8e00ff */
[----:B------:R-:W-:Y:S01]  /*36a0*/  UMOV UR36, UR8 ;  /* 0x0000000800247c82 */ /* 0x000fe20008000000 */
[----:B------:R-:W-:-:S04]  /*36b0*/  UMOV UR14, UR8 ;  /* 0x00000008000e7c82 */ /* 0x000fc80008000000 */
[----:B------:R-:W-:Y:S01]  /*36c0*/  UMOV UR38, UR5 ;  /* 0x0000000500267c82 */ /* 0x000fe20008000000 */
        /* <DEDUP_REMOVED lines=33> */
[----:B------:R-:W-:Y:S01]  /*38e0*/  UMOV UR7, 0x40000040 ;  /* 0x4000004000077882 */ /* 0x000fe20000000000 */
[----:B------:R-:W-:Y:S02]  /*38f0*/  WARPGROUP.DEPBAR.LE gsb0, 0x0 ;  /* 0x00008000000079c5 */ /* 0x000fe40000010000 */
[----:B------:R-:W-:-:S06]  /*3900*/  WARPGROUP.ARRIVE ;  /* 0x00000000000079c5 */ /* 0x000fcc0000000000 */
[----:B------:R-:W-:Y:S01]  /*3910*/  HGMMA.64x16x16.F32.BF16 R32, gdesc[UR52], R32, gsb0 ;  /* 0x00200000342079f0 */ /* 0x000fe20008001820 */
[----:B------:R-:W-:Y:S01]  /*3920*/  UMOV UR54, UR6 ;  /* 0x0000000600367c82 */ /* 0x000fe20008000000 */
[----:B------:R-:W-:Y:S01]  /*3930*/  UMOV UR55, 0x40000040 ;  /* 0x4000004000377882 */ /* 0x000fe20000000000 */
[----:B------:R-:W-:-:S07]  /*3940*/  UIADD3 UR6, UR4, 0x786, URZ ;  /* 0x0000078604067890 */ /* 0x000fce000fffe03f */
[----:B------:R-:W-:Y:S01]  /*3950*/  UMOV UR10, UR6 ;  /* 0x00000006000a7c82 */ /* 0x000fe20008000000 */
        /* <DEDUP_REMOVED lines=8> */
[----:B------:R-:W-:Y:S02]  /*39e0*/  R2UR UR9, R2 ;  /* 0x00000000020972ca */ /* 0x000fe400000e0000 */
[----:B------:R-:W-:Y:S01]  /*39f0*/  UMOV UR4, UR14 ;  /* 0x0000000e00047c82 */ /* 0x000fe20008000000 */
[----:B------:R-:W-:Y:S01]  /*3a00*/  R2UR UR8, R3 ;  /* 0x00000000030872ca */ /* 0x000fe200000e0000 */
[----:B------:R-:W-:Y:S02]  /*3a10*/  WARPGROUP.DEPBAR.LE gsb0, 0x0 ;  /* 0x00008000000079c5 */ /* 0x000fe40000010000 */
[----:B------:R-:W-:-:S06]  /*3a20*/  WARPGROUP.ARRIVE ;  /* 0x00000000000079c5 */ /* 0x000fcc0000000000 */
[----:B------:R-:W-:Y:S01]  /*3a30*/  HGMMA.64x16x16.F32.BF16 R48, gdesc[UR36], R48, gsb0 ;  /* 0x00200000243079f0 */ /* 0x000fe20008001830 */
[----:B------:R-:W-:Y:S02]  /*3a40*/  R2UR UR38, R4 ;  /* 0x00000000042672ca */ /* 0x000fe400000e0000 */
[----:B------:R-:W-:Y:S02]  /*3a50*/  R2UR UR37, R5 ;  /* 0x00000000052572ca */ /* 0x000fe400000e0000 */
[----:B------:R-:W-:Y:S01]  /*3a60*/  R2UR UR36, R20 ;  /* 0x00000000142472ca */ /* 0x000fe200000e0000 */
        /* <DEDUP_REMOVED lines=16> */
.L_x_136:
[----:B------:R-:W-:Y:S01]  /*3b70*/  VIADD R2, R220, UR37 ;  /* 0x00000025dc027c36 */ /* 0x000fe20008000000 */
[----:B------:R-:W2:Y:S01]  /*3b80*/  LDL R66, [R1+0x4] ;  /* 0x0000040001427983 */ /* 0x000ea20000100800 */
[----:B------:R-:W-:Y:S01]  /*3b90*/  IMAD.U32 R3, RZ, RZ, UR61 ;  /* 0x0000003dff037e24 */ /* 0x000fe2000f8e00ff */
[----:B------:R-:W-:Y:S01]  /*3ba0*/  ULDC UR5, c[0x0][0x988] ;  /* 0x0002620000057ab9 */ /* 0x000fe20000000800 */
[----:B------:R-:W-:Y:S01]  /*3bb0*/  P2R R65, PR, RZ, 0x1 ;  /* 0x00000001ff417803 */ /* 0x000fe20000000000 */
[----:B------:R-:W-:Y:S01]  /*3bc0*/  UISETP.GE.AND UP0, UPT, UR37, 0x51, UPT ;  /* 0x000000512500788c */ /* 0x000fe2000bf06270 */
[----:B------:R-:W-:Y:S01]  /*3bd0*/  IMAD R2, R3, -0x50, R2 ;  /* 0xffffffb003027824 */ /* 0x000fe200078e0202 */
[----:B------:R-:W-:Y:S02]  /*3be0*/  CS2R R150, SRZ ;  /* 0x0000000000967805 */ /* 0x000fe4000001ff00 */
[----:B------:R-:W-:Y:S02]  /*3bf0*/  CS2R R148, SRZ ;  /* 0x0000000000947805 */ /* 0x000fe4000001ff00 */
[----:B------:R-:W-:-:S02]  /*3c00*/  CS2R R146, SRZ ;  /* 0x0000000000927805 */ /* 0x000fc4000001ff00 */
[----:B------:R-:W-:Y:S02]  /*3c10*/  CS2R R144, SRZ ;  /* 0x0000000000907805 */ /* 0x000fe4000001ff00 */
[C---:B------:R-:W-:Y:S02]  /*3c20*/  ISETP.GT.AND P2, PT, R2.reuse, RZ, PT ;  /* 0x000000ff0200720c */ /* 0x040fe40003f44270 */
[----:B------:R-:W-:Y:S02]  /*3c30*/  CS2R R142, SRZ ;  /* 0x00000000008e7805 */ /* 0x000fe4000001ff00 */
[C---:B------:R-:W-:Y:S02]  /*3c40*/  ISETP.GT.AND P1, PT, R2.reuse, 0x1, PT ;  /* 0x000000010200780c */ /* 0x040fe40003f24270 */
[----:B------:R-:W-:Y:S02]  /*3c50*/  CS2R R140, SRZ ;  /* 0x00000000008c7805 */ /* 0x000fe4000001ff00 */
[----:B------:R-:W-:-:S02]  /*3c60*/  ISETP.GT.AND P6, PT, R2, 0x8, PT ;  /* 0x000000080200780c */ /* 0x000fc40003fc4270 */
[----:B------:R-:W-:Y:S02]  /*3c70*/  CS2R R138, SRZ ;  /* 0x00000000008a7805 */ /* 0x000fe4000001ff00 */
[----:B------:R-:W-:Y:S02]  /*3c80*/  FSEL R56, R56, -INF , P2 ;  /* 0xff80000038387808 */ /* 0x000fe40001000000 */
[----:B------:R-:W-:Y:S02]  /*3c90*/  CS2R R136, SRZ ;  /* 0x0000000000887805 */ /* 0x000fe4000001ff00 */
[----:B------:R-:W-:Y:S02]  /*3ca0*/  FSEL R57, R57, -INF , P1 ;  /* 0xff80000039397808 */ /* 0x000fe40000800000 */
[----:B------:R-:W-:Y:S02]  /*3cb0*/  CS2R R134, SRZ ;  /* 0x0000000000867805 */ /* 0x000fe4000001ff00 */
[----:B------:R-:W-:-:S02]  /*3cc0*/  ISETP.GT.AND P5, PT, R2, 0x9, PT ;  /* 0x000000090200780c */ /* 0x000fc40003fa4270 */
[----:B------:R-:W-:Y:S02]  /*3cd0*/  CS2R R132, SRZ ;  /* 0x0000000000847805 */ /* 0x000fe4000001ff00 */
[----:B------:R-:W-:Y:S02]  /*3ce0*/  FSEL R60, R60, -INF , P6 ;  /* 0xff8000003c3c7808 */ /* 0x000fe40003000000 */
[----:B------:R-:W-:Y:S02]  /*3cf0*/  CS2R R130, SRZ ;  /* 0x0000000000827805 */ /* 0x000fe4000001ff00 */
[----:B------:R-:W-:Y:S02]  /*3d00*/  FMNMX.FTZ R3, R56, R57, !PT ;  /* 0x0000003938037209 */ /* 0x000fe40007810000 */
        /* <DEDUP_REMOVED lines=13> */
[----:B------:R-:W-:-:S02]  /*3de0*/  FSEL R58, R58, -INF , P2 ;  /* 0xff8000003a3a7808 */ /* 0x000fc40001000000 */
[----:B------:R-:W-:Y:S02]  /*3df0*/  CS2R R114, SRZ ;  /* 0x0000000000727805 */ /* 0x000fe4000001ff00 */
[----:B------:R-:W-:Y:S02]  /*3e00*/  ISETP.GT.AND P2, PT, R2, 0x18, PT ;  /* 0x000000180200780c */ /* 0x000fe40003f44270 */
[----:B------:R-:W-:Y:S02]  /*3e10*/  CS2R R112, SRZ ;  /* 0x0000000000707805 */ /* 0x000fe4000001ff00 */
[----:B------:R-:W-:Y:S02]  /*3e20*/  FSEL R49, R49, -INF , P3 ;  /* 0xff80000031317808 */ /* 0x000fe40001800000 */
[----:B------:R-:W-:Y:S02]  /*3e30*/  CS2R R110, SRZ ;  /* 0x00000000006e7805 */ /* 0x000fe4000001ff00 */
[----:B------:R-:W-:-:S02]  /*3e40*/  FMNMX.FTZ R4, R48, R3, !PT ;  /* 0x0000000330047209 */ /* 0x000fc40007810000 */
[----:B------:R-:W-:Y:S02]  /*3e50*/  CS2R R108, SRZ ;  /* 0x00000000006c7805 */ /* 0x000fe4000001ff00 */
[----:B------:R-:W-:Y:S02]  /*3e60*/  FSEL R59, R59, -INF , P1 ;  /* 0xff8000003b3b7808 */ /* 0x000fe40000800000 */
[----:B------:R-:W-:Y:S02]  /*3e70*/  CS2R R106, SRZ ;  /* 0x00000000006a7805 */ /* 0x000fe4000001ff00 */
[----:B------:R-:W-:Y:S02]  /*3e80*/  ISETP.GT.AND P1, PT, R2, 0x19, PT ;  /* 0x000000190200780c */ /* 0x000fe40003f24270 */
[----:B------:R-:W-:Y:S02]  /*3e90*/  CS2R R104, SRZ ;  /* 0x0000000000687805 */ /* 0x000fe4000001ff00 */
[----:B------:R-:W-:-:S02]  /*3ea0*/  FSEL R52, R52, -INF , P2 ;  /* 0xff80000034347808 */ /* 0x000fc40001000000 */
[----:B------:R-:W-:Y:S02]  /*3eb0*/  CS2R R102, SRZ ;  /* 0x0000000000667805 */ /* 0x000fe4000001ff00 */
[----:B------:R-:W-:Y:S02]  /*3ec0*/  FMNMX.FTZ R3, R49, R4, !PT ;  /* 0x0000000431037209 */ /* 0x000fe40007810000 */
        /* <DEDUP_REMOVED lines=34> */
[----:B------:R-:W-:Y:S02]  /*40f0*/  ISETP.GT.AND P2, PT, R2, 0x30, PT ;  /* 0x000000300200780c */ /* 0x000fe40003f44270 */
[----:B------:R-:W-:Y:S02]  /*4100*/  FSEL R45, R45, -INF , P3 ;  /* 0xff8000002d2d7808 */ /* 0x000fe40001800000 */
[----:B------:R-:W-:Y:S02]  /*4110*/  FMNMX.FTZ R4, R44, R3, !PT ;  /* 0x000000032c047209 */ /* 0x000fe40007810000 */
[----:B------:R-:W-:Y:S02]  /*4120*/  FSEL R55, R55, -INF , P1 ;  /* 0xff80000037377808 */ /* 0x000fe40000800000 */
[----:B------:R-:W-:Y:S02]  /*4130*/  ISETP.GT.AND P1, PT, R2, 0x31, PT ;  /* 0x000000310200780c */ /* 0x000fe40003f24270 */
[----:B------:R-:W-:-:S02]  /*4140*/  FSEL R32, R32, -INF , P2 ;  /* 0xff80000020207808 */ /* 0x000fc40001000000 */
[----:B------:R-:W-:Y:S02]  /*4150*/  FMNMX.FTZ R3, R45, R4, !PT ;  /* 0x000000042d037209 */ /* 0x000fe40007810000 */
[----:B------:R-:W-:Y:S02]  /*4160*/  FSEL R42, R42, -INF , P6 ;  /* 0xff8000002a2a7808 */ /* 0x000fe40003000000 */
[----:B------:R-:W-:Y:S02]  /*4170*/  ISETP.GT.AND P6, PT, R2, 0x38, PT ;  /* 0x000000380200780c */ /* 0x000fe40003fc4270 */
[----:B------:R-:W-:Y:S02]  /*4180*/  FSEL R33, R33, -INF , P1 ;  /* 0xff80000021217808 */ /* 0x000fe40000800000 */
[----:B------:R-:W-:Y:S02]  /*4190*/  FMNMX.FTZ R4, R32, R3, !PT ;  /* 0x0000000320047209 */ /* 0x000fe40007810000 */
        /* <DEDUP_REMOVED lines=21> */
[----:B------:R-:W-:Y:S02]  /*42f0*/  FMNMX.FTZ R2, R28, R3, !PT ;  /* 0x000000031c027209 */ /* 0x000fe40007810000 */
[----:B------:R-:W-:Y:S02]  /*4300*/  FSEL R38, R38, -INF , P6 ;  /* 0xff80000026267808 */ /* 0x000fe40003000000 */
[----:B------:R-:W-:Y:S02]  /*4310*/  FMNMX.FTZ R5, R29, R2, !PT ;  /* 0x000000021d057209 */ /* 0x000fe40007810000 */
[----:B------:R-:W-:-:S02]  /*4320*/  FSEL R39, R39, -INF , P5 ;  /* 0xff80000027277808 */ /* 0x000fc40002800000 */
[----:B------:R-:W-:Y:S01]  /*4330*/  FSEL R26, R26, -INF , P4 ;  /* 0xff8000001a1a7808 */ /* 0x000fe20002000000 */
[----:B------:R-:W1:Y:S01]  /*4340*/  SHFL.BFLY PT, R2, R5, 0x2, 0x1f ;  /* 0x0c401f0005027f89 */ /* 0x000e6200000e0000 */
[----:B------:R-:W-:Y:S02]  /*4350*/  FSEL R27, R27, -INF , P3 ;  /* 0xff8000001b1b7808 */ /* 0x000fe40001800000 */
[----:B------:R-:W-:Y:S02]  /*4360*/  FSEL R30, R30, -INF , P2 ;  /* 0xff8000001e1e7808 */ /* 0x000fe40001000000 */
[----:B------:R-:W-:Y:S02]  /*4370*/  FSEL R31, R31, -INF , P1 ;  /* 0xff8000001f1f7808 */ /* 0x000fe40000800000 */
[----:B-1----:R-:W-:-:S05]  /*4380*/  FMNMX.FTZ R20, R5, R2, !PT ;  /* 0x0000000205147209 */ /* 0x002fca0007810000 */
[----:B------:R-:W1:Y:S02]  /*4390*/  SHFL.BFLY PT, R3, R20, 0x1, 0x1f ;  /* 0x0c201f0014037f89 */ /* 0x000e6400000e0000 */
[----:B-1----:R-:W-:Y:S02]  /*43a0*/  FMNMX.FTZ R4, R20, R3, !PT ;  /* 0x0000000314047209 */ /* 0x002fe40007810000 */
[----:B------:R-:W-:Y:S02]  /*43b0*/  FMNMX.FTZ R3, R58, R59, !PT ;  /* 0x0000003b3a037209 */ /* 0x000fe40007810000 */
[C---:B------:R-:W-:Y:S01]  /*43c0*/  FSETP.NEU.FTZ.AND P0, PT, R4.reuse, -INF , PT ;  /* 0xff8000000400780b */ /* 0x040fe20003f1d000 */
[----:B------:R-:W-:-:S05]  /*43d0*/  FMUL.FTZ R2, R4, UR5 ;  /* 0x0000000504027c20 */ /* 0x000fca0008410000 */
[----:B------:R-:W-:Y:S02]  /*43e0*/  FSEL R64, R2, RZ, P0 ;  /* 0x000000ff02407208 */ /* 0x000fe40000000000 */
[----:B------:R-:W-:Y:S02]  /*43f0*/  FMNMX.FTZ R2, R62, R3, !PT ;  /* 0x000000033e027209 */ /* 0x000fe40007810000 */
[----:B------:R-:W-:Y:S01]  /*4400*/  ISETP.NE.AND P0, PT, R65, RZ, PT ;  /* 0x000000ff4100720c */ /* 0x000fe20003f05270 */
[--C-:B------:R-:W-:Y:S01]  /*4410*/  FFMA.FTZ R56, R56, UR5, -R64.reuse ;  /* 0x0000000538387c23 */ /* 0x100fe20008010840 */
[----:B------:R-:W-:Y:S01]  /*4420*/  FMNMX.FTZ R3, R63, R2, !PT ;  /* 0x000000023f037209 */ /* 0x000fe20007810000 */
[--C-:B------:R-:W-:Y:S01]  /*4430*/  FFMA.FTZ R57, R57, UR5, -R64.reuse ;  /* 0x0000000539397c23 */ /* 0x100fe20008010840 */
[--C-:B------:R-:W-:Y:S01]  /*4440*/  FFMA.FTZ R60, R60, UR5, -R64.reuse ;  /* 0x000000053c3c7c23 */ /* 0x100fe20008010840 */
[--C-:B------:R-:W-:Y:S01]  /*4450*/  FFMA.FTZ R61, R61, UR5, -R64.reuse ;  /* 0x000000053d3d7c23 */ /* 0x100fe20008010840 */
[----:B------:R-:W-:Y:S01]  /*4460*/  FMNMX.FTZ R2, R50, R3, !PT ;  /* 0x0000000332027209 */ /* 0x000fe20007810000 */
[----:B------:R-:W-:Y:S01]  /*4470*/  MUFU.EX2 R56, R56 ;  /* 0x0000003800387308 */ /* 0x000fe20000000800 */
[--C-:B------:R-:W-:Y:S01]  /*4480*/  FFMA.FTZ R48, R48, UR5, -R64.reuse ;  /* 0x0000000530307c23 */ /* 0x100fe20008010840 */
[--C-:B------:R-:W-:Y:S01]  /*4490*/  FFMA.FTZ R49, R49, UR5, -R64.reuse ;  /* 0x0000000531317c23 */ /* 0x100fe20008010840 */
[----:B------:R-:W-:Y:S01]  /*44a0*/  FMNMX.FTZ R3, R51, R2, !PT ;  /* 0x0000000233037209 */ /* 0x000fe20007810000 */
[--C-:B------:R-:W-:Y:S01]  /*44b0*/  FFMA.FTZ R52, R52, UR5, -R64.reuse ;  /* 0x0000000534347c23 */ /* 0x100fe20008010840 */
[--C-:B------:R-:W-:Y:S01]  /*44c0*/  FFMA.FTZ R53, R53, UR5, -R64.reuse ;  /* 0x0000000535357c23 */ /* 0x100fe20008010840 */
[--C-:B------:R-:W-:Y:S01]  /*44d0*/  FFMA.FTZ R40, R40, UR5, -R64.reuse ;  /* 0x0000000528287c23 */ /* 0x100fe20008010840 */
[----:B------:R-:W-:Y:S01]  /*44e0*/  FMNMX.FTZ R2, R54, R3, !PT ;  /* 0x0000000336027209 */ /* 0x000fe20007810000 */
[----:B------:R-:W1:Y:S01]  /*44f0*/  MUFU.EX2 R57, R57 ;  /* 0x0000003900397308 */ /* 0x000e620000000800 */
[--C-:B------:R-:W-:Y:S01]  /*4500*/  FFMA.FTZ R41, R41, UR5, -R64.reuse ;  /* 0x0000000529297c23 */ /* 0x100fe20008010840 */
        /* <DEDUP_REMOVED lines=14> */
[----:B------:R-:W3:Y:S01]  /*45f0*/  MUFU.EX2 R61, R61 ;  /* 0x0000003d003d7308 */ /* 0x000ee20000000800 */
[----:B------:R-:W-:Y:S01]  /*4600*/  FFMA.FTZ R29, R29, UR5, -R64 ;  /* 0x000000051d1d7c23 */ /* 0x000fe20008010840 */
[----:B-1----:R-:W-:-:S02]  /*4610*/  F2FP.BF16.F32.PACK_AB R208, R57, R56 ;  /* 0x0000003839d0723e */ /* 0x002fc400000010ff */
[----:B------:R-:W-:-:S04]  /*4620*/  FMNMX.FTZ R3, R47, R2, !PT ;  /* 0x000000022f037209 */ /* 0x000fc80007810000 */
[----:B------:R-:W-:Y:S01]  /*4630*/  FMNMX.FTZ R2, R34, R3, !PT ;  /* 0x0000000322027209 */ /* 0x000fe20007810000 */
[----:B------:R-:W-:Y:S03]  /*4640*/  MUFU.EX2 R48, R48 ;  /* 0x0000003000307308 */ /* 0x000fe60000000800 */
[----:B------:R-:W-:-:S04]  /*4650*/  FMNMX.FTZ R3, R35, R2, !PT ;  /* 0x0000000223037209 */ /* 0x000fc80007810000 */
[----:B------:R-:W-:Y:S01]  /*4660*/  FMNMX.FTZ R2, R38, R3, !PT ;  /* 0x0000000326027209 */ /* 0x000fe20007810000 */
[----:B------:R-:W1:Y:S01]  /*4670*/  MUFU.EX2 R49, R49 ;  /* 0x0000003100317308 */ /* 0x000e620000000800 */
[----:B---3--:R-:W-:Y:S02]  /*4680*/  F2FP.BF16.F32.PACK_AB R210, R61, R60 ;  /* 0x0000003c3dd2723e */ /* 0x008fe400000010ff */
[----:B------:R-:W-:-:S04]  /*4690*/  FMNMX.FTZ R3, R39, R2, !PT ;  /* 0x0000000227037209 */ /* 0x000fc80007810000 */
[----:B------:R-:W-:Y:S01]  /*46a0*/  FMNMX.FTZ R2, R26, R3, !PT ;  /* 0x000000031a027209 */ /* 0x000fe20007810000 */
[----:B------:R-:W-:Y:S03]  /*46b0*/  MUFU.EX2 R52, R52 ;  /* 0x0000003400347308 */ /* 0x000fe60000000800 */
[----:B------:R-:W-:-:S04]  /*46c0*/  FMNMX.FTZ R3, R27, R2, !PT ;  /* 0x000000021b037209 */ /* 0x000fc80007810000 */
[----:B------:R-:W-:Y:S01]  /*46d0*/  FMNMX.FTZ R2, R30, R3, !PT ;  /* 0x000000031e027209 */ /* 0x000fe20007810000 */
[----:B------:R-:W3:Y:S01]  /*46e0*/  MUFU.EX2 R53, R53 ;  /* 0x0000003500357308 */ /* 0x000ee20000000800 */
[----:B-1----:R-:W-:Y:S02]  /*46f0*/  F2FP.BF16.F32.PACK_AB R204, R49, R48 ;  /* 0x0000003031cc723e */ /* 0x002fe400000010ff */
[----:B------:R-:W-:-:S05]  /*4700*/  FMNMX.FTZ R2, R31, R2, !PT ;  /* 0x000000021f027209 */ /* 0x000fca0007810000 */
[----:B------:R-:W1:Y:S01]  /*4710*/  SHFL.BFLY PT, R3, R2, 0x2, 0x1f ;  /* 0x0c401f0002037f89 */ /* 0x000e6200000e0000 */
[----:B------:R-:W-:Y:S08]  /*4720*/  MUFU.EX2 R40, R40 ;  /* 0x0000002800287308 */ /* 0x000ff00000000800 */
[----:B------:R-:W4:Y:S01]  /*4730*/  MUFU.EX2 R41, R41 ;  /* 0x0000002900297308 */ /* 0x000f220000000800 */
[----:B---3--:R-:W-:-:S07]  /*4740*/  F2FP.BF16.F32.PACK_AB R206, R53, R52 ;  /* 0x0000003435ce723e */ /* 0x008fce00000010ff */
[----:B------:R-:W-:Y:S01]  /*4750*/  MUFU.EX2 R44, R44 ;  /* 0x0000002c002c7308 */ /* 0x000fe20000000800 */
[----:B-1----:R-:W-:-:S07]  /*4760*/  FMNMX.FTZ R5, R2, R3, !PT ;  /* 0x0000000302057209 */ /* 0x002fce0007810000 */
[----:B------:R-:W1:Y:S01]  /*4770*/  MUFU.EX2 R45, R45 ;  /* 0x0000002d002d7308 */ /* 0x000e620000000800 */
[----:B----4-:R-:W-:Y:S01]  /*4780*/  F2FP.BF16.F32.PACK_AB R200, R41, R40 ;  /* 0x0000002829c8723e */ /* 0x010fe200000010ff */
[----:B------:R-:W3:Y:S06]  /*4790*/  SHFL.BFLY PT, R2, R5, 0x1, 0x1f ;  /* 0x0c201f0005027f89 */ /* 0x000eec00000e0000 */
[----:B------:R-:W-:Y:S08]  /*47a0*/  MUFU.EX2 R32, R32 ;  /* 0x0000002000207308 */ /* 0x000ff00000000800 */
[----:B------:R-:W4:Y:S01]  /*47b0*/  MUFU.EX2 R33, R33 ;  /* 0x0000002100217308 */ /* 0x000f220000000800 */
[----:B-1----:R-:W-:-:S07]  /*47c0*/  F2FP.BF16.F32.PACK_AB R202, R45, R44 ;  /* 0x0000002c2dca723e */ /* 0x002fce00000010ff */
[----:B------:R-:W-:Y:S01]  /*47d0*/  MUFU.EX2 R36, R36 ;  /* 0x0000002400247308 */ /* 0x000fe20000000800 */
[----:B---3--:R-:W-:Y:S01]  /*47e0*/  FMNMX.FTZ R3, R5, R2, !PT ;  /* 0x0000000205037209 */ /* 0x008fe20007810000 */
[----:B------:R-:W-:Y:S01]  /*47f0*/  FADD.FTZ R5, R56, R57 ;  /* 0x0000003938057221 */ /* 0x000fe20000010000 */
[----:B------:R-:W-:Y:S02]  /*4800*/  CS2R R56, SRZ ;  /* 0x0000000000387805 */ /* 0x000fe4000001ff00 */
[C---:B------:R-:W-:Y:S01]  /*4810*/  FSETP.NEU.FTZ.AND P1, PT, R3.reuse, -INF , PT ;  /* 0xff8000000300780b */ /* 0x040fe20003f3d000 */
[----:B------:R-:W-:Y:S01]  /*4820*/  FMUL.FTZ R2, R3, UR5 ;  /* 0x0000000503027c20 */ /* 0x000fe20008410000 */
[----:B------:R-:W-:Y:S01]  /*4830*/  FADD.FTZ R20, R60, R5 ;  /* 0x000000053c147221 */ /* 0x000fe20000010000 */
[----:B------:R-:W-:Y:S01]  /*4840*/  MUFU.EX2 R37, R37 ;  /* 0x0000002500257308 */ /* 0x000fe20000000800 */
[----:B----4-:R-:W-:Y:S02]  /*4850*/  F2FP.BF16.F32.PACK_AB R196, R33, R32 ;  /* 0x0000002021c4723e */ /* 0x010fe400000010ff */
[----:B------:R-:W-:Y:S01]  /*4860*/  FSEL R2, R2, RZ, P1 ;  /* 0x000000ff02027208 */ /* 0x000fe20000800000 */
[----:B------:R-:W-:Y:S01]  /*4870*/  FADD.FTZ R5, R61, R20 ;  /* 0x000000143d057221 */ /* 0x000fe20000010000 */
[----:B------:R-:W-:-:S02]  /*4880*/  ISETP.NE.AND P1, PT, R23, RZ, PT ;  /* 0x000000ff1700720c */ /* 0x000fc40003f25270 */
[----:B------:R-:W-:Y:S01]  /*4890*/  CS2R R60, SRZ ;  /* 0x00000000003c7805 */ /* 0x000fe2000001ff00 */
[--C-:B------:R-:W-:Y:S01]  /*48a0*/  FFMA.FTZ R58, R58, UR5, -R2.reuse ;  /* 0x000000053a3a7c23 */ /* 0x100fe20008010802 */
[--C-:B------:R-:W-:Y:S01]  /*48b0*/  FFMA.FTZ R59, R59, UR5, -R2.reuse ;  /* 0x000000053b3b7c23 */ /* 0x100fe20008010802 */
[--C-:B------:R-:W-:Y:S01]  /*48c0*/  FFMA.FTZ R62, R62, UR5, -R2.reuse ;  /* 0x000000053e3e7c23 */ /* 0x100fe20008010802 */
[--C-:B------:R-:W-:Y:S01]  /*48d0*/  FFMA.FTZ R63, R63, UR5, -R2.reuse ;  /* 0x000000053f3f7c23 */ /* 0x100fe20008010802 */
[--C-:B------:R-:W-:Y:S01]  /*48e0*/  FFMA.FTZ R50, R50, UR5, -R2.reuse ;  /* 0x0000000532327c23 */ /* 0x100fe20008010802 */
[--C-:B------:R-:W-:Y:S01]  /*48f0*/  FFMA.FTZ R51, R51, UR5, -R2.reuse ;  /* 0x0000000533337c23 */ /* 0x100fe20008010802 */
[----:B------:R-:W-:Y:S01]  /*4900*/  MUFU.EX2 R58, R58 ;  /* 0x0000003a003a7308 */ /* 0x000fe20000000800 */
[--C-:B------:R-:W-:Y:S01]  /*4910*/  FFMA.FTZ R54, R54, UR5, -R2.reuse ;  /* 0x0000000536367c23 */ /* 0x100fe20008010802 */
[----:B------:R-:W-:Y:S01]  /*4920*/  FADD.FTZ R20, R48, R5 ;  /* 0x0000000530147221 */ /* 0x000fe20000010000 */
[--C-:B------:R-:W-:Y:S01]  /*4930*/  FFMA.FTZ R55, R55, UR5, -R2.reuse ;  /* 0x0000000537377c23 */ /* 0x100fe20008010802 */
[--C-:B------:R-:W-:Y:S01]  /*4940*/  FFMA.FTZ R42, R42, UR5, -R2.reuse ;  /* 0x000000052a2a7c23 */ /* 0x100fe20008010802 */
[----:B------:R-:W-:Y:S01]  /*4950*/  FFMA.FTZ R43, R43, UR5, -R2 ;  /* 0x000000052b2b7c23 */ /* 0x000fe20008010802 */
[----:B------:R-:W-:Y:S01]  /*4960*/  FADD.FTZ R65, R49, R20 ;  /* 0x0000001431417221 */ /* 0x000fe20000010000 */
[----:B------:R-:W-:Y:S01]  /*4970*/  FFMA.FTZ R46, R46, UR5, -R2 ;  /* 0x000000052e2e7c23 */ /* 0x000fe20008010802 */
[----:B------:R-:W1:Y:S01]  /*4980*/  MUFU.EX2 R59, R59 ;  /* 0x0000003b003b7308 */ /* 0x000e620000000800 */
[----:B------:R-:W-:-:S02]  /*4990*/  @P1 VIADD R0, R0, 0x38840 ;  /* 0x0003884000001836 */ /* 0x000fc40000000000 */
[----:B------:R-:W-:Y:S01]  /*49a0*/  FADD.FTZ R64, R52, R65 ;  /* 0x0000004134407221 */ /* 0x000fe20000010000 */
[--C-:B------:R-:W-:Y:S01]  /*49b0*/  FFMA.FTZ R47, R47, UR5, -R2.reuse ;  /* 0x000000052f2f7c23 */ /* 0x100fe20008010802 */
[--C-:B------:R-:W-:Y:S01]  /*49c0*/  FFMA.FTZ R34, R34, UR5, -R2.reuse ;  /* 0x0000000522227c23 */ /* 0x100fe20008010802 */
[----:B------:R-:W-:Y:S01]  /*49d0*/  FFMA.FTZ R35, R35, UR5, -R2 ;  /* 0x0000000523237c23 */ /* 0x000fe20008010802 */
[----:B------:R-:W-:Y:S01]  /*49e0*/  FADD.FTZ R65, R53, R64 ;  /* 0x0000004035417221 */ /* 0x000fe20000010000 */
[----:B--2---:R-:W-:Y:S01]  /*49f0*/  @P1 PRMT R0, R66, 0x654, R0 ;  /* 0x0000065442001816 */ /* 0x004fe20000000000 */
[----:B------:R-:W2:Y:S01]  /*4a00*/  MUFU.EX2 R62, R62 ;  /* 0x0000003e003e7308 */ /* 0x000ea20000000800 */
[--C-:B------:R-:W-:Y:S01]  /*4a10*/  FFMA.FTZ R38, R38, UR5, -R2.reuse ;  /* 0x0000000526267c23 */ /* 0x100fe20008010802 */
[----:B------:R-:W-:Y:S01]  /*4a20*/  FADD.FTZ R64, R40, R65 ;  /* 0x0000004128407221 */ /* 0x000fe20000010000 */
[----:B------:R3:W-:Y:S01]  /*4a30*/  @P1 SYNCS.ARRIVE.TRANS64.RED.A1T0 RZ, [R0+URZ], RZ ;  /* 0x000000ff00ff19a7 */ /* 0x0007e2000810043f */
[--C-:B------:R-:W-:Y:S01]  /*4a40*/  FFMA.FTZ R39, R39, UR5, -R2.reuse ;  /* 0x0000000527277c23 */ /* 0x100fe20008010802 */
[----:B------:R-:W-:Y:S01]  /*4a50*/  FFMA.FTZ R26, R26, UR5, -R2 ;  /* 0x000000051a1a7c23 */ /* 0x000fe20008010802 */
[----:B------:R-:W-:Y:S01]  /*4a60*/  FADD.FTZ R65, R41, R64 ;  /* 0x0000004029417221 */ /* 0x000fe20000010000 */
[--C-:B------:R-:W-:Y:S01]  /*4a70*/  FFMA.FTZ R27, R27, UR5, -R2.reuse ;  /* 0x000000051b1b7c23 */ /* 0x100fe20008010802 */
[----:B------:R-:W4:Y:S01]  /*4a80*/  MUFU.EX2 R63, R63 ;  /* 0x0000003f003f7308 */ /* 0x000f220000000800 */
[----:B-1----:R-:W-:Y:S01]  /*4a90*/  FADD.FTZ R5, R58, R59 ;  /* 0x0000003b3a057221 */ /* 0x002fe20000010000 */
[--C-:B------:R-:W-:Y:S01]  /*4aa0*/  FFMA.FTZ R30, R30, UR5, -R2.reuse ;  /* 0x000000051e1e7c23 */ /* 0x100fe20008010802 */
[----:B---3--:R-:W-:Y:S01]  /*4ab0*/  FADD.FTZ R0, R44, R65 ;  /* 0x000000412c007221 */ /* 0x008fe20000010000 */
[----:B------:R-:W-:Y:S01]  /*4ac0*/  FFMA.FTZ R2, R31, UR5, -R2 ;  /* 0x000000051f027c23 */ /* 0x000fe20008010802 */
[----:B------:R-:W-:-:S02]  /*4ad0*/  PLOP3.LUT P1, PT, PT, PT, UP0, 0x80, 0x0 ;  /* 0x000000000000781c */ /* 0x000fc40003f2f008 */
[----:B------:R-:W-:Y:S01]  /*4ae0*/  CS2R R66, SRZ ;  /* 0x0000000000427805 */ /* 0x000fe2000001ff00 */
[----:B------:R-:W-:Y:S01]  /*4af0*/  FADD.FTZ R65, R45, R0 ;  /* 0x000000002d417221 */ /* 0x000fe20000010000 */
[----:B------:R-:W1:Y:S01]  /*4b00*/  MUFU.EX2 R50, R50 ;  /* 0x0000003200327308 */ /* 0x000e620000000800 */
[----:B--2---:R-:W-:Y:S01]  /*4b10*/  FADD.FTZ R20, R62, R5 ;  /* 0x000000053e147221 */ /* 0x004fe20000010000 */
[----:B------:R-:W-:Y:S02]  /*4b20*/  F2FP.BF16.F32.PACK_AB R198, R37, R36 ;  /* 0x0000002425c6723e */ /* 0x000fe400000010ff */
[----:B------:R-:W-:Y:S02]  /*4b30*/  CS2R R52, SRZ ;  /* 0x0000000000347805 */ /* 0x000fe4000001ff00 */
[----:B------:R-:W-:Y:S02]  /*4b40*/  F2FP.BF16.F32.PACK_AB R209, R59, R58 ;  /* 0x0000003a3bd1723e */ /* 0x000fe400000010ff */
[----:B------:R-:W-:-:S02]  /*4b50*/  CS2R R58, SRZ ;  /* 0x00000000003a7805 */ /* 0x000fc4000001ff00 */
[----:B------:R-:W-:Y:S02]  /*4b60*/  CS2R R48, SRZ ;  /* 0x0000000000307805 */ /* 0x000fe4000001ff00 */
[----:B------:R-:W-:Y:S01]  /*4b70*/  CS2R R44, SRZ ;  /* 0x00000000002c7805 */ /* 0x000fe2000001ff00 */
[----:B------:R-:W2:Y:S01]  /*4b80*/  MUFU.EX2 R51, R51 ;  /* 0x0000003300337308 */ /* 0x000ea20000000800 */
[C---:B----4-:R-:W-:Y:S01]  /*4b90*/  FADD.FTZ R5, R63.reuse, R20 ;  /* 0x000000143f057221 */ /* 0x050fe20000010000 */
[----:B------:R-:W-:Y:S02]  /*4ba0*/  F2FP.BF16.F32.PACK_AB R211, R63, R62 ;  /* 0x0000003e3fd3723e */ /* 0x000fe400000010ff */
[----:B------:R-:W-:Y:S02]  /*4bb0*/  CS2R R62, SRZ ;  /* 0x00000000003e7805 */ /* 0x000fe4000001ff00 */
[----:B------:R-:W-:Y:S02]  /*4bc0*/  CS2R R40, SRZ ;  /* 0x0000000000287805 */ /* 0x000fe4000001ff00 */
[----:B------:R-:W3:Y:S01]  /*4bd0*/  MUFU.EX2 R54, R54 ;  /* 0x0000003600367308 */ /* 0x000ee20000000800 */
[----:B-1----:R-:W-:-:S07]  /*4be0*/  FADD.FTZ R20, R50, R5 ;  /* 0x0000000532147221 */ /* 0x002fce0000010000 */
[----:B------:R-:W1:Y:S01]  /*4bf0*/  MUFU.EX2 R55, R55 ;  /* 0x0000003700377308 */ /* 0x000e620000000800 */
[C---:B--2---:R-:W-:Y:S01]  /*4c00*/  FADD.FTZ R5, R51.reuse, R20 ;  /* 0x0000001433057221 */ /* 0x044fe20000010000 */
[----:B------:R-:W-:Y:S02]  /*4c10*/  F2FP.BF16.F32.PACK_AB R205, R51, R50 ;  /* 0x0000003233cd723e */ /* 0x000fe400000010ff */
[----:B------:R-:W-:-:S04]  /*4c20*/  CS2R R50, SRZ ;  /* 0x0000000000327805 */ /* 0x000fc8000001ff00 */
[----:B------:R-:W2:Y:S01]  /*4c30*/  MUFU.EX2 R42, R42 ;  /* 0x0000002a002a7308 */ /* 0x000ea20000000800 */
[----:B---3--:R-:W-:-:S07]  /*4c40*/  FADD.FTZ R20, R54, R5 ;  /* 0x0000000536147221 */ /* 0x008fce0000010000 */
[----:B------:R-:W3:Y:S01]  /*4c50*/  MUFU.EX2 R43, R43 ;  /* 0x0000002b002b7308 */ /* 0x000ee20000000800 */
[C---:B-1----:R-:W-:Y:S01]  /*4c60*/  FADD.FTZ R5, R55.reuse, R20 ;  /* 0x0000001437057221 */ /* 0x042fe20000010000 */
[----:B------:R-:W-:Y:S01]  /*4c70*/  FADD.FTZ R20, R32, R65 ;  /* 0x0000004120147221 */ /* 0x000fe20000010000 */
[----:B------:R-:W-:Y:S02]  /*4c80*/  F2FP.BF16.F32.PACK_AB R207, R55, R54 ;  /* 0x0000003637cf723e */ /* 0x000fe400000010ff */
[----:B------:R-:W-:Y:S02]  /*4c90*/  CS2R R64, SRZ ;  /* 0x0000000000407805 */ /* 0x000fe4000001ff00 */
[----:B------:R-:W-:Y:S01]  /*4ca0*/  CS2R R54, SRZ ;  /* 0x0000000000367805 */ /* 0x000fe2000001ff00 */
[----:B------:R-:W-:Y:S01]  /*4cb0*/  FADD.FTZ R31, R33, R20 ;  /* 0x00000014211f7221 */ /* 0x000fe20000010000 */
[----:B------:R-:W-:Y:S01]  /*4cc0*/  CS2R R32, SRZ ;  /* 0x0000000000207805 */ /* 0x000fe2000001ff00 */
[----:B------:R-:W1:Y:S01]  /*4cd0*/  MUFU.EX2 R46, R46 ;  /* 0x0000002e002e7308 */ /* 0x000e620000000800 */
[----:B--2---:R-:W-:Y:S01]  /*4ce0*/  FADD.FTZ R0, R42, R5 ;  /* 0x000000052a007221 */ /* 0x004fe20000010000 */
[----:B------:R-:W-:-:S04]  /*4cf0*/  FADD.FTZ R20, R36, R31 ;  /* 0x0000001f24147221 */ /* 0x000fc80000010000 */
[----:B------:R-:W-:Y:S01]  /*4d00*/  FADD.FTZ R31, R37, R20 ;  /* 0x00000014251f7221 */ /* 0x000fe20000010000 */
[----:B------:R-:W-:Y:S01]  /*4d10*/  CS2R R36, SRZ ;  /* 0x0000000000247805 */ /* 0x000fe2000001ff00 */
[----:B------:R-:W2:Y:S01]  /*4d20*/  MUFU.EX2 R47, R47 ;  /* 0x0000002f002f7308 */ /* 0x000ea20000000800 */
[C---:B---3--:R-:W-:Y:S01]  /*4d30*/  FADD.FTZ R5, R43.reuse, R0 ;  /* 0x000000002b057221 */ /* 0x048fe20000010000 */
[----:B------:R-:W-:Y:S02]  /*4d40*/  F2FP.BF16.F32.PACK_AB R201, R43, R42 ;  /* 0x0000002a2bc9723e */ /* 0x000fe400000010ff */
[----:B------:R-:W-:-:S04]  /*4d50*/  CS2R R42, SRZ ;  /* 0x00000000002a7805 */ /* 0x000fc8000001ff00 */
        /* <DEDUP_REMOVED lines=10> */
[----:B------:R-:W-:Y:S02]  /*4e00*/  F2FP.BF16.F32.PACK_AB R197, R35, R34 ;  /* 0x0000002223c5723e */ /* 0x000fe400000010ff */
[----:B------:R-:W-:-:S04]  /*4e10*/  CS2R R34, SRZ ;  /* 0x0000000000227805 */ /* 0x000fc8000001ff00 */
[----:B------:R-:W1:Y:S01]  /*4e20*/  MUFU.EX2 R26, R26 ;  /* 0x0000001a001a7308 */ /* 0x000e620000000800 */
[----:B--2---:R-:W-:-:S07]  /*4e30*/  FADD.FTZ R0, R38, R5 ;  /* 0x0000000526007221 */ /* 0x004fce0000010000 */
[----:B------:R-:W2:Y:S01]  /*4e40*/  MUFU.EX2 R24, R24 ;  /* 0x0000001800187308 */ /* 0x000ea20000000800 */
[C---:B---3--:R-:W-:Y:S01]  /*4e50*/  FADD.FTZ R5, R39.reuse, R0 ;  /* 0x0000000027057221 */ /* 0x048fe20000010000 */
[----:B------:R-:W-:Y:S02]  /*4e60*/  F2FP.BF16.F32.PACK_AB R199, R39, R38 ;  /* 0x0000002627c7723e */ /* 0x000fe400000010ff */
[----:B------:R-:W-:-:S04]  /*4e70*/  CS2R R38, SRZ ;  /* 0x0000000000267805 */ /* 0x000fc8000001ff00 */
[----:B------:R-:W3:Y:S01]  /*4e80*/  MUFU.EX2 R27, R27 ;  /* 0x0000001b001b7308 */ /* 0x000ee20000000800 */
[----:B-1----:R-:W-:-:S07]  /*4e90*/  FADD.FTZ R0, R26, R5 ;  /* 0x000000051a007221 */ /* 0x002fce0000010000 */
[----:B------:R-:W1:Y:S01]  /*4ea0*/  MUFU.EX2 R25, R25 ;  /* 0x0000001900197308 */ /* 0x000e620000000800 */
[----:B--2---:R-:W-:-:S07]  /*4eb0*/  FADD.FTZ R20, R24, R31 ;  /* 0x0000001f18147221 */ /* 0x004fce0000010000 */
[----:B------:R-:W2:Y:S01]  /*4ec0*/  MUFU.EX2 R30, R30 ;  /* 0x0000001e001e7308 */ /* 0x000ea20000000800 */
[C---:B---3--:R-:W-:Y:S01]  /*4ed0*/  FADD.FTZ R5, R27.reuse, R0 ;  /* 0x000000001b057221 */ /* 0x048fe20000010000 */
[----:B------:R-:W-:Y:S02]  /*4ee0*/  F2FP.BF16.F32.PACK_AB R193, R27, R26 ;  /* 0x0000001a1bc1723e */ /* 0x000fe400000010ff */
[----:B------:R-:W-:-:S04]  /*4ef0*/  CS2R R26, SRZ ;  /* 0x00000000001a7805 */ /* 0x000fc8000001ff00 */
[----:B------:R-:W3:Y:S01]  /*4f00*/  MUFU.EX2 R28, R28 ;  /* 0x0000001c001c7308 */ /* 0x000ee20000000800 */
[C---:B-1----:R-:W-:Y:S01]  /*4f10*/  FADD.FTZ R31, R25.reuse, R20 ;  /* 0x00000014191f7221 */ /* 0x042fe20000010000 */
[----:B------:R-:W-:Y:S02]  /*4f20*/  F2FP.BF16.F32.PACK_AB R192, R25, R24 ;  /* 0x0000001819c0723e */ /* 0x000fe400000010ff */
[----:B------:R-:W-:-:S04]  /*4f30*/  CS2R R24, SRZ ;  /* 0x0000000000187805 */ /* 0x000fc8000001ff00 */
[----:B------:R1:W4:Y:S01]  /*4f40*/  MUFU.EX2 R195, R2 ;  /* 0x0000000200c37308 */ /* 0x0003220000000800 */
[----:B--2---:R-:W-:-:S07]  /*4f50*/  FADD.FTZ R0, R30, R5 ;  /* 0x000000051e007221 */ /* 0x004fce0000010000 */
[----:B------:R-:W2:Y:S01]  /*4f60*/  MUFU.EX2 R29, R29 ;  /* 0x0000001d001d7308 */ /* 0x000ea20000000800 */
[----:B---3--:R-:W-:Y:S01]  /*4f70*/  FADD.FTZ R20, R28, R31 ;  /* 0x0000001f1c147221 */ /* 0x008fe20000010000 */
[----:B-1----:R-:W-:Y:S01]  /*4f80*/  MOV R2, 0x3f800000 ;  /* 0x3f80000000027802 */ /* 0x002fe20000000f00 */
[C---:B----4-:R-:W-:Y:S01]  /*4f90*/  FADD.FTZ R5, R195.reuse, R0 ;  /* 0x00000000c3057221 */ /* 0x050fe20000010000 */
[----:B------:R-:W-:Y:S01]  /*4fa0*/  F2FP.BF16.F32.PACK_AB R195, R195, R30 ;  /* 0x0000001ec3c3723e */ /* 0x000fe200000010ff */
[----:B------:R-:W-:Y:S01]  /*4fb0*/  IMAD.MOV.U32 R0, RZ, RZ, 0x3f800000 ;  /* 0x3f800000ff007424 */ /* 0x000fe200078e00ff */
[----:B------:R-:W-:Y:S01]  /*4fc0*/  CS2R R30, SRZ ;  /* 0x00000000001e7805 */ /* 0x000fe2000001ff00 */
[C---:B--2---:R-:W-:Y:S01]  /*4fd0*/  FADD.FTZ R20, R29.reuse, R20 ;  /* 0x000000141d147221 */ /* 0x044fe20000010000 */
[----:B------:R-:W-:Y:S02]  /*4fe0*/  F2FP.BF16.F32.PACK_AB R194, R29, R28 ;  /* 0x0000001c1dc2723e */ /* 0x000fe400000010ff */
[----:B------:R-:W-:Y:S01]  /*4ff0*/  CS2R R28, SRZ ;  /* 0x00000000001c7805 */ /* 0x000fe2000001ff00 */
[----:B------:R-:W-:Y:S06]  /*5000*/  @!P1 BRA `(.L_x_137) ;  /* 0x0000003400d09947 */ /* 0x000fec0003800000 */
[----:B------:R-:W-:Y:S01]  /*5010*/  R2UR UR60, R19 ;  /* 0x00000000133c72ca */ /* 0x000fe200000e0000 */
[----:B------:R-:W-:Y:S01]  /*5020*/  IMAD.MOV.U32 R222, RZ, RZ, R3 ;  /* 0x000000ffffde7224 */ /* 0x000fe200078e0003 */
[----:B------:R-:W-:Y:S01]  /*5030*/  UIADD3 UR61, UR61, -0x2, URZ ;  /* 0xfffffffe3d3d7890 */ /* 0x000fe2000fffe03f */
[----:B------:R-:W-:Y:S01]  /*5040*/  IMAD.MOV.U32 R223, RZ, RZ, R4 ;  /* 0x000000ffffdf7224 */ /* 0x000fe200078e0004 */
[----:B------:R-:W-:Y:S01]  /*5050*/  UMOV UR37, UR38 ;  /* 0x0000002600257c82 */ /* 0x000fe20008000000 */
[----:B------:R-:W-:Y:S02]  /*5060*/  IMAD.MOV.U32 R0, RZ, RZ, 0x3f800000 ;  /* 0x3f800000ff007424 */ /* 0x000fe400078e00ff */
[----:B------:R-:W-:-:S08]  /*5070*/  IMAD.MOV.U32 R151, RZ, RZ, RZ ;  /* 0x000000ffff977224 */ /* 0x000fd000078e00ff */
.L_x_148:
        /* <DEDUP_REMOVED lines=8> */
.L_x_138:
[----:B------:R-:W-:Y:S02]  /*5100*/  R2UR UR5, R18 ;  /* 0x00000000120572ca */ /* 0x000fe400000e0000 */
[----:B------:R-:W-:-:S11]  /*5110*/  R2UR UR4, R19 ;  /* 0x00000000130472ca */ /* 0x000fd600000e0000 */
[----:B------:R-:W-:Y:S02]  /*5120*/  ULEA UR39, UR38, UR5, 0x3 ;  /* 0x0000000526277291 */ /* 0x000fe4000f8e183f */
[----:B------:R-:W-:-:S05]  /*5130*/  IMAD.U32 R3, RZ, RZ, UR4 ;  /* 0x00000004ff037e24 */ /* 0x000fca000f8e00ff */
[----:B------:R-:W-:-:S04]  /*5140*/  SHF.L.U32 R3, R3, 0x1f, RZ ;  /* 0x0000001f03037819 */ /* 0x000fc800000006ff */
[----:B------:R1:W2:Y:S01]  /*5150*/  SYNCS.PHASECHK.TRANS64.TRYWAIT P1, [UR39+0x38830], R3 ;  /* 0x03883003ff0075a7 */ /* 0x0002a20008020167 */
[----:B------:R-:W-:Y:S05]  /*5160*/  @!P0 BRA `(.L_x_139) ;  /* 0x0000000000048947 */ /* 0x000fea0003800000 */
[----:B------:R-:W-:Y:S01]  /*5170*/  BPT.TRAP 0x1 ;  /* 0x000000040000795c */ /* 0x000fe20000300000 */
.L_x_139:
[----:B--2---:R-:W-:Y:S05]  /*5180*/  @P1 BRA `(.L_x_140) ;  /* 0x0000000000081947 */ /* 0x004fea0003800000 */
[----:B------:R-:W2:Y:S02]  /*5190*/  SYNCS.PHASECHK.TRANS64.TRYWAIT P1, [UR39+0x38830], R3 ;  /* 0x03883003ff0075a7 */ /* 0x000ea40008020167 */
[----:B--2---:R-:W-:Y:S05]  /*51a0*/  @!P1 BRA `(.L_x_141) ;  /* 0x0000009400a09947 */ /* 0x004fea0003800000 */
.L_x_140:
        /* <DEDUP_REMOVED lines=23> */
[----:B------:R-:W-:Y:S01]  /*5320*/  UIADD3 UR58, UR4, 0x80, URZ ;  /* 0x00000080043a7890 */ /* 0x000fe2000fffe03f */
[-C--:B------:R-:W-:Y:S01]  /*5330*/  FMUL.FTZ R28, R28, R2.reuse ;  /* 0x000000021c1c7220 */ /* 0x080fe20000410000 */
        /* <DEDUP_REMOVED lines=57> */
[----:B------:R-:W-:Y:S01]  /*56d0*/  UIADD3 UR58, UR4, 0x100, URZ ;  /* 0x00000100043a7890 */ /* 0x000fe2000fffe03f */
[-C--:B------:R-:W-:Y:S01]  /*56e0*/  FMUL.FTZ R109, R109, R2.reuse ;  /* 0x000000026d6d7220 */ /* 0x080fe20000410000 */
[----:B------:R-:W-:Y:S01]  /*56f0*/  UMOV UR56, UR6 ;  /* 0x0000000600387c82 */ /* 0x000fe20008000000 */
[----:B------:R-:W-:Y:S01]  /*5700*/  UMOV UR57, UR7 ;  /* 0x0000000700397c82 */ /* 0x000fe20008000000 */
        /* <DEDUP_REMOVED lines=95> */
[----:B------:R-:W-:Y:S01]  /*5d00*/  UIADD3 UR58, UR4, 0x200, URZ ;  /* 0x00000200043a7890 */ /* 0x000fe2000fffe03f */
[----:B------:R-:W-:Y:S01]  /*5d10*/  UMOV UR56, UR6 ;  /* 0x0000000600387c82 */ /* 0x000fe20008000000 */
[----:B------:R-:W-:Y:S01]  /*5d20*/  UMOV UR57, UR7 ;  /* 0x0000000700397c82 */ /* 0x000fe20008000000 */
[----:B------:R-:W-:Y:S01]  /*5d30*/  UMOV UR59, 0x40000040 ;  /* 0x40000040003b7882 */ /* 0x000fe20000000000 */
        /* <DEDUP_REMOVED lines=165> */
[----:B------:R-:W-:Y:S02]  /*6790*/  R2UR UR14, R6 ;  /* 0x00000000060e72ca */ /* 0x000fe400000e0000 */
[----:B------:R-:W-:-:S11]  /*67a0*/  R2UR UR15, R7 ;  /* 0x00000000070f72ca */ /* 0x000fd600000e0000 */
[----:B------:R-:W-:Y:S02]  /*67b0*/  UMOV UR56, UR14 ;  /* 0x0000000e00387c82 */ /* 0x000fe40008000000 */
[----:B------:R-:W-:Y:S01]  /*67c0*/  UMOV UR57, UR15 ;  /* 0x0000000f00397c82 */ /* 0x000fe20008000000 */
[----:B------:R-:W-:Y:S01]  /*67d0*/  UMOV UR5, UR15 ;  /* 0x0000000f00057c82 */ /* 0x000fe20008000000 */
        /* <DEDUP_REMOVED lines=238> */
.L_x_142:
[----:B------:R-:W-:Y:S01]  /*76c0*/  R2UR UR4, R18 ;  /* 0x00000000120472ca */ /* 0x000fe200000e0000 */
[----:B------:R-:W-:-:S05]  /*76d0*/  IMAD.U32 R0, RZ, RZ, UR60 ;  /* 0x0000003cff007e24 */ /* 0x000fca000f8e00ff */
[----:B------:R-:W-:-:S07]  /*76e0*/  SHF.L.U32 R0, R0, 0x1f, RZ ;  /* 0x0000001f00007819 */ /* 0x000fce00000006ff */
[----:B------:R-:W-:-:S09]  /*76f0*/  ULEA UR4, UR37, UR4, 0x3 ;  /* 0x0000000425047291 */ /* 0x000fd2000f8e183f */
[----:B------:R3:W4:Y:S01]  /*7700*/  SYNCS.PHASECHK.TRANS64.TRYWAIT P1, [UR4+0x38850], R0 ;  /* 0x03885000ff0075a7 */ /* 0x0007220008020144 */
[----:B------:R-:W-:Y:S05]  /*7710*/  @!P0 BRA `(.L_x_143) ;  /* 0x0000000000048947 */ /* 0x000fea0003800000 */
[----:B------:R-:W-:Y:S01]  /*7720*/  BPT.TRAP 0x1 ;  /* 0x000000040000795c */ /* 0x000fe20000300000 */
.L_x_143:
[----:B----4-:R-:W-:Y:S05]  /*7730*/  @P1 BRA `(.L_x_144) ;  /* 0x0000000000081947 */ /* 0x010fea0003800000 */
[----:B------:R-:W4:Y:S02]  /*7740*/  SYNCS.PHASECHK.TRANS64.TRYWAIT P1, [UR4+0x38850], R0 ;  /* 0x03885000ff0075a7 */ /* 0x000f240008020144 */
[----:B----4-:R-:W-:Y:S05]  /*7750*/  @!P1 BRA `(.L_x_145) ;  /* 0x00000070004c9947 */ /* 0x010fea0003800000 */
.L_x_144:
[----:B------:R-:W-:Y:S01]  /*7760*/  R2UR UR5, R18 ;  /* 0x00000000120572ca */ /* 0x000fe200000e0000 */
[----:B------:R-:W-:Y:S01]  /*7770*/  WARPGROUP.ARRIVE ;  /* 0x00000000000079c5 */ /* 0x000fe20000000000 */
[----:B------:R-:W-:-:S11]  /*7780*/  UMOV UR7, 0x40000040 ;  /* 0x4000004000077882 */ /* 0x000fd60000000000 */
[----:B------:R-:W-:-:S04]  /*7790*/  UIADD3 UR5, UR5, 0x400, URZ ;  /* 0x0000040005057890 */ /* 0x000fc8000fffe03f */
[----:B------:R-:W-:-:S04]  /*77a0*/  USHF.R.U32.HI UR5, URZ, 0x4, UR5 ;  /* 0x000000043f057899 */ /* 0x000fc80008011605 */
[----:B------:R-:W-:-:S04]  /*77b0*/  ULOP3.LUT UR5, UR5, 0x3fff, URZ, 0xc0, !UPT ;  /* 0x00003fff05057892 */ /* 0x000fc8000f8ec03f */
[----:B------:R-:W-:-:S04]  /*77c0*/  ULOP3.LUT UR5, UR5, 0x2800000, URZ, 0xfc, !UPT ;  /* 0x0280000005057892 */ /* 0x000fc8000f8efc3f */
[----:B------:R-:W-:-:S07]  /*77d0*/  UIMAD UR5, UR37, 0xa00, UR5 ;  /* 0x00000a00250578a4 */ /* 0x000fce000f8e0205 */
[----:B------:R-:W-:Y:S02]  /*77e0*/  UMOV UR6, UR5 ;  /* 0x0000000500067c82 */ /* 0x000fe40008000000 */
        /* <DEDUP_REMOVED lines=24> */
[----:B------:R-:W-:Y:S03]  /*7970*/  HGMMA.64x256x16.F32.BF16 R24, R192, gdesc[UR4].tnspB, R24, gsb0 ;  /* 0x43e00004c0187df0 */ /* 0x000fe60008001818 */
[----:B------:R-:W-:Y:S02]  /*7980*/  WARPGROUP.DEPBAR.LE gsb0, 0x0 ;  /* 0x00008000000079c5 */ /* 0x000fe40000010000 */
[----:B------:R-:W-:Y:S05]  /*7990*/  @!P0 BRA `(.L_x_146) ;  /* 0x0000000000048947 */ /* 0x000fea0003800000 */
[----:B------:R-:W-:Y:S01]  /*79a0*/  BPT.TRAP 0x1 ;  /* 0x000000040000795c */ /* 0x000fe20000300000 */
.L_x_146:
[----:B------:R-:W4:Y:S01]  /*79b0*/  LDL R224, [R1+0x4] ;  /* 0x0000040001e07983 */ /* 0x000f220000100800 */
[----:B-1-3--:R-:W-:Y:S01]  /*79c0*/  FMNMX.FTZ R0, R184, R223, !PT ;  /* 0x000000dfb8007209 */ /* 0x00afe20007810000 */
[----:B------:R-:W-:Y:S01]  /*79d0*/  ULDC UR5, c[0x0][0x988] ;  /* 0x0002620000057ab9 */ /* 0x000fe20000000800 */
[----:B------:R-:W-:Y:S02]  /*79e0*/  FMNMX.FTZ R2, R186, R222, !PT ;  /* 0x000000deba027209 */ /* 0x000fe40007810000 */
[----:B--2---:R-:W-:Y:S02]  /*79f0*/  FMNMX.FTZ R3, R185, R0, !PT ;  /* 0x00000000b9037209 */ /* 0x004fe40007810000 */
[----:B------:R-:W-:Y:S02]  /*7a00*/  FMNMX.FTZ R193, R187, R2, !PT ;  /* 0x00000002bbc17209 */ /* 0x000fe40007810000 */
[----:B------:R-:W-:Y:S02]  /*7a10*/  FMNMX.FTZ R0, R188, R3, !PT ;  /* 0x00000003bc007209 */ /* 0x000fe40007810000 */
[----:B------:R-:W-:-:S02]  /*7a20*/  FMNMX.FTZ R2, R190, R193, !PT ;  /* 0x000000c1be027209 */ /* 0x000fc40007810000 */
[----:B------:R-:W-:Y:S02]  /*7a30*/  FMNMX.FTZ R3, R189, R0, !PT ;  /* 0x00000000bd037209 */ /* 0x000fe40007810000 */
[----:B------:R-:W-:Y:S02]  /*7a40*/  FMNMX.FTZ R193, R191, R2, !PT ;  /* 0x00000002bfc17209 */ /* 0x000fe40007810000 */
[----:B------:R-:W-:Y:S02]  /*7a50*/  FMNMX.FTZ R0, R176, R3, !PT ;  /* 0x00000003b0007209 */ /* 0x000fe40007810000 */
        /* <DEDUP_REMOVED lines=31> */
[----:B------:R-:W-:Y:S01]  /*7c50*/  ISETP.NE.AND P1, PT, R23, RZ, PT ;  /* 0x000000ff1700720c */ /* 0x000fe20003f25270 */
[----:B------:R-:W1:Y:S04]  /*7c60*/  SHFL.BFLY PT, R3, R0, 0x2, 0x1f ;  /* 0x0c401f0000037f89 */ /* 0x000e6800000e0000 */
[----:B------:R-:W2:Y:S01]  /*7c70*/  SHFL.BFLY PT, R193, R2, 0x2, 0x1f ;  /* 0x0c401f0002c17f89 */ /* 0x000ea200000e0000 */
[----:B-1----:R-:W-:-:S02]  /*7c80*/  FMNMX.FTZ R192, R0, R3, !PT ;  /* 0x0000000300c07209 */ /* 0x002fc40007810000 */
[----:B--2---:R-:W-:-:S03]  /*7c90*/  FMNMX.FTZ R193, R2, R193, !PT ;  /* 0x000000c102c17209 */ /* 0x004fc60007810000 */
[----:B------:R-:W1:Y:S04]  /*7ca0*/  SHFL.BFLY PT, R3, R192, 0x1, 0x1f ;  /* 0x0c201f00c0037f89 */ /* 0x000e6800000e0000 */
[----:B------:R-:W2:Y:S01]  /*7cb0*/  SHFL.BFLY PT, R194, R193, 0x1, 0x1f ;  /* 0x0c201f00c1c27f89 */ /* 0x000ea200000e0000 */
[----:B-1----:R-:W-:Y:S02]  /*7cc0*/  FMNMX.FTZ R4, R192, R3, !PT ;  /* 0x00000003c0047209 */ /* 0x002fe40007810000 */
[----:B--2---:R-:W-:-:S03]  /*7cd0*/  FMNMX.FTZ R3, R193, R194, !PT ;  /* 0x000000c2c1037209 */ /* 0x004fc60007810000 */
[C---:B------:R-:W-:Y:S01]  /*7ce0*/  FMUL.FTZ R195, R4.reuse, UR5 ;  /* 0x0000000504c37c20 */ /* 0x040fe20008410000 */
[----:B------:R-:W-:-:S03]  /*7cf0*/  FADD.FTZ R194, -R4, R223 ;  /* 0x000000df04c27221 */ /* 0x000fc60000010100 */
[--C-:B------:R-:W-:Y:S01]  /*7d00*/  FFMA.FTZ R192, R152, UR5, -R195.reuse ;  /* 0x0000000598c07c23 */ /* 0x100fe200080108c3 */
[C---:B------:R-:W-:Y:S01]  /*7d10*/  FADD.FTZ R0, -R3.reuse, R222 ;  /* 0x000000de03007221 */ /* 0x040fe20000010100 */
[----:B------:R-:W-:Y:S01]  /*7d20*/  FMUL.FTZ R152, R3, UR5 ;  /* 0x0000000503987c20 */ /* 0x000fe20008410000 */
[----:B------:R-:W-:Y:S01]  /*7d30*/  FMUL.FTZ R194, R194, UR5 ;  /* 0x00000005c2c27c20 */ /* 0x000fe20008410000 */
[--C-:B------:R-:W-:Y:S01]  /*7d40*/  FFMA.FTZ R193, R184, UR5, -R195.reuse ;  /* 0x00000005b8c17c23 */ /* 0x100fe200080108c3 */
[----:B------:R-:W-:Y:S01]  /*7d50*/  FMUL.FTZ R0, R0, UR5 ;  /* 0x0000000500007c20 */ /* 0x000fe20008410000 */
[--C-:B------:R-:W-:Y:S01]  /*7d60*/  FFMA.FTZ R209, R186, UR5, -R152.reuse ;  /* 0x00000005bad17c23 */ /* 0x100fe20008010898 */
[----:B------:R1:W-:Y:S01]  /*7d70*/  MUFU.EX2 R2, R194 ;  /* 0x000000c200027308 */ /* 0x0003e20000000800 */
[--C-:B------:R-:W-:Y:S01]  /*7d80*/  FFMA.FTZ R208, R185, UR5, -R195.reuse ;  /* 0x00000005b9d07c23 */ /* 0x100fe200080108c3 */
[--C-:B------:R-:W-:Y:S01]  /*7d90*/  FFMA.FTZ R210, R188, UR5, -R195.reuse ;  /* 0x00000005bcd27c23 */ /* 0x100fe200080108c3 */
[--C-:B------:R-:W-:Y:S01]  /*7da0*/  FFMA.FTZ R211, R190, UR5, -R152.reuse ;  /* 0x00000005bed37c23 */ /* 0x100fe20008010898 */
[--C-:B------:R-:W-:Y:S01]  /*7db0*/  FFMA.FTZ R189, R189, UR5, -R195.reuse ;  /* 0x00000005bdbd7c23 */ /* 0x100fe200080108c3 */
[--C-:B------:R-:W-:Y:S01]  /*7dc0*/  FFMA.FTZ R196, R160, UR5, -R195.reuse ;  /* 0x00000005a0c47c23 */ /* 0x100fe200080108c3 */
[--C-:B------:R-:W-:Y:S01]  /*7dd0*/  FFMA.FTZ R160, R191, UR5, -R152.reuse ;  /* 0x00000005bfa07c23 */ /* 0x100fe20008010898 */
[--C-:B------:R-:W-:Y:S01]  /*7de0*/  FFMA.FTZ R204, R176, UR5, -R195.reuse ;  /* 0x00000005b0cc7c23 */ /* 0x100fe200080108c3 */
[----:B------:R-:W2:Y:S01]  /*7df0*/  MUFU.EX2 R193, R193 ;  /* 0x000000c100c17308 */ /* 0x000ea20000000800 */
[--C-:B-1----:R-:W-:Y:S01]  /*7e00*/  FFMA.FTZ R194, R156, UR5, -R195.reuse ;  /* 0x000000059cc27c23 */ /* 0x102fe200080108c3 */
        /* <DEDUP_REMOVED lines=8> */
[--C-:B------:R-:W-:Y:S01]  /*7e90*/  FFMA.FTZ R161, R165, UR5, -R195.reuse ;  /* 0x00000005a5a17c23 */ /* 0x100fe200080108c3 */
[--C-:B------:R-:W-:Y:S01]  /*7ea0*/  FFMA.FTZ R206, R180, UR5, -R195.reuse ;  /* 0x00000005b4ce7c23 */ /* 0x100fe200080108c3 */
[--C-:B------:R-:W-:Y:S01]  /*7eb0*/  FFMA.FTZ R207, R182, UR5, -R152.reuse ;  /* 0x00000005b6cf7c23 */ /* 0x100fe20008010898 */
[--C-:B------:R-:W-:Y:S01]  /*7ec0*/  FFMA.FTZ R181, R181, UR5, -R195.reuse ;  /* 0x00000005b5b57c23 */ /* 0x100fe200080108c3 */
[----:B------:R-:W-:Y:S01]  /*7ed0*/  FFMA.FTZ R200, R168, UR5, -R195 ;  /* 0x00000005a8c87c23 */ /* 0x000fe200080108c3 */
[--C-:B------:R-:W-:Y:S01]  /*7ee0*/  FFMA.FTZ R168, R183, UR5, -R152.reuse ;  /* 0x00000005b7a87c23 */ /* 0x100fe20008010898 */
[----:B------:R-:W1:Y:S01]  /*7ef0*/  MUFU.EX2 R209, R209 ;  /* 0x000000d100d17308 */ /* 0x000e620000000800 */
[----:B--2---:R-:W-:Y:S01]  /*7f00*/  FFMA.FTZ R165, R2, R20, R193 ;  /* 0x0000001402a57223 */ /* 0x004fe200000100c1 */
[--C-:B------:R-:W-:Y:S01]  /*7f10*/  FFMA.FTZ R203, R174, UR5, -R152.reuse ;  /* 0x00000005aecb7c23 */ /* 0x100fe20008010898 */
[--C-:B------:R-:W-:Y:S01]  /*7f20*/  FFMA.FTZ R201, R170, UR5, -R152.reuse ;  /* 0x00000005aac97c23 */ /* 0x100fe20008010898 */
[--C-:B------:R-:W-:Y:S01]  /*7f30*/  FFMA.FTZ R197, R162, UR5, -R152.reuse ;  /* 0x00000005a2c57c23 */ /* 0x100fe20008010898 */
[--C-:B------:R-:W-:Y:S01]  /*7f40*/  FFMA.FTZ R162, R163, UR5, -R152.reuse ;  /* 0x00000005a3a27c23 */ /* 0x100fe20008010898 */
[--C-:B------:R-:W-:Y:S01]  /*7f50*/  FFMA.FTZ R170, R171, UR5, -R152.reuse ;  /* 0x00000005abaa7c23 */ /* 0x100fe20008010898 */
[--C-:B------:R-:W-:Y:S01]  /*7f60*/  FFMA.FTZ R199, R166, UR5, -R152.reuse ;  /* 0x00000005a6c77c23 */ /* 0x100fe20008010898 */
[----:B------:R-:W2:Y:S01]  /*7f70*/  MUFU.EX2 R208, R208 ;  /* 0x000000d000d07308 */ /* 0x000ea20000000800 */
[--C-:B------:R-:W-:Y:S01]  /*7f80*/  FFMA.FTZ R202, R172, UR5, -R195.reuse ;  /* 0x00000005acca7c23 */ /* 0x100fe200080108c3 */
[--C-:B------:R-:W-:Y:S01]  /*7f90*/  FFMA.FTZ R173, R173, UR5, -R195.reuse ;  /* 0x00000005adad7c23 */ /* 0x100fe200080108c3 */
[--C-:B------:R-:W-:Y:S01]  /*7fa0*/  FFMA.FTZ R172, R175, UR5, -R152.reuse ;  /* 0x00000005afac7c23 */ /* 0x100fe20008010898 */
[--C-:B------:R-:W-:Y:S01]  /*7fb0*/  FFMA.FTZ R154, R154, UR5, -R152.reuse ;  /* 0x000000059a9a7c23 */ /* 0x100fe20008010898 */
[--C-:B------:R-:W-:Y:S01]  /*7fc0*/  FFMA.FTZ R153, R153, UR5, -R195.reuse ;  /* 0x0000000599997c23 */ /* 0x100fe200080108c3 */
[----:B------:R-:W-:Y:S01]  /*7fd0*/  FFMA.FTZ R157, R157, UR5, -R195 ;  /* 0x000000059d9d7c23 */ /* 0x000fe200080108c3 */
[--C-:B------:R-:W-:Y:S01]  /*7fe0*/  FFMA.FTZ R155, R155, UR5, -R152.reuse ;  /* 0x000000059b9b7c23 */ /* 0x100fe20008010898 */
[----:B------:R-:W3:Y:S01]  /*7ff0*/  MUFU.EX2 R156, R156 ;  /* 0x0000009c009c7308 */ /* 0x000ee20000000800 */
[----:B-1----:R-:W-:Y:S01]  /*8000*/  FFMA.FTZ R5, R0, R5, R209 ;  /* 0x0000000500057223 */ /* 0x002fe200000100d1 */
[----:B------:R-:W-:-:S06]  /*8010*/  FFMA.FTZ R195, R158, UR5, -R152 ;  /* 0x000000059ec37c23 */ /* 0x000fcc0008010898 */
[----:B------:R-:W1:Y:S01]  /*8020*/  MUFU.EX2 R210, R210 ;  /* 0x000000d200d27308 */ /* 0x000e620000000800 */
[----:B--2---:R-:W-:-:S07]  /*8030*/  FADD.FTZ R165, R208, R165 ;  /* 0x000000a5d0a57221 */ /* 0x004fce0000010000 */
[----:B------:R-:W2:Y:S01]  /*8040*/  MUFU.EX2 R211, R211 ;  /* 0x000000d300d37308 */ /* 0x000ea20000000800 */
[----:B---3--:R-:W-:-:S07]  /*8050*/  FADD.FTZ R20, R156, R5 ;  /* 0x000000059c147221 */ /* 0x008fce0000010000 */
[----:B------:R-:W3:Y:S01]  /*8060*/  MUFU.EX2 R189, R189 ;  /* 0x000000bd00bd7308 */ /* 0x000ee20000000800 */
[----:B-1----:R-:W-:-:S07]  /*8070*/  FADD.FTZ R174, R210, R165 ;  /* 0x000000a5d2ae7221 */ /* 0x002fce0000010000 */
        /* <DEDUP_REMOVED lines=11> */
[----:B-1----:R-:W-:Y:S01]  /*8130*/  FADD.FTZ R163, R185, R166 ;  /* 0x000000a6b9a37221 */ /* 0x002fe20000010000 */
[--C-:B------:R-:W-:Y:S01]  /*8140*/  FFMA.FTZ R166, R167, UR5, -R152.reuse ;  /* 0x00000005a7a67c23 */ /* 0x100fe20008010898 */
[----:B------:R-:W-:-:S05]  /*8150*/  FFMA.FTZ R152, R159, UR5, -R152 ;  /* 0x000000059f987c23 */ /* 0x000fca0008010898 */
        /* <DEDUP_REMOVED lines=25> */
[----:B--2---:R-:W-:Y:S01]  /*82f0*/  FADD.FTZ R20, R172, R5 ;  /* 0x00000005ac147221 */ /* 0x004fe20000010000 */
[----:B------:R-:W-:-:S05]  /*8300*/  IMAD.U32 R5, RZ, RZ, UR39 ;  /* 0x00000027ff057e24 */ /* 0x000fca000f8e00ff */
[----:B------:R-:W-:Y:S01]  /*8310*/  @P1 IADD3 R5, R5, 0x38840, RZ ;  /* 0x0003884005051810 */ /* 0x000fe20007ffe0ff */
[----:B------:R-:W2:Y:S01]  /*8320*/  MUFU.EX2 R169, R169 ;  /* 0x000000a900a97308 */ /* 0x000ea20000000800 */
[----:B---3--:R-:W-:Y:S02]  /*8330*/  FADD.FTZ R158, R196, R163 ;  /* 0x000000a3c49e7221 */ /* 0x008fe40000010000 */
[----:B----4-:R-:W-:-:S04]  /*8340*/  @P1 PRMT R5, R224, 0x654, R5 ;  /* 0x00000654e0051816 */ /* 0x010fc80000000005 */
[----:B------:R3:W-:Y:S01]  /*8350*/  @P1 SYNCS.ARRIVE.TRANS64.RED.A1T0 RZ, [R5+URZ], RZ ;  /* 0x000000ff05ff19a7 */ /* 0x0007e2000810043f */
[----:B------:R-:W4:Y:S01]  /*8360*/  MUFU.EX2 R162, R162 ;  /* 0x000000a200a27308 */ /* 0x000f220000000800 */
[----:B-1----:R-:W-:-:S07]  /*8370*/  FADD.FTZ R163, R197, R20 ;  /* 0x00000014c5a37221 */ /* 0x002fce0000010000 */
[----:B------:R-:W1:Y:S01]  /*8380*/  MUFU.EX2 R198, R198 ;  /* 0x000000c600c67308 */ /* 0x000e620000000800 */
[----:B--2---:R-:W-:-:S07]  /*8390*/  FADD.FTZ R165, R169, R158 ;  /* 0x0000009ea9a57221 */ /* 0x004fce0000010000 */
[----:B------:R-:W2:Y:S01]  /*83a0*/  MUFU.EX2 R199, R199 ;  /* 0x000000c700c77308 */ /* 0x000ea20000000800 */
[----:B----4-:R-:W-:-:S07]  /*83b0*/  FADD.FTZ R20, R162, R163 ;  /* 0x000000a3a2147221 */ /* 0x010fce0000010000 */
        /* <DEDUP_REMOVED lines=20> */
[----:B--2---:R-:W-:-:S03]  /*8500*/  FADD.FTZ R20, R157, R20 ;  /* 0x000000149d147221 */ /* 0x004fc60000010000 */
[----:B---3--:R-:W-:Y:S01]  /*8510*/  FADD.FTZ R5, R163, R158 ;  /* 0x0000009ea3057221 */ /* 0x008fe20000010000 */
[----:B------:R-:W-:Y:S06]  /*8520*/  @!P0 BRA `(.L_x_147) ;  /* 0x0000000000048947 */ /* 0x000fec0003800000 */
[----:B------:R-:W-:Y:S01]  /*8530*/  BPT.TRAP 0x1 ;  /* 0x000000040000795c */ /* 0x000fe20000300000 */
.L_x_147:
[----:B------:R-:W2:Y:S01]  /*8540*/  LDL R158, [R1] ;  /* 0x00000000019e7983 */ /* 0x000ea20000100800 */
[----:B------:R-:W-:Y:S01]  /*8550*/  ISETP.NE.AND P1, PT, R22, RZ, PT ;  /* 0x000000ff1600720c */ /* 0x000fe20003f25270 */
[----:B------:R-:W-:Y:S01]  /*8560*/  IMAD.U32 R152, RZ, RZ, UR4 ;  /* 0x00000004ff987e24 */ /* 0x000fe2000f8e00ff */
[----:B------:R-:W-:Y:S01]  /*8570*/  R2UR UR60, R19 ;  /* 0x00000000133c72ca */ /* 0x000fe200000e0000 */
[----:B------:R-:W-:Y:S01]  /*8580*/  UMOV UR37, UR38 ;  /* 0x0000002600257c82 */ /* 0x000fe20008000000 */
[----:B------:R-:W-:Y:S01]  /*8590*/  F2FP.BF16.F32.PACK_AB R208, R208, R193 ;  /* 0x000000c1d0d0723e */ /* 0x000fe200000010ff */
[----:B------:R-:W-:Y:S01]  /*85a0*/  IMAD.MOV.U32 R222, RZ, RZ, R3 ;  /* 0x000000ffffde7224 */ /* 0x000fe200078e0003 */
[----:B------:R-:W-:Y:S01]  /*85b0*/  F2FP.BF16.F32.PACK_AB R209, R156, R209 ;  /* 0x000000d19cd1723e */ /* 0x000fe200000010ff */
[----:B------:R-:W-:Y:S01]  /*85c0*/  IMAD.MOV.U32 R223, RZ, RZ, R4 ;  /* 0x000000ffffdf7224 */ /* 0x000fe200078e0004 */
[----:B------:R-:W-:Y:S02]  /*85d0*/  F2FP.BF16.F32.PACK_AB R210, R189, R210 ;  /* 0x000000d2bdd2723e */ /* 0x000fe400000010ff */
[----:B------:R-:W-:-:S02]  /*85e0*/  F2FP.BF16.F32.PACK_AB R211, R160, R211 ;  /* 0x000000d3a0d3723e */ /* 0x000fc400000010ff */
[----:B------:R-:W-:Y:S01]  /*85f0*/  F2FP.BF16.F32.PACK_AB R204, R185, R204 ;  /* 0x000000ccb9cc723e */ /* 0x000fe200000010ff */
[----:B------:R-:W-:Y:S01]  /*8600*/  @P1 VIADD R152, R152, 0x38860 ;  /* 0x0003886098981836 */ /* 0x000fe20000000000 */
[----:B------:R-:W-:Y:S02]  /*8610*/  F2FP.BF16.F32.PACK_AB R205, R164, R205 ;  /* 0x000000cda4cd723e */ /* 0x000fe400000010ff */
[----:B------:R-:W-:Y:S02]  /*8620*/  F2FP.BF16.F32.PACK_AB R206, R181, R206 ;  /* 0x000000ceb5ce723e */ /* 0x000fe400000010ff */
[----:B------:R-:W-:Y:S02]  /*8630*/  F2FP.BF16.F32.PACK_AB R207, R168, R207 ;  /* 0x000000cfa8cf723e */ /* 0x000fe400000010ff */
[----:B------:R-:W-:Y:S02]  /*8640*/  F2FP.BF16.F32.PACK_AB R200, R177, R200 ;  /* 0x000000c8b1c8723e */ /* 0x000fe400000010ff */
[----:B------:R-:W-:-:S02]  /*8650*/  F2FP.BF16.F32.PACK_AB R201, R170, R201 ;  /* 0x000000c9aac9723e */ /* 0x000fc400000010ff */
[----:B------:R-:W-:Y:S02]  /*8660*/  F2FP.BF16.F32.PACK_AB R202, R173, R202 ;  /* 0x000000caadca723e */ /* 0x000fe400000010ff */
        /* <DEDUP_REMOVED lines=9> */
[----:B--2---:R-:W-:-:S04]  /*8700*/  @P1 PRMT R152, R158, 0x654, R152 ;  /* 0x000006549e981816 */ /* 0x004fc80000000098 */
[----:B------:R1:W-:Y:S01]  /*8710*/  @P1 SYNCS.ARRIVE.TRANS64.RED.A1T0 RZ, [R152+URZ], RZ ;  /* 0x000000ff98ff19a7 */ /* 0x0003e2000810043f */
[----:B------:R-:W-:Y:S01]  /*8720*/  ISETP.LT.AND P1, PT, RZ, UR61, PT ;  /* 0x0000003dff007c0c */ /* 0x000fe2000bf21270 */
[----:B------:R-:W-:-:S12]  /*8730*/  UIADD3 UR61, UR61, -0x1, URZ ;  /* 0xffffffff3d3d7890 */ /* 0x000fd8000fffe03f */
[----:B-1----:R-:W-:Y:S05]  /*8740*/  @P1 BRA `(.L_x_148) ;  /* 0xffffffc8004c1947 */ /* 0x002fea000383ffff */
.L_x_137:
        /* <DEDUP_REMOVED lines=131> */
.L_x_149:
        /* <DEDUP_REMOVED lines=8> */
.L_x_150:
[----:B--2---:R-:W-:Y:S05]  /*9000*/  @P1 BRA `(.L_x_151) ;  /* 0x0000000000081947 */ /* 0x004fea0003800000 */
[----:B------:R-:W2:Y:S02]  /*9010*/  SYNCS.PHASECHK.TRANS64.TRYWAIT P1, [UR8+0x38850], R0 ;  /* 0x03885000ff0075a7 */ /* 0x000ea40008020148 */
[----:B--2---:R-:W-:Y:S05]  /*9020*/  @!P1 BRA `(.L_x_152) ;  /* 0x0000005800309947 */ /* 0x004fea0003800000 */
.L_x_151:
[----:B------:R-:W-:Y:S01]  /*9030*/  R2UR UR4, R18 ;  /* 0x00000000120472ca */ /* 0x000fe200000e0000 */
[----:B------:R-:W-:Y:S01]  /*9040*/  WARPGROUP.ARRIVE ;  /* 0x00000000000079c5 */ /* 0x000fe20000000000 */
[----:B------:R-:W-:Y:S01]  /*9050*/  UMOV UR7, 0x40000040 ;  /* 0x4000004000077882 */ /* 0x000fe20000000000 */
[----:B--2---:R-:W2:Y:S04]  /*9060*/  SHFL.BFLY PT, R7, R20, 0x2, 0x1f ;  /* 0x0c401f0014077f89 */ /* 0x004ea800000e0000 */
[----:B-1----:R-:W1:Y:S06]  /*9070*/  SHFL.BFLY PT, R0, R5, 0x2, 0x1f ;  /* 0x0c401f0005007f89 */ /* 0x002e6c00000e0000 */
[----:B------:R-:W-:-:S04]  /*9080*/  UIADD3 UR4, UR4, 0x400, URZ ;  /* 0x0000040004047890 */ /* 0x000fc8000fffe03f */
[----:B------:R-:W-:-:S04]  /*9090*/  USHF.R.U32.HI UR4, URZ, 0x4, UR4 ;  /* 0x000000043f047899 */ /* 0x000fc80008011604 */
[----:B------:R-:W-:-:S04]  /*90a0*/  ULOP3.LUT UR4, UR4, 0x3fff, URZ, 0xc0, !UPT ;  /* 0x00003fff04047892 */ /* 0x000fc8000f8ec03f */
[----:B------:R-:W-:Y:S01]  /*90b0*/  ULOP3.LUT UR4, UR4, 0x2800000, URZ, 0xfc, !UPT ;  /* 0x0280000004047892 */ /* 0x000fe2000f8efc3f */
[----:B--2---:R-:W-:Y:S01]  /*90c0*/  FADD.FTZ R7, R7, R20 ;  /* 0x0000001407077221 */ /* 0x004fe20000010000 */
[----:B------:R-:W-:Y:S02]  /*90d0*/  IMAD.MOV.U32 R20, RZ, RZ, RZ ;  /* 0x000000ffff147224 */ /* 0x000fe400078e00ff */
[----:B------:R-:W-:Y:S01]  /*90e0*/  UIMAD UR4, UR38, 0xa00, UR4 ;  /* 0x00000a00260478a4 */ /* 0x000fe2000f8e0204 */
[----:B-1----:R-:W-:Y:S01]  /*90f0*/  FADD.FTZ R2, R0, R5 ;  /* 0x0000000500027221 */ /* 0x002fe20000010000 */
[----:B------:R-:W-:Y:S01]  /*9100*/  IMAD.U32 R5, RZ, RZ, UR5 ;  /* 0x00000005ff057e24 */ /* 0x000fe2000f8e00ff */
[----:B------:R-:W1:Y:S04]  /*9110*/  SHFL.BFLY PT, R0, R7, 0x1, 0x1f ;  /* 0x0c201f0007007f89 */ /* 0x000e6800000e0000 */
[----:B------:R-:W-:Y:S01]  /*9120*/  UMOV UR6, UR4 ;  /* 0x0000000400067c82 */ /* 0x000fe20008000000 */
[----:B------:R-:W2:Y:S01]  /*9130*/  SHFL.BFLY PT, R9, R2, 0x1, 0x1f ;  /* 0x0c201f0002097f89 */ /* 0x000ea200000e0000 */
[----:B------:R-:W-:Y:S01]  /*9140*/  HGMMA.64x256x16.F32.BF16 R24, R208, gdesc[UR4].tnspB, R24, gsb0 ;  /* 0x43e00004d0187df0 */ /* 0x000fe20008001818 */
[----:B------:R-:W-:Y:S01]  /*9150*/  UIADD3 UR6, UR4, 0x80, URZ ;  /* 0x0000008004067890 */ /* 0x000fe2000fffe03f */
[----:B------:R-:W-:Y:S01]  /*9160*/  UMOV UR7, 0x40000040 ;  /* 0x4000004000077882 */ /* 0x000fe20000000000 */
[----:B-1----:R-:W-:Y:S01]  /*9170*/  FADD.FTZ R10, R7, R0 ;  /* 0x00000000070a7221 */ /* 0x002fe20000010000 */
[----:B------:R-:W-:Y:S01]  /*9180*/  MOV R7, UR5 ;  /* 0x0000000500077c02 */ /* 0x000fe20008000f00 */
[----:B------:R-:W-:-:S02]  /*9190*/  IMAD.MOV.U32 R0, RZ, RZ, -0x800000 ;  /* 0xff800000ff007424 */ /* 0x000fc400078e00ff */
[----:B--2---:R-:W-:Y:S01]  /*91a0*/  FADD.FTZ R11, R2, R9 ;  /* 0x00000009020b7221 */ /* 0x004fe20000010000 */
[----:B------:R-:W-:Y:S01]  /*91b0*/  FSETP.NE.FTZ.AND P1, PT, R10, RZ, PT ;  /* 0x000000ff0a00720b */ /* 0x000fe20003f35000 */
[----:B------:R-:W-:Y:S02]  /*91c0*/  IMAD.MOV.U32 R9, RZ, RZ, RZ ;  /* 0x000000ffff097224 */ /* 0x000fe400078e00ff */
[----:B------:R-:W-:Y:S01]  /*91d0*/  IMAD.MOV.U32 R2, RZ, RZ, -0x800000 ;  /* 0xff800000ff027424 */ /* 0x000fe200078e00ff */
[----:B------:R-:W-:-:S09]  /*91e0*/  FSETP.NE.FTZ.AND P2, PT, R11, RZ, PT ;  /* 0x000000ff0b00720b */ /* 0x000fd20003f55000 */
[----:B------:R-:W1:Y:S01]  /*91f0*/  @P1 MUFU.LG2 R6, R10 ;  /* 0x0000000a00061308 */ /* 0x000e620000000c00 */
[----:B------:R-:W-:-:S03]  /*9200*/  @P1 FMUL.FTZ R5, R5, 0.69314718246459960938 ;  /* 0x3f31721805051820 */ /* 0x000fc60000410000 */
[----:B------:R-:W-:-:S04]  /*9210*/  @P2 FMUL.FTZ R7, R7, 0.69314718246459960938 ;  /* 0x3f31721807072820 */ /* 0x000fc80000410000 */
[----:B------:R-:W2:Y:S08]  /*9220*/  @P2 MUFU.LG2 R8, R11 ;  /* 0x0000000b00082308 */ /* 0x000eb00000000c00 */
[----:B------:R3:W4:Y:S01]  /*9230*/  @P1 MUFU.RCP R20, R10 ;  /* 0x0000000a00141308 */ /* 0x0007220000001000 */
[----:B-1----:R-:W-:-:S04]  /*9240*/  @P1 FMUL.FTZ R6, R6, 0.69314718246459960938 ;  /* 0x3f31721806061820 */ /* 0x002fc80000410000 */
[----:B------:R-:W-:-:S03]  /*9250*/  @P1 FFMA.FTZ R2, R5, R4, R6 ;  /* 0x0000000405021223 */ /* 0x000fc60000010006 */
[----:B------:R3:W1:Y:S01]  /*9260*/  @P2 MUFU.RCP R9, R11 ;  /* 0x0000000b00092308 */ /* 0x0006620000001000 */
[----:B--2---:R-:W-:-:S04]  /*9270*/  @P2 FMUL.FTZ R8, R8, 0.69314718246459960938 ;  /* 0x3f31721808082820 */ /* 0x004fc80000410000 */
[----:B------:R-:W-:Y:S01]  /*9280*/  @P2 FFMA.FTZ R0, R7, R3, R8 ;  /* 0x0000000307002223 */ /* 0x000fe20000010008 */
        /* <DEDUP_REMOVED lines=13> */
[----:B------:R-:W-:-:S15]  /*9360*/  WARPGROUP.ARRIVE ;  /* 0x00000000000079c5 */ /* 0x000fde0000000000 */
[----:B------:R-:W-:-:S07]  /*9370*/  NOP ;  /* 0x0000000000007918 */ /* 0x000fce0000000000 */
[----:B------:R-:W-:Y:S01]  /*9380*/  HGMMA.64x256x16.F32.BF16 R24, R196, gdesc[UR4].tnspB, R24, gsb0 ;  /* 0x43e00004c4187df0 */ /* 0x000fe20008001818 */
[----:B------:R-:W-:Y:S01]  /*9390*/  UMOV UR6, UR4 ;  /* 0x0000000400067c82 */ /* 0x000fe20008000000 */
[----:B------:R-:W-:Y:S01]  /*93a0*/  UMOV UR7, 0x40000040 ;  /* 0x4000004000077882 */ /* 0x000fe20000000000 */
[----:B------:R-:W-:Y:S02]  /*93b0*/  WARPGROUP.DEPBAR.LE gsb0, 0x0 ;  /* 0x00008000000079c5 */ /* 0x000fe40000010000 */
[----:B------:R-:W-:-:S15]  /*93c0*/  WARPGROUP.ARRIVE ;  /* 0x00000000000079c5 */ /* 0x000fde0000000000 */
[----:B------:R-:W-:-:S08]  /*93d0*/  NOP ;  /* 0x0000000000007918 */ /* 0x000fd00000000000 */
[----:B------:R-:W-:Y:S03]  /*93e0*/  HGMMA.64x256x16.F32.BF16 R24, R192, gdesc[UR4].tnspB, R24, gsb0 ;  /* 0x43e00004c0187df0 */ /* 0x000fe60008001818 */
[----:B------:R-:W-:Y:S02]  /*93f0*/  WARPGROUP.DEPBAR.LE gsb0, 0x0 ;  /* 0x00008000000079c5 */ /* 0x000fe40000010000 */
[----:B-1-34-:R-:W-:Y:S05]  /*9400*/  @!P0 BRA `(.L_x_153) ;  /* 0x0000000000048947 */ /* 0x01afea0003800000 */
[----:B------:R-:W-:Y:S01]  /*9410*/  BPT.TRAP 0x1 ;  /* 0x000000040000795c */ /* 0x000fe20000300000 */
.L_x_153:
[----:B------:R-:W2:Y:S01]  /*9420*/  LDL R21, [R1] ;  /* 0x0000000001157983 */ /* 0x000ea20000100800 */
[----:B------:R-:W-:Y:S01]  /*9430*/  ISETP.NE.AND P0, PT, R22, RZ, PT ;  /* 0x000000ff1600720c */ /* 0x000fe20003f05270 */
        /* <DEDUP_REMOVED lines=64> */
[----:B------:R-:W-:Y:S01]  /*9840*/  IMAD.U32 R20, RZ, RZ, UR8 ;  /* 0x00000008ff147e24 */ /* 0x000fe2000f8e00ff */
[----:B------:R-:W-:Y:S01]  /*9850*/  IADD3 R29, P4, R16, 0x60, RZ ;  /* 0x00000060101d7810 */ /* 0x000fe20007f9e0ff */
[-C--:B------:R-:W-:Y:S01]  /*9860*/  FMUL.FTZ R156, R35, R9.reuse ;  /* 0x00000009239c7220 */ /* 0x080fe20000410000 */
[----:B------:R-:W-:Y:S01]  /*9870*/  R2UR UR5, R216 ;  /* 0x00000000d80572ca */ /* 0x000fe200000e0000 */
[----:B------:R-:W-:Y:S01]  /*9880*/  @P0 VIADD R20, R20, 0x38860 ;  /* 0x0003886014140836 */ /* 0x000fe20000000000 */
[----:B------:R-:W-:Y:S01]  /*9890*/  LOP3.LUT R28, R29, 0x380, RZ, 0xc0, !PT ;  /* 0x000003801d1c7812 */ /* 0x000fe200078ec0ff */
[-C--:B------:R-:W-:Y:S01]  /*98a0*/  FMUL.FTZ R49, R27, R9.reuse ;  /* 0x000000091b317220 */ /* 0x080fe20000410000 */
[-C--:B------:R-:W-:Y:S01]  /*98b0*/  FMUL.FTZ R25, R39, R9.reuse ;  /* 0x0000000927197220 */ /* 0x080fe20000410000 */
[----:B------:R-:W-:Y:S01]  /*98c0*/  IADD3 R35, P6, R16, 0x4020, RZ ;  /* 0x0000402010237810 */ /* 0x000fe20007fde0ff */
[-C--:B------:R-:W-:Y:S01]  /*98d0*/  FMUL.FTZ R56, R26, R9.reuse ;  /* 0x000000091a387220 */ /* 0x080fe20000410000 */
[----:B------:R-:W-:Y:S01]  /*98e0*/  SHF.R.U64 R28, R28, 0x3, RZ ;  /* 0x000000031c1c7819 */ /* 0x000fe200000012ff */
[-C--:B------:R-:W-:Y:S01]  /*98f0*/  FMUL.FTZ R53, R31, R9.reuse ;  /* 0x000000091f357220 */ /* 0x080fe20000410000 */
[----:B------:R-:W-:Y:S01]  /*9900*/  R2UR UR6, R215 ;  /* 0x00000000d70672ca */ /* 0x000fe200000e0000 */
[----:B------:R-:W-:Y:S01]  /*9910*/  FMUL.FTZ R164, R30, R9 ;  /* 0x000000091ea47220 */ /* 0x000fe20000410000 */
[----:B------:R-:W-:Y:S01]  /*9920*/  LOP3.LUT R28, R28, R29, RZ, 0x3c, !PT ;  /* 0x0000001d1c1c7212 */ /* 0x000fe200078e3cff */
        /* <DEDUP_REMOVED lines=58> */
[C---:B------:R-:W-:Y:S01]  /*9cd0*/  IADD3 R39, P5, R16.reuse, 0x4040, RZ ;  /* 0x0000404010277810 */ /* 0x040fe20007fbe0ff */
[--C-:B------:R-:W-:Y:S01]  /*9ce0*/  IMAD.X R29, RZ, RZ, R17.reuse, P4 ;  /* 0x000000ffff1d7224 */ /* 0x100fe200020e0611 */
[C---:B------:R-:W-:Y:S01]  /*9cf0*/  IADD3 R9, P4, R16.reuse, 0x8040, RZ ;  /* 0x0000804010097810 */ /* 0x040fe20007f9e0ff */
[----:B------:R-:W-:Y:S01]  /*9d00*/  UIADD3 UR34, -UR5, URZ, URZ ;  /* 0x0000003f05227290 */ /* 0x000fe2000fffe13f */
[----:B------:R-:W-:Y:S01]  /*9d10*/  LOP3.LUT R34, R35, 0x380, RZ, 0xc0, !PT ;  /* 0x0000038023227812 */ /* 0x000fe200078ec0ff */
[----:B------:R-:W-:Y:S01]  /*9d20*/  ULDC UR4, c[0x0][0xda8] ;  /* 0x00036a0000047ab9 */ /* 0x000fe20000000800 */
[C---:B------:R-:W-:Y:S01]  /*9d30*/  LOP3.LUT R55, R16.reuse, 0x380, RZ, 0xc0, !PT ;  /* 0x0000038010377812 */ /* 0x040fe200078ec0ff */
[----:B------:R-:W-:Y:S01]  /*9d40*/  UIMAD UR34, UR4, UR34, UR6 ;  /* 0x00000022042272a4 */ /* 0x000fe2000f8e0206 */
[----:B------:R-:W-:Y:S01]  /*9d50*/  IADD3 R31, P3, R16, 0x4000, RZ ;  /* 0x00004000101f7810 */ /* 0x000fe20007f7e0ff */
[----:B------:R-:W-:Y:S01]  /*9d60*/  UIADD3 UR35, -UR36, URZ, URZ ;  /* 0x0000003f24237290 */ /* 0x000fe2000fffe13f */
[----:B------:R-:W-:Y:S01]  /*9d70*/  LOP3.LUT R38, R39, 0x380, RZ, 0xc0, !PT ;  /* 0x0000038027267812 */ /* 0x000fe200078ec0ff */
[----:B------:R-:W-:Y:S01]  /*9d80*/  ULDC UR4, c[0x0][0xdb4] ;  /* 0x00036d0000047ab9 */ /* 0x000fe20000000800 */
[----:B------:R-:W-:Y:S01]  /*9d90*/  LOP3.LUT R48, R9, 0x380, RZ, 0xc0, !PT ;  /* 0x0000038009307812 */ /* 0x000fe200078ec0ff */
[----:B------:R-:W-:Y:S01]  /*9da0*/  USHF.L.U32 UR34, UR34, 0x7, URZ ;  /* 0x0000000722227899 */ /* 0x000fe2000800063f */
[----:B------:R-:W-:Y:S01]  /*9db0*/  SHF.R.U64 R34, R34, 0x3, RZ ;  /* 0x0000000322227819 */ /* 0x000fe200000012ff */
[----:B------:R-:W-:Y:S01]  /*9dc0*/  UIMAD UR35, UR4, UR35, UR5 ;  /* 0x00000023042372a4 */ /* 0x000fe2000f8e0205 */
[----:B------:R-:W-:Y:S01]  /*9dd0*/  SHF.R.U64 R55, R55, 0x3, RZ ;  /* 0x0000000337377819 */ /* 0x000fe200000012ff */
[----:B------:R-:W-:Y:S01]  /*9de0*/  ULDC.64 UR8, c[0x0][0xb70] ;  /* 0x0002dc0000087ab9 */ /* 0x000fe20000000a00 */
[----:B------:R-:W-:Y:S01]  /*9df0*/  LOP3.LUT R30, R31, 0x380, RZ, 0xc0, !PT ;  /* 0x000003801f1e7812 */ /* 0x000fe200078ec0ff */
[----:B------:R-:W-:Y:S01]  /*9e00*/  USHF.R.S32.HI UR4, URZ, 0x1f, UR35 ;  /* 0x0000001f3f047899 */ /* 0x000fe20008011423 */
[----:B------:R-:W-:Y:S01]  /*9e10*/  SHF.R.U64 R38, R38, 0x3, RZ ;  /* 0x0000000326267819 */ /* 0x000fe200000012ff */
[----:B------:R-:W-:Y:S01]  /*9e20*/  ULDC UR7, c[0x0][0xa88] ;  /* 0x0002a20000077ab9 */ /* 0x000fe20000000800 */
[----:B------:R-:W-:Y:S01]  /*9e30*/  SHF.R.U64 R48, R48, 0x3, RZ ;  /* 0x0000000330307819 */ /* 0x000fe200000012ff */
[----:B------:R-:W-:Y:S01]  /*9e40*/  UIMAD UR6, UR4, UR8, URZ ;  /* 0x00000008040672a4 */ /* 0x000fe2000f8e023f */
[----:B------:R-:W-:Y:S01]  /*9e50*/  LOP3.LUT R34, R34, R35, RZ, 0x3c, !PT ;  /* 0x0000002322227212 */ /* 0x000fe200078e3cff */
[----:B------:R-:W-:Y:S01]  /*9e60*/  UIMAD.WIDE.U32 UR4, UR35, UR8, URZ ;  /* 0x00000008230472a5 */ /* 0x000fe2000f8e003f */
[----:B------:R-:W-:Y:S01]  /*9e70*/  LOP3.LUT R54, R55, R16, RZ, 0x3c, !PT ;  /* 0x0000001037367212 */ /* 0x000fe200078e3cff */
[----:B------:R-:W-:Y:S01]  /*9e80*/  IMAD.MOV.U32 R55, RZ, RZ, R17 ;  /* 0x000000ffff377224 */ /* 0x000fe200078e0011 */
[----:B------:R-:W-:Y:S01]  /*9e90*/  SHF.R.U64 R30, R30, 0x3, RZ ;  /* 0x000000031e1e7819 */ /* 0x000fe200000012ff */
[----:B------:R-:W-:Y:S01]  /*9ea0*/  UIMAD UR6, UR35, UR9, UR6 ;  /* 0x00000009230672a4 */ /* 0x000fe2000f8e0206 */
[----:B------:R-:W-:Y:S01]  /*9eb0*/  LOP3.LUT R38, R38, R39, RZ, 0x3c, !PT ;  /* 0x0000002726267212 */ /* 0x000fe200078e3cff */
[----:B------:R-:W-:Y:S01]  /*9ec0*/  ULDC.64 UR12, c[0x0][0x208] ;  /* 0x00008200000c7ab9 */ /* 0x000fe20000000a00 */
[----:B------:R-:W-:Y:S01]  /*9ed0*/  IADD3.X R35, RZ, R17, RZ, P6, !PT ;  /* 0x00000011ff237210 */ /* 0x000fe200037fe4ff */
[----:B------:R-:W-:Y:S01]  /*9ee0*/  UIADD3 UR6, UR5, UR6, URZ ;  /* 0x0000000605067290 */ /* 0x000fe2000fffe03f */
[----:B------:R-:W-:-:S02]  /*9ef0*/  IADD3 R43, P2, R16, 0x4060, RZ ;  /* 0x00004060102b7810 */ /* 0x000fc40007f5e0ff */
[----:B------:R-:W-:Y:S02]  /*9f00*/  IADD3 R39, P6, R16, 0xc000, RZ ;  /* 0x0000c00010277810 */ /* 0x000fe40007fde0ff */
[----:B------:R-:W-:Y:S02]  /*9f10*/  LOP3.LUT R48, R48, R9, RZ, 0x3c, !PT ;  /* 0x0000000930307212 */ /* 0x000fe400078e3cff */
[----:B------:R-:W-:Y:S01]  /*9f20*/  LOP3.LUT R30, R30, R31, RZ, 0x3c, !PT ;  /* 0x0000001f1e1e7212 */ /* 0x000fe200078e3cff */
[----:B------:R-:W-:Y:S01]  /*9f30*/  IMAD.X R31, RZ, RZ, R17, P3 ;  /* 0x000000ffff1f7224 */ /* 0x000fe200018e0611 */
[----:B------:R-:W-:Y:S02]  /*9f40*/  LOP3.LUT R42, R43, 0x380, RZ, 0xc0, !PT ;  /* 0x000003802b2a7812 */ /* 0x000fe400078ec0ff */
[----:B------:R-:W-:Y:S02]  /*9f50*/  LOP3.LUT R52, R39, 0x380, RZ, 0xc0, !PT ;  /* 0x0000038027347812 */ /* 0x000fe400078ec0ff */
[----:B------:R-:W-:-:S02]  /*9f60*/  MOV R55, R54 ;  /* 0x0000003600377202 */ /* 0x000fc40000000f00 */
[----:B------:R-:W-:Y:S02]  /*9f70*/  F2FP.BF16.F32.PACK_AB R6, R6, R7 ;  /* 0x000000070606723e */ /* 0x000fe400000010ff */
[----:B------:R-:W-:Y:S01]  /*9f80*/  F2FP.BF16.F32.PACK_AB R7, R53, R164 ;  /* 0x000000a43507723e */ /* 0x000fe200000010ff */
[----:B------:R-:W-:Y:S01]  /*9f90*/  IMAD.X R53, RZ, RZ, R17, P6 ;  /* 0x000000ffff357224 */ /* 0x000fe200030e0611 */
[----:B------:R-:W-:Y:S02]  /*9fa0*/  MOV R164, R28 ;  /* 0x0000001c00a47202 */ /* 0x000fe40000000f00 */
[----:B------:R-:W1:Y:S01]  /*9fb0*/  LDC.64 R28, c[0x0][0xb78] ;  /* 0x0002de00ff1c7b82 */ /* 0x000e620000000a00 */
[----:B------:R-:W-:Y:S02]  /*9fc0*/  SHF.R.U64 R42, R42, 0x3, RZ ;  /* 0x000000032a2a7819 */ /* 0x000fe400000012ff */
[----:B------:R-:W-:Y:S02]  /*9fd0*/  SHF.R.U64 R52, R52, 0x3, RZ ;  /* 0x0000000334347819 */ /* 0x000fe400000012ff */
[----:B------:R-:W-:Y:S01]  /*9fe0*/  MOV R30, R30 ;  /* 0x0000001e001e7202 */ /* 0x000fe20000000f00 */
[----:B------:R-:W-:Y:S01]  /*9ff0*/  VIADD R31, R219, UR34 ;  /* 0x00000022db1f7c36 */ /* 0x000fe20008000000 */
[----:B------:R-:W-:-:S02]  /*a000*/  F2FP.BF16.F32.PACK_AB R4, R4, R5 ;  /* 0x000000050404723e */ /* 0x000fc400000010ff */
[----:B------:R-:W-:Y:S02]  /*a010*/  IADD3 R51, P3, R16, 0x8060, RZ ;  /* 0x0000806010337810 */ /* 0x000fe40007f7e0ff */
[----:B------:R-:W-:Y:S01]  /*a020*/  F2FP.BF16.F32.PACK_AB R5, R49, R56 ;  /* 0x000000383105723e */ /* 0x000fe200000010ff */
[--C-:B------:R-:W-:Y:S01]  /*a030*/  IMAD.X R49, RZ, RZ, R17.reuse, P4 ;  /* 0x000000ffff317224 */ /* 0x100fe200020e0611 */
[----:B------:R-:W-:Y:S01]  /*a040*/  LOP3.LUT R42, R42, R43, RZ, 0x3c, !PT ;  /* 0x0000002b2a2a7212 */ /* 0x000fe200078e3cff */
[--C-:B------:R-:W-:Y:S01]  /*a050*/  IMAD.X R43, RZ, RZ, R17.reuse, P2 ;  /* 0x000000ffff2b7224 */ /* 0x100fe200010e0611 */
[----:B------:R-:W-:Y:S01]  /*a060*/  LOP3.LUT R52, R52, R39, RZ, 0x3c, !PT ;  /* 0x0000002734347212 */ /* 0x000fe200078e3cff */
[----:B------:R-:W-:Y:S01]  /*a070*/  IMAD.X R39, RZ, RZ, R17, P5 ;  /* 0x000000ffff277224 */ /* 0x000fe200028e0611 */
[C---:B------:R-:W-:Y:S02]  /*a080*/  IADD3 R57, P5, R16.reuse, 0xc020, RZ ;  /* 0x0000c02010397810 */ /* 0x040fe40007fbe0ff */
[----:B------:R-:W-:-:S02]  /*a090*/  IADD3 R59, P2, R16, 0xc040, RZ ;  /* 0x0000c040103b7810 */ /* 0x000fc40007f5e0ff */
[----:B------:R-:W-:Y:S02]  /*a0a0*/  LOP3.LUT R50, R51, 0x380, RZ, 0xc0, !PT ;  /* 0x0000038033327812 */ /* 0x000fe400078ec0ff */
[----:B------:R-:W-:Y:S02]  /*a0b0*/  LOP3.LUT R56, R57, 0x380, RZ, 0xc0, !PT ;  /* 0x0000038039387812 */ /* 0x000fe400078ec0ff */
[----:B------:R-:W-:Y:S02]  /*a0c0*/  LOP3.LUT R58, R59, 0x380, RZ, 0xc0, !PT ;  /* 0x000003803b3a7812 */ /* 0x000fe400078ec0ff */
[----:B------:R-:W-:Y:S02]  /*a0d0*/  SHF.R.U64 R50, R50, 0x3, RZ ;  /* 0x0000000332327819 */ /* 0x000fe400000012ff */
[----:B------:R-:W-:Y:S02]  /*a0e0*/  F2FP.BF16.F32.PACK_AB R10, R10, R11 ;  /* 0x0000000b0a0a723e */ /* 0x000fe400000010ff */
[----:B------:R-:W-:-:S02]  /*a0f0*/  F2FP.BF16.F32.PACK_AB R8, R41, R8 ;  /* 0x000000082908723e */ /* 0x000fc400000010ff */
[----:B------:R-:W-:Y:S02]  /*a100*/  F2FP.BF16.F32.PACK_AB R11, R40, R163 ;  /* 0x000000a3280b723e */ /* 0x000fe400000010ff */
[----:B------:R-:W-:Y:S02]  /*a110*/  F2FP.BF16.F32.PACK_AB R12, R12, R13 ;  /* 0x0000000d0c0c723e */ /* 0x000fe400000010ff */
[----:B------:R-:W-:Y:S02]  /*a120*/  F2FP.BF16.F32.PACK_AB R14, R14, R15 ;  /* 0x0000000f0e0e723e */ /* 0x000fe400000010ff */
[----:B------:R-:W-:Y:S02]  /*a130*/  F2FP.BF16.F32.PACK_AB R13, R153, R160 ;  /* 0x000000a0990d723e */ /* 0x000fe400000010ff */
[----:B------:R-:W-:Y:S02]  /*a140*/  F2FP.BF16.F32.PACK_AB R15, R154, R161 ;  /* 0x000000a19a0f723e */ /* 0x000fe400000010ff */
[----:B------:R-:W-:-:S02]  /*a150*/  SHF.R.U64 R56, R56, 0x3, RZ ;  /* 0x0000000338387819 */ /* 0x000fc400000012ff */
[----:B------:R-:W-:Y:S02]  /*a160*/  SHF.R.U64 R58, R58, 0x3, RZ ;  /* 0x000000033a3a7819 */ /* 0x000fe400000012ff */
[----:B------:R-:W-:Y:S02]  /*a170*/  F2FP.BF16.F32.PACK_AB R24, R24, R3 ;  /* 0x000000031818723e */ /* 0x000fe400000010ff */
[----:B------:R-:W-:Y:S02]  /*a180*/  F2FP.BF16.F32.PACK_AB R72, R73, R72 ;  /* 0x000000484948723e */ /* 0x000fe400000010ff */
[----:B------:R-:W-:Y:S01]  /*a190*/  LOP3.LUT R50, R50, R51, RZ, 0x3c, !PT ;  /* 0x0000003332327212 */ /* 0x000fe200078e3cff */
[----:B------:R-:W-:Y:S01]  /*a1a0*/  IMAD.X R51, RZ, RZ, R17, P3 ;  /* 0x000000ffff337224 */ /* 0x000fe200018e0611 */
[----:B------:R-:W-:Y:S02]  /*a1b0*/  MOV R34, R34 ;  /* 0x0000002200227202 */ /* 0x000fe40000000f00 */
[----:B------:R-:W-:-:S02]  /*a1c0*/  F2FP.BF16.F32.PACK_AB R73, R75, R74 ;  /* 0x0000004a4b49723e */ /* 0x000fc400000010ff */
[----:B------:R-:W-:Y:S02]  /*a1d0*/  F2FP.BF16.F32.PACK_AB R80, R81, R80 ;  /* 0x000000505150723e */ /* 0x000fe400000010ff */
[----:B------:R-:W-:Y:S02]  /*a1e0*/  MOV R38, R38 ;  /* 0x0000002600267202 */ /* 0x000fe40000000f00 */
[----:B------:R-:W-:Y:S02]  /*a1f0*/  F2FP.BF16.F32.PACK_AB R74, R77, R76 ;  /* 0x0000004c4d4a723e */ /* 0x000fe400000010ff */
[----:B------:R-:W-:Y:S02]  /*a200*/  F2FP.BF16.F32.PACK_AB R75, R79, R78 ;  /* 0x0000004e4f4b723e */ /* 0x000fe400000010ff */
[----:B------:R-:W-:Y:S02]  /*a210*/  F2FP.BF16.F32.PACK_AB R81, R83, R82 ;  /* 0x000000525351723e */ /* 0x000fe400000010ff */
[----:B------:R-:W-:-:S02]  /*a220*/  F2FP.BF16.F32.PACK_AB R88, R89, R88 ;  /* 0x000000585958723e */ /* 0x000fc400000010ff */
[----:B------:R-:W-:Y:S02]  /*a230*/  MOV R42, R42 ;  /* 0x0000002a002a7202 */ /* 0x000fe40000000f00 */
[----:B------:R-:W-:Y:S02]  /*a240*/  F2FP.BF16.F32.PACK_AB R82, R85, R84 ;  /* 0x000000545552723e */ /* 0x000fe400000010ff */
[----:B------:R-:W-:Y:S02]  /*a250*/  F2FP.BF16.F32.PACK_AB R83, R87, R86 ;  /* 0x000000565753723e */ /* 0x000fe400000010ff */
[----:B------:R-:W-:Y:S02]  /*a260*/  F2FP.BF16.F32.PACK_AB R89, R91, R90 ;  /* 0x0000005a5b59723e */ /* 0x000fe400000010ff */
[----:B------:R-:W-:Y:S02]  /*a270*/  F2FP.BF16.F32.PACK_AB R96, R97, R96 ;  /* 0x000000606160723e */ /* 0x000fe400000010ff */
[----:B------:R-:W-:-:S02]  /*a280*/  LOP3.LUT R56, R56, R57, RZ, 0x3c, !PT ;  /* 0x0000003938387212 */ /* 0x000fc400078e3cff */
[----:B------:R-:W-:Y:S01]  /*a290*/  LOP3.LUT R58, R58, R59, RZ, 0x3c, !PT ;  /* 0x0000003b3a3a7212 */ /* 0x000fe200078e3cff */
[----:B------:R-:W-:Y:S01]  /*a2a0*/  IMAD.X R59, RZ, RZ, R17, P2 ;  /* 0x000000ffff3b7224 */ /* 0x000fe200010e0611 */
[----:B------:R-:W-:Y:S02]  /*a2b0*/  F2FP.BF16.F32.PACK_AB R90, R93, R92 ;  /* 0x0000005c5d5a723e */ /* 0x000fe400000010ff */
[----:B------:R-:W-:Y:S02]  /*a2c0*/  F2FP.BF16.F32.PACK_AB R91, R95, R94 ;  /* 0x0000005e5f5b723e */ /* 0x000fe400000010ff */
[----:B------:R-:W-:Y:S02]  /*a2d0*/  F2FP.BF16.F32.PACK_AB R97, R99, R98 ;  /* 0x000000626361723e */ /* 0x000fe400000010ff */
[----:B------:R-:W-:Y:S02]  /*a2e0*/  F2FP.BF16.F32.PACK_AB R104, R105, R104 ;  /* 0x000000686968723e */ /* 0x000fe400000010ff */
[----:B------:R-:W-:-:S02]  /*a2f0*/  IADD3.X R57, RZ, R17, RZ, P5, !PT ;  /* 0x00000011ff397210 */ /* 0x000fc40002ffe4ff */
[----:B------:R-:W-:Y:S02]  /*a300*/  F2FP.BF16.F32.PACK_AB R98, R101, R100 ;  /* 0x000000646562723e */ /* 0x000fe400000010ff */
[----:B------:R-:W-:Y:S02]  /*a310*/  F2FP.BF16.F32.PACK_AB R99, R103, R102 ;  /* 0x000000666763723e */ /* 0x000fe400000010ff */
[----:B------:R-:W-:Y:S02]  /*a320*/  F2FP.BF16.F32.PACK_AB R105, R107, R106 ;  /* 0x0000006a6b69723e */ /* 0x000fe400000010ff */
[----:B------:R-:W-:Y:S02]  /*a330*/  F2FP.BF16.F32.PACK_AB R112, R113, R112 ;  /* 0x000000707170723e */ /* 0x000fe400000010ff */
[----:B------:R-:W-:Y:S02]  /*a340*/  MOV R48, R48 ;  /* 0x0000003000307202 */ /* 0x000fe40000000f00 */
[----:B------:R-:W-:-:S02]  /*a350*/  F2FP.BF16.F32.PACK_AB R106, R109, R108 ;  /* 0x0000006c6d6a723e */ /* 0x000fc400000010ff */
[----:B------:R-:W-:Y:S02]  /*a360*/  F2FP.BF16.F32.PACK_AB R107, R111, R110 ;  /* 0x0000006e6f6b723e */ /* 0x000fe400000010ff */
[----:B--2---:R-:W-:Y:S02]  /*a370*/  @P0 PRMT R20, R21, 0x654, R20 ;  /* 0x0000065415140816 */ /* 0x004fe40000000014 */
[C---:B------:R-:W-:Y:S02]  /*a380*/  IADD3 R21, P1, R16.reuse, 0x20, RZ ;  /* 0x0000002010157810 */ /* 0x040fe40007f3e0ff */
[----:B------:R2:W-:Y:S01]  /*a390*/  @P0 SYNCS.ARRIVE.TRANS64.RED.A1T0 RZ, [R20+URZ], RZ ;  /* 0x000000ff14ff09a7 */ /* 0x0005e2000810043f */
[----:B------:R-:W-:Y:S01]  /*a3a0*/  IADD3 R27, P0, R16, 0x40, RZ ;  /* 0x00000040101b7810 */ /* 0x000fe20007f1e0ff */
[----:B------:R-:W-:Y:S01]  /*a3b0*/  BAR.SYNC.DEFER_BLOCKING 0x1, 0x100 ;  /* 0x0044000000007b1d */ /* 0x000fe20000010000 */
[----:B------:R-:W-:Y:S02]  /*a3c0*/  F2FP.BF16.F32.PACK_AB R113, R115, R114 ;  /* 0x000000727371723e */ /* 0x000fe400000010ff */
[----:B------:R-:W-:-:S02]  /*a3d0*/  LOP3.LUT R26, R27, 0x380, RZ, 0xc0, !PT ;  /* 0x000003801b1a7812 */ /* 0x000fc400078ec0ff */
[----:B------:R-:W-:Y:S02]  /*a3e0*/  F2FP.BF16.F32.PACK_AB R120, R121, R120 ;  /* 0x000000787978723e */ /* 0x000fe400000010ff */
[----:B--2---:R-:W-:Y:S02]  /*a3f0*/  LOP3.LUT R20, R21, 0x380, RZ, 0xc0, !PT ;  /* 0x0000038015147812 */ /* 0x004fe400078ec0ff */
[----:B------:R-:W-:Y:S02]  /*a400*/  SHF.R.U64 R26, R26, 0x3, RZ ;  /* 0x000000031a1a7819 */ /* 0x000fe400000012ff */
[----:B------:R-:W-:Y:S02]  /*a410*/  SHF.R.U64 R20, R20, 0x3, RZ ;  /* 0x0000000314147819 */ /* 0x000fe400000012ff */
[----:B------:R-:W-:Y:S01]  /*a420*/  LOP3.LUT R26, R26, R27, RZ, 0x3c, !PT ;  /* 0x0000001b1a1a7212 */ /* 0x000fe200078e3cff */
[--C-:B------:R-:W-:Y:S01]  /*a430*/  IMAD.X R27, RZ, RZ, R17.reuse, P0 ;  /* 0x000000ffff1b7224 */ /* 0x100fe200000e0611 */
[----:B------:R-:W-:Y:S01]  /*a440*/  LOP3.LUT R20, R20, R21, RZ, 0x3c, !PT ;  /* 0x0000001514147212 */ /* 0x000fe200078e3cff */
[----:B------:R-:W-:Y:S01]  /*a450*/  IMAD.X R21, RZ, RZ, R17, P1 ;  /* 0x000000ffff157224 */ /* 0x000fe200008e0611 */
[----:B------:R-:W-:-:S02]  /*a460*/  IADD3 R45, P1, R16, 0x8000, RZ ;  /* 0x00008000102d7810 */ /* 0x000fc40007f3e0ff */
[----:B------:R-:W-:Y:S02]  /*a470*/  IADD3 R47, P0, R16, 0x8020, RZ ;  /* 0x00008020102f7810 */ /* 0x000fe40007f1e0ff */
[----:B------:R-:W-:Y:S02]  /*a480*/  LOP3.LUT R44, R45, 0x380, RZ, 0xc0, !PT ;  /* 0x000003802d2c7812 */ /* 0x000fe400078ec0ff */
[----:B------:R-:W-:Y:S01]  /*a490*/  LOP3.LUT R46, R47, 0x380, RZ, 0xc0, !PT ;  /* 0x000003802f2e7812 */ /* 0x000fe200078ec0ff */
[----:B------:R2:W-:Y:S01]  /*a4a0*/  STSM.16.M88.4 [R55], R4 ;  /* 0x0000000437007844 */ /* 0x0005e20000000200 */
[----:B------:R-:W-:Y:S02]  /*a4b0*/  SHF.R.U64 R44, R44, 0x3, RZ ;  /* 0x000000032c2c7819 */ /* 0x000fe400000012ff */
[----:B------:R-:W-:Y:S02]  /*a4c0*/  SHF.R.U64 R46, R46, 0x3, RZ ;  /* 0x000000032e2e7819 */ /* 0x000fe400000012ff */
[----:B------:R-:W-:Y:S01]  /*a4d0*/  LOP3.LUT R44, R44, R45, RZ, 0x3c, !PT ;  /* 0x0000002d2c2c7212 */ /* 0x000fe200078e3cff */
[----:B------:R-:W-:Y:S01]  /*a4e0*/  IMAD.X R45, RZ, RZ, R17, P1 ;  /* 0x000000ffff2d7224 */ /* 0x000fe200008e0611 */
[----:B------:R-:W-:-:S02]  /*a4f0*/  IADD3 R9, P1, R16, 0xc060, RZ ;  /* 0x0000c06010097810 */ /* 0x000fc40007f3e0ff */
[----:B------:R-:W-:Y:S01]  /*a500*/  LOP3.LUT R46, R46, R47, RZ, 0x3c, !PT ;  /* 0x0000002f2e2e7212 */ /* 0x000fe200078e3cff */
[--C-:B------:R-:W-:Y:S01]  /*a510*/  IMAD.X R47, RZ, RZ, R17.reuse, P0 ;  /* 0x000000ffff2f7224 */ /* 0x100fe200000e0611 */
[----:B------:R-:W-:Y:S02]  /*a520*/  LOP3.LUT R54, R9, 0x380, RZ, 0xc0, !PT ;  /* 0x0000038009367812 */ /* 0x000fe400078ec0ff */
[----:B------:R-:W-:Y:S02]  /*a530*/  LOP3.LUT P0, RZ, R214, 0x3, RZ, 0xc0, !PT ;  /* 0x00000003d6ff7812 */ /* 0x000fe4000780c0ff */
[----:B------:R-:W-:Y:S01]  /*a540*/  SHF.R.U64 R54, R54, 0x3, RZ ;  /* 0x0000000336367819 */ /* 0x000fe200000012ff */
[----:B--2---:R-:W-:Y:S01]  /*a550*/  IMAD.X R55, RZ, RZ, R17, P1 ;  /* 0x000000ffff377224 */ /* 0x004fe200008e0611 */
[----:B------:R-:W-:Y:S01]  /*a560*/  MOV R20, R20 ;  /* 0x0000001400147202 */ /* 0x000fe20000000f00 */
[----:B------:R-:W-:Y:S01]  /*a570*/  IMAD.U32 R21, RZ, RZ, UR5 ;  /* 0x00000005ff157e24 */ /* 0x000fe2000f8e00ff */
[----:B------:R-:W-:Y:S01]  /*a580*/  LOP3.LUT R54, R54, R9, RZ, 0x3c, !PT ;  /* 0x0000000936367212 */ /* 0x000fe200078e3cff */
[----:B------:R-:W-:Y:S01]  /*a590*/  VIADD R9, R31, 0x8 ;  /* 0x000000081f097836 */ /* 0x000fe20000000000 */
[----:B------:R-:W-:Y:S01]  /*a5a0*/  F2FP.BF16.F32.PACK_AB R4, R33, R32 ;  /* 0x000000202104723e */ /* 0x000fe200000010ff */
[----:B------:R-:W-:Y:S01]  /*a5b0*/  IMAD.U32 R21, RZ, RZ, UR6 ;  /* 0x00000006ff157e24 */ /* 0x000fe2000f8e00ff */
[----:B------:R-:W-:-:S02]  /*a5c0*/  F2FP.BF16.F32.PACK_AB R5, R156, R157 ;  /* 0x0000009d9c05723e */ /* 0x000fc400000010ff */
[----:B------:R-:W-:Y:S02]  /*a5d0*/  F2FP.BF16.F32.PACK_AB R6, R37, R36 ;  /* 0x000000242506723e */ /* 0x000fe400000010ff */
[----:B------:R-:W-:Y:S02]  /*a5e0*/  F2FP.BF16.F32.PACK_AB R7, R25, R158 ;  /* 0x0000009e1907723e */ /* 0x000fe400000010ff */
[----:B------:R-:W-:Y:S02]  /*a5f0*/  ISETP.GE.OR P1, PT, R9, UR7, P0 ;  /* 0x0000000709007c0c */ /* 0x000fe40008726670 */
[----:B------:R-:W-:Y:S01]  /*a600*/  MOV R165, R26 ;  /* 0x0000001a00a57202 */ /* 0x000fe20000000f00 */
[----:B------:R2:W-:Y:S01]  /*a610*/  STSM.16.M88.4 [R20], R4 ;  /* 0x0000000414007844 */ /* 0x0005e20000000200 */
[----:B------:R-:W-:Y:S02]  /*a620*/  F2FP.BF16.F32.PACK_AB R9, R155, R162 ;  /* 0x000000a29b09723e */ /* 0x000fe400000010ff */
[----:B------:R-:W-:-:S02]  /*a630*/  F2FP.BF16.F32.PACK_AB R25, R152, R159 ;  /* 0x0000009f9819723e */ /* 0x000fc400000010ff */
[----:B------:R-:W-:Y:S01]  /*a640*/  F2FP.BF16.F32.PACK_AB R26, R61, R60 ;  /* 0x0000003c3d1a723e */ /* 0x000fe200000010ff */
[----:B------:R-:W-:Y:S01]  /*a650*/  STSM.16.M88.4 [R165], R8 ;  /* 0x00000008a5007844 */ /* 0x000fe20000000200 */
[----:B------:R-:W-:Y:S02]  /*a660*/  F2FP.BF16.F32.PACK_AB R27, R63, R62 ;  /* 0x0000003e3f1b723e */ /* 0x000fe400000010ff */
[----:B------:R-:W-:Y:S01]  /*a670*/  MOV R44, R44 ;  /* 0x0000002c002c7202 */ /* 0x000fe20000000f00 */
[----:B------:R-:W-:Y:S01]  /*a680*/  STSM.16.M88.4 [R164], R12 ;  /* 0x0000000ca4007844 */ /* 0x000fe20000000200 */
[----:B------:R-:W-:Y:S02]  /*a690*/  MOV R46, R46 ;  /* 0x0000002e002e7202 */ /* 0x000fe40000000f00 */
[----:B------:R-:W-:Y:S01]  /*a6a0*/  MOV R50, R50 ;  /* 0x0000003200327202 */ /* 0x000fe20000000f00 */
[----:B------:R-:W-:Y:S01]  /*a6b0*/  STSM.16.M88.4 [R30], R24 ;  /* 0x000000181e007844 */ /* 0x000fe20000000200 */
[----:B------:R-:W-:Y:S01]  /*a6c0*/  F2FP.BF16.F32.PACK_AB R114, R117, R116 ;  /* 0x000000747572723e */ /* 0x000fe200000010ff */
[----:B--2---:R-:W-:Y:S01]  /*a6d0*/  IMAD.U32 R20, RZ, RZ, UR4 ;  /* 0x00000004ff147e24 */ /* 0x004fe2000f8e00ff */
[----:B------:R-:W-:Y:S01]  /*a6e0*/  F2FP.BF16.F32.PACK_AB R4, R65, R64 ;  /* 0x000000404104723e */ /* 0x000fe200000010ff */
[----:B------:R-:W-:Y:S01]  /*a6f0*/  USHF.R.S32.HI UR4, URZ, 0x1f, UR36 ;  /* 0x0000001f3f047899 */ /* 0x000fe20008011424 */
[----:B------:R-:W-:Y:S01]  /*a700*/  F2FP.BF16.F32.PACK_AB R5, R67, R66 ;  /* 0x000000424305723e */ /* 0x000fe200000010ff */
[----:B-1----:R-:W-:Y:S01]  /*a710*/  IMAD.WIDE.U32 R20, R28, UR36, R20 ;  /* 0x000000241c147c25 */ /* 0x002fe2000f8e0014 */
[----:B------:R-:W-:-:S02]  /*a720*/  F2FP.BF16.F32.PACK_AB R6, R69, R68 ;  /* 0x000000444506723e */ /* 0x000fc400000010ff */
[----:B------:R-:W-:Y:S02]  /*a730*/  F2FP.BF16.F32.PACK_AB R7, R71, R70 ;  /* 0x000000464707723e */ /* 0x000fe400000010ff */
[----:B------:R-:W-:Y:S02]  /*a740*/  F2FP.BF16.F32.PACK_AB R115, R119, R118 ;  /* 0x000000767773723e */ /* 0x000fe400000010ff */
[----:B------:R-:W-:Y:S01]  /*a750*/  F2FP.BF16.F32.PACK_AB R121, R123, R122 ;  /* 0x0000007a7b79723e */ /* 0x000fe200000010ff */
[----:B------:R1:W-:Y:S01]  /*a760*/  STSM.16.M88.4 [R34], R4 ;  /* 0x0000000422007844 */ /* 0x0003e20000000200 */
[----:B------:R-:W-:Y:S02]  /*a770*/  F2FP.BF16.F32.PACK_AB R128, R129, R128 ;  /* 0x000000808180723e */ /* 0x000fe400000010ff */
[----:B------:R-:W-:Y:S01]  /*a780*/  MOV R52, R52 ;  /* 0x0000003400347202 */ /* 0x000fe20000000f00 */
[----:B------:R-:W-:Y:S01]  /*a790*/  STSM.16.M88.4 [R38], R72 ;  /* 0x0000004826007844 */ /* 0x000fe20000000200 */
[----:B------:R-:W-:-:S02]  /*a7a0*/  F2FP.BF16.F32.PACK_AB R122, R125, R124 ;  /* 0x0000007c7d7a723e */ /* 0x000fc400000010ff */
[----:B------:R-:W-:Y:S01]  /*a7b0*/  F2FP.BF16.F32.PACK_AB R123, R127, R126 ;  /* 0x0000007e7f7b723e */ /* 0x000fe200000010ff */
[----:B------:R-:W-:Y:S01]  /*a7c0*/  STSM.16.M88.4 [R42], R80 ;  /* 0x000000502a007844 */ /* 0x000fe20000000200 */
[----:B------:R-:W-:Y:S02]  /*a7d0*/  F2FP.BF16.F32.PACK_AB R129, R131, R130 ;  /* 0x000000828381723e */ /* 0x000fe400000010ff */
[----:B------:R-:W-:Y:S01]  /*a7e0*/  F2FP.BF16.F32.PACK_AB R136, R137, R136 ;  /* 0x000000888988723e */ /* 0x000fe200000010ff */
[----:B------:R-:W-:Y:S01]  /*a7f0*/  STSM.16.M88.4 [R44], R88 ;  /* 0x000000582c007844 */ /* 0x000fe20000000200 */
[----:B------:R-:W-:Y:S02]  /*a800*/  MOV R56, R56 ;  /* 0x0000003800387202 */ /* 0x000fe40000000f00 */
[----:B------:R-:W-:Y:S01]  /*a810*/  F2FP.BF16.F32.PACK_AB R130, R133, R132 ;  /* 0x000000848582723e */ /* 0x000fe200000010ff */
[----:B-1----:R-:W-:Y:S01]  /*a820*/  IMAD R4, R28, UR4, RZ ;  /* 0x000000041c047c24 */ /* 0x002fe2000f8e02ff */
[----:B------:R-:W-:Y:S01]  /*a830*/  F2FP.BF16.F32.PACK_AB R131, R135, R134 ;  /* 0x000000868783723e */ /* 0x000fe200000010ff */
[----:B------:R-:W-:Y:S01]  /*a840*/  STSM.16.M88.4 [R46], R96 ;  /* 0x000000602e007844 */ /* 0x000fe20000000200 */
[----:B------:R-:W-:Y:S01]  /*a850*/  F2FP.BF16.F32.PACK_AB R137, R139, R138 ;  /* 0x0000008a8b89723e */ /* 0x000fe200000010ff */
[----:B------:R-:W-:Y:S01]  /*a860*/  IMAD R4, R29, UR36, R4 ;  /* 0x000000241d047c24 */ /* 0x000fe2000f8e0204 */
[----:B------:R-:W-:Y:S01]  /*a870*/  F2FP.BF16.F32.PACK_AB R144, R145, R144 ;  /* 0x000000909190723e */ /* 0x000fe200000010ff */
[----:B------:R-:W-:Y:S01]  /*a880*/  STSM.16.M88.4 [R48], R104 ;  /* 0x0000006830007844 */ /* 0x000fe20000000200 */
[----:B------:R-:W-:Y:S01]  /*a890*/  MOV R58, R58 ;  /* 0x0000003a003a7202 */ /* 0x000fe20000000f00 */
[----:B------:R-:W-:Y:S01]  /*a8a0*/  ULDC.64 UR4, c[0x0][0xb40] ;  /* 0x0002d00000047ab9 */ /* 0x000fe20000000a00 */
[----:B------:R-:W-:Y:S01]  /*a8b0*/  F2FP.BF16.F32.PACK_AB R138, R141, R140 ;  /* 0x0000008c8d8a723e */ /* 0x000fe200000010ff */
[----:B------:R-:W-:Y:S01]  /*a8c0*/  STSM.16.M88.4 [R50], R112 ;  /* 0x0000007032007844 */ /* 0x000fe20000000200 */
[----:B------:R-:W-:-:S02]  /*a8d0*/  F2FP.BF16.F32.PACK_AB R139, R143, R142 ;  /* 0x0000008e8f8b723e */ /* 0x000fc400000010ff */
[----:B------:R-:W-:Y:S01]  /*a8e0*/  F2FP.BF16.F32.PACK_AB R145, R147, R146 ;  /* 0x000000929391723e */ /* 0x000fe200000010ff */
[----:B------:R-:W-:Y:S01]  /*a8f0*/  STSM.16.M88.4 [R52], R120 ;  /* 0x0000007834007844 */ /* 0x000fe20000000200 */
[----:B------:R-:W-:Y:S02]  /*a900*/  MOV R54, R54 ;  /* 0x0000003600367202 */ /* 0x000fe40000000f00 */
[----:B------:R-:W-:Y:S01]  /*a910*/  F2FP.BF16.F32.PACK_AB R146, R149, R148 ;  /* 0x000000949592723e */ /* 0x000fe200000010ff */
[----:B------:R-:W-:Y:S01]  /*a920*/  STSM.16.M88.4 [R56], R128 ;  /* 0x0000008038007844 */ /* 0x000fe20000000200 */
[----:B------:R-:W-:Y:S02]  /*a930*/  F2FP.BF16.F32.PACK_AB R147, R151, R150 ;  /* 0x000000969793723e */ /* 0x000fe400000010ff */
[----:B------:R-:W-:Y:S01]  /*a940*/  SHF.R.S32.HI R3, RZ, 0x1f, R31 ;  /* 0x0000001fff037819 */ /* 0x000fe2000001141f */
[----:B------:R-:W-:Y:S01]  /*a950*/  STSM.16.M88.4 [R58], R136 ;  /* 0x000000883a007844 */ /* 0x000fe20000000200 */
[----:B------:R-:W-:-:S02]  /*a960*/  IADD3 R5, P2, R31, R20, RZ ;  /* 0x000000141f057210 */ /* 0x000fc40007f5e0ff */
[----:B------:R-:W-:Y:S01]  /*a970*/  ISETP.GE.OR P0, PT, R31, UR7, P0 ;  /* 0x000000071f007c0c */ /* 0x000fe20008706670 */
[----:B------:R-:W-:Y:S01]  /*a980*/  STSM.16.M88.4 [R54], R144 ;  /* 0x0000009036007844 */ /* 0x000fe20000000200 */
[----:B------:R-:W-:Y:S02]  /*a990*/  IADD3.X R20, R3, R21, R4, P2, !PT ;  /* 0x0000001503147210 */ /* 0x000fe400017fe404 */
[C---:B------:R-:W-:Y:S01]  /*a9a0*/  LEA R4, P2, R5.reuse, UR4, 0x2 ;  /* 0x0000000405047c11 */ /* 0x040fe2000f8410ff */
[----:B------:R-:W-:Y:S01]  /*a9b0*/  @!PT LDS RZ, [RZ] ;  /* 0x00000000fffff984 */ /* 0x000fe20000000800 */
[----:B------:R-:W-:Y:S01]  /*a9c0*/  @!PT LDS RZ, [RZ] ;  /* 0x00000000fffff984 */ /* 0x000fe20000000800 */
[----:B------:R-:W-:Y:S01]  /*a9d0*/  @!PT LDS RZ, [RZ] ;  /* 0x00000000fffff984 */ /* 0x000fe20000000800 */
[----:B------:R-:W-:Y:S01]  /*a9e0*/  @!PT LDS RZ, [RZ] ;  /* 0x00000000fffff984 */ /* 0x000fe20000000800 */
[----:B------:R1:W-:Y:S06]  /*a9f0*/  MEMBAR.ALL.CTA ;  /* 0x0000000000007992 */ /* 0x0003ec0000008000 */
[----:B-1----:R-:W1:Y:S01]  /*aa00*/  FENCE.VIEW.ASYNC.S ;  /* 0x00000000000073c6 */ /* 0x002e620000000000 */
[----:B------:R-:W-:Y:S01]  /*aa10*/  R2UR UR10, R212 ;  /* 0x00000000d40a72ca */ /* 0x000fe200000e0000 */
[----:B------:R-:W-:Y:S01]  /*aa20*/  ULDC UR4, c[0x0][0xc] ;  /* 0x0000030000047ab9 */ /* 0x000fe20000000800 */
[----:B------:R-:W-:Y:S01]  /*aa30*/  LEA.HI.X R5, R5, UR5, R20, 0x2, P2 ;  /* 0x0000000505057c11 */ /* 0x000fe200090f1414 */
[----:B-1----:R-:W1:Y:S10]  /*aa40*/  SHFL.IDX PT, R3, R218, RZ, 0x1f ;  /* 0x00001fffda037589 */ /* 0x002e7400000e0000 */
[----:B------:R-:W-:-:S06]  /*aa50*/  UIADD3 UR10, UR4, UR10, URZ ;  /* 0x0000000a040a7290 */ /* 0x000fcc000fffe03f */
[----:B------:R-:W-:Y:S01]  /*aa60*/  IMAD.U32 R212, RZ, RZ, UR10 ;  /* 0x0000000affd47e24 */ /* 0x000fe2000f8e00ff */
[----:B------:R-:W-:Y:S06]  /*aa70*/  BAR.ARV 0x1, 0x120 ;  /* 0x0044800000007b1d */ /* 0x000fec0000002000 */
[----:B------:R2:W-:Y:S01]  /*aa80*/  @!P0 STG.E desc[UR12][R4.64], R2 ;  /* 0x0000000204008986 */ /* 0x0005e2000c10190c */
[----:B-1----:R-:W-:-:S03]  /*aa90*/  ISETP.NE.AND P0, PT, R3, 0x7, PT ;  /* 0x000000070300780c */ /* 0x002fc60003f05270 */
[----:B------:R2:W-:Y:S10]  /*aaa0*/  @!P1 STG.E desc[UR12][R4.64+0x20], R0 ;  /* 0x0000200004009986 */ /* 0x0005f4000c10190c */
[----:B------:R-:W-:Y:S05]  /*aab0*/  @P0 BRA `(.L_x_154) ;  /* 0x0000000000900947 */ /* 0x000fea0003800000 */
[----:B------:R-:W-:Y:S01]  /*aac0*/  BAR.SYNC.DEFER_BLOCKING 0x1, 0x120 ;  /* 0x0044800000007b1d */ /* 0x000fe20000010000 */
[----:B------:R-:W-:-:S05]  /*aad0*/  ELECT P0, URZ, PT ;  /* 0x00000000003f782f */ /* 0x000fca0003800000 */
[----:B------:R-:W-:Y:S08]  /*aae0*/  BSSY B0, `(.L_x_154) ;  /* 0x0000021000007945 */ /* 0x000ff00003800000 */
[----:B------:R-:W-:Y:S05]  /*aaf0*/  @!P0 BRA `(.L_x_155) ;  /* 0x00000000007c8947 */ /* 0x000fea0003800000 */
[----:B------:R-:W-:Y:S01]  /*ab00*/  R2UR UR10, R18 ;  /* 0x00000000120a72ca */ /* 0x000fe200000e0000 */
[----:B------:R-:W-:Y:S01]  /*ab10*/  ULDC.64 UR12, c[0x0][0x198] ;  /* 0x00006600000c7ab9 */ /* 0x000fe20000000a00 */
[----:B------:R-:W-:Y:S01]  /*ab20*/  UMOV UR33, URZ ;  /* 0x0000003f00217c82 */ /* 0x000fe20008000000 */
[----:B------:R-:W-:Y:S01]  /*ab30*/  UIADD3 UR4, UP0, UR12, 0x9f0, URZ ;  /* 0x000009f00c047890 */ /* 0x000fe2000ff1e03f */
[----:B------:R-:W-:Y:S01]  /*ab40*/  UMOV UR37, URZ ;  /* 0x0000003f00257c82 */ /* 0x000fe20008000000 */
[----:B------:R-:W-:Y:S02]  /*ab50*/  UMOV UR7, 0x40 ;  /* 0x0000004000077882 */ /* 0x000fe40000000000 */
[----:B------:R-:W-:-:S06]  /*ab60*/  UIADD3.X UR5, URZ, UR13, URZ, UP0, !UPT ;  /* 0x0000000d3f057290 */ /* 0x000fcc00087fe43f */
[----:B------:R-:W-:Y:S02]  /*ab70*/  UIADD3 UR6, UR10, 0x4000, URZ ;  /* 0x000040000a067890 */ /* 0x000fe4000fffe03f */
[----:B------:R-:W-:Y:S02]  /*ab80*/  UIADD3 UR8, UR10, 0x8000, URZ ;  /* 0x000080000a087890 */ /* 0x000fe4000fffe03f */
[----:B------:R-:W-:Y:S01]  /*ab90*/  UMOV UR32, UR10 ;  /* 0x0000000a00207c82 */ /* 0x000fe20008000000 */
[----:B------:R-:W-:Y:S01]  /*aba0*/  UIADD3 UR9, UR10, 0xc000, URZ ;  /* 0x0000c0000a097890 */ /* 0x000fe2000fffe03f */
        /* <DEDUP_REMOVED lines=8> */
[----:B------:R1:W-:Y:S01]  /*ac30*/  UTMASTG.5D [UR32], [UR4] ;  /* 0x00000020040073b5 */ /* 0x0003e20008020000 */
[----:B------:R-:W-:Y:S01]  /*ac40*/  UMOV UR8, 0x1 ;  /* 0x0000000100087882 */ /* 0x000fe20000000000 */
[----:B-1----:R-:W-:Y:S01]  /*ac50*/  UMOV UR32, UR9 ;  /* 0x0000000900207c82 */ /* 0x002fe20008000000 */
[----:B------:R-:W-:Y:S01]  /*ac60*/  UMOV UR33, UR6 ;  /* 0x0000000600217c82 */ /* 0x000fe20008000000 */
[----:B------:R-:W-:Y:S01]  /*ac70*/  UIADD3 UR6, UR10, 0x38820, URZ ;  /* 0x000388200a067890 */ /* 0x000fe2000fffe03f */
[----:B------:R1:W-:Y:S03]  /*ac80*/  UTMASTG.5D [UR32], [UR4] ;  /* 0x00000020040073b5 */ /* 0x0003e60008020000 */
[----:B------:R-:W-:-:S02]  /*ac90*/  UPRMT UR7, URZ, 0x654, UR6 ;  /* 0x000006543f077896 */ /* 0x000fc40008000006 */
[----:B------:R-:W-:Y:S01]  /*aca0*/  UPRMT UR6, UR8, 0x654, UR6 ;  /* 0x0000065408067896 */ /* 0x000fe20008000006 */
[----:B------:R0:W-:Y:S01]  /*acb0*/  UTMACMDFLUSH ;  /* 0x00000000000079b7 */ /* 0x0001e20000000000 */
[----:B------:R-:W-:-:S05]  /*acc0*/  DEPBAR.LE SB0, 0x0 ;  /* 0x000080000000791a */ /* 0x000fca0000000000 */
[----:B------:R-:W-:Y:S02]  /*acd0*/  SYNCS.ARRIVE.TRANS64.RED.A1T0 RZ, [UR7], RZ ;  /* 0x000000ffffff79a7 */ /* 0x000fe40008100407 */
[----:B-1----:R-:W-:Y:S03]  /*ace0*/  SYNCS.ARRIVE.TRANS64.RED.A1T0 RZ, [UR6], RZ ;  /* 0x000000ffffff79a7 */ /* 0x002fe60008100406 */
.L_x_155:
[----:B------:R-:W-:Y:S05]  /*acf0*/  BSYNC B0 ;  /* 0x0000000000007941 */ /* 0x000fea0003800000 */
.L_x_154:
[----:B--2---:R-:W1:Y:S01]  /*ad00*/  LDC R0, c[0x0][0xda4] ;  /* 0x00036900ff007b82 */ /* 0x004e620000000800 */
[----:B------:R-:W-:Y:S01]  /*ad10*/  R2UR UR4, R213 ;  /* 0x00000000d50472ca */ /* 0x000fe200000e0000 */
[----:B------:R-:W-:Y:S01]  /*ad20*/  UIADD3 UR38, UR38, 0x1, URZ ;  /* 0x0000000126267890 */ /* 0x000fe2000fffe03f */
[----:B------:R-:W-:Y:S02]  /*ad30*/  R2UR UR6, R212 ;  /* 0x00000000d40672ca */ /* 0x000fe400000e0000 */
[----:B------:R-:W-:Y:S01]  /*ad40*/  R2UR UR5, R19 ;  /* 0x00000000130572ca */ /* 0x000fe200000e0000 */
[----:B------:R-:W-:-:S04]  /*ad50*/  UISETP.NE.AND UP0, UPT, UR38, 0x2, UPT ;  /* 0x000000022600788c */ /* 0x000fc8000bf05270 */
[----:B------:R-:W-:-:S04]  /*ad60*/  USEL UR38, UR38, URZ, UP0 ;  /* 0x0000003f26267287 */ /* 0x000fc80008000000 */
[----:B------:R-:W-:-:S06]  /*ad70*/  UIADD3 UR4, UR4, 0x1, URZ ;  /* 0x0000000104047890 */ /* 0x000fcc000fffe03f */
[----:B------:R-:W-:Y:S01]  /*ad80*/  MOV R213, UR4 ;  /* 0x0000000400d57c02 */ /* 0x000fe20008000f00 */
[----:B------:R-:W-:Y:S01]  /*ad90*/  USEL UR4, URZ, 0x1, UP0 ;  /* 0x000000013f047887 */ /* 0x000fe20008000000 */
[----:B-1----:R-:W-:-:S03]  /*ada0*/  ISETP.LE.AND P0, PT, R0, UR6, PT ;  /* 0x0000000600007c0c */ /* 0x002fc6000bf03270 */
[----:B------:R-:W-:-:S06]  /*adb0*/  ULOP3.LUT UR5, UR5, UR4, URZ, 0x3c, !UPT ;  /* 0x0000000405057292 */ /* 0x000fcc000f8e3c3f */
[----:B------:R-:W-:-:S04]  /*adc0*/  IMAD.U32 R19, RZ, RZ, UR5 ;  /* 0x00000005ff137e24 */ /* 0x000fc8000f8e00ff */
[----:B------:R-:W-:Y:S05]  /*add0*/  @!P0 BRA `(.L_x_156) ;  /* 0xffffff6400548947 */ /* 0x000fea000383ffff */
[----:B------:R-:W-:Y:S05]  /*ade0*/  EXIT ;  /* 0x000000000000794d */ /* 0x000fea0003800000 */
.L_x_128:
[----:B------:R-:W-:-:S08]  /*adf0*/  NOP ;  /* 0x0000000000007918 */ /* 0x000fd00000000000 */
[----:B-1----:R-:W1:-:S00]  /*ae00*/  USETMAXREG.DEALLOC.CTAPOOL 0x18 ;  /* 0x00000018000079c8 */ /* 0x002e4000080e0500 */
[----:B-1----:R-:W-:-:S06]  /*ae10*/  LOP3.LUT R0, R0, 0x3, RZ, 0xc0, !PT ;  /* 0x0000000300007812 */ /* 0x002fcc00078ec0ff */
[----:B------:R-:W1:Y:S02]  /*ae20*/  SHFL.IDX PT, R0, R0, RZ, 0x1f ;  /* 0x00001fff00007589 */ /* 0x000e6400000e0000 */
[----:B-1----:R-:W-:-:S13]  /*ae30*/  ISETP.NE.AND P0, PT, R0, RZ, PT ;  /* 0x000000ff0000720c */ /* 0x002fda0003f05270 */
[----:B------:R-:W-:Y:S05]  /*ae40*/  @P0 EXIT ;  /* 0x000000000000094d */ /* 0x000fea0003800000 */
[----:B------:R-:W1:Y:S01]  /*ae50*/  S2UR UR4, SR_CTAID.X ;  /* 0x00000000000479c3 */ /* 0x000e620000002500 */
[----:B------:R-:W-:Y:S02]  /*ae60*/  IMAD.MOV.U32 R16, RZ, RZ, RZ ;  /* 0x000000ffff107224 */ /* 0x000fe400078e00ff */
[----:B------:R-:W-:Y:S02]  /*ae70*/  IMAD.MOV.U32 R2, RZ, RZ, 0x1 ;  /* 0x00000001ff027424 */ /* 0x000fe400078e00ff */
[----:B------:R-:W-:-:S03]  /*ae80*/  IMAD.MOV.U32 R19, RZ, RZ, 0x1 ;  /* 0x00000001ff137424 */ /* 0x000fc600078e00ff */
[----:B------:R-:W1:Y:S02]  /*ae90*/  LDC R0, c[0x0][0xda4] ;  /* 0x00036900ff007b82 */ /* 0x000e640000000800 */
[----:B-1----:R-:W-:-:S13]  /*aea0*/  ISETP.LE.AND P0, PT, R0, UR4, PT ;  /* 0x0000000400007c0c */ /* 0x002fda000bf03270 */
[----:B------:R-:W-:Y:S05]  /*aeb0*/  @P0 BRA `(.L_x_157) ;  /* 0x0000003400500947 */ /* 0x000fea0003800000 */
[----:B------:R-:W2:Y:S01]  /*aec0*/  LDL R4, [R1+0x24] ;  /* 0x0000240001047983 */ /* 0x000ea20000100800 */
[----:B------:R-:W1:Y:S01]  /*aed0*/  S2UR UR4, SR_CTAID.X ;  /* 0x00000000000479c3 */ /* 0x000e620000002500 */
[----:B------:R-:W-:Y:S01]  /*aee0*/  IMAD.MOV.U32 R16, RZ, RZ, RZ ;  /* 0x000000ffff107224 */ /* 0x000fe200078e00ff */
[----:B------:R-:W-:Y:S01]  /*aef0*/  ULDC.64 UR36, c[0x0][0x198] ;  /* 0x0000660000247ab9 */ /* 0x000fe20000000a00 */
[----:B------:R-:W3:Y:S01]  /*af00*/  S2R R3, SR_TID.X ;  /* 0x0000000000037919 */ /* 0x000ee20000002100 */
[----:B------:R-:W-:Y:S01]  /*af10*/  IMAD.MOV.U32 R19, RZ, RZ, 0x1 ;  /* 0x00000001ff137424 */ /* 0x000fe200078e00ff */
[----:B------:R-:W-:Y:S01]  /*af20*/  ULDC UR39, c[0x0][0xc] ;  /* 0x0000030000277ab9 */ /* 0x000fe20000000800 */
[C---:B---3--:R-:W-:Y:S02]  /*af30*/  LOP3.LUT P1, RZ, R3.reuse, 0x7f, RZ, 0xc0, !PT ;  /* 0x0000007f03ff7812 */ /* 0x048fe4000782c0ff */
[----:B------:R-:W-:-:S04]  /*af40*/  LOP3.LUT P0, R0, R3, 0x1f, RZ, 0xc0, !PT ;  /* 0x0000001f03007812 */ /* 0x000fc8000780c0ff */
[----:B------:R-:W-:Y:S01]  /*af50*/  PLOP3.LUT P0, PT, P0, P1, PT, 0x8a, 0x0 ;  /* 0x000000000000781c */ /* 0x000fe20000703172 */
[----:B------:R1:W-:Y:S03]  /*af60*/  STL [R1+0x20], R0 ;  /* 0x0000200001007387 */ /* 0x0003e60000100800 */
[----:B------:R-:W-:-:S05]  /*af70*/  P2R R2, PR, RZ, 0x1 ;  /* 0x00000001ff027803 */ /* 0x000fca0000000000 */
[----:B------:R3:W-:Y:S01]  /*af80*/  STL [R1+0x4], R2 ;  /* 0x0000040201007387 */ /* 0x0007e20000100800 */
[----:B-1----:R-:W-:-:S05]  /*af90*/  IMAD.U32 R0, RZ, RZ, UR4 ;  /* 0x00000004ff007e24 */ /* 0x002fca000f8e00ff */
[----:B------:R3:W-:Y:S04]  /*afa0*/  STL [R1+0x14], R0 ;  /* 0x0000140001007387 */ /* 0x0007e80000100800 */
[----:B------:R3:W-:Y:S01]  /*afb0*/  STL [R1+0x1c], RZ ;  /* 0x00001cff01007387 */ /* 0x0007e20000100800 */
[----:B--2---:R-:W-:-:S13]  /*afc0*/  R2UR UR5, R4 ;  /* 0x00000000040572ca */ /* 0x004fda00000e0000 */
[----:B---3--:R-:W-:-:S12]  /*afd0*/  ULOP3.LUT UR38, UR5, 0x2, URZ, 0xfc, !UPT ;  /* 0x0000000205267892 */ /* 0x008fd8000f8efc3f */
.L_x_210:
[----:B--2---:R-:W2:Y:S01]  /*afe0*/  LDL R2, [R1+0x14] ;  /* 0x0000140001027983 */ /* 0x004ea20000100800 */
        /* <DEDUP_REMOVED lines=16> */
[----:B------:R-:W1:Y:S02]  /*b0f0*/  @P1 LDC.64 R2, c[0x0][0xdb8] ;  /* 0x00036e00ff021b82 */ /* 0x000e640000000a00 */
[----:B------:R-:W-:Y:S01]  /*b100*/  MOV R17, R4 ;  /* 0x0000000400117202 */ /* 0x000fe20000000f00 */
[----:B------:R2:W-:Y:S05]  /*b110*/  STL [R1+0xc], R4 ;  /* 0x00000c0401007387 */ /* 0x0005ea0000100800 */
[----:B------:R-:W4:Y:S01]  /*b120*/  LDC R0, c[0x0][0x2e0] ;  /* 0x0000b800ff007b82 */ /* 0x000f220000000800 */
[----:B-1----:R-:W-:-:S05]  /*b130*/  @P1 IMAD.HI.U32 R2, R4, R2, RZ ;  /* 0x0000000204021227 */ /* 0x002fca00078e00ff */
[----:B------:R-:W-:Y:S01]  /*b140*/  @P1 SHF.R.U32.HI R17, RZ, R3, R2 ;  /* 0x00000003ff111219 */ /* 0x000fe20000011602 */
[----:B----4-:R-:W-:Y:S01]  /*b150*/  IMAD R7, R0, UR4, RZ ;  /* 0x0000000400077c24 */ /* 0x010fe2000f8e02ff */
[----:B------:R-:W-:-:S03]  /*b160*/  MOV R0, 0x400 ;  /* 0x0000040000007802 */ /* 0x000fc60000000f00 */
[----:B------:R-:W-:Y:S01]  /*b170*/  IMAD.MOV R3, RZ, RZ, -R17 ;  /* 0x000000ffff037224 */ /* 0x000fe200078e0a11 */
[----:B---3--:R-:W-:Y:S01]  /*b180*/  LEA R6, R5, R0, 0x18 ;  /* 0x0000000005067211 */ /* 0x008fe200078ec0ff */
[----:B------:R-:W-:Y:S01]  /*b190*/  VIADD R0, R7, 0x4f ;  /* 0x0000004f07007836 */ /* 0x000fe20000000000 */
[----:B------:R2:W-:Y:S01]  /*b1a0*/  STL [R1+0x18], R7 ;  /* 0x0000180701007387 */ /* 0x0005e20000100800 */
[----:B------:R-:W-:Y:S02]  /*b1b0*/  IMAD R18, R18, R3, R4 ;  /* 0x0000000312127224 */ /* 0x000fe400078e0204 */
[----:B------:R-:W-:Y:S01]  /*b1c0*/  IMAD.HI R0, R0, 0x66666667, RZ ;  /* 0x6666666700007827 */ /* 0x000fe200078e02ff */
[----:B------:R2:W-:Y:S03]  /*b1d0*/  STL [R1+0x8], R6 ;  /* 0x0000080601007387 */ /* 0x0005e60000100800 */
[----:B------:R-:W-:Y:S01]  /*b1e0*/  VIADD R2, R6, 0x24400 ;  /* 0x0002440006027836 */ /* 0x000fe20000000000 */
[----:B------:R-:W-:-:S04]  /*b1f0*/  SHF.R.U32.HI R3, RZ, 0x1f, R0 ;  /* 0x0000001fff037819 */ /* 0x000fc80000011600 */
[----:B------:R-:W-:Y:S02]  /*b200*/  LEA.HI.SX32 R0, R0, R3, 0x1b ;  /* 0x0000000300007211 */ /* 0x000fe400078fdaff */
[----:B------:R-:W-:-:S03]  /*b210*/  LOP3.LUT P0, RZ, R2, 0x3ff, RZ, 0xc0, !PT ;  /* 0x000003ff02ff7812 */ /* 0x000fc6000780c0ff */
[----:B------:R2:W-:Y:S10]  /*b220*/  STL [R1+0x10], R0 ;  /* 0x0000100001007387 */ /* 0x0005f40000100800 */
[----:B--2---:R-:W-:Y:S05]  /*b230*/  @!P0 BRA `(.L_x_158) ;  /* 0x0000000000408947 */ /* 0x004fea0003800000 */
[----:B------:R-:W-:Y:S01]  /*b240*/  MOV R2, 0x0 ;  /* 0x0000000000027802 */ /* 0x000fe20000000f00 */
[----:B------:R-:W-:Y:S01]  /*b250*/  ULDC.64 UR6, c[0x4][0xa8] ;  /* 0x01002a0000067ab9 */ /* 0x000fe20000000a00 */
[----:B------:R-:W-:Y:S01]  /*b260*/  ULDC.64 UR8, c[0x4][0xb0] ;  /* 0x01002c0000087ab9 */ /* 0x000fe20000000a00 */
[----:B------:R-:W-:Y:S01]  /*b270*/  ULDC.64 UR4, c[0x4][0x8] ;  /* 0x0100020000047ab9 */ /* 0x000fe20000000a00 */
[----:B------:R-:W-:Y:S01]  /*b280*/  IMAD.U32 R4, RZ, RZ, UR6 ;  /* 0x00000006ff047e24 */ /* 0x000fe2000f8e00ff */
[----:B------:R-:W-:Y:S01]  /*b290*/  MOV R11, UR5 ;  /* 0x00000005000b7c02 */ /* 0x000fe20008000f00 */
[----:B------:R-:W1:Y:S01]  /*b2a0*/  LDC.64 R2, c[0x4][R2] ;  /* 0x0100000002027b82 */ /* 0x000e620000000a00 */
[----:B------:R-:W-:Y:S02]  /*b2b0*/  IMAD.U32 R5, RZ, RZ, UR7 ;  /* 0x00000007ff057e24 */ /* 0x000fe4000f8e00ff */
[----:B------:R-:W-:Y:S02]  /*b2c0*/  IMAD.U32 R6, RZ, RZ, UR8 ;  /* 0x00000008ff067e24 */ /* 0x000fe4000f8e00ff */
[----:B------:R-:W-:-:S02]  /*b2d0*/  IMAD.U32 R7, RZ, RZ, UR9 ;  /* 0x00000009ff077e24 */ /* 0x000fc4000f8e00ff */
[----:B------:R-:W-:Y:S02]  /*b2e0*/  IMAD.U32 R10, RZ, RZ, UR4 ;  /* 0x00000004ff0a7e24 */ /* 0x000fe4000f8e00ff */
[----:B------:R-:W-:Y:S02]  /*b2f0*/  IMAD.MOV.U32 R8, RZ, RZ, 0x70 ;  /* 0x00000070ff087424 */ /* 0x000fe400078e00ff */
[----:B------:R-:W-:Y:S02]  /*b300*/  IMAD.MOV.U32 R12, RZ, RZ, 0x1 ;  /* 0x00000001ff0c7424 */ /* 0x000fe400078e00ff */
[----:B------:R-:W-:-:S07]  /*b310*/  IMAD.MOV.U32 R13, RZ, RZ, RZ ;  /* 0x000000ffff0d7224 */ /* 0x000fce00078e00ff */
[----:B------:R-:W-:-:S07]  /*b320*/  LEPC R20, `(.L_x_158) ;  /* 0x000000001014794e */ /* 0x000fce0000000000 */
[----:B-1----:R-:W-:Y:S05]  /*b330*/  CALL.ABS.NOINC R2 ;  /* 0x0000000002007343 */ /* 0x002fea0003c00000 */
.L_x_158:
[----:B------:R-:W2:Y:S02]  /*b340*/  LDL R2, [R1+0x8] ;  /* 0x0000080001027983 */ /* 0x000ea40000100800 */
[----:B--2---:R-:W-:-:S05]  /*b350*/  VIADD R0, R2, 0x400 ;  /* 0x0000040002007836 */ /* 0x004fca0000000000 */
        /* <DEDUP_REMOVED lines=18> */
.L_x_160:
        /* <DEDUP_REMOVED lines=16> */
.L_x_159:
[----:B------:R-:W-:Y:S01]  /*b580*/  ULDC.64 UR4, c[0x0][0x9f8] ;  /* 0x00027e0000047ab9 */ /* 0x000fe20000000a00 */
[----:B------:R-:W2:Y:S01]  /*b590*/  LDL R9, [R1+0x20] ;  /* 0x0000200001097983 */ /* 0x000ea20000100800 */
[----:B------:R-:W-:Y:S01]  /*b5a0*/  ISETP.NE.U32.AND P0, PT, RZ, UR4, PT ;  /* 0x00000004ff007c0c */ /* 0x000fe2000bf05070 */
[----:B------:R-:W-:Y:S01]  /*b5b0*/  IMAD.MOV.U32 R7, RZ, RZ, R17 ;  /* 0x000000ffff077224 */ /* 0x000fe200078e0011 */
[----:B------:R-:W-:Y:S01]  /*b5c0*/  ULDC.64 UR6, c[0x0][0x208] ;  /* 0x0000820000067ab9 */ /* 0x000fe20000000a00 */
[----:B------:R-:W3:Y:S01]  /*b5d0*/  LDL.LU R6, [R1+0xc] ;  /* 0x00000c0001067983 */ /* 0x000ee20000300800 */
[----:B------:R-:W-:Y:S01]  /*b5e0*/  ISETP.NE.AND.EX P0, PT, RZ, UR5, PT, P0 ;  /* 0x00000005ff007c0c */ /* 0x000fe2000bf05300 */
[----:B------:R-:W1:Y:S01]  /*b5f0*/  LDC R0, c[0x0][0x428] ;  /* 0x00010a00ff007b82 */ /* 0x000e620000000800 */
[----:B------:R-:W-:Y:S01]  /*b600*/  ULDC UR4, c[0x0][0xda8] ;  /* 0x00036a0000047ab9 */ /* 0x000fe20000000800 */
[----:B------:R-:W4:Y:S10]  /*b610*/  LDL R8, [R1+0x14] ;  /* 0x0000140001087983 */ /* 0x000f340000100800 */
[----:B------:R-:W1:Y:S02]  /*b620*/  @P0 LDC.64 R2, c[0x0][0x9f8] ;  /* 0x00027e00ff020b82 */ /* 0x000e640000000a00 */
[----:B-1----:R-:W-:Y:S01]  /*b630*/  ISETP.NE.AND P1, PT, R0, 0x1, PT ;  /* 0x000000010000780c */ /* 0x002fe20003f25270 */
[----:B------:R-:W-:-:S02]  /*b640*/  IMAD.MOV.U32 R0, RZ, RZ, R18 ;  /* 0x000000ffff007224 */ /* 0x000fc400078e0012 */
[----:B------:R-:W-:-:S10]  /*b650*/  @P0 IMAD.WIDE R2, R17, 0x4, R2 ;  /* 0x0000000411020825 */ /* 0x000fd400078e0202 */
[----:B------:R-:W1:Y:S01]  /*b660*/  @P1 LDC R5, c[0x0][0x42c] ;  /* 0x00010b00ff051b82 */ /* 0x000e620000000800 */
[----:B------:R1:W5:Y:S07]  /*b670*/  @P0 LDG.E R7, desc[UR6][R2.64] ;  /* 0x0000000602070981 */ /* 0x00036e000c1e1900 */
[----:B------:R-:W1:Y:S02]  /*b680*/  @P1 LDC R4, c[0x0][0x430] ;  /* 0x00010c00ff041b82 */ /* 0x000e640000000800 */
[----:B-1----:R-:W-:-:S05]  /*b690*/  @P1 IMAD.HI.U32 R5, R18, R5, RZ ;  /* 0x0000000512051227 */ /* 0x002fca00078e00ff */
[----:B------:R-:W-:Y:S02]  /*b6a0*/  @P1 SHF.R.U32.HI R0, RZ, R4, R5 ;  /* 0x00000004ff001219 */ /* 0x000fe40000011605 */
[----:B------:R-:W1:Y:S01]  /*b6b0*/  S2R R4, SR_CgaCtaId ;  /* 0x0000000000047919 */ /* 0x000e620000008800 */
[----:B--2---:R-:W-:Y:S01]  /*b6c0*/  ISETP.NE.AND P1, PT, R9, RZ, PT ;  /* 0x000000ff0900720c */ /* 0x004fe20003f25270 */
[----:B---3--:R-:W-:-:S04]  /*b6d0*/  IMAD.MOV R6, RZ, RZ, -R6 ;  /* 0x000000ffff067224 */ /* 0x008fc800078e0a06 */
[----:B----4-:R-:W-:-:S08]  /*b6e0*/  IMAD R6, R6, UR4, R8 ;  /* 0x0000000406067c24 */ /* 0x010fd0000f8e0208 */
[----:B------:R-:W-:Y:S01]  /*b6f0*/  VOTEU.ALL UP1, P1 ;  /* 0x00000000003f7886 */ /* 0x000fe20000820000 */
[----:B------:R-:W-:-:S04]  /*b700*/  PLOP3.LUT P2, PT, P1, PT, PT, 0x8, 0x0 ;  /* 0x000000000000781c */ /* 0x000fc80000f4e170 */
[----:B------:R-:W-:Y:S01]  /*b710*/  @!UP1 UIADD3 UR8, UP0, UR36, 0x270, URZ ;  /* 0x0000027024089890 */ /* 0x000fe2000ff1e03f */
[----:B------:R-:W-:-:S03]  /*b720*/  IMAD.SHL.U32 R6, R6, 0x80, RZ ;  /* 0x0000008006067824 */ /* 0x000fc600078e00ff */
[----:B------:R-:W-:-:S03]  /*b730*/  @!UP1 UIADD3.X UR9, URZ, UR37, URZ, UP0, !UPT ;  /* 0x000000253f099290 */ /* 0x000fc600087fe43f */
[----:B-1----:R-:W-:-:S09]  /*b740*/  VOTEU.ALL UP0, P1 ;  /* 0x00000000003f7886 */ /* 0x002fd20000800000 */
.L_x_161:
        /* <DEDUP_REMOVED lines=13> */
.L_x_162:
        /* <DEDUP_REMOVED lines=12> */
.L_x_163:
        /* <DEDUP_REMOVED lines=12> */
.L_x_164:
        /* <DEDUP_REMOVED lines=10> */
[----:B------:R-:W-:Y:S01]  /*ba40*/  LOP3.LUT R4, R4, 0x1, RZ, 0xc0, !PT ;  /* 0x0000000104047812 */ /* 0x000fe200078ec0ff */
[----:B------:R-:W-:-:S04]  /*ba50*/  UMOV UR4, 0xffffffff ;  /* 0xffffffff00047882 */ /* 0x000fc80000000000 */
[C---:B------:R-:W-:Y:S02]  /*ba60*/  IMAD R20, R4.reuse, 0x28, RZ ;  /* 0x0000002804147824 */ /* 0x040fe400078e02ff */
[----:B------:R-:W-:Y:S01]  /*ba70*/  IMAD R21, R4, 0xa00, RZ ;  /* 0x00000a0004157824 */ /* 0x000fe200078e02ff */
[----:B-1----:R-:W-:-:S04]  /*ba80*/  ISETP.NE.U32.AND P0, PT, R2, RZ, PT ;  /* 0x000000ff0200720c */ /* 0x002fc80003f05070 */
[----:B------:R-:W-:-:S04]  /*ba90*/  ISETP.NE.AND.EX P0, PT, R3, RZ, PT, P0 ;  /* 0x000000ff0300720c */ /* 0x000fc80003f05300 */
[----:B-----5:R-:W-:Y:S01]  /*baa0*/  SEL R4, R7, RZ, !P0 ;  /* 0x000000ff07047207 */ /* 0x020fe20004000000 */
[----:B------:R-:W-:Y:S08]  /*bab0*/  BRA.DIV UR4, `(.L_x_165) ;  /* 0x0000002e04a47947 */ /* 0x000ff0000b800000 */
.L_x_226:
[----:B------:R-:W2:Y:S01]  /*bac0*/  LDL R8, [R1+0x10] ;  /* 0x0000100001087983 */ /* 0x000ea20000100800 */
[----:B------:R-:W-:Y:S01]  /*bad0*/  UMOV UR4, 0xffffffff ;  /* 0xffffffff00047882 */ /* 0x000fe20000000000 */
[----:B------:R-:W-:Y:S02]  /*bae0*/  SHF.R.S32.HI R12, RZ, 0x1f, R7 ;  /* 0x0000001fff0c7819 */ /* 0x000fe40000011407 */
[----:B------:R-:W-:Y:S01]  /*baf0*/  MOV R5, R7 ;  /* 0x0000000700057202 */ /* 0x000fe20000000f00 */
[----:B--2---:R-:W-:Y:S01]  /*bb00*/  VIADD R8, R8, 0xffffffff ;  /* 0xffffffff08087836 */ /* 0x004fe20000000000 */
[----:B------:R-:W-:Y:S06]  /*bb10*/  BRA.DIV UR4, `(.L_x_166) ;  /* 0x0000002e04c07947 */ /* 0x000fec000b800000 */
[----:B------:R-:W-:-:S13]  /*bb20*/  ELECT P6, URZ, PT ;  /* 0x00000000003f782f */ /* 0x000fda00038c0000 */
.L_x_229:
[----:B------:R-:W-:Y:S05]  /*bb30*/  @!P6 BRA `(.L_x_167) ;  /* 0x000000040044e947 */ /* 0x000fea0003800000 */
[----:B------:R1:W-:Y:S01]  /*bb40*/  STL [R1], R8 ;  /* 0x0000000801007387 */ /* 0x0003e20000100800 */
[----:B------:R-:W-:Y:S05]  /*bb50*/  @!P0 BRA `(.L_x_168) ;  /* 0x0000000000508947 */ /* 0x000fea0003800000 */
[----:B------:R-:W2:Y:S01]  /*bb60*/  LDC R13, c[0x0][0x41c] ;  /* 0x00010700ff0d7b82 */ /* 0x000ea20000000800 */
[----:B------:R-:W-:Y:S01]  /*bb70*/  IMAD.MOV.U32 R4, RZ, RZ, R8 ;  /* 0x000000ffff047224 */ /* 0x000fe200078e0008 */
[----:B------:R-:W-:Y:S01]  /*bb80*/  ULDC.64 UR4, c[0x0][0x408] ;  /* 0x0001020000047ab9 */ /* 0x000fe20000000a00 */
[----:B------:R-:W-:Y:S01]  /*bb90*/  ULDC.64 UR6, c[0x0][0x208] ;  /* 0x0000820000067ab9 */ /* 0x000fe20000000a00 */
[----:B--2---:R-:W-:-:S13]  /*bba0*/  ISETP.NE.AND P1, PT, R13, 0x1, PT ;  /* 0x000000010d00780c */ /* 0x004fda0003f25270 */
[----:B------:R-:W2:Y:S02]  /*bbb0*/  @P1 LDC.64 R10, c[0x0][0x420] ;  /* 0x00010800ff0a1b82 */ /* 0x000ea40000000a00 */
[----:B--2---:R-:W-:-:S05]  /*bbc0*/  @P1 IMAD.HI.U32 R10, R8, R10, RZ ;  /* 0x0000000a080a1227 */ /* 0x004fca00078e00ff */
[----:B------:R-:W-:-:S04]  /*bbd0*/  @P1 SHF.R.U32.HI R4, RZ, R11, R10 ;  /* 0x0000000bff041219 */ /* 0x000fc8000001160a */
[--C-:B------:R-:W-:Y:S01]  /*bbe0*/  SHF.R.S32.HI R11, RZ, 0x1f, R4.reuse ;  /* 0x0000001fff0b7819 */ /* 0x100fe20000011404 */
[--C-:B------:R-:W-:Y:S02]  /*bbf0*/  IMAD.MOV R9, RZ, RZ, -R4.reuse ;  /* 0x000000ffff097224 */ /* 0x100fe400078e0a04 */
[----:B------:R-:W-:Y:S02]  /*bc00*/  IMAD.MOV.U32 R10, RZ, RZ, R4 ;  /* 0x000000ffff0a7224 */ /* 0x000fe400078e0004 */
[----:B------:R-:W-:Y:S02]  /*bc10*/  IMAD R9, R13, R9, R8 ;  /* 0x000000090d097224 */ /* 0x000fe400078e0208 */
[----:B------:R-:W-:-:S03]  /*bc20*/  IMAD.WIDE.U32 R10, R7, UR4, R10 ;  /* 0x00000004070a7c25 */ /* 0x000fc6000f8e000a */
[----:B------:R2:W-:Y:S01]  /*bc30*/  STL [R1], R9 ;  /* 0x0000000901007387 */ /* 0x0005e20000100800 */
[----:B------:R-:W-:Y:S01]  /*bc40*/  LEA R14, P1, R10, R2, 0x2 ;  /* 0x000000020a0e7211 */ /* 0x000fe200078210ff */
[----:B--2---:R-:W-:-:S04]  /*bc50*/  IMAD R9, R12, UR4, RZ ;  /* 0x000000040c097c24 */ /* 0x004fc8000f8e02ff */
[----:B------:R-:W-:-:S04]  /*bc60*/  IMAD R4, R7, UR5, R9 ;  /* 0x0000000507047c24 */ /* 0x000fc8000f8e0209 */
[----:B------:R-:W-:-:S05]  /*bc70*/  IMAD.IADD R4, R11, 0x1, R4 ;  /* 0x000000010b047824 */ /* 0x000fca00078e0204 */
[----:B------:R-:W-:-:S05]  /*bc80*/  LEA.HI.X R15, R10, R3, R4, 0x2, P1 ;  /* 0x000000030a0f7211 */ /* 0x000fca00008f1404 */
[----:B------:R2:W5:Y:S02]  /*bc90*/  LDG.E R7, desc[UR6][R14.64] ;  /* 0x000000060e077981 */ /* 0x000564000c1e1900 */
.L_x_168:
[----:B------:R-:W3:Y:S01]  /*bca0*/  S2R R9, SR_CgaCtaId ;  /* 0x0000000000097919 */ /* 0x000ee20000008800 */
[----:B------:R-:W-:-:S04]  /*bcb0*/  MOV R4, 0x400 ;  /* 0x0000040000047802 */ /* 0x000fc80000000f00 */
[----:B---3--:R-:W-:Y:S02]  /*bcc0*/  LEA R4, R9, R4, 0x18 ;  /* 0x0000000409047211 */ /* 0x008fe400078ec0ff */
[----:B------:R-:W-:-:S03]  /*bcd0*/  SHF.L.U32 R9, R19, 0x1f, RZ ;  /* 0x0000001f13097819 */ /* 0x000fc600000006ff */
[----:B------:R-:W-:-:S04]  /*bce0*/  IMAD R4, R16, 0x8, R4 ;  /* 0x0000000810047824 */ /* 0x000fc800078e0204 */
[----:B------:R-:W3:Y:S02]  /*bcf0*/  SYNCS.PHASECHK.TRANS64.TRYWAIT P1, [R4+URZ+0x38840], R9 ;  /* 0x03884009040075a7 */ /* 0x000ee4000802017f */
[----:B---3--:R-:W-:Y:S05]  /*bd00*/  @!P1 BRA `(.L_x_169) ;  /* 0x0000002c00649947 */ /* 0x008fea0003800000 */
.L_x_230:
[----:B------:R-:W4:Y:S01]  /*bd10*/  S2R R10, SR_TID.X ;  /* 0x00000000000a7919 */ /* 0x000f220000002100 */
[----:B------:R-:W-:-:S04]  /*bd20*/  UPRMT UR4, UR38, 0x9910, URZ ;  /* 0x0000991026047896 */ /* 0x000fc8000800003f */
[----:B------:R-:W-:Y:S01]  /*bd30*/  UISETP.NE.AND UP0, UPT, UR4, 0x2, UPT ;  /* 0x000000020400788c */ /* 0x000fe2000bf05270 */
[----:B----4-:R-:W-:-:S13]  /*bd40*/  LOP3.LUT P1, RZ, R10, 0x7f, RZ, 0xc0, !PT ;  /* 0x0000007f0aff7812 */ /* 0x010fda000782c0ff */
[----:B---3--:R-:W-:-:S04]  /*bd50*/  @!P1 IMAD.MOV.U32 R9, RZ, RZ, 0xa000 ;  /* 0x0000a000ff099424 */ /* 0x008fc800078e00ff */
[----:B------:R3:W-:Y:S01]  /*bd60*/  @!P1 SYNCS.ARRIVE.TRANS64 RZ, [R4+URZ+0x38830], R9 ;  /* 0x0388300904ff99a7 */ /* 0x0007e2000800003f */
[----:B------:R-:W-:-:S13]  /*bd70*/  PLOP3.LUT P1, PT, PT, PT, UP0, 0x80, 0x0 ;  /* 0x000000000000781c */ /* 0x000fda0003f2f008 */
[----:B---3--:R-:W-:Y:S05]  /*bd80*/  @P1 BRA `(.L_x_170) ;  /* 0x0000000000041947 */ /* 0x008fea0003800000 */
[----:B------:R-:W-:Y:S01]  /*bd90*/  BPT.TRAP 0x1 ;  /* 0x000000040000795c */ /* 0x000fe20000300000 */
.L_x_170:
[----:B------:R-:W3:Y:S02]  /*bda0*/  LDL R9, [R1+0x4] ;  /* 0x0000040001097983 */ /* 0x000ee40000100800 */
[----:B---3--:R-:W-:-:S13]  /*bdb0*/  ISETP.NE.AND P1, PT, R9, RZ, PT ;  /* 0x000000ff0900720c */ /* 0x008fda0003f25270 */
[----:B------:R-:W-:Y:S05]  /*bdc0*/  @P1 BRA `(.L_x_171) ;  /* 0x0000000000041947 */ /* 0x000fea0003800000 */
[----:B------:R-:W-:Y:S01]  /*bdd0*/  BPT.TRAP 0x1 ;  /* 0x000000040000795c */ /* 0x000fe20000300000 */
.L_x_171:
[----:B------:R-:W3:Y:S01]  /*bde0*/  LDL R9, [R1] ;  /* 0x0000000001097983 */ /* 0x000ee20000100800 */
[----:B------:R-:W-:Y:S01]  /*bdf0*/  MOV R10, 0x400 ;  /* 0x00000400000a7802 */ /* 0x000fe20000000f00 */
[----:B------:R-:W4:Y:S01]  /*be00*/  S2R R11, SR_CgaCtaId ;  /* 0x00000000000b7919 */ /* 0x000f220000008800 */
[----:B------:R-:W-:Y:S01]  /*be10*/  R2UR UR9, R4 ;  /* 0x00000000040972ca */ /* 0x000fe200000e0000 */
[----:B------:R-:W-:Y:S01]  /*be20*/  IMAD R4, R16, 0x5000, R21 ;  /* 0x0000500010047824 */ /* 0x000fe200078e0215 */
[----:B------:R-:W-:Y:S01]  /*be30*/  R2UR UR5, R20 ;  /* 0x00000000140572ca */ /* 0x000fe200000e0000 */
[----:B------:R-:W-:Y:S01]  /*be40*/  UIADD3 UR4, UP0, UR36, 0x370, URZ ;  /* 0x0000037024047890 */ /* 0x000fe2000ff1e03f */
[----:B------:R-:W-:Y:S02]  /*be50*/  R2UR UR12, R0 ;  /* 0x00000000000c72ca */ /* 0x000fe400000e0000 */
[----:B-----5:R-:W-:Y:S02]  /*be60*/  R2UR UR13, R7 ;  /* 0x00000000070d72ca */ /* 0x020fe400000e0000 */
[----:B----4-:R-:W-:-:S05]  /*be70*/  LEA R10, R11, R10, 0x18 ;  /* 0x0000000a0b0a7211 */ /* 0x010fca00078ec0ff */
[----:B------:R-:W-:-:S05]  /*be80*/  IMAD R4, R4, 0x2, R10 ;  /* 0x0000000204047824 */ /* 0x000fca00078e020a */
[----:B------:R-:W-:Y:S01]  /*be90*/  R2UR UR14, R4 ;  /* 0x00000000040e72ca */ /* 0x000fe200000e0000 */
[----:B------:R-:W-:Y:S01]  /*bea0*/  UIADD3 UR9, UR9, 0x38830, URZ ;  /* 0x0003883009097890 */ /* 0x000fe2000fffe03f */
[----:B------:R-:W-:Y:S01]  /*beb0*/  UMOV UR10, URZ ;  /* 0x0000003f000a7c82 */ /* 0x000fe20008000000 */
[----:B------:R-:W-:Y:S01]  /*bec0*/  UMOV UR19, 0x30000 ;  /* 0x0003000000137882 */ /* 0x000fe20000000000 */
[----:B------:R-:W-:Y:S01]  /*bed0*/  UMOV UR6, 0x0 ;  /* 0x0000000000067882 */ /* 0x000fe20000000000 */
[----:B------:R-:W-:-:S08]  /*bee0*/  UMOV UR7, 0x14f00000 ;  /* 0x14f0000000077882 */ /* 0x000fd00000000000 */
[----:B------:R-:W-:Y:S02]  /*bef0*/  UIADD3 UR8, UR14, 0x24400, URZ ;  /* 0x000244000e087890 */ /* 0x000fe4000fffe03f */
[----:B------:R-:W-:Y:S02]  /*bf00*/  UIADD3 UR15, UR14, 0x26c00, URZ ;  /* 0x00026c000e0f7890 */ /* 0x000fe4000fffe03f */
[----:B------:R-:W-:Y:S01]  /*bf10*/  UIADD3 UR17, UR14, 0x29400, URZ ;  /* 0x000294000e117890 */ /* 0x000fe2000fffe03f */
[----:B------:R-:W-:Y:S01]  /*bf20*/  UMOV UR16, 0x40 ;  /* 0x0000004000107882 */ /* 0x000fe20000000000 */
[----:B------:R-:W-:-:S03]  /*bf30*/  UIADD3 UR18, UR14, 0x2bc00, URZ ;  /* 0x0002bc000e127890 */ /* 0x000fc6000fffe03f */
[----:B------:R-:W-:Y:S01]  /*bf40*/  UMOV UR14, 0x80 ;  /* 0x00000080000e7882 */ /* 0x000fe20000000000 */
[----:B------:R-:W-:Y:S02]  /*bf50*/  MOV R4, R7 ;  /* 0x0000000700047202 */ /* 0x000fe40000000f00 */
[----:B---3--:R-:W-:-:S13]  /*bf60*/  R2UR UR11, R9 ;  /* 0x00000000090b72ca */ /* 0x008fda00000e0000 */
[----:B------:R-:W-:Y:S02]  /*bf70*/  UIMAD UR11, UR11, 0x50, UR5 ;  /* 0x000000500b0b78a4 */ /* 0x000fe4000f8e0205 */
[----:B------:R-:W-:-:S09]  /*bf80*/  UIADD3.X UR5, URZ, UR37, URZ, UP0, !UPT ;  /* 0x000000253f057290 */ /* 0x000fd200087fe43f */
[----:B------:R3:W-:Y:S02]  /*bf90*/  UTMALDG.4D.MULTICAST [UR8], [UR4], UR19, desc[UR6] ;  /* 0x00000608040073b4 */ /* 0x0007e40008019813 */
[----:B---3--:R-:W-:Y:S01]  /*bfa0*/  UMOV UR8, UR15 ;  /* 0x0000000f00087c82 */ /* 0x008fe20008000000 */
[----:B------:R-:W-:Y:S02]  /*bfb0*/  UMOV UR10, UR16 ;  /* 0x00000010000a7c82 */ /* 0x000fe40008000000 */
[----:B------:R3:W-:Y:S02]  /*bfc0*/  UTMALDG.4D.MULTICAST [UR8], [UR4], UR19, desc[UR6] ;  /* 0x00000608040073b4 */ /* 0x0007e40008019813 */
[----:B---3--:R-:W-:Y:S01]  /*bfd0*/  UMOV UR8, UR17 ;  /* 0x0000001100087c82 */ /* 0x008fe20008000000 */
[----:B------:R-:W-:Y:S01]  /*bfe0*/  UMOV UR10, UR14 ;  /* 0x0000000e000a7c82 */ /* 0x000fe20008000000 */
[----:B------:R-:W-:Y:S01]  /*bff0*/  UMOV UR14, 0xc0 ;  /* 0x000000c0000e7882 */ /* 0x000fe20000000000 */
[----:B------:R3:W-:Y:S02]  /*c000*/  UTMALDG.4D.MULTICAST [UR8], [UR4], UR19, desc[UR6] ;  /* 0x00000608040073b4 */ /* 0x0007e40008019813 */
[----:B---3--:R-:W-:Y:S01]  /*c010*/  UMOV UR8, UR18 ;  /* 0x0000001200087c82 */ /* 0x008fe20008000000 */
[----:B------:R-:W-:-:S02]  /*c020*/  UMOV UR10, UR14 ;  /* 0x0000000e000a7c82 */ /* 0x000fc40008000000 */
[----:B------:R3:W-:Y:S02]  /*c030*/  UTMALDG.4D.MULTICAST [UR8], [UR4], UR19, desc[UR6] ;  /* 0x00000608040073b4 */ /* 0x0007e40008019813 */
[----:B---3--:R-:W-:Y:S01]  /*c040*/  NOP ;  /* 0x0000000000007918 */ /* 0x008fe20000000000 */
.L_x_167:
[----:B------:R-:W3:Y:S01]  /*c050*/  LDL R13, [R1+0x1c] ;  /* 0x00001c00010d7983 */ /* 0x000ee20000100800 */
[----:B------:R-:W-:-:S03]  /*c060*/  MOV R10, 0x400 ;  /* 0x00000400000a7802 */ /* 0x000fc60000000f00 */
[----:B------:R-:W4:Y:S01]  /*c070*/  LDL.LU R9, [R1+0x18] ;  /* 0x0000180001097983 */ /* 0x000f220000300800 */
[----:B------:R-:W5:Y:S01]  /*c080*/  S2R R11, SR_CgaCtaId ;  /* 0x00000000000b7919 */ /* 0x000f620000008800 */
[----:B------:R-:W-:Y:S05]  /*c090*/  WARPSYNC.ALL ;  /* 0x0000000000007948 */ /* 0x000fea0003800000 */
[----:B------:R-:W-:-:S13]  /*c0a0*/  ELECT P1, URZ, PT ;  /* 0x00000000003f782f */ /* 0x000fda0003820000 */
[----:B------:R-:W-:Y:S01]  /*c0b0*/  @P1 R2UR UR13, R17 ;  /* 0x00000000110d12ca */ /* 0x000fe200000e0000 */
[----:B------:R-:W-:Y:S01]  /*c0c0*/  UIADD3 UR4, UP0, UR36, 0x270, URZ ;  /* 0x0000027024047890 */ /* 0x000fe2000ff1e03f */
[----:B------:R-:W-:Y:S02]  /*c0d0*/  @P1 R2UR UR12, R18 ;  /* 0x00000000120c12ca */ /* 0x000fe400000e0000 */
[----:B------:R-:W-:Y:S01]  /*c0e0*/  @P1 R2UR UR11, R6 ;  /* 0x00000000060b12ca */ /* 0x000fe200000e0000 */
[----:B------:R-:W-:Y:S01]  /*c0f0*/  UIADD3.X UR5, URZ, UR37, URZ, UP0, !UPT ;  /* 0x000000253f057290 */ /* 0x000fe200087fe43f */
[----:B-----5:R-:W-:-:S04]  /*c100*/  LEA R10, R11, R10, 0x18 ;  /* 0x0000000a0b0a7211 */ /* 0x020fc800078ec0ff */
        /* <DEDUP_REMOVED lines=28> */
[----:B-----5:R-:W-:-:S02]  /*c2d0*/  @P1 R2UR UR13, R17 ;  /* 0x00000000110d12ca */ /* 0x020fc400000e0000 */
        /* <DEDUP_REMOVED lines=8> */
[----:B---3--:R-:W-:-:S04]  /*c360*/  LOP3.LUT R6, R13, 0x1, RZ, 0xc, !PT ;  /* 0x000000010d067812 */ /* 0x008fc800078e0cff */
[----:B------:R-:W-:-:S04]  /*c370*/  SHF.L.U32 R6, R6, 0x1f, RZ ;  /* 0x0000001f06067819 */ /* 0x000fc800000006ff */
[----:B------:R-:W3:Y:S01]  /*c380*/  SYNCS.PHASECHK.TRANS64.TRYWAIT P1, [R10+URZ+0x38820], R6 ;  /* 0x038820060a0075a7 */ /* 0x000ee2000802017f */
[----:B----4-:R-:W-:Y:S01]  /*c390*/  ISETP.GE.AND P2, PT, R9, 0x51, PT ;  /* 0x000000510900780c */ /* 0x010fe20003f46270 */
[----:B-1-3--:R-:W-:-:S12]  /*c3a0*/  @!P1 BRA `(.L_x_173) ;  /* 0x0000002400d09947 */ /* 0x00afd80003800000 */
.L_x_231:
[----:B------:R-:W-:Y:S05]  /*c3b0*/  BSYNC B0 ;  /* 0x0000000000007941 */ /* 0x000fea0003800000 */
.L_x_172:
[----:B------:R-:W-:Y:S05]  /*c3c0*/  @!P2 BRA `(.L_x_174) ;  /* 0x0000001800dca947 */ /* 0x000fea0003800000 */
[----:B-1----:R-:W2:Y:S01]  /*c3d0*/  LDL R7, [R1+0x10] ;  /* 0x0000100001077983 */ /* 0x002ea20000100800 */
[----:B------:R-:W-:Y:S02]  /*c3e0*/  IMAD.MOV.U32 R6, RZ, RZ, 0x1 ;  /* 0x00000001ff067424 */ /* 0x000fe400078e00ff */
[----:B--2---:R-:W-:-:S05]  /*c3f0*/  IMAD.MOV R14, RZ, RZ, -R7 ;  /* 0x000000ffff0e7224 */ /* 0x004fca00078e0a07 */
[----:B------:R-:W-:-:S05]  /*c400*/  VIADDMNMX R14, R14, R6, 0xffffffff, !PT ;  /* 0xffffffff0e0e7446 */ /* 0x000fca0007800106 */
[----:B------:R-:W-:-:S05]  /*c410*/  IMAD.IADD R6, R7, 0x1, R14 ;  /* 0x0000000107067824 */ /* 0x000fca00078e020e */
[----:B------:R-:W-:-:S04]  /*c420*/  LOP3.LUT R6, R6, 0x1, RZ, 0xc0, !PT ;  /* 0x0000000106067812 */ /* 0x000fc800078ec0ff */
[----:B------:R-:W-:Y:S01]  /*c430*/  ISETP.NE.U32.AND P1, PT, R6, 0x1, PT ;  /* 0x000000010600780c */ /* 0x000fe20003f25070 */
[----:B------:R-:W-:-:S12]  /*c440*/  VIADD R6, R7, 0xfffffffe ;  /* 0xfffffffe07067836 */ /* 0x000fd80000000000 */
[----:B------:R-:W-:Y:S05]  /*c450*/  @P1 BRA `(.L_x_175) ;  /* 0x00000008003c1947 */ /* 0x000fea0003800000 */
[----:B------:R-:W-:Y:S01]  /*c460*/  VIADD R9, R16, 0x1 ;  /* 0x0000000110097836 */ /* 0x000fe20000000000 */
[----:B------:R-:W-:Y:S04]  /*c470*/  BSSY B0, `(.L_x_176) ;  /* 0x0000089000007945 */ /* 0x000fe80003800000 */
        /* <DEDUP_REMOVED lines=8> */
[----:B------:R-:W-:Y:S01]  /*c500*/  IMAD.MOV.U32 R7, RZ, RZ, R6 ;  /* 0x000000ffff077224 */ /* 0x000fe200078e0006 */
[----:B------:R-:W-:Y:S01]  /*c510*/  ULDC.64 UR4, c[0x0][0x408] ;  /* 0x0001020000047ab9 */ /* 0x000fe20000000a00 */
[----:B------:R-:W-:Y:S01]  /*c520*/  ULDC.64 UR6, c[0x0][0x208] ;  /* 0x0000820000067ab9 */ /* 0x000fe20000000a00 */
[----:B-1----:R-:W-:-:S13]  /*c530*/  ISETP.NE.AND P1, PT, R15, 0x1, PT ;  /* 0x000000010f00780c */ /* 0x002fda0003f25270 */
[----:B------:R-:W1:Y:S02]  /*c540*/  @P1 LDC.64 R10, c[0x0][0x420] ;  /* 0x00010800ff0a1b82 */ /* 0x000e640000000a00 */
[----:B-1----:R-:W-:-:S05]  /*c550*/  @P1 IMAD.HI.U32 R10, R6, R10, RZ ;  /* 0x0000000a060a1227 */ /* 0x002fca00078e00ff */
[----:B------:R-:W-:-:S04]  /*c560*/  @P1 SHF.R.U32.HI R7, RZ, R11, R10 ;  /* 0x0000000bff071219 */ /* 0x000fc8000001160a */
[----:B------:R-:W-:Y:S02]  /*c570*/  IADD3 R10, -R7, RZ, RZ ;  /* 0x000000ff070a7210 */ /* 0x000fe40007ffe1ff */
[----:B------:R-:W-:-:S03]  /*c580*/  SHF.R.S32.HI R11, RZ, 0x1f, R7 ;  /* 0x0000001fff0b7819 */ /* 0x000fc60000011407 */
[----:B------:R-:W-:Y:S02]  /*c590*/  IMAD R6, R15, R10, R6 ;  /* 0x0000000a0f067224 */ /* 0x000fe400078e0206 */
[----:B------:R-:W-:Y:S02]  /*c5a0*/  IMAD R15, R12, UR4, RZ ;  /* 0x000000040c0f7c24 */ /* 0x000fe4000f8e02ff */
[----:B------:R-:W-:Y:S02]  /*c5b0*/  IMAD.MOV.U32 R10, RZ, RZ, R7 ;  /* 0x000000ffff0a7224 */ /* 0x000fe400078e0007 */
[C---:B------:R-:W-:Y:S02]  /*c5c0*/  IMAD R7, R5.reuse, UR5, R15 ;  /* 0x0000000505077c24 */ /* 0x040fe4000f8e020f */
[----:B------:R-:W-:-:S04]  /*c5d0*/  IMAD.WIDE.U32 R10, R5, UR4, R10 ;  /* 0x00000004050a7c25 */ /* 0x000fc8000f8e000a */
[----:B------:R-:W-:Y:S01]  /*c5e0*/  IMAD.IADD R7, R7, 0x1, R11 ;  /* 0x0000000107077824 */ /* 0x000fe200078e020b */
[----:B------:R-:W-:-:S04]  /*c5f0*/  LEA R2, P1, R10, R2, 0x2 ;  /* 0x000000020a027211 */ /* 0x000fc800078210ff */
[----:B------:R-:W-:-:S05]  /*c600*/  LEA.HI.X R3, R10, R3, R7, 0x2, P1 ;  /* 0x000000030a037211 */ /* 0x000fca00008f1407 */
[----:B------:R1:W5:Y:S04]  /*c610*/  LDG.E R7, desc[UR6][R2.64] ;  /* 0x0000000602077981 */ /* 0x000368000c1e1900 */
.L_x_178:
[----:B-1----:R-:W1:Y:S01]  /*c620*/  S2R R3, SR_CgaCtaId ;  /* 0x0000000000037919 */ /* 0x002e620000008800 */
[----:B------:R-:W-:-:S04]  /*c630*/  MOV R2, 0x400 ;  /* 0x0000040000027802 */ /* 0x000fc80000000f00 */
[----:B-1----:R-:W-:Y:S02]  /*c640*/  LEA R2, R3, R2, 0x18 ;  /* 0x0000000203027211 */ /* 0x002fe400078ec0ff */
[----:B------:R-:W-:-:S03]  /*c650*/  SHF.L.U32 R3, R13, 0x1f, RZ ;  /* 0x0000001f0d037819 */ /* 0x000fc600000006ff */
[----:B------:R-:W-:-:S04]  /*c660*/  IMAD R2, R9, 0x8, R2 ;  /* 0x0000000809027824 */ /* 0x000fc800078e0202 */
[----:B------:R-:W1:Y:S02]  /*c670*/  SYNCS.PHASECHK.TRANS64.TRYWAIT P1, [R2+URZ+0x38840], R3 ;  /* 0x03884003020075a7 */ /* 0x000e64000802017f */
[----:B-1----:R-:W-:Y:S05]  /*c680*/  @!P1 BRA `(.L_x_179) ;  /* 0x0000002400389947 */ /* 0x002fea0003800000 */
.L_x_232:
[----:B------:R-:W2:Y:S01]  /*c690*/  S2R R10, SR_TID.X ;  /* 0x00000000000a7919 */ /* 0x000ea20000002100 */
[----:B------:R-:W-:Y:S01]  /*c6a0*/  UPRMT UR4, UR38, 0x9910, URZ ;  /* 0x0000991026047896 */ /* 0x000fe2000800003f */
[----:B--2---:R-:W-:-:S13]  /*c6b0*/  LOP3.LUT P1, RZ, R10, 0x7f, RZ, 0xc0, !PT ;  /* 0x0000007f0aff7812 */ /* 0x004fda000782c0ff */
[----:B-1----:R-:W-:-:S04]  /*c6c0*/  @!P1 IMAD.MOV.U32 R3, RZ, RZ, 0xa000 ;  /* 0x0000a000ff039424 */ /* 0x002fc800078e00ff */
[----:B------:R1:W-:Y:S02]  /*c6d0*/  @!P1 SYNCS.ARRIVE.TRANS64 RZ, [R2+URZ+0x38830], R3 ;  /* 0x0388300302ff99a7 */ /* 0x0003e4000800003f */
[----:B-1----:R-:W-:-:S05]  /*c6e0*/  IMAD.U32 R3, RZ, RZ, UR4 ;  /* 0x00000004ff037e24 */ /* 0x002fca000f8e00ff */
[----:B------:R-:W-:-:S13]  /*c6f0*/  ISETP.NE.AND P2, PT, R3, 0x2, PT ;  /* 0x000000020300780c */ /* 0x000fda0003f45270 */
[----:B------:R-:W-:Y:S05]  /*c700*/  @P2 BRA `(.L_x_180) ;  /* 0x0000000000042947 */ /* 0x000fea0003800000 */
[----:B------:R-:W-:Y:S01]  /*c710*/  BPT.TRAP 0x1 ;  /* 0x000000040000795c */ /* 0x000fe20000300000 */
.L_x_180:
[----:B------:R-:W2:Y:S02]  /*c720*/  LDL R3, [R1+0x4] ;  /* 0x0000040001037983 */ /* 0x000ea40000100800 */
[----:B--2---:R-:W-:-:S13]  /*c730*/  ISETP.NE.AND P1, PT, R3, RZ, PT ;  /* 0x000000ff0300720c */ /* 0x004fda0003f25270 */
[----:B------:R-:W-:Y:S05]  /*c740*/  @P1 BRA `(.L_x_181) ;  /* 0x0000000000041947 */ /* 0x000fea0003800000 */
[----:B------:R-:W-:Y:S01]  /*c750*/  BPT.TRAP 0x1 ;  /* 0x000000040000795c */ /* 0x000fe20000300000 */
.L_x_181:
[----:B------:R-:W1:Y:S01]  /*c760*/  S2R R11, SR_CgaCtaId ;  /* 0x00000000000b7919 */ /* 0x000e620000008800 */
[----:B------:R-:W-:Y:S01]  /*c770*/  MOV R10, 0x400 ;  /* 0x00000400000a7802 */ /* 0x000fe20000000f00 */
[----:B------:R-:W-:Y:S01]  /*c780*/  UIADD3 UR4, UP0, UR36, 0x370, URZ ;  /* 0x0000037024047890 */ /* 0x000fe2000ff1e03f */
[----:B------:R-:W-:Y:S01]  /*c790*/  R2UR UR9, R2 ;  /* 0x00000000020972ca */ /* 0x000fe200000e0000 */
[----:B------:R-:W-:Y:S01]  /*c7a0*/  IMAD R2, R9, 0x5000, R21 ;  /* 0x0000500009027824 */ /* 0x000fe200078e0215 */
[----:B------:R-:W-:Y:S01]  /*c7b0*/  R2UR UR11, R6 ;  /* 0x00000000060b72ca */ /* 0x000fe200000e0000 */
[----:B------:R-:W-:Y:S01]  /*c7c0*/  UMOV UR10, URZ ;  /* 0x0000003f000a7c82 */ /* 0x000fe20008000000 */
[----:B------:R-:W-:Y:S01]  /*c7d0*/  R2UR UR5, R20 ;  /* 0x00000000140572ca */ /* 0x000fe200000e0000 */
[----:B------:R-:W-:Y:S01]  /*c7e0*/  UMOV UR19, 0x30000 ;  /* 0x0003000000137882 */ /* 0x000fe20000000000 */
[----:B------:R-:W-:Y:S01]  /*c7f0*/  R2UR UR12, R0 ;  /* 0x00000000000c72ca */ /* 0x000fe200000e0000 */
[----:B------:R-:W-:Y:S01]  /*c800*/  UMOV UR6, 0x0 ;  /* 0x0000000000067882 */ /* 0x000fe20000000000 */
[----:B-----5:R-:W-:Y:S01]  /*c810*/  R2UR UR13, R7 ;  /* 0x00000000070d72ca */ /* 0x020fe200000e0000 */
[----:B------:R-:W-:Y:S01]  /*c820*/  UMOV UR7, 0x14f00000 ;  /* 0x14f0000000077882 */ /* 0x000fe20000000000 */
[----:B------:R-:W-:Y:S01]  /*c830*/  UMOV UR17, 0x40 ;  /* 0x0000004000117882 */ /* 0x000fe20000000000 */
[----:B------:R-:W-:Y:S01]  /*c840*/  UMOV UR18, 0x80 ;  /* 0x0000008000127882 */ /* 0x000fe20000000000 */
[----:B------:R-:W-:Y:S01]  /*c850*/  SHF.L.U32 R3, R19, 0x1f, RZ ;  /* 0x0000001f13037819 */ /* 0x000fe200000006ff */
[----:B------:R-:W-:-:S04]  /*c860*/  UIADD3 UR9, UR9, 0x38830, URZ ;  /* 0x0003883009097890 */ /* 0x000fc8000fffe03f */
[----:B------:R-:W-:Y:S02]  /*c870*/  UIMAD UR11, UR11, 0x50, UR5 ;  /* 0x000000500b0b78a4 */ /* 0x000fe4000f8e0205 */
[----:B------:R-:W-:Y:S01]  /*c880*/  UIADD3.X UR5, URZ, UR37, URZ, UP0, !UPT ;  /* 0x000000253f057290 */ /* 0x000fe200087fe43f */
[----:B-1----:R-:W-:-:S05]  /*c890*/  LEA R10, R11, R10, 0x18 ;  /* 0x0000000a0b0a7211 */ /* 0x002fca00078ec0ff */
[----:B------:R-:W-:-:S05]  /*c8a0*/  IMAD R2, R2, 0x2, R10 ;  /* 0x0000000202027824 */ /* 0x000fca00078e020a */
[----:B------:R-:W-:Y:S01]  /*c8b0*/  R2UR UR14, R2 ;  /* 0x00000000020e72ca */ /* 0x000fe200000e0000 */
[----:B------:R-:W-:-:S12]  /*c8c0*/  IMAD R2, R16, 0x8, R10 ;  /* 0x0000000810027824 */ /* 0x000fd800078e020a */
[----:B------:R-:W-:Y:S02]  /*c8d0*/  UIADD3 UR8, UR14, 0x24400, URZ ;  /* 0x000244000e087890 */ /* 0x000fe4000fffe03f */
[----:B------:R-:W-:Y:S02]  /*c8e0*/  UIADD3 UR15, UR14, 0x26c00, URZ ;  /* 0x00026c000e0f7890 */ /* 0x000fe4000fffe03f */
[----:B------:R-:W-:Y:S02]  /*c8f0*/  UIADD3 UR16, UR14, 0x29400, URZ ;  /* 0x000294000e107890 */ /* 0x000fe4000fffe03f */
[----:B------:R-:W-:-:S03]  /*c900*/  UIADD3 UR14, UR14, 0x2bc00, URZ ;  /* 0x0002bc000e0e7890 */ /* 0x000fc6000fffe03f */
[----:B------:R1:W-:Y:S02]  /*c910*/  UTMALDG.4D.MULTICAST [UR8], [UR4], UR19, desc[UR6] ;  /* 0x00000608040073b4 */ /* 0x0003e40008019813 */
[----:B-1----:R-:W-:Y:S01]  /*c920*/  UMOV UR8, UR15 ;  /* 0x0000000f00087c82 */ /* 0x002fe20008000000 */
[----:B------:R-:W-:Y:S01]  /*c930*/  UMOV UR10, UR17 ;  /* 0x00000011000a7c82 */ /* 0x000fe20008000000 */
[----:B------:R-:W-:Y:S01]  /*c940*/  UMOV UR15, 0xc0 ;  /* 0x000000c0000f7882 */ /* 0x000fe20000000000 */
[----:B------:R1:W-:Y:S02]  /*c950*/  UTMALDG.4D.MULTICAST [UR8], [UR4], UR19, desc[UR6] ;  /* 0x00000608040073b4 */ /* 0x0003e40008019813 */
[----:B-1----:R-:W-:Y:S01]  /*c960*/  UMOV UR8, UR16 ;  /* 0x0000001000087c82 */ /* 0x002fe20008000000 */
[----:B------:R-:W-:Y:S02]  /*c970*/  UMOV UR10, UR18 ;  /* 0x00000012000a7c82 */ /* 0x000fe40008000000 */
[----:B------:R1:W-:Y:S02]  /*c980*/  UTMALDG.4D.MULTICAST [UR8], [UR4], UR19, desc[UR6] ;  /* 0x00000608040073b4 */ /* 0x0003e40008019813 */
[----:B-1----:R-:W-:Y:S01]  /*c990*/  UMOV UR8, UR14 ;  /* 0x0000000e00087c82 */ /* 0x002fe20008000000 */
[----:B------:R-:W-:-:S02]  /*c9a0*/  UMOV UR10, UR15 ;  /* 0x0000000f000a7c82 */ /* 0x000fc40008000000 */
[----:B------:R1:W-:Y:S01]  /*c9b0*/  UTMALDG.4D.MULTICAST [UR8], [UR4], UR19, desc[UR6] ;  /* 0x00000608040073b4 */ /* 0x0003e20008019813 */
[----:B------:R-:W2:Y:S02]  /*c9c0*/  SYNCS.PHASECHK.TRANS64.TRYWAIT P1, [R2+URZ+0x38860], R3 ;  /* 0x03886003020075a7 */ /* 0x000ea4000802017f */
[----:B-12---:R-:W-:Y:S05]  /*c9d0*/  @!P1 BRA `(.L_x_182) ;  /* 0x0000002000789947 */ /* 0x006fea0003800000 */
.L_x_233:
[----:B------:R-:W2:Y:S02]  /*c9e0*/  S2R R10, SR_TID.X ;  /* 0x00000000000a7919 */ /* 0x000ea40000002100 */
[----:B--2---:R-:W-:-:S13]  /*c9f0*/  LOP3.LUT P1, RZ, R10, 0x7f, RZ, 0xc0, !PT ;  /* 0x0000007f0aff7812 */ /* 0x004fda000782c0ff */
[----:B-1----:R-:W-:-:S04]  /*ca00*/  @!P1 IMAD.MOV.U32 R3, RZ, RZ, 0xa000 ;  /* 0x0000a000ff039424 */ /* 0x002fc800078e00ff */
[----:B------:R1:W-:Y:S01]  /*ca10*/  @!P1 SYNCS.ARRIVE.TRANS64 RZ, [R2+URZ+0x38850], R3 ;  /* 0x0388500302ff99a7 */ /* 0x0003e2000800003f */
[----:B------:R-:W-:Y:S05]  /*ca20*/  @P2 BRA `(.L_x_183) ;  /* 0x0000000000042947 */ /* 0x000fea0003800000 */
[----:B------:R-:W-:Y:S01]  /*ca30*/  BPT.TRAP 0x1 ;  /* 0x000000040000795c */ /* 0x000fe20000300000 */
.L_x_183:
[----:B-1----:R-:W2:Y:S02]  /*ca40*/  LDL R3, [R1+0x4] ;  /* 0x0000040001037983 */ /* 0x002ea40000100800 */
[----:B--2---:R-:W-:-:S13]  /*ca50*/  ISETP.NE.AND P1, PT, R3, RZ, PT ;  /* 0x000000ff0300720c */ /* 0x004fda0003f25270 */
[----:B------:R-:W-:Y:S05]  /*ca60*/  @P1 BRA `(.L_x_184) ;  /* 0x0000000000041947 */ /* 0x000fea0003800000 */
[----:B------:R-:W-:Y:S01]  /*ca70*/  BPT.TRAP 0x1 ;  /* 0x000000040000795c */ /* 0x000fe20000300000 */
.L_x_184:
[----:B------:R-:W2:Y:S01]  /*ca80*/  LDL.LU R3, [R1] ;  /* 0x0000000001037983 */ /* 0x000ea20000300800 */
[----:B------:R-:W-:Y:S01]  /*ca90*/  MOV R10, 0x400 ;  /* 0x00000400000a7802 */ /* 0x000fe20000000f00 */
[----:B------:R-:W-:Y:S01]  /*caa0*/  UIADD3 UR4, UP0, UR36, 0x470, URZ ;  /* 0x0000047024047890 */ /* 0x000fe2000ff1e03f */
[----:B------:R-:W-:Y:S01]  /*cab0*/  R2UR UR5, R20 ;  /* 0x00000000140572ca */ /* 0x000fe200000e0000 */
[----:B------:R-:W1:Y:S01]  /*cac0*/  S2R R11, SR_CgaCtaId ;  /* 0x00000000000b7919 */ /* 0x000e620000008800 */
[----:B------:R-:W-:Y:S01]  /*cad0*/  R2UR UR9, R2 ;  /* 0x00000000020972ca */ /* 0x000fe200000e0000 */
[----:B------:R-:W-:Y:S01]  /*cae0*/  UMOV UR10, URZ ;  /* 0x0000003f000a7c82 */ /* 0x000fe20008000000 */
[----:B------:R-:W-:Y:S01]  /*caf0*/  R2UR UR13, R4 ;  /* 0x00000000040d72ca */ /* 0x000fe200000e0000 */
[----:B------:R-:W-:Y:S01]  /*cb00*/  UMOV UR18, 0x30000 ;  /* 0x0003000000127882 */ /* 0x000fe20000000000 */
[----:B------:R-:W-:Y:S01]  /*cb10*/  R2UR UR12, R0 ;  /* 0x00000000000c72ca */ /* 0x000fe200000e0000 */
[----:B------:R-:W-:Y:S01]  /*cb20*/  UMOV UR6, 0x0 ;  /* 0x0000000000067882 */ /* 0x000fe20000000000 */
[----:B------:R-:W-:Y:S01]  /*cb30*/  UMOV UR7, 0x14f00000 ;  /* 0x14f0000000077882 */ /* 0x000fe20000000000 */
[----:B------:R-:W-:Y:S01]  /*cb40*/  UMOV UR17, 0x40 ;  /* 0x0000004000117882 */ /* 0x000fe20000000000 */
[----:B------:R3:W-:Y:S01]  /*cb50*/  STL [R1], R6 ;  /* 0x0000000601007387 */ /* 0x0007e20000100800 */
[----:B------:R-:W-:-:S04]  /*cb60*/  IMAD.MOV.U32 R4, RZ, RZ, R7 ;  /* 0x000000ffff047224 */ /* 0x000fc800078e0007 */
[----:B------:R-:W-:Y:S01]  /*cb70*/  UIADD3 UR9, UR9, 0x38850, URZ ;  /* 0x0003885009097890 */ /* 0x000fe2000fffe03f */
[----:B-1----:R-:W-:Y:S02]  /*cb80*/  LEA R10, R11, R10, 0x18 ;  /* 0x0000000a0b0a7211 */ /* 0x002fe400078ec0ff */
[----:B--2---:R-:W-:Y:S01]  /*cb90*/  R2UR UR11, R3 ;  /* 0x00000000030b72ca */ /* 0x004fe200000e0000 */
[----:B------:R-:W-:-:S05]  /*cba0*/  IMAD R3, R16, 0x5000, R21 ;  /* 0x0000500010037824 */ /* 0x000fca00078e0215 */
[----:B------:R-:W-:-:S04]  /*cbb0*/  LEA R3, R3, R10, 0x1 ;  /* 0x0000000a03037211 */ /* 0x000fc800078e08ff */
[----:B------:R-:W-:-:S03]  /*cbc0*/  R2UR UR16, R3 ;  /* 0x00000000031072ca */ /* 0x000fc600000e0000 */
[----:B------:R-:W-:Y:S02]  /*cbd0*/  UIMAD UR11, UR11, 0x50, UR5 ;  /* 0x000000500b0b78a4 */ /* 0x000fe4000f8e0205 */
[----:B------:R-:W-:-:S08]  /*cbe0*/  UIADD3.X UR5, URZ, UR37, URZ, UP0, !UPT ;  /* 0x000000253f057290 */ /* 0x000fd000087fe43f */
        /* <DEDUP_REMOVED lines=10> */
[----:B------:R-:W-:Y:S01]  /*cc90*/  UMOV UR10, UR14 ;  /* 0x0000000e000a7c82 */ /* 0x000fe20008000000 */
[----:B------:R-:W-:Y:S01]  /*cca0*/  UMOV UR14, 0xc0 ;  /* 0x000000c0000e7882 */ /* 0x000fe20000000000 */
[----:B------:R1:W-:Y:S02]  /*ccb0*/  UTMALDG.4D.MULTICAST [UR8], [UR4], UR18, desc[UR6] ;  /* 0x00000608040073b4 */ /* 0x0003e40008019812 */
[----:B-1----:R-:W-:Y:S01]  /*ccc0*/  UMOV UR8, UR16 ;  /* 0x0000001000087c82 */ /* 0x002fe20008000000 */
[----:B------:R-:W-:-:S02]  /*ccd0*/  UMOV UR10, UR14 ;  /* 0x0000000e000a7c82 */ /* 0x000fc40008000000 */
[----:B------:R3:W-:Y:S02]  /*cce0*/  UTMALDG.4D.MULTICAST [UR8], [UR4], UR18, desc[UR6] ;  /* 0x00000608040073b4 */ /* 0x0007e40008019812 */
[----:B---3--:R-:W-:Y:S01]  /*ccf0*/  NOP ;  /* 0x0000000000007918 */ /* 0x008fe20000000000 */
.L_x_177:
[----:B------:R-:W-:Y:S05]  /*cd00*/  BSYNC B0 ;  /* 0x0000000000007941 */ /* 0x000fea0003800000 */
.L_x_176:
[----:B------:R-:W2:Y:S01]  /*cd10*/  LDL.LU R2, [R1+0x10] ;  /* 0x0000100001027983 */ /* 0x000ea20000300800 */
[----:B------:R-:W-:Y:S02]  /*cd20*/  IMAD.MOV.U32 R16, RZ, RZ, R9 ;  /* 0x000000ffff107224 */ /* 0x000fe400078e0009 */
[----:B------:R-:W-:Y:S02]  /*cd30*/  IMAD.MOV.U32 R19, RZ, RZ, R13 ;  /* 0x000000ffff137224 */ /* 0x000fe400078e000d */
[----:B--2---:R-:W-:-:S07]  /*cd40*/  VIADD R6, R2, 0xfffffffd ;  /* 0xfffffffd02067836 */ /* 0x004fce0000000000 */
.L_x_175:
[----:B------:R-:W-:Y:S01]  /*cd50*/  IMAD.MOV R3, RZ, RZ, -R14 ;  /* 0x000000ffff037224 */ /* 0x000fe200078e0a0e */
[----:B------:R-:W-:Y:S04]  /*cd60*/  BSSY B0, `(.L_x_174) ;  /* 0x000011d000007945 */ /* 0x000fe80003800000 */
[----:B------:R-:W-:-:S13]  /*cd70*/  ISETP.NE.AND P1, PT, R8, R3, PT ;  /* 0x000000030800720c */ /* 0x000fda0003f25270 */
[----:B------:R-:W-:Y:S05]  /*cd80*/  @!P1 BRA `(.L_x_185) ;  /* 0x0000001000689947 */ /* 0x000fea0003800000 */
[----:B------:R-:W-:-:S07]  /*cd90*/  IMAD.MOV.U32 R8, RZ, RZ, R4 ;  /* 0x000000ffff087224 */ /* 0x000fce00078e0004 */
.L_x_204:
        /* <DEDUP_REMOVED lines=16> */
[----:B-1----:R-:W-:Y:S01]  /*cea0*/  @P1 IMAD.HI.U32 R8, R6, R2, RZ ;  /* 0x0000000206081227 */ /* 0x002fe200078e00ff */
[----:B------:R-:W-:-:S04]  /*ceb0*/  MOV R2, R6 ;  /* 0x0000000600027202 */ /* 0x000fc80000000f00 */
[----:B------:R-:W-:Y:S02]  /*cec0*/  @P1 SHF.R.U32.HI R2, RZ, R3, R8 ;  /* 0x00000003ff021219 */ /* 0x000fe40000011608 */
[----:B------:R-:W1:Y:S03]  /*ced0*/  LDC.64 R8, c[0x0][0x3f8] ;  /* 0x0000fe00ff087b82 */ /* 0x000e660000000a00 */
[----:B------:R-:W-:-:S04]  /*cee0*/  IMAD.MOV R3, RZ, RZ, -R2 ;  /* 0x000000ffff037224 */ /* 0x000fc800078e0a02 */
[----:B------:R-:W-:Y:S01]  /*cef0*/  IMAD R11, R11, R3, R6 ;  /* 0x000000030b0b7224 */ /* 0x000fe200078e0206 */
[----:B------:R-:W-:-:S03]  /*cf00*/  SHF.R.S32.HI R3, RZ, 0x1f, R2 ;  /* 0x0000001fff037819 */ /* 0x000fc60000011402 */
[----:B------:R-:W-:-:S04]  /*cf10*/  IMAD.WIDE.U32 R2, R5, UR4, R2 ;  /* 0x0000000405027c25 */ /* 0x000fc8000f8e0002 */
[----:B------:R-:W-:Y:S01]  /*cf20*/  IMAD.IADD R13, R13, 0x1, R3 ;  /* 0x000000010d0d7824 */ /* 0x000fe200078e0203 */
[----:B-1----:R-:W-:-:S04]  /*cf30*/  LEA R8, P1, R2, R8, 0x2 ;  /* 0x0000000802087211 */ /* 0x002fc800078210ff */
[----:B------:R-:W-:-:S05]  /*cf40*/  LEA.HI.X R9, R2, R9, R13, 0x2, P1 ;  /* 0x0000000902097211 */ /* 0x000fca00008f140d */
[----:B------:R1:W5:Y:S04]  /*cf50*/  LDG.E R8, desc[UR6][R8.64] ;  /* 0x0000000608087981 */ /* 0x000368000c1e1900 */
.L_x_188:
[----:B------:R-:W2:Y:S01]  /*cf60*/  S2R R3, SR_CgaCtaId ;  /* 0x0000000000037919 */ /* 0x000ea20000008800 */
[----:B------:R-:W-:-:S04]  /*cf70*/  MOV R2, 0x400 ;  /* 0x0000040000027802 */ /* 0x000fc80000000f00 */
[----:B--2---:R-:W-:Y:S02]  /*cf80*/  LEA R2, R3, R2, 0x18 ;  /* 0x0000000203027211 */ /* 0x004fe400078ec0ff */
[----:B------:R-:W-:-:S03]  /*cf90*/  SHF.L.U32 R3, R10, 0x1f, RZ ;  /* 0x0000001f0a037819 */ /* 0x000fc600000006ff */
[----:B------:R-:W-:-:S04]  /*cfa0*/  IMAD R2, R7, 0x8, R2 ;  /* 0x0000000807027824 */ /* 0x000fc800078e0202 */
[----:B------:R-:W2:Y:S02]  /*cfb0*/  SYNCS.PHASECHK.TRANS64.TRYWAIT P1, [R2+URZ+0x38840], R3 ;  /* 0x03884003020075a7 */ /* 0x000ea4000802017f */
[----:B--2---:R-:W-:Y:S05]  /*cfc0*/  @!P1 BRA `(.L_x_189) ;  /* 0x0000001c00109947 */ /* 0x004fea0003800000 */
.L_x_234:
[----:B-1----:R-:W1:Y:S01]  /*cfd0*/  S2R R9, SR_TID.X ;  /* 0x0000000000097919 */ /* 0x002e620000002100 */
[----:B------:R-:W-:Y:S01]  /*cfe0*/  UPRMT UR4, UR38, 0x9910, URZ ;  /* 0x0000991026047896 */ /* 0x000fe2000800003f */
[----:B-1----:R-:W-:-:S13]  /*cff0*/  LOP3.LUT P1, RZ, R9, 0x7f, RZ, 0xc0, !PT ;  /* 0x0000007f09ff7812 */ /* 0x002fda000782c0ff */
[----:B--2---:R-:W-:-:S04]  /*d000*/  @!P1 IMAD.MOV.U32 R3, RZ, RZ, 0xa000 ;  /* 0x0000a000ff039424 */ /* 0x004fc800078e00ff */
[----:B------:R1:W-:Y:S02]  /*d010*/  @!P1 SYNCS.ARRIVE.TRANS64 RZ, [R2+URZ+0x38830], R3 ;  /* 0x0388300302ff99a7 */ /* 0x0003e4000800003f */
[----:B-1----:R-:W-:-:S05]  /*d020*/  IMAD.U32 R3, RZ, RZ, UR4 ;  /* 0x00000004ff037e24 */ /* 0x002fca000f8e00ff */
[----:B------:R-:W-:-:S13]  /*d030*/  ISETP.NE.AND P2, PT, R3, 0x2, PT ;  /* 0x000000020300780c */ /* 0x000fda0003f45270 */
[----:B------:R-:W-:Y:S05]  /*d040*/  @P2 BRA `(.L_x_190) ;  /* 0x0000000000042947 */ /* 0x000fea0003800000 */
[----:B------:R-:W-:Y:S01]  /*d050*/  BPT.TRAP 0x1 ;  /* 0x000000040000795c */ /* 0x000fe20000300000 */
.L_x_190:
[----:B------:R-:W2:Y:S02]  /*d060*/  LDL R3, [R1+0x4] ;  /* 0x0000040001037983 */ /* 0x000ea40000100800 */
[----:B--2---:R-:W-:-:S13]  /*d070*/  ISETP.NE.AND P1, PT, R3, RZ, PT ;  /* 0x000000ff0300720c */ /* 0x004fda0003f25270 */
[----:B------:R-:W-:Y:S05]  /*d080*/  @P1 BRA `(.L_x_191) ;  /* 0x0000000000041947 */ /* 0x000fea0003800000 */
[----:B------:R-:W-:Y:S01]  /*d090*/  BPT.TRAP 0x1 ;  /* 0x000000040000795c */ /* 0x000fe20000300000 */
.L_x_191:
        /* <DEDUP_REMOVED lines=40> */
.L_x_235:
[----:B------:R-:W2:Y:S02]  /*d320*/  S2R R3, SR_TID.X ;  /* 0x0000000000037919 */ /* 0x000ea40000002100 */
[----:B--2---:R-:W-:-:S13]  /*d330*/  LOP3.LUT P1, RZ, R3, 0x7f, RZ, 0xc0, !PT ;  /* 0x0000007f03ff7812 */ /* 0x004fda000782c0ff */
[----:B------:R-:W-:-:S04]  /*d340*/  @!P1 IMAD.MOV.U32 R3, RZ, RZ, 0xa000 ;  /* 0x0000a000ff039424 */ /* 0x000fc800078e00ff */
[----:B------:R2:W-:Y:S01]  /*d350*/  @!P1 SYNCS.ARRIVE.TRANS64 RZ, [R2+URZ+0x38850], R3 ;  /* 0x0388500302ff99a7 */ /* 0x0005e2000800003f */
[----:B------:R-:W-:Y:S05]  /*d360*/  @P2 BRA `(.L_x_193) ;  /* 0x0000000000042947 */ /* 0x000fea0003800000 */
[----:B------:R-:W-:Y:S01]  /*d370*/  BPT.TRAP 0x1 ;  /* 0x000000040000795c */ /* 0x000fe20000300000 */
.L_x_193:
[----:B--2---:R-:W2:Y:S02]  /*d380*/  LDL R3, [R1+0x4] ;  /* 0x0000040001037983 */ /* 0x004ea40000100800 */
[----:B--2---:R-:W-:-:S13]  /*d390*/  ISETP.NE.AND P1, PT, R3, RZ, PT ;  /* 0x000000ff0300720c */ /* 0x004fda0003f25270 */
[----:B------:R-:W-:Y:S05]  /*d3a0*/  @P1 BRA `(.L_x_194) ;  /* 0x0000000000041947 */ /* 0x000fea0003800000 */
[----:B------:R-:W-:Y:S01]  /*d3b0*/  BPT.TRAP 0x1 ;  /* 0x000000040000795c */ /* 0x000fe20000300000 */
.L_x_194:
[----:B------:R-:W2:Y:S01]  /*d3c0*/  LDL.LU R13, [R1] ;  /* 0x00000000010d7983 */ /* 0x000ea20000300800 */
[----:B------:R-:W-:Y:S01]  /*d3d0*/  MOV R3, 0x400 ;  /* 0x0000040000037802 */ /* 0x000fe20000000f00 */
[----:B------:R-:W-:Y:S01]  /*d3e0*/  IMAD R16, R16, 0x5000, R21 ;  /* 0x0000500010107824 */ /* 0x000fe200078e0215 */
[----:B------:R-:W-:Y:S01]  /*d3f0*/  R2UR UR5, R20 ;  /* 0x00000000140572ca */ /* 0x000fe200000e0000 */
[----:B------:R-:W3:Y:S01]  /*d400*/  S2R R9, SR_CgaCtaId ;  /* 0x0000000000097919 */ /* 0x000ee20000008800 */
[----:B------:R-:W-:Y:S01]  /*d410*/  R2UR UR9, R2 ;  /* 0x00000000020972ca */ /* 0x000fe200000e0000 */
[----:B------:R-:W-:Y:S01]  /*d420*/  UIADD3 UR4, UP0, UR36, 0x470, URZ ;  /* 0x0000047024047890 */ /* 0x000fe2000ff1e03f */
[----:B------:R-:W-:Y:S01]  /*d430*/  R2UR UR13, R4 ;  /* 0x00000000040d72ca */ /* 0x000fe200000e0000 */
[----:B------:R-:W-:Y:S01]  /*d440*/  UMOV UR10, URZ ;  /* 0x0000003f000a7c82 */ /* 0x000fe20008000000 */
[----:B------:R-:W-:Y:S01]  /*d450*/  R2UR UR12, R0 ;  /* 0x00000000000c72ca */ /* 0x000fe200000e0000 */
[----:B------:R-:W-:Y:S01]  /*d460*/  UMOV UR18, 0x30000 ;  /* 0x0003000000127882 */ /* 0x000fe20000000000 */
[----:B------:R-:W-:Y:S01]  /*d470*/  UMOV UR6, 0x0 ;  /* 0x0000000000067882 */ /* 0x000fe20000000000 */
[----:B------:R-:W-:Y:S01]  /*d480*/  UMOV UR7, 0x14f00000 ;  /* 0x14f0000000077882 */ /* 0x000fe20000000000 */
[----:B------:R-:W-:Y:S01]  /*d490*/  UMOV UR17, 0x40 ;  /* 0x0000004000117882 */ /* 0x000fe20000000000 */
[----:B------:R4:W-:Y:S01]  /*d4a0*/  STL [R1], R11 ;  /* 0x0000000b01007387 */ /* 0x0009e20000100800 */
[----:B------:R-:W-:-:S03]  /*d4b0*/  IMAD.MOV.U32 R4, RZ, RZ, R8 ;  /* 0x000000ffff047224 */ /* 0x000fc600078e0008 */
[----:B------:R-:W-:Y:S01]  /*d4c0*/  UIADD3 UR9, UR9, 0x38850, URZ ;  /* 0x0003885009097890 */ /* 0x000fe2000fffe03f */
[----:B---3--:R-:W-:-:S04]  /*d4d0*/  LEA R3, R9, R3, 0x18 ;  /* 0x0000000309037211 */ /* 0x008fc800078ec0ff */
[----:B------:R-:W-:-:S04]  /*d4e0*/  LEA R16, R16, R3, 0x1 ;  /* 0x0000000310107211 */ /* 0x000fc800078e08ff */
[----:B------:R-:W-:-:S13]  /*d4f0*/  R2UR UR14, R16 ;  /* 0x00000000100e72ca */ /* 0x000fda00000e0000 */
[----:B------:R-:W-:Y:S02]  /*d500*/  UIADD3 UR8, UR14, 0x400, URZ ;  /* 0x000004000e087890 */ /* 0x000fe4000fffe03f */
[----:B------:R-:W-:Y:S02]  /*d510*/  UIADD3 UR15, UR14, 0x2c00, URZ ;  /* 0x00002c000e0f7890 */ /* 0x000fe4000fffe03f */
[----:B------:R-:W-:Y:S02]  /*d520*/  UIADD3 UR16, UR14, 0x5400, URZ ;  /* 0x000054000e107890 */ /* 0x000fe4000fffe03f */
[----:B------:R-:W-:Y:S01]  /*d530*/  UIADD3 UR14, UR14, 0x7c00, URZ ;  /* 0x00007c000e0e7890 */ /* 0x000fe2000fffe03f */
[----:B--2---:R-:W-:-:S13]  /*d540*/  R2UR UR11, R13 ;  /* 0x000000000d0b72ca */ /* 0x004fda00000e0000 */
[----:B------:R-:W-:Y:S02]  /*d550*/  UIMAD UR11, UR11, 0x50, UR5 ;  /* 0x000000500b0b78a4 */ /* 0x000fe4000f8e0205 */
[----:B------:R-:W-:-:S09]  /*d560*/  UIADD3.X UR5, URZ, UR37, URZ, UP0, !UPT ;  /* 0x000000253f057290 */ /* 0x000fd200087fe43f */
[----:B------:R2:W-:Y:S02]  /*d570*/  UTMALDG.4D.MULTICAST [UR8], [UR4], UR18, desc[UR6] ;  /* 0x00000608040073b4 */ /* 0x0005e40008019812 */
[----:B--2---:R-:W-:Y:S01]  /*d580*/  UMOV UR8, UR15 ;  /* 0x0000000f00087c82 */ /* 0x004fe20008000000 */
[----:B------:R-:W-:Y:S01]  /*d590*/  UMOV UR10, UR17 ;  /* 0x00000011000a7c82 */ /* 0x000fe20008000000 */
[----:B------:R-:W-:Y:S01]  /*d5a0*/  UMOV UR15, 0x80 ;  /* 0x00000080000f7882 */ /* 0x000fe20000000000 */
[----:B------:R2:W-:Y:S02]  /*d5b0*/  UTMALDG.4D.MULTICAST [UR8], [UR4], UR18, desc[UR6] ;  /* 0x00000608040073b4 */ /* 0x0005e40008019812 */
[----:B--2---:R-:W-:Y:S01]  /*d5c0*/  UMOV UR8, UR16 ;  /* 0x0000001000087c82 */ /* 0x004fe20008000000 */
[----:B------:R-:W-:Y:S01]  /*d5d0*/  UMOV UR10, UR15 ;  /* 0x0000000f000a7c82 */ /* 0x000fe20008000000 */
[----:B------:R-:W-:Y:S01]  /*d5e0*/  UMOV UR15, 0xc0 ;  /* 0x000000c0000f7882 */ /* 0x000fe20000000000 */
[----:B------:R2:W-:Y:S02]  /*d5f0*/  UTMALDG.4D.MULTICAST [UR8], [UR4], UR18, desc[UR6] ;  /* 0x00000608040073b4 */ /* 0x0005e40008019812 */
[----:B--2---:R-:W-:Y:S01]  /*d600*/  UMOV UR8, UR14 ;  /* 0x0000000e00087c82 */ /* 0x004fe20008000000 */
[----:B------:R-:W-:-:S02]  /*d610*/  UMOV UR10, UR15 ;  /* 0x0000000f000a7c82 */ /* 0x000fc40008000000 */
[----:B------:R4:W-:Y:S02]  /*d620*/  UTMALDG.4D.MULTICAST [UR8], [UR4], UR18, desc[UR6] ;  /* 0x00000608040073b4 */ /* 0x0009e40008019812 */
[----:B----4-:R-:W-:Y:S01]  /*d630*/  NOP ;  /* 0x0000000000007918 */ /* 0x010fe20000000000 */
.L_x_187:
[----:B------:R-:W-:Y:S05]  /*d640*/  BSYNC B1 ;  /* 0x0000000000017941 */ /* 0x000fea0003800000 */
.L_x_186:
[----:B------:R-:W-:Y:S01]  /*d650*/  VIADD R16, R7, 0x1 ;  /* 0x0000000107107836 */ /* 0x000fe20000000000 */
[----:B------:R-:W-:Y:S04]  /*d660*/  BSSY B1, `(.L_x_195) ;  /* 0x0000089000017945 */ /* 0x000fe80003800000 */
[----:B------:R-:W-:-:S04]  /*d670*/  ISETP.NE.AND P1, PT, R16, 0x2, PT ;  /* 0x000000021000780c */ /* 0x000fc80003f25270 */
[----:B-1----:R-:W-:Y:S02]  /*d680*/  SEL R19, RZ, 0x1, P1 ;  /* 0x00000001ff137807 */ /* 0x002fe40000800000 */
[----:B------:R-:W-:Y:S02]  /*d690*/  SEL R16, R16, RZ, P1 ;  /* 0x000000ff10107207 */ /* 0x000fe40000800000 */
[----:B------:R-:W-:Y:S01]  /*d6a0*/  LOP3.LUT R19, R10, R19, RZ, 0x3c, !PT ;  /* 0x000000130a137212 */ /* 0x000fe200078e3cff */
[----:B------:R-:W-:Y:S06]  /*d6b0*/  @!P6 BRA `(.L_x_196) ;  /* 0x00000008000ce947 */ /* 0x000fec0003800000 */
[----:B------:R-:W-:Y:S01]  /*d6c0*/  VIADD R11, R6, 0xffffffff ;  /* 0xffffffff060b7836 */ /* 0x000fe20000000000 */
        /* <DEDUP_REMOVED lines=15> */
[----:B------:R-:W-:-:S04]  /*d7c0*/  IMAD.WIDE.U32 R2, R5, UR4, R2 ;  /* 0x0000000405027c25 */ /* 0x000fc8000f8e0002 */
[----:B------:R-:W-:Y:S01]  /*d7d0*/  IMAD.IADD R13, R13, 0x1, R3 ;  /* 0x000000010d0d7824 */ /* 0x000fe200078e0203 */
[----:B-1----:R-:W-:-:S04]  /*d7e0*/  LEA R8, P1, R2, R8, 0x2 ;  /* 0x0000000802087211 */ /* 0x002fc800078210ff */
[----:B------:R-:W-:-:S05]  /*d7f0*/  LEA.HI.X R9, R2, R9, R13, 0x2, P1 ;  /* 0x0000000902097211 */ /* 0x000fca00008f140d */
[----:B------:R1:W5:Y:S04]  /*d800*/  LDG.E R8, desc[UR6][R8.64] ;  /* 0x0000000608087981 */ /* 0x000368000c1e1900 */
.L_x_197:
[----:B------:R-:W2:Y:S01]  /*d810*/  S2R R3, SR_CgaCtaId ;  /* 0x0000000000037919 */ /* 0x000ea20000008800 */
[----:B------:R-:W-:-:S04]  /*d820*/  MOV R2, 0x400 ;  /* 0x0000040000027802 */ /* 0x000fc80000000f00 */
[----:B--2---:R-:W-:Y:S02]  /*d830*/  LEA R2, R3, R2, 0x18 ;  /* 0x0000000203027211 */ /* 0x004fe400078ec0ff */
[----:B------:R-:W-:-:S03]  /*d840*/  SHF.L.U32 R3, R19, 0x1f, RZ ;  /* 0x0000001f13037819 */ /* 0x000fc600000006ff */
[----:B------:R-:W-:-:S04]  /*d850*/  IMAD R2, R16, 0x8, R2 ;  /* 0x0000000810027824 */ /* 0x000fc800078e0202 */
[----:B------:R-:W2:Y:S02]  /*d860*/  SYNCS.PHASECHK.TRANS64.TRYWAIT P1, [R2+URZ+0x38840], R3 ;  /* 0x03884003020075a7 */ /* 0x000ea4000802017f */
[----:B--2---:R-:W-:Y:S05]  /*d870*/  @!P1 BRA `(.L_x_198) ;  /* 0x00000014000c9947 */ /* 0x004fea0003800000 */
.L_x_236:
[----:B-1----:R-:W1:Y:S01]  /*d880*/  S2R R9, SR_TID.X ;  /* 0x0000000000097919 */ /* 0x002e620000002100 */
[----:B------:R-:W-:Y:S01]  /*d890*/  UPRMT UR4, UR38, 0x9910, URZ ;  /* 0x0000991026047896 */ /* 0x000fe2000800003f */
[----:B-1----:R-:W-:-:S13]  /*d8a0*/  LOP3.LUT P1, RZ, R9, 0x7f, RZ, 0xc0, !PT ;  /* 0x0000007f09ff7812 */ /* 0x002fda000782c0ff */
[----:B--2---:R-:W-:-:S04]  /*d8b0*/  @!P1 IMAD.MOV.U32 R3, RZ, RZ, 0xa000 ;  /* 0x0000a000ff039424 */ /* 0x004fc800078e00ff */
[----:B------:R1:W-:Y:S02]  /*d8c0*/  @!P1 SYNCS.ARRIVE.TRANS64 RZ, [R2+URZ+0x38830], R3 ;  /* 0x0388300302ff99a7 */ /* 0x0003e4000800003f */
[----:B-1----:R-:W-:-:S04]  /*d8d0*/  MOV R3, UR4 ;  /* 0x0000000400037c02 */ /* 0x002fc80008000f00 */
[----:B------:R-:W-:-:S13]  /*d8e0*/  ISETP.NE.AND P2, PT, R3, 0x2, PT ;  /* 0x000000020300780c */ /* 0x000fda0003f45270 */
[----:B------:R-:W-:Y:S05]  /*d8f0*/  @P2 BRA `(.L_x_199) ;  /* 0x0000000000042947 */ /* 0x000fea0003800000 */
[----:B------:R-:W-:Y:S01]  /*d900*/  BPT.TRAP 0x1 ;  /* 0x000000040000795c */ /* 0x000fe20000300000 */
.L_x_199:
[----:B------:R-:W2:Y:S02]  /*d910*/  LDL R3, [R1+0x4] ;  /* 0x0000040001037983 */ /* 0x000ea40000100800 */
[----:B--2---:R-:W-:-:S13]  /*d920*/  ISETP.NE.AND P1, PT, R3, RZ, PT ;  /* 0x000000ff0300720c */ /* 0x004fda0003f25270 */
[----:B------:R-:W-:Y:S05]  /*d930*/  @P1 BRA `(.L_x_200) ;  /* 0x0000000000041947 */ /* 0x000fea0003800000 */
[----:B------:R-:W-:Y:S01]  /*d940*/  BPT.TRAP 0x1 ;  /* 0x000000040000795c */ /* 0x000fe20000300000 */
.L_x_200:
        /* <DEDUP_REMOVED lines=40> */
.L_x_237:
[----:B------:R-:W2:Y:S02]  /*dbd0*/  S2R R3, SR_TID.X ;  /* 0x0000000000037919 */ /* 0x000ea40000002100 */
[----:B--2---:R-:W-:-:S13]  /*dbe0*/  LOP3.LUT P1, RZ, R3, 0x7f, RZ, 0xc0, !PT ;  /* 0x0000007f03ff7812 */ /* 0x004fda000782c0ff */
[----:B------:R-:W-:-:S04]  /*dbf0*/  @!P1 IMAD.MOV.U32 R3, RZ, RZ, 0xa000 ;  /* 0x0000a000ff039424 */ /* 0x000fc800078e00ff */
[----:B------:R2:W-:Y:S01]  /*dc00*/  @!P1 SYNCS.ARRIVE.TRANS64 RZ, [R2+URZ+0x38850], R3 ;  /* 0x0388500302ff99a7 */ /* 0x0005e2000800003f */
[----:B------:R-:W-:Y:S05]  /*dc10*/  @P2 BRA `(.L_x_202) ;  /* 0x0000000000042947 */ /* 0x000fea0003800000 */
[----:B------:R-:W-:Y:S01]  /*dc20*/  BPT.TRAP 0x1 ;  /* 0x000000040000795c */ /* 0x000fe20000300000 */
.L_x_202:
[----:B--2---:R-:W2:Y:S02]  /*dc30*/  LDL R3, [R1+0x4] ;  /* 0x0000040001037983 */ /* 0x004ea40000100800 */
[----:B--2---:R-:W-:-:S13]  /*dc40*/  ISETP.NE.AND P1, PT, R3, RZ, PT ;  /* 0x000000ff0300720c */ /* 0x004fda0003f25270 */
[----:B------:R-:W-:Y:S05]  /*dc50*/  @P1 BRA `(.L_x_203) ;  /* 0x0000000000041947 */ /* 0x000fea0003800000 */
[----:B------:R-:W-:Y:S01]  /*dc60*/  BPT.TRAP 0x1 ;  /* 0x000000040000795c */ /* 0x000fe20000300000 */
.L_x_203:
[----:B-1----:R-:W2:Y:S01]  /*dc70*/  LDL.LU R10, [R1] ;  /* 0x00000000010a7983 */ /* 0x002ea20000300800 */
[----:B------:R-:W-:Y:S01]  /*dc80*/  MOV R3, 0x400 ;  /* 0x0000040000037802 */ /* 0x000fe20000000f00 */
[----:B------:R-:W-:Y:S01]  /*dc90*/  IMAD R7, R7, 0x5000, R21 ;  /* 0x0000500007077824 */ /* 0x000fe200078e0215 */
[----:B------:R-:W-:Y:S01]  /*dca0*/  R2UR UR5, R20 ;  /* 0x00000000140572ca */ /* 0x000fe200000e0000 */
[----:B------:R-:W1:Y:S01]  /*dcb0*/  S2R R9, SR_CgaCtaId ;  /* 0x0000000000097919 */ /* 0x000e620000008800 */
        /* <DEDUP_REMOVED lines=12> */
[----:B-1----:R-:W-:-:S05]  /*dd80*/  LEA R3, R9, R3, 0x18 ;  /* 0x0000000309037211 */ /* 0x002fca00078ec0ff */
[----:B------:R-:W-:-:S05]  /*dd90*/  IMAD R7, R7, 0x2, R3 ;  /* 0x0000000207077824 */ /* 0x000fca00078e0203 */
        /* <DEDUP_REMOVED lines=21> */
.L_x_196:
[----:B------:R-:W-:Y:S05]  /*def0*/  BSYNC B1 ;  /* 0x0000000000017941 */ /* 0x000fea0003800000 */
.L_x_195:
[C---:B------:R-:W-:Y:S01]  /*df00*/  ISETP.GT.AND P1, PT, R6.reuse, 0x1, PT ;  /* 0x000000010600780c */ /* 0x040fe20003f24270 */
[----:B------:R-:W-:-:S12]  /*df10*/  VIADD R6, R6, 0xfffffffe ;  /* 0xfffffffe06067836 */ /* 0x000fd80000000000 */
[----:B------:R-:W-:Y:S05]  /*df20*/  @P1 BRA `(.L_x_204) ;  /* 0xffffffec009c1947 */ /* 0x000fea000383ffff */
.L_x_185:
[----:B------:R-:W-:Y:S05]  /*df30*/  BSYNC B0 ;  /* 0x0000000000007941 */ /* 0x000fea0003800000 */
.L_x_174:
[----:B------:R-:W-:Y:S04]  /*df40*/  BSSY B0, `(.L_x_205) ;  /* 0x000003c000007945 */ /* 0x000fe80003800000 */
[----:B------:R-:W-:Y:S05]  /*df50*/  @!P6 BRA `(.L_x_206) ;  /* 0x0000000000e8e947 */ /* 0x000fea0003800000 */
[----:B------:R-:W3:Y:S01]  /*df60*/  S2R R3, SR_CgaCtaId ;  /* 0x0000000000037919 */ /* 0x000ee20000008800 */
[----:B------:R-:W-:-:S04]  /*df70*/  MOV R2, 0x400 ;  /* 0x0000040000027802 */ /* 0x000fc80000000f00 */
[----:B---3--:R-:W-:-:S05]  /*df80*/  LEA R2, R3, R2, 0x18 ;  /* 0x0000000203027211 */ /* 0x008fca00078ec0ff */
[----:B------:R-:W-:Y:S01]  /*df90*/  IMAD R3, R16, 0x8, R2 ;  /* 0x0000000810037824 */ /* 0x000fe200078e0202 */
[----:B------:R-:W-:-:S04]  /*dfa0*/  SHF.L.U32 R2, R19, 0x1f, RZ ;  /* 0x0000001f13027819 */ /* 0x000fc800000006ff */
[----:B------:R-:W3:Y:S02]  /*dfb0*/  SYNCS.PHASECHK.TRANS64.TRYWAIT P0, [R3+URZ+0x38860], R2 ;  /* 0x03886002030075a7 */ /* 0x000ee4000800017f */
[----:B---3--:R-:W-:Y:S05]  /*dfc0*/  @!P0 BRA `(.L_x_207) ;  /* 0x0000000c00608947 */ /* 0x008fea0003800000 */
.L_x_238:
        /* <DEDUP_REMOVED lines=9> */
.L_x_208:
[----:B------:R-:W3:Y:S02]  /*e060*/  LDL R2, [R1+0x4] ;  /* 0x0000040001027983 */ /* 0x000ee40000100800 */
[----:B---3--:R-:W-:-:S13]  /*e070*/  ISETP.NE.AND P0, PT, R2, RZ, PT ;  /* 0x000000ff0200720c */ /* 0x008fda0003f05270 */
[----:B------:R-:W-:Y:S05]  /*e080*/  @P0 BRA `(.L_x_209) ;  /* 0x0000000000040947 */ /* 0x000fea0003800000 */
[----:B------:R-:W-:Y:S01]  /*e090*/  BPT.TRAP 0x1 ;  /* 0x000000040000795c */ /* 0x000fe20000300000 */
.L_x_209:
[----:B------:R-:W3:Y:S01]  /*e0a0*/  LDL R2, [R1] ;  /* 0x0000000001027983 */ /* 0x000ee20000100800 */
[----:B------:R-:W-:Y:S01]  /*e0b0*/  MOV R5, 0x400 ;  /* 0x0000040000057802 */ /* 0x000fe20000000f00 */
[----:B-1----:R-:W1:Y:S01]  /*e0c0*/  S2R R6, SR_CgaCtaId ;  /* 0x0000000000067919 */ /* 0x002e620000008800 */
[----:B------:R-:W-:Y:S01]  /*e0d0*/  IMAD R21, R16, 0x5000, R21 ;  /* 0x0000500010157824 */ /* 0x000fe200078e0215 */
[----:B------:R-:W-:Y:S02]  /*e0e0*/  R2UR UR5, R20 ;  /* 0x00000000140572ca */ /* 0x000fe400000e0000 */
[----:B------:R-:W-:Y:S01]  /*e0f0*/  R2UR UR9, R3 ;  /* 0x00000000030972ca */ /* 0x000fe200000e0000 */
[----:B------:R-:W-:Y:S01]  /*e100*/  UIADD3 UR4, UP0, UR36, 0x470, URZ ;  /* 0x0000047024047890 */ /* 0x000fe2000ff1e03f */
[----:B------:R-:W-:Y:S02]  /*e110*/  R2UR UR12, R0 ;  /* 0x00000000000c72ca */ /* 0x000fe400000e0000 */
[----:B------:R-:W-:-:S02]  /*e120*/  R2UR UR13, R4 ;  /* 0x00000000040d72ca */ /* 0x000fc400000e0000 */
[----:B-1----:R-:W-:-:S04]  /*e130*/  LEA R5, R6, R5, 0x18 ;  /* 0x0000000506057211 */ /* 0x002fc800078ec0ff */
[----:B------:R-:W-:-:S04]  /*e140*/  LEA R21, R21, R5, 0x1 ;  /* 0x0000000515157211 */ /* 0x000fc800078e08ff */
        /* <DEDUP_REMOVED lines=10> */
[----:B------:R-:W-:Y:S01]  /*e1f0*/  UIADD3 UR14, UR14, 0x7c00, URZ ;  /* 0x00007c000e0e7890 */ /* 0x000fe2000fffe03f */
[----:B---3--:R-:W-:-:S13]  /*e200*/  R2UR UR11, R2 ;  /* 0x00000000020b72ca */ /* 0x008fda00000e0000 */
        /* <DEDUP_REMOVED lines=15> */
.L_x_206:
[----:B------:R-:W-:Y:S05]  /*e300*/  BSYNC B0 ;  /* 0x0000000000007941 */ /* 0x000fea0003800000 */
.L_x_205:
[----:B------:R-:W3:Y:S01]  /*e310*/  LDL.LU R0, [R1+0x14] ;  /* 0x0000140001007983 */ /* 0x000ee20000300800 */
[----:B------:R-:W-:-:S03]  /*e320*/  ULDC UR4, c[0x0][0xda4] ;  /* 0x0003690000047ab9 */ /* 0x000fc60000000800 */
[----:B------:R-:W4:Y:S01]  /*e330*/  LDL.LU R2, [R1+0x1c] ;  /* 0x00001c0001027983 */ /* 0x000f220000300800 */
[----:B------:R-:W-:-:S05]  /*e340*/  VIADD R16, R16, 0x1 ;  /* 0x0000000110107836 */ /* 0x000fca0000000000 */
[----:B------:R-:W-:-:S04]  /*e350*/  ISETP.NE.AND P0, PT, R16, 0x2, PT ;  /* 0x000000021000780c */ /* 0x000fc80003f05270 */
[----:B------:R-:W-:Y:S01]  /*e360*/  SEL R16, R16, RZ, P0 ;  /* 0x000000ff10107207 */ /* 0x000fe20000000000 */
[----:B---3--:R-:W-:Y:S02]  /*e370*/  VIADD R0, R0, UR39 ;  /* 0x0000002700007c36 */ /* 0x008fe40008000000 */
[----:B----4-:R-:W-:-:S03]  /*e380*/  VIADD R2, R2, 0x1 ;  /* 0x0000000102027836 */ /* 0x010fc60000000000 */
[----:B------:R3:W-:Y:S01]  /*e390*/  STL [R1+0x14], R0 ;  /* 0x0000140001007387 */ /* 0x0007e20000100800 */
[----:B------:R-:W-:-:S03]  /*e3a0*/  ISETP.GE.AND P1, PT, R0, UR4, PT ;  /* 0x0000000400007c0c */ /* 0x000fc6000bf26270 */
[----:B------:R4:W-:Y:S01]  /*e3b0*/  STL [R1+0x1c], R2 ;  /* 0x00001c0201007387 */ /* 0x0009e20000100800 */
[----:B---3--:R-:W-:-:S04]  /*e3c0*/  SEL R0, RZ, 0x1, P0 ;  /* 0x00000001ff007807 */ /* 0x008fc80000000000 */
[----:B------:R-:W-:-:S05]  /*e3d0*/  LOP3.LUT R19, R19, R0, RZ, 0x3c, !PT ;  /* 0x0000000013137212 */ /* 0x000fca00078e3cff */
[----:B----4-:R-:W-:Y:S05]  /*e3e0*/  @!P1 BRA `(.L_x_210) ;  /* 0xffffffc800fc9947 */ /* 0x010fea000383ffff */
[----:B------:R-:W-:-:S07]  /*e3f0*/  LOP3.LUT R2, R2, 0x1, RZ, 0xc, !PT ;  /* 0x0000000102027812 */ /* 0x000fce00078e0cff */
.L_x_157:
[----:B------:R-:W3:Y:S01]  /*e400*/  S2R R3, SR_CgaCtaId ;  /* 0x0000000000037919 */ /* 0x000ee20000008800 */
[----:B------:R-:W-:Y:S01]  /*e410*/  MOV R0, 0x400 ;  /* 0x0000040000007802 */ /* 0x000fe20000000f00 */
[----:B------:R-:W-:Y:S03]  /*e420*/  BSSY B0, `(.L_x_211) ;  /* 0x0000005000007945 */ /* 0x000fe60003800000 */
[----:B---3--:R-:W-:Y:S02]  /*e430*/  LEA R0, R3, R0, 0x18 ;  /* 0x0000000003007211 */ /* 0x008fe400078ec0ff */
[----:B------:R-:W-:-:S04]  /*e440*/  SHF.L.U32 R3, R2, 0x1f, RZ ;  /* 0x0000001f02037819 */ /* 0x000fc800000006ff */
[----:B------:R-:W3:Y:S02]  /*e450*/  SYNCS.PHASECHK.TRANS64.TRYWAIT P0, [R0+URZ+0x38820], R3 ;  /* 0x03882003000075a7 */ /* 0x000ee4000800017f */
[----:B---3--:R-:W-:Y:S05]  /*e460*/  @!P0 BRA `(.L_x_212) ;  /* 0x00000008004c8947 */ /* 0x008fea0003800000 */
.L_x_239:
[----:B------:R-:W-:Y:S05]  /*e470*/  BSYNC B0 ;  /* 0x0000000000007941 */ /* 0x000fea0003800000 */
.L_x_211:
[----:B------:R-:W-:-:S03]  /*e480*/  UMOV UR4, 0xffffffff ;  /* 0xffffffff00047882 */ /* 0x000fc60000000000 */
[----:B------:R-:W-:Y:S05]  /*e490*/  BRA.DIV UR4, `(.L_x_213) ;  /* 0x0000000a04547947 */ /* 0x000fea000b800000 */
[----:B------:R-:W4:Y:S02]  /*e4a0*/  S2R R2, SR_TID.X ;  /* 0x0000000000027919 */ /* 0x000f240000002100 */
[----:B----4-:R-:W-:-:S04]  /*e4b0*/  SHF.R.U32.HI R2, RZ, 0x5, R2 ;  /* 0x00000005ff027819 */ /* 0x010fc80000011602 */
[----:B------:R-:W-:-:S05]  /*e4c0*/  LOP3.LUT R2, R2, 0x3, RZ, 0xc0, !PT ;  /* 0x0000000302027812 */ /* 0x000fca00078ec0ff */
[----:B--2---:R2:W4:Y:S02]  /*e4d0*/  SHFL.IDX PT, R14, R2, RZ, 0x1f ;  /* 0x00001fff020e7589 */ /* 0x00452400000e0000 */
.L_x_242:
[----:B----4-:R-:W-:Y:S01]  /*e4e0*/  ISETP.NE.AND P0, PT, R14, RZ, PT ;  /* 0x000000ff0e00720c */ /* 0x010fe20003f05270 */
[----:B------:R-:W-:-:S12]  /*e4f0*/  BSSY B0, `(.L_x_214) ;  /* 0x0000026000007945 */ /* 0x000fd80003800000 */
[----:B------:R-:W-:Y:S05]  /*e500*/  @P0 BRA `(.L_x_215) ;  /* 0x0000000000900947 */ /* 0x000fea0003800000 */
[----:B------:R-:W-:-:S03]  /*e510*/  UMOV UR4, 0xffffffff ;  /* 0xffffffff00047882 */ /* 0x000fc60000000000 */
[----:B------:R-:W-:Y:S05]  /*e520*/  BRA.DIV UR4, `(.L_x_216) ;  /* 0x0000000a04647947 */ /* 0x000fea000b800000 */
[----:B------:R-:W-:-:S13]  /*e530*/  ELECT P6, URZ, PT ;  /* 0x00000000003f782f */ /* 0x000fda00038c0000 */
.L_x_245:
[----:B------:R-:W-:Y:S05]  /*e540*/  @!P6 BRA `(.L_x_215) ;  /* 0x000000000080e947 */ /* 0x000fea0003800000 */
[----:B--2---:R-:W2:Y:S02]  /*e550*/  LDL R2, [R1+0x24] ;  /* 0x0000240001027983 */ /* 0x004ea40000100800 */
[----:B--2---:R-:W-:-:S13]  /*e560*/  R2UR UR4, R2 ;  /* 0x00000000020472ca */ /* 0x004fda00000e0000 */
[----:B------:R-:W-:-:S06]  /*e570*/  ULOP3.LUT UR4, UR4, 0x2, URZ, 0xfc, !UPT ;  /* 0x0000000204047892 */ /* 0x000fcc000f8efc3f */
[----:B------:R-:W-:-:S05]  /*e580*/  IMAD.U32 R2, RZ, RZ, UR4 ;  /* 0x00000004ff027e24 */ /* 0x000fca000f8e00ff */
[----:B------:R-:W-:-:S13]  /*e590*/  ISETP.NE.AND P2, PT, R2, 0x3, PT ;  /* 0x000000030200780c */ /* 0x000fda0003f45270 */
[----:B------:R-:W-:Y:S05]  /*e5a0*/  @!P2 BRA `(.L_x_217) ;  /* 0x000000000004a947 */ /* 0x000fea0003800000 */
[----:B------:R-:W-:Y:S01]  /*e5b0*/  BPT.TRAP 0x1 ;  /* 0x000000040000795c */ /* 0x000fe20000300000 */
.L_x_217:
[----:B---3--:R-:W-:Y:S01]  /*e5c0*/  VIADD R3, R0, 0x38840 ;  /* 0x0003884000037836 */ /* 0x008fe20000000000 */
[----:B------:R-:W-:Y:S01]  /*e5d0*/  SHF.L.U32 R5, R19, 0x1f, RZ ;  /* 0x0000001f13057819 */ /* 0x000fe200000006ff */
[C---:B------:R-:W-:Y:S02]  /*e5e0*/  VIADD R2, R16.reuse, 0x1 ;  /* 0x0000000110027836 */ /* 0x040fe40000000000 */
[----:B-1----:R-:W-:-:S03]  /*e5f0*/  IMAD R6, R16, 0x8, R3 ;  /* 0x0000000810067824 */ /* 0x002fc600078e0203 */
[----:B------:R-:W-:Y:S01]  /*e600*/  ISETP.NE.AND P1, PT, R2, 0x2, PT ;  /* 0x000000020200780c */ /* 0x000fe20003f25270 */
[----:B------:R-:W1:Y:S03]  /*e610*/  SYNCS.PHASECHK.TRANS64.TRYWAIT P0, [R6+URZ], R5 ;  /* 0x00000005060075a7 */ /* 0x000e66000800017f */
[----:B------:R-:W-:-:S04]  /*e620*/  SEL R4, RZ, 0x1, P1 ;  /* 0x00000001ff047807 */ /* 0x000fc80000800000 */
[----:B------:R-:W-:Y:S02]  /*e630*/  LOP3.LUT R19, R19, R4, RZ, 0x3c, !PT ;  /* 0x0000000413137212 */ /* 0x000fe400078e3cff */
[----:B------:R-:W-:Y:S02]  /*e640*/  SEL R4, R2, RZ, P1 ;  /* 0x000000ff02047207 */ /* 0x000fe40000800000 */
[----:B------:R-:W-:-:S03]  /*e650*/  SHF.L.U32 R2, R19, 0x1f, RZ ;  /* 0x0000001f13027819 */ /* 0x000fc600000006ff */
[----:B------:R-:W-:Y:S01]  /*e660*/  IMAD R3, R4, 0x8, R3 ;  /* 0x0000000804037824 */ /* 0x000fe200078e0203 */
[----:B-1----:R-:W-:Y:S06]  /*e670*/  @!P0 BRA `(.L_x_218) ;  /* 0x0000000800308947 */ /* 0x002fec0003800000 */
.L_x_246:
[----:B------:R-:W2:Y:S02]  /*e680*/  SYNCS.PHASECHK.TRANS64.TRYWAIT P0, [R3+URZ], R2 ;  /* 0x00000002030075a7 */ /* 0x000ea4000800017f */
[----:B--2---:R-:W-:Y:S05]  /*e690*/  @!P0 BRA `(.L_x_219) ;  /* 0x00000008003c8947 */ /* 0x004fea0003800000 */
.L_x_247:
[----:B------:R-:W-:Y:S05]  /*e6a0*/  @!P2 BRA `(.L_x_220) ;  /* 0x000000000004a947 */ /* 0x000fea0003800000 */
[----:B------:R-:W-:Y:S01]  /*e6b0*/  BPT.TRAP 0x1 ;  /* 0x000000040000795c */ /* 0x000fe20000300000 */
.L_x_220:
[----:B--2---:R-:W-:-:S05]  /*e6c0*/  IADD3 R3, R0, 0x38860, RZ ;  /* 0x0003886000037810 */ /* 0x004fca0007ffe0ff */
[----:B------:R-:W-:-:S04]  /*e6d0*/  IMAD R16, R16, 0x8, R3 ;  /* 0x0000000810107824 */ /* 0x000fc800078e0203 */
[----:B------:R-:W2:Y:S02]  /*e6e0*/  SYNCS.PHASECHK.TRANS64.TRYWAIT P0, [R16+URZ], R5 ;  /* 0x00000005100075a7 */ /* 0x000ea4000800017f */
[----:B--2---:R-:W-:Y:S05]  /*e6f0*/  @!P0 BRA `(.L_x_221) ;  /* 0x0000000800388947 */ /* 0x004fea0003800000 */
.L_x_248:
[----:B------:R-:W-:-:S07]  /*e700*/  IMAD R3, R4, 0x8, R3 ;  /* 0x0000000804037824 */ /* 0x000fce00078e0203 */
.L_x_222:
[----:B---3--:R3:W4:Y:S02]  /*e710*/  SYNCS.PHASECHK.TRANS64.TRYWAIT P0, [R3+URZ], R2 ;  /* 0x00000002030075a7 */ /* 0x008724000800017f */
[----:B----4-:R-:W-:Y:S05]  /*e720*/  @!P0 NANOSLEEP.SYNCS 0x989680 ;  /* 0x009896800000895d */ /* 0x010fea0003900000 */
[----:B------:R-:W4:Y:S02]  /*e730*/  @!P0 SYNCS.PHASECHK.TRANS64 P0, [R3+URZ], R2 ;  /* 0x00000002030085a7 */ /* 0x000f24000800007f */
[----:B----4-:R-:W-:Y:S05]  /*e740*/  @!P0 BRA `(.L_x_222) ;  /* 0xfffffffc00f08947 */ /* 0x010fea000383ffff */
.L_x_215:
[----:B------:R-:W-:Y:S05]  /*e750*/  BSYNC B0 ;  /* 0x0000000000007941 */ /* 0x000fea0003800000 */
.L_x_214:
[----:B------:R-:W-:Y:S05]  /*e760*/  EXIT ;  /* 0x000000000000794d */ /* 0x000fea0003800000 */
.L_x_131:
[----:B------:R-:W-:-:S13]  /*e770*/  R2UR UR4, R18 ;  /* 0x00000000120472ca */ /* 0x000fda00000e0000 */
[----:B-1----:R-:W-:-:S04]  /*e780*/  IMAD.U32 R3, RZ, RZ, UR4 ;  /* 0x00000004ff037e24 */ /* 0x002fc8000f8e00ff */
[----:B------:R1:W2:Y:S03]  /*e790*/  SYNCS.PHASECHK.TRANS64.TRYWAIT P1, [R3+URZ+0x38800], R0 ;  /* 0x03880000030075a7 */ /* 0x0002a6000802017f */
[----:B--2---:R-:W-:Y:S05]  /*e7a0*/  @!P1 NANOSLEEP.SYNCS 0x989680 ;  /* 0x009896800000995d */ /* 0x004fea0003900000 */
[----:B------:R-:W2:Y:S02]  /*e7b0*/  @!P1 SYNCS.PHASECHK.TRANS64 P1, [R3+URZ+0x38800], R0 ;  /* 0x03880000030095a7 */ /* 0x000ea4000802007f */
[----:B--2---:R-:W-:Y:S05]  /*e7c0*/  @!P1 BRA `(.L_x_131) ;  /* 0xfffffffc00e89947 */ /* 0x004fea000383ffff */
[----:B------:R-:W-:Y:S05]  /*e7d0*/  BRA `(.L_x_223) ;  /* 0xffffff2c00e07947 */ /* 0x000fea000383ffff */
.L_x_135:
[----:B--2---:R2:W3:Y:S02]  /*e7e0*/  SYNCS.PHASECHK.TRANS64.TRYWAIT P1, [R0+URZ+0x38830], R3 ;  /* 0x03883003000075a7 */ /* 0x0044e4000802017f */
[----:B---3--:R-:W-:Y:S05]  /*e7f0*/  @!P1 NANOSLEEP.SYNCS 0x989680 ;  /* 0x009896800000995d */ /* 0x008fea0003900000 */
[----:B------:R-:W3:Y:S02]  /*e800*/  @!P1 SYNCS.PHASECHK.TRANS64 P1, [R0+URZ+0x38830], R3 ;  /* 0x03883003000095a7 */ /* 0x000ee4000802007f */
[----:B---3--:R-:W-:Y:S05]  /*e810*/  @!P1 BRA `(.L_x_135) ;  /* 0xfffffffc00f09947 */ /* 0x008fea000383ffff */
[----:B------:R-:W-:Y:S05]  /*e820*/  BRA `(.L_x_134) ;  /* 0xffffff3000047947 */ /* 0x000fea000383ffff */
.L_x_141:
[----:B--2---:R-:W-:-:S04]  /*e830*/  IMAD.U32 R4, RZ, RZ, UR39 ;  /* 0x00000027ff047e24 */ /* 0x004fc8000f8e00ff */
[----:B------:R2:W3:Y:S03]  /*e840*/  SYNCS.PHASECHK.TRANS64.TRYWAIT P1, [R4+URZ+0x38830], R3 ;  /* 0x03883003040075a7 */ /* 0x0004e6000802017f */
[----:B---3--:R-:W-:Y:S05]  /*e850*/  @!P1 NANOSLEEP.SYNCS 0x989680 ;  /* 0x009896800000995d */ /* 0x008fea0003900000 */
[----:B------:R-:W3:Y:S02]  /*e860*/  @!P1 SYNCS.PHASECHK.TRANS64 P1, [R4+URZ+0x38830], R3 ;  /* 0x03883003040095a7 */ /* 0x000ee4000802007f */
[----:B---3--:R-:W-:Y:S05]  /*e870*/  @!P1 BRA `(.L_x_141) ;  /* 0xfffffffc00ec9947 */ /* 0x008fea000383ffff */
[----:B------:R-:W-:Y:S05]  /*e880*/  BRA `(.L_x_140) ;  /* 0xffffff6800487947 */ /* 0x000fea000383ffff */
.L_x_145:
[----:B-12---:R-:W-:-:S04]  /*e890*/  IMAD.U32 R3, RZ, RZ, UR4 ;  /* 0x00000004ff037e24 */ /* 0x006fc8000f8e00ff */
[----:B------:R1:W2:Y:S03]  /*e8a0*/  SYNCS.PHASECHK.TRANS64.TRYWAIT P1, [R3+URZ+0x38850], R0 ;  /* 0x03885000030075a7 */ /* 0x0002a6000802017f */
[----:B--2---:R-:W-:Y:S05]  /*e8b0*/  @!P1 NANOSLEEP.SYNCS 0x989680 ;  /* 0x009896800000995d */ /* 0x004fea0003900000 */
[----:B------:R-:W2:Y:S02]  /*e8c0*/  @!P1 SYNCS.PHASECHK.TRANS64 P1, [R3+URZ+0x38850], R0 ;  /* 0x03885000030095a7 */ /* 0x000ea4000802007f */
[----:B--2---:R-:W-:Y:S05]  /*e8d0*/  @!P1 BRA `(.L_x_145) ;  /* 0xfffffffc00ec9947 */ /* 0x004fea000383ffff */
[----:B------:R-:W-:Y:S05]  /*e8e0*/  BRA `(.L_x_144) ;  /* 0xffffff8c009c7947 */ /* 0x000fea000383ffff */
.L_x_152:
[----:B--2---:R-:W-:-:S04]  /*e8f0*/  IMAD.U32 R7, RZ, RZ, UR8 ;  /* 0x00000008ff077e24 */ /* 0x004fc8000f8e00ff */
[----:B------:R2:W3:Y:S03]  /*e900*/  SYNCS.PHASECHK.TRANS64.TRYWAIT P1, [R7+URZ+0x38850], R0 ;  /* 0x03885000070075a7 */ /* 0x0004e6000802017f */
[----:B---3--:R-:W-:Y:S05]  /*e910*/  @!P1 NANOSLEEP.SYNCS 0x989680 ;  /* 0x009896800000995d */ /* 0x008fea0003900000 */
[----:B------:R-:W3:Y:S02]  /*e920*/  @!P1 SYNCS.PHASECHK.TRANS64 P1, [R7+URZ+0x38850], R0 ;  /* 0x03885000070095a7 */ /* 0x000ee4000802007f */
[----:B---3--:R-:W-:Y:S05]  /*e930*/  @!P1 BRA `(.L_x_152) ;  /* 0xfffffffc00ec9947 */ /* 0x008fea000383ffff */
[----:B------:R-:W-:Y:S05]  /*e940*/  BRA `(.L_x_151) ;  /* 0xffffffa400b87947 */ /* 0x000fea000383ffff */
.L_x_165:
        /* <DEDUP_REMOVED lines=11> */
.L_x_225:
[----:B------:R-:W-:Y:S05]  /*ea00*/  BSYNC B0 ;  /* 0x0000000000007941 */ /* 0x000fea0003800000 */
.L_x_224:
[----:B------:R-:W-:Y:S05]  /*ea10*/  BRA `(.L_x_226) ;  /* 0xffffffd000287947 */ /* 0x000fea000383ffff */
.L_x_166:
[----:B------:R-:W-:Y:S01]  /*ea20*/  BSSY B0, `(.L_x_227) ;  /* 0x0000006000007945 */ /* 0x000fe20003800000 */
[----:B------:R-:W-:-:S07]  /*ea30*/  IMAD.MOV.U32 R15, RZ, RZ, -0x1 ;  /* 0xffffffffff0f7424 */ /* 0x000fce00078e00ff */
[----:B------:R-:W-:Y:S05]  /*ea40*/  WARPSYNC.COLLECTIVE R15, `(.L_x_228) ;  /* 0x000000000f0c7348 */ /* 0x000fea0003c00000 */
[----:B------:R-:W-:Y:S02]  /*ea50*/  ELECT P6, UR62, PT ;  /* 0x00000000003e782f */ /* 0x000fe400038c0000 */
[----:B------:R-:W-:Y:S01]  /*ea60*/  MOV R14, UR62 ;  /* 0x0000003e000e7c02 */ /* 0x000fe20008000f00 */
[----:B------:R-:W-:Y:S10]  /*ea70*/  ENDCOLLECTIVE ;  /* 0x000000000000791b */ /* 0x000ff40003800000 */
.L_x_228:
[----:B------:R-:W-:Y:S05]  /*ea80*/  BSYNC B0 ;  /* 0x0000000000007941 */ /* 0x000fea0003800000 */
.L_x_227:
[----:B------:R-:W-:Y:S05]  /*ea90*/  BRA `(.L_x_229) ;  /* 0xffffffd000247947 */ /* 0x000fea000383ffff */
.L_x_169:
[----:B---3--:R3:W4:Y:S02]  /*eaa0*/  SYNCS.PHASECHK.TRANS64.TRYWAIT P1, [R4+URZ+0x38840], R9 ;  /* 0x03884009040075a7 */ /* 0x008724000802017f */
[----:B----4-:R-:W-:Y:S05]  /*eab0*/  @!P1 NANOSLEEP.SYNCS 0x989680 ;  /* 0x009896800000995d */ /* 0x010fea0003900000 */
[----:B------:R-:W4:Y:S02]  /*eac0*/  @!P1 SYNCS.PHASECHK.TRANS64 P1, [R4+URZ+0x38840], R9 ;  /* 0x03884009040095a7 */ /* 0x000f24000802007f */
[----:B----4-:R-:W-:Y:S05]  /*ead0*/  @!P1 BRA `(.L_x_169) ;  /* 0xfffffffc00f09947 */ /* 0x010fea000383ffff */
[----:B------:R-:W-:Y:S05]  /*eae0*/  BRA `(.L_x_230) ;  /* 0xffffffd000887947 */ /* 0x000fea000383ffff */
.L_x_173:
[----:B-1----:R-:W1:Y:S01]  /*eaf0*/  S2R R9, SR_CgaCtaId ;  /* 0x0000000000097919 */ /* 0x002e620000008800 */
[----:B------:R-:W-:-:S04]  /*eb00*/  MOV R7, 0x400 ;  /* 0x0000040000077802 */ /* 0x000fc80000000f00 */
[----:B-1----:R-:W-:-:S04]  /*eb10*/  LEA R7, R9, R7, 0x18 ;  /* 0x0000000709077211 */ /* 0x002fc800078ec0ff */
[----:B------:R1:W3:Y:S03]  /*eb20*/  SYNCS.PHASECHK.TRANS64.TRYWAIT P1, [R7+URZ+0x38820], R6 ;  /* 0x03882006070075a7 */ /* 0x0002e6000802017f */
[----:B---3--:R-:W-:Y:S05]  /*eb30*/  @!P1 NANOSLEEP.SYNCS 0x989680 ;  /* 0x009896800000995d */ /* 0x008fea0003900000 */
[----:B------:R-:W3:Y:S02]  /*eb40*/  @!P1 SYNCS.PHASECHK.TRANS64 P1, [R7+URZ+0x38820], R6 ;  /* 0x03882006070095a7 */ /* 0x000ee4000802007f */
[----:B---3--:R-:W-:Y:S05]  /*eb50*/  @!P1 BRA `(.L_x_173) ;  /* 0xfffffffc00e49947 */ /* 0x008fea000383ffff */
[----:B------:R-:W-:Y:S05]  /*eb60*/  BRA `(.L_x_231) ;  /* 0xffffffd800107947 */ /* 0x000fea000383ffff */
.L_x_179:
[----:B-1----:R1:W2:Y:S02]  /*eb70*/  SYNCS.PHASECHK.TRANS64.TRYWAIT P1, [R2+URZ+0x38840], R3 ;  /* 0x03884003020075a7 */ /* 0x0022a4000802017f */
[----:B--2---:R-:W-:Y:S05]  /*eb80*/  @!P1 NANOSLEEP.SYNCS 0x989680 ;  /* 0x009896800000995d */ /* 0x004fea0003900000 */
[----:B------:R-:W2:Y:S02]  /*eb90*/  @!P1 SYNCS.PHASECHK.TRANS64 P1, [R2+URZ+0x38840], R3 ;  /* 0x03884003020095a7 */ /* 0x000ea4000802007f */
[----:B--2---:R-:W-:Y:S05]  /*eba0*/  @!P1 BRA `(.L_x_179) ;  /* 0xfffffffc00f09947 */ /* 0x004fea000383ffff */
[----:B------:R-:W-:Y:S05]  /*ebb0*/  BRA `(.L_x_232) ;  /* 0xffffffd800b47947 */ /* 0x000fea000383ffff */
.L_x_182:
[----:B-1----:R1:W2:Y:S02]  /*ebc0*/  SYNCS.PHASECHK.TRANS64.TRYWAIT P1, [R2+URZ+0x38860], R3 ;  /* 0x03886003020075a7 */ /* 0x0022a4000802017f */
[----:B--2---:R-:W-:Y:S05]  /*ebd0*/  @!P1 NANOSLEEP.SYNCS 0x989680 ;  /* 0x009896800000995d */ /* 0x004fea0003900000 */
[----:B------:R-:W2:Y:S02]  /*ebe0*/  @!P1 SYNCS.PHASECHK.TRANS64 P1, [R2+URZ+0x38860], R3 ;  /* 0x03886003020095a7 */ /* 0x000ea4000802007f */
[----:B--2---:R-:W-:Y:S05]  /*ebf0*/  @!P1 BRA `(.L_x_182) ;  /* 0xfffffffc00f09947 */ /* 0x004fea000383ffff */
[----:B------:R-:W-:Y:S05]  /*ec00*/  BRA `(.L_x_233) ;  /* 0xffffffdc00747947 */ /* 0x000fea000383ffff */
.L_x_189:
[----:B--2---:R2:W3:Y:S02]  /*ec10*/  SYNCS.PHASECHK.TRANS64.TRYWAIT P1, [R2+URZ+0x38840], R3 ;  /* 0x03884003020075a7 */ /* 0x0044e4000802017f */
[----:B---3--:R-:W-:Y:S05]  /*ec20*/  @!P1 NANOSLEEP.SYNCS 0x989680 ;  /* 0x009896800000995d */ /* 0x008fea0003900000 */
[----:B------:R-:W3:Y:S02]  /*ec30*/  @!P1 SYNCS.PHASECHK.TRANS64 P1, [R2+URZ+0x38840], R3 ;  /* 0x03884003020095a7 */ /* 0x000ee4000802007f */
[----:B---3--:R-:W-:Y:S05]  /*ec40*/  @!P1 BRA `(.L_x_189) ;  /* 0xfffffffc00f09947 */ /* 0x008fea000383ffff */
[----:B------:R-:W-:Y:S05]  /*ec50*/  BRA `(.L_x_234) ;  /* 0xffffffe000dc7947 */ /* 0x000fea000383ffff */
.L_x_192:
[----:B-1----:R1:W2:Y:S02]  /*ec60*/  SYNCS.PHASECHK.TRANS64.TRYWAIT P1, [R2+URZ+0x38860], R19 ;  /* 0x03886013020075a7 */ /* 0x0022a4000802017f */
[----:B--2---:R-:W-:Y:S05]  /*ec70*/  @!P1 NANOSLEEP.SYNCS 0x989680 ;  /* 0x009896800000995d */ /* 0x004fea0003900000 */
[----:B------:R-:W2:Y:S02]  /*ec80*/  @!P1 SYNCS.PHASECHK.TRANS64 P1, [R2+URZ+0x38860], R19 ;  /* 0x03886013020095a7 */ /* 0x000ea4000802007f */
[----:B--2---:R-:W-:Y:S05]  /*ec90*/  @!P1 BRA `(.L_x_192) ;  /* 0xfffffffc00f09947 */ /* 0x004fea000383ffff */
[----:B------:R-:W-:Y:S05]  /*eca0*/  BRA `(.L_x_235) ;  /* 0xffffffe4009c7947 */ /* 0x000fea000383ffff */
.L_x_198:
[----:B--2---:R2:W3:Y:S02]  /*ecb0*/  SYNCS.PHASECHK.TRANS64.TRYWAIT P1, [R2+URZ+0x38840], R3 ;  /* 0x03884003020075a7 */ /* 0x0044e4000802017f */
[----:B---3--:R-:W-:Y:S05]  /*ecc0*/  @!P1 NANOSLEEP.SYNCS 0x989680 ;  /* 0x009896800000995d */ /* 0x008fea0003900000 */
[----:B------:R-:W3:Y:S02]  /*ecd0*/  @!P1 SYNCS.PHASECHK.TRANS64 P1, [R2+URZ+0x38840], R3 ;  /* 0x03884003020095a7 */ /* 0x000ee4000802007f */
[----:B---3--:R-:W-:Y:S05]  /*ece0*/  @!P1 BRA `(.L_x_198) ;  /* 0xfffffffc00f09947 */ /* 0x008fea000383ffff */
[----:B------:R-:W-:Y:S05]  /*ecf0*/  BRA `(.L_x_236) ;  /* 0xffffffe800e07947 */ /* 0x000fea000383ffff */
.L_x_201:
[----:B-1----:R1:W2:Y:S02]  /*ed00*/  SYNCS.PHASECHK.TRANS64.TRYWAIT P1, [R2+URZ+0x38860], R10 ;  /* 0x0388600a020075a7 */ /* 0x0022a4000802017f */
[----:B--2---:R-:W-:Y:S05]  /*ed10*/  @!P1 NANOSLEEP.SYNCS 0x989680 ;  /* 0x009896800000995d */ /* 0x004fea0003900000 */
[----:B------:R-:W2:Y:S02]  /*ed20*/  @!P1 SYNCS.PHASECHK.TRANS64 P1, [R2+URZ+0x38860], R10 ;  /* 0x0388600a020095a7 */ /* 0x000ea4000802007f */
[----:B--2---:R-:W-:Y:S05]  /*ed30*/  @!P1 BRA `(.L_x_201) ;  /* 0xfffffffc00f09947 */ /* 0x004fea000383ffff */
[----:B------:R-:W-:Y:S05]  /*ed40*/  BRA `(.L_x_237) ;  /* 0xffffffec00a07947 */ /* 0x000fea000383ffff */
.L_x_207:
[----:B---3--:R3:W4:Y:S02]  /*ed50*/  SYNCS.PHASECHK.TRANS64.TRYWAIT P0, [R3+URZ+0x38860], R2 ;  /* 0x03886002030075a7 */ /* 0x008724000800017f */
[----:B----4-:R-:W-:Y:S05]  /*ed60*/  @!P0 NANOSLEEP.SYNCS 0x989680 ;  /* 0x009896800000895d */ /* 0x010fea0003900000 */
[----:B------:R-:W4:Y:S02]  /*ed70*/  @!P0 SYNCS.PHASECHK.TRANS64 P0, [R3+URZ+0x38860], R2 ;  /* 0x03886002030085a7 */ /* 0x000f24000800007f */
[----:B----4-:R-:W-:Y:S05]  /*ed80*/  @!P0 BRA `(.L_x_207) ;  /* 0xfffffffc00f08947 */ /* 0x010fea000383ffff */
[----:B------:R-:W-:Y:S05]  /*ed90*/  BRA `(.L_x_238) ;  /* 0xfffffff0008c7947 */ /* 0x000fea000383ffff */
.L_x_212:
[----:B---3--:R3:W4:Y:S02]  /*eda0*/  SYNCS.PHASECHK.TRANS64.TRYWAIT P0, [R0+URZ+0x38820], R3 ;  /* 0x03882003000075a7 */ /* 0x008724000800017f */
[----:B----4-:R-:W-:Y:S05]  /*edb0*/  @!P0 NANOSLEEP.SYNCS 0x989680 ;  /* 0x009896800000895d */ /* 0x010fea0003900000 */
[----:B------:R-:W4:Y:S02]  /*edc0*/  @!P0 SYNCS.PHASECHK.TRANS64 P0, [R0+URZ+0x38820], R3 ;  /* 0x03882003000085a7 */ /* 0x000f24000800007f */
[----:B----4-:R-:W-:Y:S05]  /*edd0*/  @!P0 BRA `(.L_x_212) ;  /* 0xfffffffc00f08947 */ /* 0x010fea000383ffff */
[----:B------:R-:W-:Y:S05]  /*ede0*/  BRA `(.L_x_239) ;  /* 0xfffffff400a07947 */ /* 0x000fea000383ffff */
.L_x_213:
[----:B------:R-:W4:Y:S01]  /*edf0*/  S2R R2, SR_TID.X ;  /* 0x0000000000027919 */ /* 0x000f220000002100 */
[----:B------:R-:W-:Y:S01]  /*ee00*/  BSSY B0, `(.L_x_240) ;  /* 0x000000a000007945 */ /* 0x000fe20003800000 */
[----:B------:R-:W-:Y:S02]  /*ee10*/  IMAD.MOV.U32 R12, RZ, RZ, RZ ;  /* 0x000000ffff0c7224 */ /* 0x000fe400078e00ff */
[----:B------:R-:W-:Y:S02]  /*ee20*/  IMAD.MOV.U32 R11, RZ, RZ, 0x1f ;  /* 0x0000001fff0b7424 */ /* 0x000fe400078e00ff */
[----:B--2---:R-:W-:Y:S01]  /*ee30*/  IMAD.MOV.U32 R15, RZ, RZ, -0x1 ;  /* 0xffffffffff0f7424 */ /* 0x004fe200078e00ff */
[----:B----4-:R-:W-:-:S04]  /*ee40*/  SHF.R.U32.HI R2, RZ, 0x5, R2 ;  /* 0x00000005ff027819 */ /* 0x010fc80000011602 */
[----:B------:R-:W-:-:S05]  /*ee50*/  LOP3.LUT R2, R2, 0x3, RZ, 0xc0, !PT ;  /* 0x0000000302027812 */ /* 0x000fca00078ec0ff */
[----:B------:R-:W-:-:S07]  /*ee60*/  IMAD.MOV.U32 R13, RZ, RZ, R2 ;  /* 0x000000ffff0d7224 */ /* 0x000fce00078e0002 */
[----:B-1-3--:R-:W-:Y:S05]  /*ee70*/  WARPSYNC.COLLECTIVE R15, `(.L_x_241) ;  /* 0x000000000f087348 */ /* 0x00afea0003c00000 */
[----:B------:R2:W4:Y:S02]  /*ee80*/  SHFL.IDX P6, R14, R13, R12, R11 ;  /* 0x0000000c0d0e7389 */ /* 0x00052400000c000b */
[----:B-1234-:R-:W-:Y:S01]  /*ee90*/  ENDCOLLECTIVE ;  /* 0x000000000000791b */ /* 0x01efe20003800000 */
.L_x_241:
[----:B------:R-:W-:Y:S05]  /*eea0*/  BSYNC B0 ;  /* 0x0000000000007941 */ /* 0x000fea0003800000 */
.L_x_240:
[----:B------:R-:W-:Y:S05]  /*eeb0*/  BRA `(.L_x_242) ;  /* 0xfffffff400887947 */ /* 0x000fea000383ffff */
.L_x_216:
[----:B------:R-:W-:Y:S01]  /*eec0*/  BSSY B1, `(.L_x_243) ;  /* 0x0000006000017945 */ /* 0x000fe20003800000 */
[----:B------:R-:W-:-:S07]  /*eed0*/  IMAD.MOV.U32 R15, RZ, RZ, -0x1 ;  /* 0xffffffffff0f7424 */ /* 0x000fce00078e00ff */
[----:B-123--:R-:W-:Y:S05]  /*eee0*/  WARPSYNC.COLLECTIVE R15, `(.L_x_244) ;  /* 0x000000000f0c7348 */ /* 0x00efea0003c00000 */
[----:B------:R-:W-:Y:S02]  /*eef0*/  ELECT P6, UR62, PT ;  /* 0x00000000003e782f */ /* 0x000fe400038c0000 */
[----:B------:R-:W-:Y:S01]  /*ef00*/  MOV R14, UR62 ;  /* 0x0000003e000e7c02 */ /* 0x000fe20008000f00 */
[----:B-123--:R-:W-:Y:S10]  /*ef10*/  ENDCOLLECTIVE ;  /* 0x000000000000791b */ /* 0x00eff40003800000 */
.L_x_244:
[----:B------:R-:W-:Y:S05]  /*ef20*/  BSYNC B1 ;  /* 0x0000000000017941 */ /* 0x000fea0003800000 */
.L_x_243:
[----:B------:R-:W-:Y:S05]  /*ef30*/  BRA `(.L_x_245) ;  /* 0xfffffff400807947 */ /* 0x000fea000383ffff */
.L_x_218:
[----:B-1----:R1:W2:Y:S02]  /*ef40*/  SYNCS.PHASECHK.TRANS64.TRYWAIT P0, [R6+URZ], R5 ;  /* 0x00000005060075a7 */ /* 0x0022a4000800017f */
[----:B--2---:R-:W-:Y:S05]  /*ef50*/  @!P0 NANOSLEEP.SYNCS 0x989680 ;  /* 0x009896800000895d */ /* 0x004fea0003900000 */
[----:B------:R-:W2:Y:S02]  /*ef60*/  @!P0 SYNCS.PHASECHK.TRANS64 P0, [R6+URZ], R5 ;  /* 0x00000005060085a7 */ /* 0x000ea4000800007f */
[----:B--2---:R-:W-:Y:S05]  /*ef70*/  @!P0 BRA `(.L_x_218) ;  /* 0xfffffffc00f08947 */ /* 0x004fea000383ffff */
[----:B------:R-:W-:Y:S05]  /*ef80*/  BRA `(.L_x_246) ;  /* 0xfffffff400bc7947 */ /* 0x000fea000383ffff */
.L_x_219:
[----:B--2---:R2:W3:Y:S02]  /*ef90*/  SYNCS.PHASECHK.TRANS64.TRYWAIT P0, [R3+URZ], R2 ;  /* 0x00000002030075a7 */ /* 0x0044e4000800017f */
[----:B---3--:R-:W-:Y:S05]  /*efa0*/  @!P0 NANOSLEEP.SYNCS 0x989680 ;  /* 0x009896800000895d */ /* 0x008fea0003900000 */
[----:B------:R-:W3:Y:S02]  /*efb0*/  @!P0 SYNCS.PHASECHK.TRANS64 P0, [R3+URZ], R2 ;  /* 0x00000002030085a7 */ /* 0x000ee4000800007f */
[----:B---3--:R-:W-:Y:S05]  /*efc0*/  @!P0 BRA `(.L_x_219) ;  /* 0xfffffffc00f08947 */ /* 0x008fea000383ffff */
[----:B------:R-:W-:Y:S05]  /*efd0*/  BRA `(.L_x_247) ;  /* 0xfffffff400b07947 */ /* 0x000fea000383ffff */
.L_x_221:
[----:B--2---:R2:W3:Y:S02]  /*efe0*/  SYNCS.PHASECHK.TRANS64.TRYWAIT P0, [R16+URZ], R5 ;  /* 0x00000005100075a7 */ /* 0x0044e4000800017f */
[----:B---3--:R-:W-:Y:S05]  /*eff0*/  @!P0 NANOSLEEP.SYNCS 0x989680 ;  /* 0x009896800000895d */ /* 0x008fea0003900000 */
[----:B------:R-:W3:Y:S02]  /*f000*/  @!P0 SYNCS.PHASECHK.TRANS64 P0, [R16+URZ], R5 ;  /* 0x00000005100085a7 */ /* 0x000ee4000800007f */
[----:B---3--:R-:W-:Y:S05]  /*f010*/  @!P0 BRA `(.L_x_221) ;  /* 0xfffffffc00f08947 */ /* 0x008fea000383ffff */
[----:B------:R-:W-:Y:S05]  /*f020*/  BRA `(.L_x_248) ;  /* 0xfffffff400b47947 */ /* 0x000fea000383ffff */
.L_x_249:
        /* <DEDUP_REMOVED lines=13> */
.L_x_2838:


//--------------------- .text._ZN7cutlass13device_kernelIN5flash11enable_sm90INS1_16FlashAttnFwdSm90INS1_25CollectiveMainloopFwdSm90ILi2EN4cute5tupleIJNS5_1CILi1EEES8_S8_EEENS6_IJNS7_ILi128EEENS7_ILi80EEENS7_ILi256EEEEEELi256ENS_10bfloat16_tEfNS_4arch4Sm90ELb0ELb0ELb0ELb1ELb0ELb0ELb0ELb1ELb1ELb0ELb0ELb0EEENS1_21CollectiveEpilogueFwdINS6_IJSA_SC_SB_EEES9_SE_SG_Li256ELb1ELb0ELb0ELb0EEENS1_36VarlenDynamicPersistentTileSchedulerILi128ELi80ELi256ELi32ELb0ELb0ELb1ELb0ELb1ELb1EEEEEEEEEvNT_6ParamsE --------------------------
	.section	.text._ZN7cutlass13device_kernelIN5flash11enable_sm90INS1_16FlashAttnFwdSm90INS1_25CollectiveMainloopFwdSm90ILi2EN4cute5tupleIJNS5_1CILi1EEES8_S8_EEENS6_IJNS7_ILi128EEENS7_ILi80EEENS7_ILi256EEEEEELi256ENS_10bfloat16_tEfNS_4arch4Sm90ELb0ELb0ELb0ELb1ELb0ELb0ELb0ELb1ELb1ELb0ELb0ELb0EEENS1_21CollectiveEpilogueFwdINS6_IJSA_SC_SB_EEES9_SE_SG_Li256ELb1ELb0ELb0ELb0EEENS1_36VarlenDynamicPersistentTileSchedulerILi128ELi80ELi256ELi32ELb0ELb0ELb1ELb0ELb1ELb1EEEEEEEEEvNT_6ParamsE,"ax",@progbits
	.align	128
.text._ZN7cutlass13device_kernelIN5flash11enable_sm90INS1_16FlashAttnFwdSm90INS1_25CollectiveMainloopFwdSm90ILi2EN4cute5tupleIJNS5_1CILi1EEES8_S8_EEENS6_IJNS7_ILi128EEENS7_ILi80EEENS7_ILi256EEEEEELi256ENS_10bfloat16_tEfNS_4arch4Sm90ELb0ELb0ELb0ELb1ELb0ELb0ELb0ELb1ELb1ELb0ELb0ELb0EEENS1_21CollectiveEpilogueFwdINS6_IJSA_SC_SB_EEES9_SE_SG_Li256ELb1ELb0ELb0ELb0EEENS1_36VarlenDynamicPersistentTileSchedulerILi128ELi80ELi256ELi32ELb0ELb0ELb1ELb0ELb1ELb1EEEEEEEEEvNT_6ParamsE:
        .type           _ZN7cutlass13device_kernelIN5flash11enable_sm90INS1_16FlashAttnFwdSm90INS1_25CollectiveMainloopFwdSm90ILi2EN4cute5tupleIJNS5_1CILi1EEES8_S8_EEENS6_IJNS7_ILi128EEENS7_ILi80EEENS7_ILi256EEEEEELi256ENS_10bfloat16_tEfNS_4arch4Sm90ELb0ELb0ELb0ELb1ELb0ELb0ELb0ELb1ELb1ELb0ELb0ELb0EEENS1_21CollectiveEpilogueFwdINS6_IJSA_SC_SB_EEES9_SE_SG_Li256ELb1ELb0ELb0ELb0EEENS1_36VarlenDynamicPersistentTileSchedulerILi128ELi80ELi256ELi32ELb0ELb0ELb1ELb0ELb1ELb1EEEEEEEEEvNT_6ParamsE,@function
        .size           _ZN7cutlass13device_kernelIN5flash11enable_sm90INS1_16FlashAttnFwdSm90INS1_25CollectiveMainloopFwdSm90ILi2EN4cute5tupleIJNS5_1CILi1EEES8_S8_EEENS6_IJNS7_ILi128EEENS7_ILi80EEENS7_ILi256EEEEEELi256ENS_10bfloat16_tEfNS_4arch4Sm90ELb0ELb0ELb0ELb1ELb0ELb0ELb0ELb1ELb1ELb0ELb0ELb0EEENS1_21CollectiveEpilogueFwdINS6_IJSA_SC_SB_EEES9_SE_SG_Li256ELb1ELb0ELb0ELb0EEENS1_36VarlenDynamicPersistentTileSchedulerILi128ELi80ELi256ELi32ELb0ELb0ELb1ELb0ELb1ELb1EEEEEEEEEvNT_6ParamsE,(.L_x_2839 - _ZN7cutlass13device_kernelIN5flash11enable_sm90INS1_16FlashAttnFwdSm90INS1_25CollectiveMainloopFwdSm90ILi2EN4cute5tupleIJNS5_1CILi1EEES8_S8_EEENS6_IJNS7_ILi128EEENS7_ILi80EEENS7_ILi256EEEEEELi256ENS_10bfloat16_tEfNS_4arch4Sm90ELb0ELb0ELb0ELb1ELb0ELb0ELb0ELb1ELb1ELb0ELb0ELb0EEENS1_21CollectiveEpilogueFwdINS6_IJSA_SC_SB_EEES9_SE_SG_Li256ELb1ELb0ELb0ELb0EEENS1_36VarlenDynamicPersistentTileSchedulerILi128ELi80ELi256ELi32ELb0ELb0ELb1ELb0ELb1ELb1EEEEEEEEEvNT_6ParamsE)
        .other          _ZN7cutlass13device_kernelIN5flash11enable_sm90INS1_16FlashAttnFwdSm90INS1_25CollectiveMainloopFwdSm90ILi2EN4cute5tupleIJNS5_1CILi1EEES8_S8_EEENS6_IJNS7_ILi128EEENS7_ILi80EEENS7_ILi256EEEEEELi256ENS_10bfloat16_tEfNS_4arch4Sm90ELb0ELb0ELb0ELb1ELb0ELb0ELb0ELb1ELb1ELb0ELb0ELb0EEENS1_21CollectiveEpilogueFwdINS6_IJSA_SC_SB_EEES9_SE_SG_Li256ELb1ELb0ELb0ELb0EEENS1_36VarlenDynamicPersistentTileSchedulerILi128ELi80ELi256ELi32ELb0ELb0ELb1ELb0ELb1ELb1EEEEEEEEEvNT_6ParamsE,@"STO_CUDA_ENTRY STV_DEFAULT"
_ZN7cutlass13device_kernelIN5flash11enable_sm90INS1_16FlashAttnFwdSm90INS1_25CollectiveMainloopFwdSm90ILi2EN4cute5tupleIJNS5_1CILi1EEES8_S8_EEENS6_IJNS7_ILi128EEENS7_ILi80EEENS7_ILi256EEEEEELi256ENS_10bfloat16_tEfNS_4arch4Sm90ELb0ELb0ELb0ELb1ELb0ELb0ELb0ELb1ELb1ELb0ELb0ELb0EEENS1_21CollectiveEpilogueFwdINS6_IJSA_SC_SB_EEES9_SE_SG_Li256ELb1ELb0ELb0ELb0EEENS1_36VarlenDynamicPersistentTileSchedulerILi128ELi80ELi256ELi32ELb0ELb0ELb1ELb0ELb1ELb1EEEEEEEEEvNT_6ParamsE:
[----:B------:R-:W0:Y:S02]  /*0000*/  LDC R1, c[0x0][0x28] ;  /* 0x00000a00ff017b82 */ /* 0x000e240000000800 */
[----:B0-----:R-:W-:Y:S01]  /*0010*/  VIADD R1, R1, 0xffffffc8 ;  /* 0xffffffc801017836 */ /* 0x001fe20000000000 */
[----:B------:R-:W0:Y:S01]  /*0020*/  S2R R3, SR_TID.X ;  /* 0x0000000000037919 */ /* 0x000e220000002100 */
[----:B------:R-:W-:Y:S01]  /*0030*/  ELECT P0, URZ, PT ;  /* 0x00000000003f782f */ /* 0x000fe20003800000 */
[----:B------:R-:W-:Y:S01]  /*0040*/  BSSY B0, `(.L_x_250) ;  /* 0x0000011000007945 */ /* 0x000fe20003800000 */
[----:B0-----:R-:W-:-:S05]  /*0050*/  SHF.R.U32.HI R0, RZ, 0x5, R3 ;  /* 0x00000005ff007819 */ /* 0x001fca0000011603 */
[----:B------:R-:W0:Y:S02]  /*0060*/  SHFL.IDX PT, R2, R0, RZ, 0x1f ;  /* 0x00001fff00027589 */ /* 0x000e2400000e0000 */
[----:B0-----:R-:W-:Y:S02]  /*0070*/  ISETP.EQ.AND P0, PT, R2, RZ, P0 ;  /* 0x000000ff0200720c */ /* 0x001fe40000702270 */
[----:B------:R-:W-:-:S11]  /*0080*/  SHF.R.U32.HI R2, RZ, 0x7, R3 ;  /* 0x00000007ff027819 */ /* 0x000fd60000011603 */
[----:B------:R-:W-:Y:S05]  /*0090*/  @!P0 BRA `(.L_x_251) ;  /* 0x00000000002c8947 */ /* 0x000fea0003800000 */
[----:B------:R-:W-:Y:S02]  /*00a0*/  ULDC.64 UR4, c[0x0][0x198] ;  /* 0x0000660000047ab9 */ /* 0x000fe40000000a00 */
[----:B------:R-:W-:Y:S02]  /*00b0*/  UIADD3 UR6, UP0, UR4, 0x270, URZ ;  /* 0x0000027004067890 */ /* 0x000fe4000ff1e03f */
[----:B------:R-:W-:Y:S02]  /*00c0*/  UIADD3 UR8, UP1, UR4, 0x370, URZ ;  /* 0x0000037004087890 */ /* 0x000fe4000ff3e03f */
[----:B------:R-:W-:Y:S02]  /*00d0*/  UIADD3 UR4, UP2, UR4, 0x470, URZ ;  /* 0x0000047004047890 */ /* 0x000fe4000ff5e03f */
[----:B------:R-:W-:Y:S02]  /*00e0*/  UIADD3.X UR7, URZ, UR5, URZ, UP0, !UPT ;  /* 0x000000053f077290 */ /* 0x000fe400087fe43f */
[----:B------:R-:W-:-:S02]  /*00f0*/  UIADD3.X UR9, URZ, UR5, URZ, UP1, !UPT ;  /* 0x000000053f097290 */ /* 0x000fc40008ffe43f */
[----:B------:R-:W-:-:S05]  /*0100*/  UIADD3.X UR5, URZ, UR5, URZ, UP2, !UPT ;  /* 0x000000053f057290 */ /* 0x000fca00097fe43f */
[----:B------:R0:W-:Y:S02]  /*0110*/  UTMACCTL.PF [UR6] ;  /* 0x00000000060079b9 */ /* 0x0001e40008040000 */
[----:B------:R0:W-:Y:S02]  /*0120*/  UTMACCTL.PF [UR8] ;  /* 0x00000000080079b9 */ /* 0x0001e40008040000 */
[----:B------:R0:W-:Y:S02]  /*0130*/  UTMACCTL.PF [UR4] ;  /* 0x00000000040079b9 */ /* 0x0001e40008040000 */
[----:B0-----:R-:W-:Y:S01]  /*0140*/  NOP ;  /* 0x0000000000007918 */ /* 0x001fe20000000000 */
.L_x_251:
[----:B------:R-:W-:Y:S05]  /*0150*/  BSYNC B0 ;  /* 0x0000000000007941 */ /* 0x000fea0003800000 */
.L_x_250:
[----:B------:R-:W-:Y:S01]  /*0160*/  VOTEU.ANY UP0, P0 ;  /* 0x00000000003f7886 */ /* 0x000fe20000000100 */
[----:B------:R-:W0:Y:S01]  /*0170*/  SHFL.IDX PT, R2, R2, RZ, 0x1f ;  /* 0x00001fff02027589 */ /* 0x000e2200000e0000 */
[----:B------:R-:W-:Y:S01]  /*0180*/  UMOV UR4, 0x1 ;  /* 0x0000000100047882 */ /* 0x000fe20000000000 */
[----:B------:R-:W-:Y:S01]  /*0190*/  UMOV UR7, 0x100 ;  /* 0x0000010000077882 */ /* 0x000fe20000000000 */
[----:B------:R-:W-:Y:S01]  /*01a0*/  VOTEU.ANY UP1, P0 ;  /* 0x00000000003f7886 */ /* 0x000fe20000020100 */
[----:B------:R-:W1:Y:S01]  /*01b0*/  @UP0 S2UR UR8, SR_CgaCtaId ;  /* 0x00000000000809c3 */ /* 0x000e620000008800 */
[----:B------:R-:W2:Y:S01]  /*01c0*/  SHFL.IDX PT, R3, R0, RZ, 0x1f ;  /* 0x00001fff00037589 */ /* 0x000ea200000e0000 */
[----:B------:R-:W-:Y:S01]  /*01d0*/  @UP0 UMOV UR6, 0x400 ;  /* 0x0000040000060882 */ /* 0x000fe20000000000 */
[----:B------:R-:W-:-:S04]  /*01e0*/  @UP0 UIADD3 UR4, -UR4, 0x100000, URZ ;  /* 0x0010000004040890 */ /* 0x000fc8000fffe13f */
[----:B------:R-:W-:Y:S02]  /*01f0*/  @UP0 USHF.L.U32 UR5, UR4, 0xb, URZ ;  /* 0x0000000b04050899 */ /* 0x000fe4000800063f */
[----:B------:R-:W-:Y:S01]  /*0200*/  @UP0 USHF.L.U32 UR4, UR4, 0x1, URZ ;  /* 0x0000000104040899 */ /* 0x000fe2000800063f */
[----:B------:R-:W-:Y:S01]  /*0210*/  VOTEU.ANY UP2, P0 ;  /* 0x00000000003f7886 */ /* 0x000fe20000040100 */
[----:B0-----:R-:W-:Y:S01]  /*0220*/  R2UR UR9, R2 ;  /* 0x00000000020972ca */ /* 0x001fe200000e0000 */
[----:B-1----:R-:W-:Y:S01]  /*0230*/  @UP0 ULEA UR8, UR8, UR6, 0x18 ;  /* 0x0000000608080291 */ /* 0x002fe2000f8ec03f */
[----:B--2---:R-:W-:Y:S01]  /*0240*/  ISETP.NE.AND P1, PT, R3, RZ, PT ;  /* 0x000000ff0300720c */ /* 0x004fe20003f25270 */
[----:B------:R-:W-:-:S04]  /*0250*/  @UP0 UIADD3 UR6, -UR7, 0x100000, URZ ;  /* 0x0010000007060890 */ /* 0x000fc8000fffe13f */
[----:B------:R-:W-:Y:S02]  /*0260*/  @UP0 USHF.L.U32 UR7, UR6, 0xb, URZ ;  /* 0x0000000b06070899 */ /* 0x000fe4000800063f */
[----:B------:R-:W-:-:S04]  /*0270*/  @UP0 USHF.L.U32 UR6, UR6, 0x1, URZ ;  /* 0x0000000106060899 */ /* 0x000fc8000800063f */
[----:B------:R-:W-:Y:S01]  /*0280*/  UISETP.NE.AND UP0, UPT, UR9, URZ, UPT ;  /* 0x0000003f0900728c */ /* 0x000fe2000bf05270 */
[----:B------:R-:W0:Y:S02]  /*0290*/  FENCE.VIEW.ASYNC.S ;  /* 0x00000000000073c6 */ /* 0x000e240000000000 */
[----:B0-----:R0:W1:Y:S05]  /*02a0*/  @UP1 SYNCS.EXCH.64 URZ, [UR8+0x38800], UR4 ;  /* 0x03880004083f15b2 */ /* 0x00106a0008000100 */
[----:B------:R0:W2:Y:S01]  /*02b0*/  @UP2 SYNCS.EXCH.64 URZ, [UR8+0x38820], UR6 ;  /* 0x03882006083f25b2 */ /* 0x0000a20008000100 */
[----:B------:R-:W-:Y:S05]  /*02c0*/  @P1 BRA `(.L_x_252) ;  /* 0x0000000000481947 */ /* 0x000fea0003800000 */
[----:B0-----:R-:W0:Y:S01]  /*02d0*/  S2UR UR5, SR_CgaCtaId ;  /* 0x00000000000579c3 */ /* 0x001e220000008800 */
[----:B------:R-:W-:Y:S01]  /*02e0*/  UMOV UR4, 0x400 ;  /* 0x0000040000047882 */ /* 0x000fe20000000000 */
[----:B------:R-:W-:Y:S01]  /*02f0*/  UMOV UR6, 0x1 ;  /* 0x0000000100067882 */ /* 0x000fe20000000000 */
[----:B------:R-:W-:Y:S01]  /*0300*/  UMOV UR9, 0x2 ;  /* 0x0000000200097882 */ /* 0x000fe20000000000 */
[----:B------:R-:W-:-:S04]  /*0310*/  UIADD3 UR6, -UR6, 0x100000, URZ ;  /* 0x0010000006067890 */ /* 0x000fc8000fffe13f */
[----:B------:R-:W-:Y:S02]  /*0320*/  USHF.L.U32 UR7, UR6, 0xb, URZ ;  /* 0x0000000b06077899 */ /* 0x000fe4000800063f */
[----:B------:R-:W-:Y:S01]  /*0330*/  USHF.L.U32 UR6, UR6, 0x1, URZ ;  /* 0x0000000106067899 */ /* 0x000fe2000800063f */
[----:B------:R-:W-:Y:S01]  /*0340*/  ELECT P0, URZ, PT ;  /* 0x00000000003f782f */ /* 0x000fe20003800000 */
[----:B0-----:R-:W-:Y:S02]  /*0350*/  ULEA UR8, UR5, UR4, 0x18 ;  /* 0x0000000405087291 */ /* 0x001fe4000f8ec03f */
[----:B------:R-:W-:-:S04]  /*0360*/  UIADD3 UR4, -UR9, 0x100000, URZ ;  /* 0x0010000009047890 */ /* 0x000fc8000fffe13f */
[----:B------:R-:W-:Y:S02]  /*0370*/  USHF.L.U32 UR5, UR4, 0xb, URZ ;  /* 0x0000000b04057899 */ /* 0x000fe4000800063f */
[----:B------:R-:W-:Y:S01]  /*0380*/  USHF.L.U32 UR4, UR4, 0x1, URZ ;  /* 0x0000000104047899 */ /* 0x000fe2000800063f */
[----:B------:R-:W0:Y:S03]  /*0390*/  FENCE.VIEW.ASYNC.S ;  /* 0x00000000000073c6 */ /* 0x000e260000000000 */
[----:B0-----:R3:W4:Y:S08]  /*03a0*/  SYNCS.EXCH.64 URZ, [UR8+0x38830], UR6 ;  /* 0x03883006083f75b2 */ /* 0x0017300008000100 */
[----:B------:R3:W0:Y:S01]  /*03b0*/  SYNCS.EXCH.64 URZ, [UR8+0x38840], UR4 ;  /* 0x03884004083f75b2 */ /* 0x0006220008000100 */
[----:B------:R3:W0:Y:S01]  /*03c0*/  SYNCS.EXCH.64 URZ, [UR8+0x38838], UR6 ;  /* 0x03883806083f75b2 */ /* 0x0006220008000100 */
[----:B------:R3:W0:Y:S02]  /*03d0*/  SYNCS.EXCH.64 URZ, [UR8+0x38848], UR4 ;  /* 0x03884804083f75b2 */ /* 0x0006240008000100 */
[----:B---3--:R-:W-:Y:S01]  /*03e0*/  NOP ;  /* 0x0000000000007918 */ /* 0x008fe20000000000 */
.L_x_252:
[----:B------:R-:W3:Y:S01]  /*03f0*/  SHFL.IDX PT, R2, R0, RZ, 0x1f ;  /* 0x00001fff00027589 */ /* 0x000ee200000e0000 */
[----:B------:R-:W-:Y:S01]  /*0400*/  NOP ;  /* 0x0000000000007918 */ /* 0x000fe20000000000 */
[----:B---3--:R-:W-:-:S13]  /*0410*/  ISETP.NE.AND P0, PT, R2, RZ, PT ;  /* 0x000000ff0200720c */ /* 0x008fda0003f05270 */
[----:B------:R-:W-:Y:S05]  /*0420*/  @P0 BRA `(.L_x_253) ;  /* 0x0000000000480947 */ /* 0x000fea0003800000 */
[----:B0-----:R-:W0:Y:S01]  /*0430*/  S2UR UR5, SR_CgaCtaId ;  /* 0x00000000000579c3 */ /* 0x001e220000008800 */
[----:B------:R-:W-:Y:S01]  /*0440*/  UMOV UR4, 0x400 ;  /* 0x0000040000047882 */ /* 0x000fe20000000000 */
[----:B------:R-:W-:Y:S01]  /*0450*/  UMOV UR6, 0x1 ;  /* 0x0000000100067882 */ /* 0x000fe20000000000 */
[----:B------:R-:W-:Y:S01]  /*0460*/  UMOV UR7, 0x2 ;  /* 0x0000000200077882 */ /* 0x000fe20000000000 */
[----:B------:R-:W-:Y:S01]  /*0470*/  ELECT P0, URZ, PT ;  /* 0x00000000003f782f */ /* 0x000fe20003800000 */
[----:B0-----:R-:W-:Y:S02]  /*0480*/  ULEA UR8, UR5, UR4, 0x18 ;  /* 0x0000000405087291 */ /* 0x001fe4000f8ec03f */
[----:B------:R-:W-:-:S04]  /*0490*/  UIADD3 UR4, -UR6, 0x100000, URZ ;  /* 0x0010000006047890 */ /* 0x000fc8000fffe13f */
[----:B------:R-:W-:Y:S02]  /*04a0*/  USHF.L.U32 UR5, UR4, 0xb, URZ ;  /* 0x0000000b04057899 */ /* 0x000fe4000800063f */
[----:B------:R-:W-:Y:S02]  /*04b0*/  USHF.L.U32 UR4, UR4, 0x1, URZ ;  /* 0x0000000104047899 */ /* 0x000fe4000800063f */
[----:B------:R-:W-:-:S04]  /*04c0*/  UIADD3 UR6, -UR7, 0x100000, URZ ;  /* 0x0010000007067890 */ /* 0x000fc8000fffe13f */
[----:B------:R-:W-:Y:S02]  /*04d0*/  USHF.L.U32 UR7, UR6, 0xb, URZ ;  /* 0x0000000b06077899 */ /* 0x000fe4000800063f */
[----:B------:R-:W-:Y:S01]  /*04e0*/  USHF.L.U32 UR6, UR6, 0x1, URZ ;  /* 0x0000000106067899 */ /* 0x000fe2000800063f */
[----:B------:R-:W0:Y:S03]  /*04f0*/  FENCE.VIEW.ASYNC.S ;  /* 0x00000000000073c6 */ /* 0x000e260000000000 */
[----:B0-----:R3:W0:Y:S08]  /*0500*/  SYNCS.EXCH.64 URZ, [UR8+0x38850], UR4 ;  /* 0x03885004083f75b2 */ /* 0x0016300008000100 */
[----:B------:R3:W0:Y:S01]  /*0510*/  SYNCS.EXCH.64 URZ, [UR8+0x38860], UR6 ;  /* 0x03886006083f75b2 */ /* 0x0006220008000100 */
[----:B------:R3:W0:Y:S01]  /*0520*/  SYNCS.EXCH.64 URZ, [UR8+0x38858], UR4 ;  /* 0x03885804083f75b2 */ /* 0x0006220008000100 */
[----:B------:R3:W0:Y:S02]  /*0530*/  SYNCS.EXCH.64 URZ, [UR8+0x38868], UR6 ;  /* 0x03886806083f75b2 */ /* 0x0006240008000100 */
[----:B---3--:R-:W-:Y:S01]  /*0540*/  NOP ;  /* 0x0000000000007918 */ /* 0x008fe20000000000 */
.L_x_253:
[----:B------:R-:W3:Y:S01]  /*0550*/  SHFL.IDX PT, R2, R0, RZ, 0x1f ;  /* 0x00001fff00027589 */ /* 0x000ee200000e0000 */
[----:B------:R-:W-:Y:S01]  /*0560*/  NOP ;  /* 0x0000000000007918 */ /* 0x000fe20000000000 */
[----:B---3--:R-:W-:-:S13]  /*0570*/  ISETP.NE.AND P0, PT, R2, RZ, PT ;  /* 0x000000ff0200720c */ /* 0x008fda0003f05270 */
[----:B------:R-:W-:Y:S05]  /*0580*/  @P0 BRA `(.L_x_254) ;  /* 0x0000000000380947 */ /* 0x000fea0003800000 */
[----:B0-----:R-:W0:Y:S01]  /*0590*/  S2UR UR5, SR_CgaCtaId ;  /* 0x00000000000579c3 */ /* 0x001e220000008800 */
[----:B------:R-:W-:Y:S01]  /*05a0*/  UMOV UR4, 0x400 ;  /* 0x0000040000047882 */ /* 0x000fe20000000000 */
[----:B------:R-:W-:Y:S01]  /*05b0*/  UMOV UR7, 0x1 ;  /* 0x0000000100077882 */ /* 0x000fe20000000000 */
[----:B------:R-:W-:Y:S01]  /*05c0*/  ELECT P0, URZ, PT ;  /* 0x00000000003f782f */ /* 0x000fe20003800000 */
[----:B0-----:R-:W-:Y:S02]  /*05d0*/  ULEA UR6, UR5, UR4, 0x18 ;  /* 0x0000000405067291 */ /* 0x001fe4000f8ec03f */
[----:B------:R-:W-:-:S04]  /*05e0*/  UIADD3 UR4, -UR7, 0x100000, URZ ;  /* 0x0010000007047890 */ /* 0x000fc8000fffe13f */
[----:B------:R-:W-:Y:S02]  /*05f0*/  USHF.L.U32 UR5, UR4, 0xb, URZ ;  /* 0x0000000b04057899 */ /* 0x000fe4000800063f */
[----:B------:R-:W-:Y:S01]  /*0600*/  USHF.L.U32 UR4, UR4, 0x1, URZ ;  /* 0x0000000104047899 */ /* 0x000fe2000800063f */
[----:B------:R-:W0:Y:S11]  /*0610*/  FENCE.VIEW.ASYNC.S ;  /* 0x00000000000073c6 */ /* 0x000e360000000000 */
[----:B0-----:R3:W0:Y:S01]  /*0620*/  SYNCS.EXCH.64 URZ, [UR6+0x38870], UR4 ;  /* 0x03887004063f75b2 */ /* 0x0016220008000100 */
[----:B------:R3:W0:Y:S01]  /*0630*/  SYNCS.EXCH.64 URZ, [UR6+0x38880], UR4 ;  /* 0x03888004063f75b2 */ /* 0x0006220008000100 */
[----:B------:R3:W0:Y:S01]  /*0640*/  SYNCS.EXCH.64 URZ, [UR6+0x38878], UR4 ;  /* 0x03887804063f75b2 */ /* 0x0006220008000100 */
[----:B------:R3:W0:Y:S02]  /*0650*/  SYNCS.EXCH.64 URZ, [UR6+0x38888], UR4 ;  /* 0x03888804063f75b2 */ /* 0x0006240008000100 */
[----:B---3--:R-:W-:Y:S01]  /*0660*/  NOP ;  /* 0x0000000000007918 */ /* 0x008fe20000000000 */
.L_x_254:
        /* <DEDUP_REMOVED lines=22> */
.L_x_255:
        /* <DEDUP_REMOVED lines=22> */
.L_x_256:
[----:B0-----:R-:W-:Y:S01]  /*0930*/  UMOV UR4, 0x1 ;  /* 0x0000000100047882 */ /* 0x001fe20000000000 */
[----:B------:R-:W-:Y:S01]  /*0940*/  PLOP3.LUT P0, PT, PT, PT, UP0, 0x80, 0x0 ;  /* 0x000000000000781c */ /* 0x000fe20003f0f008 */
[----:B------:R-:W-:Y:S01]  /*0950*/  USEL UR4, UR4, 0x2, !UP0 ;  /* 0x0000000204047887 */ /* 0x000fe2000c000000 */
[----:B------:R-:W-:-:S05]  /*0960*/  NOP ;  /* 0x0000000000007918 */ /* 0x000fca0000000000 */
[----:B------:R-:W-:-:S05]  /*0970*/  IMAD.U32 R2, RZ, RZ, UR4 ;  /* 0x00000004ff027e24 */ /* 0x000fca000f8e00ff */
[----:B------:R0:W-:Y:S01]  /*0980*/  STL [R1+0x30], R2 ;  /* 0x0000300201007387 */ /* 0x0001e20000100800 */
[----:B-12-4-:R-:W-:Y:S06]  /*0990*/  BAR.SYNC.DEFER_BLOCKING 0x0 ;  /* 0x0000000000007b1d */ /* 0x016fec0000010000 */
[----:B------:R-:W-:Y:S05]  /*09a0*/  @!P0 BRA `(.L_x_257) ;  /* 0x000000c800248947 */ /* 0x000fea0003800000 */
.L_x_258:
[----:B------:R-:W-:-:S08]  /*09b0*/  NOP ;  /* 0x0000000000007918 */ /* 0x000fd00000000000 */
[----:B------:R-:W1:Y:S02]  /*09c0*/  USETMAXREG.TRY_ALLOC.CTAPOOL UP0, 0xf0 ;  /* 0x000000f0000079c8 */ /* 0x000e640008000600 */
[----:B-1----:R-:W-:-:S13]  /*09d0*/  PLOP3.LUT P0, PT, PT, PT, UP0, 0x80, 0x0 ;  /* 0x000000000000781c */ /* 0x002fda0003f0f008 */
[----:B------:R-:W-:Y:S05]  /*09e0*/  @!P0 BRA `(.L_x_258) ;  /* 0xfffffffc00f08947 */ /* 0x000fea000383ffff */
[----:B------:R-:W1:Y:S08]  /*09f0*/  S2UR UR5, SR_CgaCtaId ;  /* 0x00000000000579c3 */ /* 0x000e700000008800 */
[----:B------:R-:W-:Y:S06]  /*0a00*/  BAR.ARV 0x8, 0x120 ;  /* 0x0204800000007b1d */ /* 0x000fec0000002000 */
[----:B------:R-:W-:-:S02]  /*0a10*/  UMOV UR4, 0x400 ;  /* 0x0000040000047882 */ /* 0x000fc40000000000 */
[----:B------:R-:W-:Y:S01]  /*0a20*/  BAR.SYNC.DEFER_BLOCKING 0x5, 0x120 ;  /* 0x0144800000007b1d */ /* 0x000fe20000010000 */
[----:B-1----:R-:W-:-:S09]  /*0a30*/  ULEA UR4, UR5, UR4, 0x18 ;  /* 0x0000000405047291 */ /* 0x002fd2000f8ec03f */
[----:B------:R-:W1:Y:S01]  /*0a40*/  LDS.128 R12, [UR4+0x388d0] ;  /* 0x0388d004ff0c7984 */ /* 0x000e620008000c00 */
[----:B------:R-:W-:Y:S01]  /*0a50*/  ULDC UR4, c[0x0][0xc14] ;  /* 0x0003050000047ab9 */ /* 0x000fe20000000800 */
[----:B------:R-:W-:Y:S06]  /*0a60*/  BAR.ARV 0x4, 0x120 ;  /* 0x0104800000007b1d */ /* 0x000fec0000002000 */
[----:B-1----:R-:W-:-:S13]  /*0a70*/  ISETP.GE.AND P0, PT, R15, UR4, PT ;  /* 0x000000040f007c0c */ /* 0x002fda000bf06270 */
[----:B------:R-:W-:Y:S05]  /*0a80*/  @P0 EXIT ;  /* 0x000000000000094d */ /* 0x000fea0003800000 */
[----:B0-----:R-:W2:Y:S01]  /*0a90*/  LDL R2, [R1+0x30] ;  /* 0x0000300001027983 */ /* 0x001ea20000100800 */
[----:B------:R-:W-:Y:S01]  /*0aa0*/  R2UR UR5, R14 ;  /* 0x000000000e0572ca */ /* 0x000fe200000e0000 */
[----:B------:R-:W-:Y:S01]  /*0ab0*/  IMAD.MOV.U32 R219, RZ, RZ, -0x2 ;  /* 0xfffffffeffdb7424 */ /* 0x000fe200078e00ff */
[----:B------:R-:W-:Y:S01]  /*0ac0*/  CS2R R16, SRZ ;  /* 0x0000000000107805 */ /* 0x000fe2000001ff00 */
[----:B------:R-:W0:Y:S01]  /*0ad0*/  S2R R0, SR_TID.X ;  /* 0x0000000000007919 */ /* 0x000e220000002100 */
[----:B------:R-:W-:Y:S02]  /*0ae0*/  IMAD.MOV.U32 R216, RZ, RZ, RZ ;  /* 0x000000ffffd87224 */ /* 0x000fe400078e00ff */
[----:B0-----:R-:W-:-:S05]  /*0af0*/  VIADD R223, R0, 0xffffff80 ;  /* 0xffffff8000df7836 */ /* 0x001fca0000000000 */
[----:B------:R-:W-:-:S04]  /*0b00*/  SHF.R.S32.HI R0, RZ, 0x1f, R223 ;  /* 0x0000001fff007819 */ /* 0x000fc800000114df */
[CC--:B------:R-:W-:Y:S02]  /*0b10*/  LEA.HI R3, R0.reuse, R223.reuse, RZ, 0x7 ;  /* 0x000000df00037211 */ /* 0x0c0fe400078f38ff */
[----:B------:R-:W-:Y:S02]  /*0b20*/  LEA.HI R4, R0, R223, RZ, 0x5 ;  /* 0x000000df00047211 */ /* 0x000fe400078f28ff */
[----:B------:R-:W-:-:S03]  /*0b30*/  SHF.R.S32.HI R218, RZ, 0x7, R3 ;  /* 0x00000007ffda7819 */ /* 0x000fc60000011403 */
[----:B------:R-:W-:-:S05]  /*0b40*/  IMAD.SHL.U32 R6, R4, 0x20, RZ ;  /* 0x0000002004067824 */ /* 0x000fca00078e00ff */
[----:B------:R-:W-:Y:S02]  /*0b50*/  LOP3.LUT R7, R6, 0xfffffc00, RZ, 0xc0, !PT ;  /* 0xfffffc0006077812 */ /* 0x000fe400078ec0ff */
[----:B--2---:R-:W-:Y:S02]  /*0b60*/  R2UR UR4, R2 ;  /* 0x00000000020472ca */ /* 0x004fe400000e0000 */
[C---:B------:R-:W-:Y:S02]  /*0b70*/  LOP3.LUT R2, R3.reuse, 0xffffff80, RZ, 0xc0, !PT ;  /* 0xffffff8003027812 */ /* 0x040fe400078ec0ff */
[----:B------:R-:W-:-:S03]  /*0b80*/  LEA.HI R3, R3, R218, RZ, 0x1 ;  /* 0x000000da03037211 */ /* 0x000fc600078f08ff */
[----:B------:R-:W-:Y:S01]  /*0b90*/  IMAD.IADD R217, R223, 0x1, -R2 ;  /* 0x00000001dfd97824 */ /* 0x000fe200078e0a02 */
[CC--:B------:R-:W-:Y:S02]  /*0ba0*/  LEA.HI R2, R0.reuse, R223.reuse, RZ, 0x4 ;  /* 0x000000df00027211 */ /* 0x0c0fe400078f20ff */
[----:B------:R-:W-:Y:S02]  /*0bb0*/  LEA.HI R0, R0, R223, RZ, 0x3 ;  /* 0x000000df00007211 */ /* 0x000fe400078f18ff */
[----:B------:R-:W-:Y:S01]  /*0bc0*/  SHF.R.S32.HI R8, RZ, 0x1f, R217 ;  /* 0x0000001fff087819 */ /* 0x000fe200000114d9 */
[----:B------:R-:W-:Y:S01]  /*0bd0*/  ULOP3.LUT UR4, UR4, 0x1, URZ, 0xfc, !UPT ;  /* 0x0000000104047892 */ /* 0x000fe2000f8efc3f */
[----:B------:R-:W-:Y:S02]  /*0be0*/  SHF.R.S32.HI R5, RZ, 0x4, R2 ;  /* 0x00000004ff057819 */ /* 0x000fe40000011402 */
[----:B------:R-:W-:Y:S02]  /*0bf0*/  LEA.HI R9, R8, R217, RZ, 0x2 ;  /* 0x000000d908097211 */ /* 0x000fe400078f10ff */
[C---:B------:R-:W-:Y:S01]  /*0c00*/  LOP3.LUT R4, R2.reuse, 0x3fffff0, RZ, 0xc0, !PT ;  /* 0x03fffff002047812 */ /* 0x040fe200078ec0ff */
[----:B------:R-:W-:Y:S01]  /*0c10*/  IMAD.U32 R222, RZ, RZ, UR4 ;  /* 0x00000004ffde7e24 */ /* 0x000fe2000f8e00ff */
[----:B------:R-:W-:-:S02]  /*0c20*/  LEA.HI R2, R2, R5, RZ, 0x1 ;  /* 0x0000000502027211 */ /* 0x000fc400078f08ff */
[--C-:B------:R-:W-:Y:S01]  /*0c30*/  SHF.R.S32.HI R6, RZ, 0x2, R9.reuse ;  /* 0x00000002ff067819 */ /* 0x100fe20000011409 */
[----:B------:R-:W-:Y:S01]  /*0c40*/  IMAD.IADD R4, R223, 0x1, -R4 ;  /* 0x00000001df047824 */ /* 0x000fe200078e0a04 */
[----:B------:R-:W-:Y:S02]  /*0c50*/  SHF.R.S32.HI R11, RZ, 0x1f, R9 ;  /* 0x0000001fff0b7819 */ /* 0x000fe40000011409 */
[----:B------:R-:W-:Y:S01]  /*0c60*/  LOP3.LUT R2, R2, 0x1ffffffe, RZ, 0xc0, !PT ;  /* 0x1ffffffe02027812 */ /* 0x000fe200078ec0ff */
[----:B------:R-:W-:Y:S01]  /*0c70*/  IMAD R7, R4, 0x40, R7 ;  /* 0x0000004004077824 */ /* 0x000fe200078e0207 */
[----:B------:R-:W-:Y:S02]  /*0c80*/  LEA.HI R11, R11, R6, RZ, 0x3 ;  /* 0x000000060b0b7211 */ /* 0x000fe400078f18ff */
[----:B------:R-:W-:Y:S01]  /*0c90*/  LEA.HI R8, R8, R217, RZ, 0x5 ;  /* 0x000000d908087211 */ /* 0x000fe200078f28ff */
[----:B------:R-:W-:Y:S01]  /*0ca0*/  IMAD.IADD R2, R5, 0x1, -R2 ;  /* 0x0000000105027824 */ /* 0x000fe200078e0a02 */
[----:B------:R-:W-:Y:S01]  /*0cb0*/  LOP3.LUT R11, R11, 0xfffffff8, RZ, 0xc0, !PT ;  /* 0xfffffff80b0b7812 */ /* 0x000fe200078ec0ff */
[----:B------:R-:W-:Y:S01]  /*0cc0*/  IMAD.MOV.U32 R5, RZ, RZ, R13 ;  /* 0x000000ffff057224 */ /* 0x000fe200078e000d */
[----:B------:R-:W-:Y:S01]  /*0cd0*/  LOP3.LUT R4, R9, 0x7ffffffc, RZ, 0xc0, !PT ;  /* 0x7ffffffc09047812 */ /* 0x000fe200078ec0ff */
[----:B------:R-:W-:Y:S01]  /*0ce0*/  IMAD R221, R2, 0x8, R7 ;  /* 0x0000000802dd7824 */ /* 0x000fe200078e0207 */
[----:B------:R-:W-:Y:S01]  /*0cf0*/  SHF.R.S32.HI R8, RZ, 0x5, R8 ;  /* 0x00000005ff087819 */ /* 0x000fe20000011408 */
[----:B------:R-:W-:Y:S01]  /*0d00*/  IMAD.IADD R11, R6, 0x1, -R11 ;  /* 0x00000001060b7824 */ /* 0x000fe200078e0a0b */
[----:B------:R-:W-:Y:S01]  /*0d10*/  LOP3.LUT R3, R3, 0x3fffffe, RZ, 0xc0, !PT ;  /* 0x03fffffe03037812 */ /* 0x000fe200078ec0ff */
[----:B------:R-:W-:Y:S01]  /*0d20*/  IMAD.MOV.U32 R7, RZ, RZ, R15 ;  /* 0x000000ffff077224 */ /* 0x000fe200078e000f */
[----:B------:R-:W-:Y:S01]  /*0d30*/  LOP3.LUT R2, R0, 0x1ffffff8, RZ, 0xc0, !PT ;  /* 0x1ffffff800027812 */ /* 0x000fe200078ec0ff */
[----:B------:R-:W-:Y:S01]  /*0d40*/  IMAD R8, R8, 0x10, R11 ;  /* 0x0000001008087824 */ /* 0x000fe200078e020b */
[----:B------:R-:W-:Y:S01]  /*0d50*/  IADD3 R4, R217, -R4, RZ ;  /* 0x80000004d9047210 */ /* 0x000fe20007ffe0ff */
[----:B------:R-:W-:Y:S01]  /*0d60*/  IMAD.IADD R3, R218, 0x1, -R3 ;  /* 0x00000001da037824 */ /* 0x000fe200078e0a03 */
[----:B------:R-:W-:Y:S01]  /*0d70*/  SHF.R.S32.HI R22, RZ, 0x3, R0 ;  /* 0x00000003ff167819 */ /* 0x000fe20000011400 */
[----:B------:R-:W-:-:S02]  /*0d80*/  IMAD.IADD R2, R223, 0x1, -R2 ;  /* 0x00000001df027824 */ /* 0x000fc400078e0a02 */
[----:B------:R-:W-:Y:S02]  /*0d90*/  IMAD R219, R4, R219, 0x50 ;  /* 0x0000005004db7424 */ /* 0x000fe400078e02db */
[----:B------:R-:W-:Y:S02]  /*0da0*/  IMAD R220, R3, 0x40, R8 ;  /* 0x0000004003dc7824 */ /* 0x000fe400078e0208 */
[----:B------:R-:W-:-:S07]  /*0db0*/  IMAD.SHL.U32 R18, R2, 0x8, RZ ;  /* 0x0000000802127824 */ /* 0x000fce00078e00ff */
.L_x_301:
[----:B0-----:R-:W0:Y:S01]  /*0dc0*/  LDC.64 R2, c[0x0][0xc60] ;  /* 0x00031800ff027b82 */ /* 0x001e220000000a00 */
[----:B------:R-:W-:Y:S01]  /*0dd0*/  ULDC.64 UR10, c[0x0][0x208] ;  /* 0x00008200000a7ab9 */ /* 0x000fe20000000a00 */
[----:B------:R-:W-:Y:S01]  /*0de0*/  ULDC.64 UR6, c[0x0][0xa28] ;  /* 0x00028a0000067ab9 */ /* 0x000fe20000000a00 */
[----:B------:R-:W-:Y:S01]  /*0df0*/  ULDC.64 UR8, c[0x0][0xa20] ;  /* 0x0002880000087ab9 */ /* 0x000fe20000000a00 */
[----:B0-----:R-:W-:-:S06]  /*0e00*/  IMAD.WIDE R2, R7, 0x4, R2 ;  /* 0x0000000407027825 */ /* 0x001fcc00078e0202 */
[----:B--2---:R-:W2:Y:S01]  /*0e10*/  LDG.E R2, desc[UR10][R2.64] ;  /* 0x0000000a02027981 */ /* 0x004ea2000c1e1900 */
[----:B------:R-:W-:Y:S02]  /*0e20*/  UISETP.NE.U32.AND UP0, UPT, UR6, URZ, UPT ;  /* 0x0000003f0600728c */ /* 0x000fe4000bf05070 */
[----:B------:R-:W-:Y:S02]  /*0e30*/  UISETP.NE.U32.AND UP1, UPT, UR8, URZ, UPT ;  /* 0x0000003f0800728c */ /* 0x000fe4000bf25070 */
[----:B------:R-:W-:Y:S02]  /*0e40*/  UISETP.NE.AND.EX UP0, UPT, UR7, URZ, UPT, UP0 ;  /* 0x0000003f0700728c */ /* 0x000fe4000bf05300 */
[----:B------:R-:W-:-:S04]  /*0e50*/  UISETP.NE.AND.EX UP1, UPT, UR9, URZ, UPT, UP1 ;  /* 0x0000003f0900728c */ /* 0x000fc8000bf25310 */
[----:B------:R-:W-:Y:S02]  /*0e60*/  PLOP3.LUT P0, PT, PT, PT, UP0, 0x80, 0x0 ;  /* 0x000000000000781c */ /* 0x000fe40003f0f008 */
[----:B------:R-:W-:Y:S02]  /*0e70*/  PLOP3.LUT P1, PT, PT, PT, UP1, 0x80, 0x0 ;  /* 0x000000000000781c */ /* 0x000fe40003f2f018 */
[----:B--2---:R-:W-:-:S13]  /*0e80*/  R2UR UR4, R2 ;  /* 0x00000000020472ca */ /* 0x004fda00000e0000 */
[----:B------:R-:W-:Y:S02]  /*0e90*/  USHF.R.S32.HI UR12, URZ, 0x1f, UR4 ;  /* 0x0000001f3f0c7899 */ /* 0x000fe40008011404 */
[----:B------:R-:W-:Y:S01]  /*0ea0*/  MOV R214, UR4 ;  /* 0x0000000400d67c02 */ /* 0x000fe20008000f00 */
[----:B------:R-:W-:Y:S02]  /*0eb0*/  @UP0 ULEA UR6, UP2, UR4, UR6, 0x2 ;  /* 0x0000000604060291 */ /* 0x000fe4000f84103f */
[----:B------:R-:W-:Y:S02]  /*0ec0*/  @UP1 ULEA UR8, UP3, UR4, UR8, 0x2 ;  /* 0x0000000804081291 */ /* 0x000fe4000f86103f */
[----:B------:R-:W-:Y:S02]  /*0ed0*/  @UP0 ULEA.HI.X UR7, UR4, UR7, UR12, 0x2, UP2 ;  /* 0x0000000704070291 */ /* 0x000fe400090f140c */
[----:B------:R-:W-:Y:S01]  /*0ee0*/  IMAD.U32 R215, RZ, RZ, UR12 ;  /* 0x0000000cffd77e24 */ /* 0x000fe2000f8e00ff */
[----:B------:R-:W-:Y:S01]  /*0ef0*/  @UP1 ULEA.HI.X UR9, UR4, UR9, UR12, 0x2, UP3 ;  /* 0x0000000904091291 */ /* 0x000fe200098f140c */
[----:B------:R-:W-:-:S02]  /*0f00*/  IMAD.U32 R2, RZ, RZ, UR6 ;  /* 0x00000006ff027e24 */ /* 0x000fc4000f8e00ff */
[----:B------:R-:W-:Y:S01]  /*0f10*/  IMAD.U32 R6, RZ, RZ, UR8 ;  /* 0x00000008ff067e24 */ /* 0x000fe2000f8e00ff */
[----:B------:R-:W-:Y:S01]  /*0f20*/  ULDC UR4, c[0x0][0x404] ;  /* 0x0001010000047ab9 */ /* 0x000fe20000000800 */
[----:B------:R-:W-:Y:S01]  /*0f30*/  IMAD.U32 R3, RZ, RZ, UR7 ;  /* 0x00000007ff037e24 */ /* 0x000fe2000f8e00ff */
[----:B------:R-:W-:Y:S01]  /*0f40*/  ULDC.64 UR6, c[0x0][0x3f8] ;  /* 0x0000fe0000067ab9 */ /* 0x000fe20000000a00 */
[----:B------:R-:W-:-:S03]  /*0f50*/  IMAD.U32 R7, RZ, RZ, UR9 ;  /* 0x00000009ff077e24 */ /* 0x000fc6000f8e00ff */
[----:B------:R-:W2:Y:S04]  /*0f60*/  @P0 LDG.E R2, desc[UR10][R2.64] ;  /* 0x0000000a02020981 */ /* 0x000ea8000c1e1900 */
[----:B---3--:R-:W3:Y:S01]  /*0f70*/  @P1 LDG.E R6, desc[UR10][R6.64] ;  /* 0x0000000a06061981 */ /* 0x008ee2000c1e1900 */
[----:B------:R-:W-:Y:S01]  /*0f80*/  UISETP.NE.U32.AND UP0, UPT, UR6, URZ, UPT ;  /* 0x0000003f0600728c */ /* 0x000fe2000bf05070 */
[----:B------:R-:W-:Y:S01]  /*0f90*/  IMAD.MOV.U32 R212, RZ, RZ, R5 ;  /* 0x000000ffffd47224 */ /* 0x000fe200078e0005 */
[----:B------:R-:W-:Y:S01]  /*0fa0*/  UMOV UR60, URZ ;  /* 0x0000003f003c7c82 */ /* 0x000fe20008000000 */
[----:B------:R-:W-:Y:S01]  /*0fb0*/  ULDC UR6, c[0x0][0x2e0] ;  /* 0x0000b80000067ab9 */ /* 0x000fe20000000800 */
[----:B------:R-:W-:Y:S01]  /*0fc0*/  UISETP.NE.AND.EX UP0, UPT, UR7, URZ, UPT, UP0 ;  /* 0x0000003f0700728c */ /* 0x000fe2000bf05300 */
[----:B------:R-:W-:Y:S01]  /*0fd0*/  IMAD.MOV.U32 R0, RZ, RZ, RZ ;  /* 0x000000ffff007224 */ /* 0x000fe200078e00ff */
[----:B------:R-:W-:-:S02]  /*0fe0*/  CS2R R150, SRZ ;  /* 0x0000000000967805 */ /* 0x000fc4000001ff00 */
[----:B------:R-:W-:Y:S01]  /*0ff0*/  CS2R R148, SRZ ;  /* 0x0000000000947805 */ /* 0x000fe2000001ff00 */
[----:B------:R-:W-:Y:S01]  /*1000*/  USEL UR4, UR4, 0x1, UP0 ;  /* 0x0000000104047887 */ /* 0x000fe20008000000 */
[----:B------:R-:W-:Y:S02]  /*1010*/  CS2R R146, SRZ ;  /* 0x0000000000927805 */ /* 0x000fe4000001ff00 */
[----:B------:R-:W-:Y:S02]  /*1020*/  CS2R R144, SRZ ;  /* 0x0000000000907805 */ /* 0x000fe4000001ff00 */
[----:B------:R-:W-:Y:S01]  /*1030*/  CS2R R142, SRZ ;  /* 0x00000000008e7805 */ /* 0x000fe2000001ff00 */
[----:B------:R-:W-:Y:S01]  /*1040*/  UIMAD UR4, UR4, UR6, URZ ;  /* 0x00000006040472a4 */ /* 0x000fe2000f8e023f */
        /* <DEDUP_REMOVED lines=15> */
[----:B------:R-:W-:Y:S01]  /*1140*/  IMAD.MOV.U32 R172, RZ, RZ, RZ ;  /* 0x000000ffffac7224 */ /* 0x000fe200078e00ff */
        /* <DEDUP_REMOVED lines=12> */
[----:B-1----:R-:W-:Y:S02]  /*1210*/  CS2R R82, SRZ ;  /* 0x0000000000527805 */ /* 0x002fe4000001ff00 */
[----:B------:R-:W-:Y:S02]  /*1220*/  CS2R R84, SRZ ;  /* 0x0000000000547805 */ /* 0x000fe4000001ff00 */
[----:B------:R-:W-:Y:S01]  /*1230*/  CS2R R80, SRZ ;  /* 0x0000000000507805 */ /* 0x000fe2000001ff00 */
[----:B------:R-:W-:Y:S01]  /*1240*/  IMAD.MOV.U32 R19, RZ, RZ, RZ ;  /* 0x000000ffff137224 */ /* 0x000fe200078e00ff */
[----:B-----5:R-:W-:Y:S02]  /*1250*/  CS2R R74, SRZ ;  /* 0x00000000004a7805 */ /* 0x020fe4000001ff00 */
        /* <DEDUP_REMOVED lines=16> */
[----:B----4-:R-:W-:Y:S01]  /*1360*/  CS2R R44, SRZ ;  /* 0x00000000002c7805 */ /* 0x010fe2000001ff00 */
[----:B------:R-:W-:Y:S01]  /*1370*/  IMAD.MOV.U32 R160, RZ, RZ, RZ ;  /* 0x000000ffffa07224 */ /* 0x000fe200078e00ff */
[----:B------:R-:W-:Y:S01]  /*1380*/  MOV R41, RZ ;  /* 0x000000ff00297202 */ /* 0x000fe20000000f00 */
[----:B------:R-:W-:Y:S01]  /*1390*/  IMAD.U32 R213, RZ, RZ, UR5 ;  /* 0x00000005ffd57e24 */ /* 0x000fe2000f8e00ff */
[----:B--2---:R-:W-:-:S02]  /*13a0*/  @P0 R2UR UR60, R2 ;  /* 0x00000000023c02ca */ /* 0x004fc400000e0000 */
[----:B------:R-:W-:Y:S02]  /*13b0*/  CS2R R2, SRZ ;  /* 0x0000000000027805 */ /* 0x000fe4000001ff00 */
[----:B------:R-:W-:Y:S02]  /*13c0*/  PLOP3.LUT P0, PT, PT, PT, PT, 0x80, 0x0 ;  /* 0x000000000000781c */ /* 0x000fe40003f0f070 */
[----:B---3--:R-:W-:Y:S01]  /*13d0*/  @P1 R2UR UR4, R6 ;  /* 0x00000000060412ca */ /* 0x008fe200000e0000 */
[----:B------:R-:W-:-:S14]  /*13e0*/  @P1 BRA `(.L_x_259) ;  /* 0x00000000003c1947 */ /* 0x000fdc0003800000 */
[----:B------:R-:W-:Y:S02]  /*13f0*/  ULDC.64 UR6, c[0x0][0xa08] ;  /* 0x0002820000067ab9 */ /* 0x000fe40000000a00 */
[----:B------:R-:W-:-:S04]  /*1400*/  ISETP.NE.U32.AND P1, PT, RZ, UR6, PT ;  /* 0x00000006ff007c0c */ /* 0x000fc8000bf25070 */
[----:B------:R-:W-:-:S13]  /*1410*/  ISETP.NE.AND.EX P1, PT, RZ, UR7, PT, P1 ;  /* 0x00000007ff007c0c */ /* 0x000fda000bf25310 */
[----:B------:R-:W-:Y:S05]  /*1420*/  @!P1 BRA `(.L_x_259) ;  /* 0x00000000002c9947 */ /* 0x000fea0003800000 */
[----:B------:R-:W-:Y:S01]  /*1430*/  R2UR UR8, R214 ;  /* 0x00000000d60872ca */ /* 0x000fe200000e0000 */
[----:B------:R-:W-:Y:S01]  /*1440*/  ULDC.64 UR4, c[0x0][0xa08] ;  /* 0x0002820000047ab9 */ /* 0x000fe20000000a00 */
[----:B------:R-:W-:-:S11]  /*1450*/  ULDC.64 UR6, c[0x0][0x208] ;  /* 0x0000820000067ab9 */ /* 0x000fd60000000a00 */
[----:B------:R-:W-:-:S06]  /*1460*/  UIMAD.WIDE UR4, UR8, 0x4, UR4 ;  /* 0x00000004080478a5 */ /* 0x000fcc000f8e0204 */
[----:B------:R-:W-:Y:S02]  /*1470*/  IMAD.U32 R4, RZ, RZ, UR4 ;  /* 0x00000004ff047e24 */ /* 0x000fe4000f8e00ff */
[----:B------:R-:W-:-:S05]  /*1480*/  IMAD.U32 R5, RZ, RZ, UR5 ;  /* 0x00000005ff057e24 */ /* 0x000fca000f8e00ff */
[----:B------:R-:W2:Y:S04]  /*1490*/  LDG.E R7, desc[UR6][R4.64] ;  /* 0x0000000604077981 */ /* 0x000ea8000c1e1900 */
[----:B------:R-:W3:Y:S01]  /*14a0*/  LDG.E R6, desc[UR6][R4.64+0x4] ;  /* 0x0000040604067981 */ /* 0x000ee2000c1e1900 */
[----:B--2---:R-:W-:Y:S02]  /*14b0*/  R2UR UR4, R7 ;  /* 0x00000000070472ca */ /* 0x004fe400000e0000 */
[----:B---3--:R-:W-:-:S13]  /*14c0*/  R2UR UR5, R6 ;  /* 0x00000000060572ca */ /* 0x008fda00000e0000 */
[----:B------:R-:W-:-:S12]  /*14d0*/  UIADD3 UR4, -UR4, UR5, URZ ;  /* 0x0000000504047290 */ /* 0x000fd8000fffe13f */
.L_x_259:
[----:B------:R-:W-:Y:S01]  /*14e0*/  UIADD3 UR60, -UR60, UR4, URZ ;  /* 0x000000043c3c7290 */ /* 0x000fe2000fffe13f */
[----:B------:R-:W-:Y:S01]  /*14f0*/  IMAD.MOV.U32 R40, RZ, RZ, RZ ;  /* 0x000000ffff287224 */ /* 0x000fe200078e00ff */
[----:B------:R-:W-:Y:S01]  /*1500*/  CS2R R34, SRZ ;  /* 0x0000000000227805 */ /* 0x000fe2000001ff00 */
[----:B------:R-:W-:Y:S01]  /*1510*/  IMAD.MOV.U32 R161, RZ, RZ, RZ ;  /* 0x000000ffffa17224 */ /* 0x000fe200078e00ff */
[----:B------:R-:W-:Y:S01]  /*1520*/  UISETP.GE.AND UP0, UPT, UR60, 0x1, UPT ;  /* 0x000000013c00788c */ /* 0x000fe2000bf06270 */
[----:B------:R-:W-:Y:S01]  /*1530*/  CS2R R36, SRZ ;  /* 0x0000000000247805 */ /* 0x000fe2000001ff00 */
[----:B------:R-:W-:Y:S01]  /*1540*/  UIADD3 UR4, UR60, 0x4f, URZ ;  /* 0x0000004f3c047890 */ /* 0x000fe2000fffe03f */
[----:B------:R-:W-:Y:S02]  /*1550*/  CS2R R162, SRZ ;  /* 0x0000000000a27805 */ /* 0x000fe4000001ff00 */
[----:B------:R-:W-:Y:S01]  /*1560*/  CS2R R32, SRZ ;  /* 0x0000000000207805 */ /* 0x000fe2000001ff00 */
[----:B------:R-:W-:Y:S01]  /*1570*/  IMAD.MOV.U32 R10, RZ, RZ, RZ ;  /* 0x000000ffff0a7224 */ /* 0x000fe200078e00ff */
[----:B------:R-:W-:Y:S01]  /*1580*/  PLOP3.LUT P1, PT, PT, PT, UP0, 0x80, 0x0 ;  /* 0x000000000000781c */ /* 0x000fe20003f2f008 */
[----:B------:R-:W-:Y:S01]  /*1590*/  UIMAD.WIDE UR4, UR4, 0x66666667, URZ ;  /* 0x66666667040478a5 */ /* 0x000fe2000f8e023f */
[----:B------:R-:W-:-:S02]  /*15a0*/  CS2R R26, SRZ ;  /* 0x00000000001a7805 */ /* 0x000fc4000001ff00 */
[----:B------:R-:W-:Y:S02]  /*15b0*/  CS2R R28, SRZ ;  /* 0x00000000001c7805 */ /* 0x000fe4000001ff00 */
[----:B------:R-:W-:Y:S01]  /*15c0*/  CS2R R24, SRZ ;  /* 0x0000000000187805 */ /* 0x000fe2000001ff00 */
[----:B------:R-:W-:-:S04]  /*15d0*/  USHF.R.U32.HI UR61, URZ, 0x1f, UR5 ;  /* 0x0000001f3f3d7899 */ /* 0x000fc80008011605 */
[----:B------:R-:W-:Y:S02]  /*15e0*/  ULEA.HI.SX32 UR61, UR5, UR61, 0x1b ;  /* 0x0000003d053d7291 */ /* 0x000fe4000f8fda3f */
[----:B------:R-:W-:Y:S10]  /*15f0*/  @!P1 BRA `(.L_x_260) ;  /* 0x0000008c00f89947 */ /* 0x000ff40003800000 */
[----:B------:R-:W0:Y:S01]  /*1600*/  SHFL.IDX PT, R0, R218, RZ, 0x1f ;  /* 0x00001fffda007589 */ /* 0x000e2200000e0000 */
[----:B------:R-:W1:Y:S01]  /*1610*/  S2UR UR7, SR_CgaCtaId ;  /* 0x00000000000779c3 */ /* 0x000e620000008800 */
[----:B------:R-:W-:Y:S01]  /*1620*/  UMOV UR6, 0x400 ;  /* 0x0000040000067882 */ /* 0x000fe20000000000 */
[----:B0-----:R-:W-:Y:S01]  /*1630*/  R2UR UR4, R0 ;  /* 0x00000000000472ca */ /* 0x001fe200000e0000 */
[----:B-1----:R-:W-:-:S04]  /*1640*/  ULEA UR6, UR7, UR6, 0x18 ;  /* 0x0000000607067291 */ /* 0x002fc8000f8ec03f */
[----:B------:R-:W-:-:S04]  /*1650*/  UIADD3 UR6, UR6, 0x14400, URZ ;  /* 0x0001440006067890 */ /* 0x000fc8000fffe03f */
[----:B------:R-:W-:-:S04]  /*1660*/  ULOP3.LUT UP0, URZ, UR6, 0x9f, URZ, 0xc0, !UPT ;  /* 0x0000009f063f7892 */ /* 0x000fc8000f80c03f */
[----:B------:R-:W-:Y:S02]  /*1670*/  ULEA.HI UR5, UR4, UR4, URZ, 0x1 ;  /* 0x0000000404057291 */ /* 0x000fe4000f8f083f */
[----:B------:R-:W-:Y:S02]  /*1680*/  PLOP3.LUT P0, PT, PT, PT, UP0, 0x80, 0x0 ;  /* 0x000000000000781c */ /* 0x000fe40003f0f008 */
[----:B------:R-:W-:-:S04]  /*1690*/  ULOP3.LUT UR5, UR5, 0x1e, URZ, 0xc0, !UPT ;  /* 0x0000001e05057892 */ /* 0x000fc8000f8ec03f */
[----:B------:R-:W-:-:S04]  /*16a0*/  UIADD3 UR5, UR4, -UR5, URZ ;  /* 0x8000000504057290 */ /* 0x000fc8000fffe03f */
[----:B------:R-:W-:-:S04]  /*16b0*/  ULEA UR5, UR5, UR6, 0xd ;  /* 0x0000000605057291 */ /* 0x000fc8000f8e683f */
[----:B------:R-:W-:-:S04]  /*16c0*/  USHF.R.U32.HI UR5, URZ, 0x4, UR5 ;  /* 0x000000043f057899 */ /* 0x000fc80008011605 */
[----:B------:R-:W-:Y:S01]  /*16d0*/  ULOP3.LUT UR36, UR5, 0x3fff, URZ, 0xc0, !UPT ;  /* 0x00003fff05247892 */ /* 0x000fe2000f8ec03f */
[----:B------:R-:W-:Y:S11]  /*16e0*/  @!P0 BRA `(.L_x_261) ;  /* 0x0000000000408947 */ /* 0x000ff60003800000 */
[----:B------:R-:W-:Y:S01]  /*16f0*/  MOV R0, 0x0 ;  /* 0x0000000000007802 */ /* 0x000fe20000000f00 */
[----:B------:R-:W-:Y:S01]  /*1700*/  ULDC.64 UR4, c[0x4][0xa8] ;  /* 0x01002a0000047ab9 */ /* 0x000fe20000000a00 */
[----:B------:R-:W-:Y:S01]  /*1710*/  ULDC.64 UR6, c[0x4][0x20] ;  /* 0x0100080000067ab9 */ /* 0x000fe20000000a00 */
[----:B------:R-:W-:Y:S01]  /*1720*/  IMAD.U32 R4, RZ, RZ, UR4 ;  /* 0x00000004ff047e24 */ /* 0x000fe2000f8e00ff */
[----:B------:R0:W1:Y:S01]  /*1730*/  LDC.64 R2, c[0x4][R0] ;  /* 0x0100000000027b82 */ /* 0x0000620000000a00 */
[----:B------:R-:W-:Y:S01]  /*1740*/  IMAD.U32 R5, RZ, RZ, UR5 ;  /* 0x00000005ff057e24 */ /* 0x000fe2000f8e00ff */
[----:B------:R-:W-:Y:S01]  /*1750*/  ULDC.64 UR4, c[0x4][0xb0] ;  /* 0x01002c0000047ab9 */ /* 0x000fe20000000a00 */
[----:B------:R-:W-:Y:S01]  /*1760*/  MOV R10, UR6 ;  /* 0x00000006000a7c02 */ /* 0x000fe20008000f00 */
[----:B------:R-:W-:Y:S02]  /*1770*/  IMAD.U32 R6, RZ, RZ, UR4 ;  /* 0x00000004ff067e24 */ /* 0x000fe4000f8e00ff */
[----:B------:R-:W-:-:S02]  /*1780*/  IMAD.U32 R7, RZ, RZ, UR5 ;  /* 0x00000005ff077e24 */ /* 0x000fc4000f8e00ff */
[----:B------:R-:W-:Y:S02]  /*1790*/  IMAD.U32 R11, RZ, RZ, UR7 ;  /* 0x00000007ff0b7e24 */ /* 0x000fe4000f8e00ff */
[----:B------:R-:W-:Y:S02]  /*17a0*/  IMAD.MOV.U32 R8, RZ, RZ, 0x70 ;  /* 0x00000070ff087424 */ /* 0x000fe400078e00ff */
[----:B------:R-:W-:Y:S02]  /*17b0*/  IMAD.MOV.U32 R12, RZ, RZ, 0x1 ;  /* 0x00000001ff0c7424 */ /* 0x000fe400078e00ff */
[----:B0-----:R-:W-:-:S07]  /*17c0*/  IMAD.MOV.U32 R13, RZ, RZ, RZ ;  /* 0x000000ffff0d7224 */ /* 0x001fce00078e00ff */
[----:B------:R-:W-:-:S07]  /*17d0*/  LEPC R20, `(.L_x_261) ;  /* 0x000000001014794e */ /* 0x000fce0000000000 */
[----:B-1----:R-:W-:Y:S05]  /*17e0*/  CALL.ABS.NOINC R2 ;  /* 0x0000000002007343 */ /* 0x002fea0003c00000 */
.L_x_261:
[----:B------:R-:W0:Y:S01]  /*17f0*/  S2UR UR5, SR_CgaCtaId ;  /* 0x00000000000579c3 */ /* 0x000e220000008800 */
[----:B------:R-:W-:Y:S01]  /*1800*/  LEA.HI R0, R216, R216, RZ, 0x1 ;  /* 0x000000d8d8007211 */ /* 0x000fe200078f08ff */
[----:B------:R-:W-:Y:S01]  /*1810*/  UMOV UR4, 0x400 ;  /* 0x0000040000047882 */ /* 0x000fe20000000000 */
[----:B------:R-:W-:Y:S01]  /*1820*/  R2UR UR6, R222 ;  /* 0x00000000de0672ca */ /* 0x000fe200000e0000 */
[----:B------:R-:W-:Y:S01]  /*1830*/  BSSY B0, `(.L_x_262) ;  /* 0x000000a000007945 */ /* 0x000fe20003800000 */
[----:B------:R-:W-:-:S05]  /*1840*/  LOP3.LUT R3, R0, 0xfffffffe, RZ, 0xc0, !PT ;  /* 0xfffffffe00037812 */ /* 0x000fca00078ec0ff */
[----:B------:R-:W-:-:S05]  /*1850*/  IMAD.IADD R0, R216, 0x1, -R3 ;  /* 0x00000001d8007824 */ /* 0x000fca00078e0a03 */
[----:B------:R-:W-:Y:S01]  /*1860*/  SHF.L.U32 R0, R0, 0x1f, RZ ;  /* 0x0000001f00007819 */ /* 0x000fe200000006ff */
[----:B------:R-:W-:-:S05]  /*1870*/  IMAD.U32 R2, RZ, RZ, UR6 ;  /* 0x00000006ff027e24 */ /* 0x000fca000f8e00ff */
[----:B------:R-:W-:Y:S01]  /*1880*/  ISETP.NE.AND P0, PT, R2, 0x3, PT ;  /* 0x000000030200780c */ /* 0x000fe20003f05270 */
[----:B0-----:R-:W-:-:S06]  /*1890*/  ULEA UR4, UR5, UR4, 0x18 ;  /* 0x0000000405047291 */ /* 0x001fcc000f8ec03f */
[----:B------:R-:W-:-:S04]  /*18a0*/  IMAD.U32 R5, RZ, RZ, UR4 ;  /* 0x00000004ff057e24 */ /* 0x000fc8000f8e00ff */
[----:B------:R-:W0:Y:S02]  /*18b0*/  SYNCS.PHASECHK.TRANS64.TRYWAIT P1, [R5+URZ+0x38800], R0 ;  /* 0x03880000050075a7 */ /* 0x000e24000802017f */
[----:B0-----:R-:W-:Y:S05]  /*18c0*/  @!P1 BRA `(.L_x_263) ;  /* 0x0000010800fc9947 */ /* 0x001fea0003800000 */
.L_x_388:
[----:B------:R-:W-:Y:S05]  /*18d0*/  BSYNC B0 ;  /* 0x0000000000007941 */ /* 0x000fea0003800000 */
.L_x_262:
[----:B------:R-:W-:Y:S05]  /*18e0*/  @!P0 BRA `(.L_x_264) ;  /* 0x0000000000048947 */ /* 0x000fea0003800000 */
[----:B------:R-:W-:Y:S01]  /*18f0*/  BPT.TRAP 0x1 ;  /* 0x000000040000795c */ /* 0x000fe20000300000 */
.L_x_264:
[----:B0-----:R-:W-:Y:S01]  /*1900*/  IMAD R0, R16, 0x8, R5 ;  /* 0x0000000810007824 */ /* 0x001fe200078e0205 */
[----:B------:R-:W-:-:S04]  /*1910*/  SHF.L.U32 R3, R17, 0x1f, RZ ;  /* 0x0000001f11037819 */ /* 0x000fc800000006ff */
[----:B------:R0:W1:Y:S01]  /*1920*/  SYNCS.PHASECHK.TRANS64.TRYWAIT P2, [R0+URZ+0x38830], R3 ;  /* 0x03883003000075a7 */ /* 0x000062000804017f */
[----:B------:R-:W-:Y:S05]  /*1930*/  @!P0 BRA `(.L_x_265) ;  /* 0x0000000000048947 */ /* 0x000fea0003800000 */
[----:B------:R-:W-:Y:S01]  /*1940*/  BPT.TRAP 0x1 ;  /* 0x000000040000795c */ /* 0x000fe20000300000 */
.L_x_265:
[----:B------:R-:W2:Y:S01]  /*1950*/  S2R R2, SR_TID.X ;  /* 0x0000000000027919 */ /* 0x000ea20000002100 */
[----:B------:R-:W-:Y:S01]  /*1960*/  IMAD.MOV.U32 R151, RZ, RZ, RZ ;  /* 0x000000ffff977224 */ /* 0x000fe200078e00ff */
[----:B--2---:R-:W-:Y:S01]  /*1970*/  LOP3.LUT P1, RZ, R2, 0x7f, RZ, 0xc0, !PT ;  /* 0x0000007f02ff7812 */ /* 0x004fe2000782c0ff */
[----:B-1----:R-:W-:-:S12]  /*1980*/  @P2 BRA `(.L_x_266) ;  /* 0x0000000000082947 */ /* 0x002fd80003800000 */
[----:B------:R-:W1:Y:S02]  /*1990*/  SYNCS.PHASECHK.TRANS64.TRYWAIT P2, [R0+URZ+0x38830], R3 ;  /* 0x03883003000075a7 */ /* 0x000e64000804017f */
[----:B-1----:R-:W-:Y:S05]  /*19a0*/  @!P2 BRA `(.L_x_267) ;  /* 0x0000010800d8a947 */ /* 0x002fea0003800000 */
.L_x_266:
[----:B------:R-:W-:Y:S05]  /*19b0*/  WARPSYNC.ALL ;  /* 0x0000000000007948 */ /* 0x000fea0003800000 */
[----:B------:R-:W-:Y:S01]  /*19c0*/  R2UR UR4, R5 ;  /* 0x00000000050472ca */ /* 0x000fe200000e0000 */
[----:B------:R-:W-:Y:S01]  /*19d0*/  ULOP3.LUT UR5, UR36, 0x10000, URZ, 0xfc, !UPT ;  /* 0x0001000024057892 */ /* 0x000fe2000f8efc3f */
[----:B------:R-:W-:Y:S01]  /*19e0*/  R2UR UR6, R16 ;  /* 0x00000000100672ca */ /* 0x000fe200000e0000 */
[----:B------:R-:W-:Y:S01]  /*19f0*/  WARPGROUP.ARRIVE ;  /* 0x00000000000079c5 */ /* 0x000fe20000000000 */
[----:B------:R-:W-:Y:S01]  /*1a00*/  UMOV UR9, 0x40000040 ;  /* 0x4000004000097882 */ /* 0x000fe20000000000 */
[----:B------:R-:W-:Y:S01]  /*1a10*/  UMOV UR11, 0x40000040 ;  /* 0x40000040000b7882 */ /* 0x000fe20000000000 */
[----:B------:R-:W-:Y:S01]  /*1a20*/  UMOV UR15, UR9 ;  /* 0x00000009000f7c82 */ /* 0x000fe20008000000 */
[----:B------:R-:W-:Y:S01]  /*1a30*/  IMAD.U32 R13, RZ, RZ, UR9 ;  /* 0x00000009ff0d7e24 */ /* 0x000fe2000f8e00ff */
[----:B------:R-:W-:Y:S01]  /*1a40*/  UMOV UR8, UR5 ;  /* 0x0000000500087c82 */ /* 0x000fe20008000000 */
[----:B------:R-:W-:Y:S01]  /*1a50*/  UMOV UR17, 0x40000040 ;  /* 0x4000004000117882 */ /* 0x000fe20000000000 */
[----:B------:R-:W-:Y:S01]  /*1a60*/  UMOV UR14, UR8 ;  /* 0x00000008000e7c82 */ /* 0x000fe20008000000 */
[----:B------:R-:W-:Y:S01]  /*1a70*/  MOV R12, UR8 ;  /* 0x00000008000c7c02 */ /* 0x000fe20008000f00 */
[----:B------:R-:W-:Y:S01]  /*1a80*/  UMOV UR19, 0x40000040 ;  /* 0x4000004000137882 */ /* 0x000fe20000000000 */
[----:B------:R-:W-:Y:S01]  /*1a90*/  UIADD3 UR4, UR4, 0x24400, URZ ;  /* 0x0002440004047890 */ /* 0x000fe2000fffe03f */
[----:B------:R-:W-:Y:S01]  /*1aa0*/  IMAD.U32 R11, RZ, RZ, UR17 ;  /* 0x00000011ff0b7e24 */ /* 0x000fe2000f8e00ff */
[----:B------:R-:W-:Y:S01]  /*1ab0*/  UMOV UR13, 0x40000040 ;  /* 0x40000040000d7882 */ /* 0x000fe20000000000 */
[----:B------:R-:W-:Y:S01]  /*1ac0*/  UIADD3 UR20, UR5, 0x404, URZ ;  /* 0x0000040405147890 */ /* 0x000fe2000fffe03f */
[----:B------:R-:W-:Y:S01]  /*1ad0*/  VIADD R2, R219, UR60 ;  /* 0x0000003cdb027c36 */ /* 0x000fe20008000000 */
[----:B------:R-:W-:Y:S01]  /*1ae0*/  USHF.R.U32.HI UR4, URZ, 0x4, UR4 ;  /* 0x000000043f047899 */ /* 0x000fe20008011604 */
[----:B01----:R-:W-:Y:S01]  /*1af0*/  IMAD.U32 R3, RZ, RZ, UR61 ;  /* 0x0000003dff037e24 */ /* 0x003fe2000f8e00ff */
[----:B------:R-:W-:Y:S01]  /*1b00*/  UMOV UR21, 0x40000040 ;  /* 0x4000004000157882 */ /* 0x000fe20000000000 */
[----:B------:R-:W-:Y:S01]  /*1b10*/  UMOV UR23, 0x40000040 ;  /* 0x4000004000177882 */ /* 0x000fe20000000000 */
[----:B------:R-:W-:Y:S01]  /*1b20*/  ULOP3.LUT UR4, UR4, 0x3fff, URZ, 0xc0, !UPT ;  /* 0x00003fff04047892 */ /* 0x000fe2000f8ec03f */
[----:B------:R-:W-:Y:S01]  /*1b30*/  IMAD R2, R3, -0x50, R2 ;  /* 0xffffffb003027824 */ /* 0x000fe200078e0202 */
[----:B------:R-:W-:Y:S01]  /*1b40*/  UIADD3 UR24, UR5, 0x406, URZ ;  /* 0x0000040605187890 */ /* 0x000fe2000fffe03f */
[----:B------:R-:W-:Y:S01]  /*1b50*/  P2R R21, PR, RZ, 0x1 ;  /* 0x00000001ff157803 */ /* 0x000fe20000000000 */
[----:B------:R-:W-:Y:S01]  /*1b60*/  ULOP3.LUT UR7, UR4, 0x10000, URZ, 0xfc, !UPT ;  /* 0x0001000004077892 */ /* 0x000fe2000f8efc3f */
[----:B------:R-:W-:Y:S01]  /*1b70*/  @!P1 VIADD R0, R0, 0x38840 ;  /* 0x0003884000009836 */ /* 0x000fe20000000000 */
[----:B------:R-:W-:Y:S01]  /*1b80*/  UMOV UR25, 0x40000040 ;  /* 0x4000004000197882 */ /* 0x000fe20000000000 */
[----:B------:R-:W-:Y:S01]  /*1b90*/  UMOV UR27, 0x40000040 ;  /* 0x40000040001b7882 */ /* 0x000fe20000000000 */
[----:B------:R-:W-:Y:S01]  /*1ba0*/  UIMAD UR4, UR6, 0xa00, UR7 ;  /* 0x00000a00060478a4 */ /* 0x000fe2000f8e0207 */
[C---:B------:R-:W-:Y:S01]  /*1bb0*/  ISETP.GT.AND P6, PT, R2.reuse, RZ, PT ;  /* 0x000000ff0200720c */ /* 0x040fe20003fc4270 */
[----:B------:R-:W-:Y:S01]  /*1bc0*/  IMAD.U32 R19, RZ, RZ, UR7 ;  /* 0x00000007ff137e24 */ /* 0x000fe2000f8e00ff */
[----:B------:R-:W-:Y:S01]  /*1bd0*/  UIADD3 UR7, UR5, 0x2, URZ ;  /* 0x0000000205077890 */ /* 0x000fe2000fffe03f */
[C---:B------:R-:W-:Y:S01]  /*1be0*/  ISETP.GT.AND P5, PT, R2.reuse, 0x1, PT ;  /* 0x000000010200780c */ /* 0x040fe20003fa4270 */
[----:B------:R-:W-:Y:S01]  /*1bf0*/  UIADD3 UR6, UR4, 0x200, URZ ;  /* 0x0000020004067890 */ /* 0x000fe2000fffe03f */
[C---:B------:R-:W-:Y:S01]  /*1c00*/  ISETP.GT.AND P4, PT, R2.reuse, 0x8, PT ;  /* 0x000000080200780c */ /* 0x040fe20003f84270 */
[----:B------:R-:W-:Y:S01]  /*1c10*/  UMOV UR10, UR4 ;  /* 0x00000004000a7c82 */ /* 0x000fe20008000000 */
[----:B------:R-:W-:Y:S01]  /*1c20*/  UIADD3 UR12, UR4, 0x2, URZ ;  /* 0x00000002040c7890 */ /* 0x000fe2000fffe03f */
[----:B------:R-:W-:Y:S01]  /*1c30*/  HGMMA.64x16x16.F32.BF16 R56, gdesc[UR8], RZ, !UPT, gsb0 ;  /* 0x00200000083879f0 */ /* 0x000fe2000c0018ff */
[----:B------:R-:W-:Y:S01]  /*1c40*/  UIADD3 UR10, UR4, 0x80, URZ ;  /* 0x00000080040a7890 */ /* 0x000fe2000fffe03f */
[C---:B------:R-:W-:Y:S01]  /*1c50*/  ISETP.GT.AND P3, PT, R2.reuse, 0x9, PT ;  /* 0x000000090200780c */ /* 0x040fe20003f64270 */
[----:B------:R-:W-:Y:S01]  /*1c60*/  UMOV UR8, UR14 ;  /* 0x0000000e00087c82 */ /* 0x000fe20008000000 */
[----:B------:R-:W-:Y:S01]  /*1c70*/  UMOV UR9, UR15 ;  /* 0x0000000f00097c82 */ /* 0x000fe20008000000 */
[----:B------:R-:W-:Y:S01]  /*1c80*/  UMOV UR11, 0x40000040 ;  /* 0x40000040000b7882 */ /* 0x000fe20000000000 */
[----:B------:R-:W-:Y:S01]  /*1c90*/  UMOV UR16, UR7 ;  /* 0x0000000700107c82 */ /* 0x000fe20008000000 */
[----:B------:R-:W-:Y:S01]  /*1ca0*/  UMOV UR18, UR12 ;  /* 0x0000000c00127c82 */ /* 0x000fe20008000000 */
[----:B------:R-:W-:Y:S01]  /*1cb0*/  UIADD3 UR7, UR5, 0x4, URZ ;  /* 0x0000000405077890 */ /* 0x000fe2000fffe03f */
[----:B------:R-:W-:Y:S01]  /*1cc0*/  IMAD.U32 R10, RZ, RZ, UR16 ;  /* 0x00000010ff0a7e24 */ /* 0x000fe2000f8e00ff */
[----:B------:R-:W-:Y:S01]  /*1cd0*/  UIADD3 UR12, UR4, 0x4, URZ ;  /* 0x00000004040c7890 */ /* 0x000fe2000fffe03f */
[----:B------:R-:W-:Y:S01]  /*1ce0*/  ISETP.GT.AND P2, PT, R2, 0x10, PT ;  /* 0x000000100200780c */ /* 0x000fe20003f44270 */
[----:B------:R-:W-:Y:S01]  /*1cf0*/  UIADD3 UR22, UR4, 0x284, URZ ;  /* 0x0000028404167890 */ /* 0x000fe2000fffe03f */
[----:B------:R-:W-:Y:S01]  /*1d00*/  @!P1 PRMT R0, RZ, 0x654, R0 ;  /* 0x00000654ff009816 */ /* 0x000fe20000000000 */
[----:B------:R-:W-:Y:S01]  /*1d10*/  UIADD3 UR26, UR4, 0x286, URZ ;  /* 0x00000286041a7890 */ /* 0x000fe2000fffe03f */
[--C-:B------:R-:W-:Y:S01]  /*1d20*/  IMAD.MOV.U32 R150, RZ, RZ, R151.reuse ;  /* 0x000000ffff967224 */ /* 0x100fe200078e0097 */
[----:B------:R-:W-:Y:S01]  /*1d30*/  UIADD3 UR28, UR5, 0x800, URZ ;  /* 0x00000800051c7890 */ /* 0x000fe2000fffe03f */
[--C-:B------:R-:W-:Y:S01]  /*1d40*/  IMAD.MOV.U32 R149, RZ, RZ, R151.reuse ;  /* 0x000000ffff957224 */ /* 0x100fe200078e0097 */
        /* <DEDUP_REMOVED lines=25> */
[--C-:B------:R-:W-:Y:S01]  /*1ee0*/  IMAD.MOV.U32 R140, RZ, RZ, R151.reuse ;  /* 0x000000ffff8c7224 */ /* 0x100fe200078e0097 */
[----:B------:R-:W-:Y:S01]  /*1ef0*/  UMOV UR45, 0x40000040 ;  /* 0x40000040002d7882 */ /* 0x000fe20000000000 */
[----:B------:R-:W-:Y:S01]  /*1f00*/  UMOV UR47, 0x40000040 ;  /* 0x40000040002f7882 */ /* 0x000fe20000000000 */
[----:B------:R-:W-:Y:S01]  /*1f10*/  UIADD3 UR48, UR5, 0xc02, URZ ;  /* 0x00000c0205307890 */ /* 0x000fe2000fffe03f */
[--C-:B------:R-:W-:Y:S01]  /*1f20*/  IMAD.MOV.U32 R139, RZ, RZ, R151.reuse ;  /* 0x000000ffff8b7224 */ /* 0x100fe200078e0097 */
[----:B------:R-:W-:Y:S01]  /*1f30*/  UIADD3 UR50, UR4, 0x782, URZ ;  /* 0x0000078204327890 */ /* 0x000fe2000fffe03f */
[----:B------:R-:W-:Y:S01]  /*1f40*/  IMAD.MOV.U32 R138, RZ, RZ, R151 ;  /* 0x000000ffff8a7224 */ /* 0x000fe200078e0097 */
[----:B------:R-:W-:Y:S01]  /*1f50*/  UMOV UR49, 0x40000040 ;  /* 0x4000004000317882 */ /* 0x000fe20000000000 */
[----:B------:R-:W-:Y:S01]  /*1f60*/  UMOV UR51, 0x40000040 ;  /* 0x4000004000337882 */ /* 0x000fe20000000000 */
[----:B------:R-:W-:-:S02]  /*1f70*/  WARPGROUP.DEPBAR.LE gsb0, 0x0 ;  /* 0x00008000000079c5 */ /* 0x000fc40000010000 */
[----:B------:R-:W-:Y:S01]  /*1f80*/  WARPGROUP.ARRIVE ;  /* 0x00000000000079c5 */ /* 0x000fe20000000000 */
[----:B------:R-:W-:Y:S01]  /*1f90*/  UIADD3 UR52, UR5, 0xc04, URZ ;  /* 0x00000c0405347890 */ /* 0x000fe2000fffe03f */
[--C-:B------:R-:W-:Y:S01]  /*1fa0*/  IMAD.MOV.U32 R137, RZ, RZ, R151.reuse ;  /* 0x000000ffff897224 */ /* 0x100fe200078e0097 */
[----:B------:R-:W-:Y:S01]  /*1fb0*/  UIADD3 UR54, UR4, 0x784, URZ ;  /* 0x0000078404367890 */ /* 0x000fe2000fffe03f */
[--C-:B------:R-:W-:Y:S01]  /*1fc0*/  IMAD.MOV.U32 R136, RZ, RZ, R151.reuse ;  /* 0x000000ffff887224 */ /* 0x100fe200078e0097 */
[----:B------:R-:W-:Y:S01]  /*1fd0*/  UMOV UR53, 0x40000040 ;  /* 0x4000004000357882 */ /* 0x000fe20000000000 */
        /* <DEDUP_REMOVED lines=9> */
[----:B------:R-:W-:Y:S01]  /*2070*/  IMAD.U32 R7, RZ, RZ, UR57 ;  /* 0x00000039ff077e24 */ /* 0x000fe2000f8e00ff */
[----:B------:R-:W-:Y:S01]  /*2080*/  UISETP.GE.AND UP0, UPT, UR60, 0x51, UPT ;  /* 0x000000513c00788c */ /* 0x000fe2000bf06270 */
        /* <DEDUP_REMOVED lines=25> */
[--C-:B------:R-:W-:Y:S02]  /*2220*/  IMAD.MOV.U32 R114, RZ, RZ, R151.reuse ;  /* 0x000000ffff727224 */ /* 0x100fe400078e0097 */
        /* <DEDUP_REMOVED lines=35> */
[--C-:B------:R-:W-:Y:S01]  /*2460*/  IMAD.MOV.U32 R82, RZ, RZ, R151.reuse ;  /* 0x000000ffff527224 */ /* 0x100fe200078e0097 */
[----:B------:R-:W-:Y:S02]  /*2470*/  WARPGROUP.DEPBAR.LE gsb0, 0x0 ;  /* 0x00008000000079c5 */ /* 0x000fe40000010000 */
[----:B------:R-:W-:Y:S01]  /*2480*/  WARPGROUP.ARRIVE ;  /* 0x00000000000079c5 */ /* 0x000fe20000000000 */
[----:B------:R-:W-:-:S02]  /*2490*/  IMAD.MOV.U32 R81, RZ, RZ, R151 ;  /* 0x000000ffff517224 */ /* 0x000fc400078e0097 */
[--C-:B------:R-:W-:Y:S02]  /*24a0*/  IMAD.MOV.U32 R80, RZ, RZ, R151.reuse ;  /* 0x000000ffff507224 */ /* 0x100fe400078e0097 */
[--C-:B------:R-:W-:Y:S01]  /*24b0*/  IMAD.MOV.U32 R79, RZ, RZ, R151.reuse ;  /* 0x000000ffff4f7224 */ /* 0x100fe200078e0097 */
        /* <DEDUP_REMOVED lines=20> */
[----:B------:R-:W-:Y:S01]  /*2600*/  IMAD.MOV.U32 R65, RZ, RZ, R151 ;  /* 0x000000ffff417224 */ /* 0x000fe200078e0097 */
[----:B------:R-:W-:-:S02]  /*2610*/  WARPGROUP.DEPBAR.LE gsb0, 0x0 ;  /* 0x00008000000079c5 */ /* 0x000fc40000010000 */
        /* <DEDUP_REMOVED lines=402> */
[----:B------:R-:W-:Y:S02]  /*3f40*/  FSEL R61, R61, -INF , P3 ;  /* 0xff8000003d3d7808 */ /* 0x000fe40001800000 */
[----:B------:R-:W-:Y:S02]  /*3f50*/  FMNMX.FTZ R4, R60, R3, !PT ;  /* 0x000000033c047209 */ /* 0x000fe40007810000 */
[----:B------:R-:W-:-:S02]  /*3f60*/  FSEL R58, R58, -INF , P6 ;  /* 0xff8000003a3a7808 */ /* 0x000fc40003000000 */
[C---:B------:R-:W-:Y:S02]  /*3f70*/  ISETP.GT.AND P6, PT, R2.reuse, 0x11, PT ;  /* 0x000000110200780c */ /* 0x040fe40003fc4270 */
[----:B------:R-:W-:Y:S02]  /*3f80*/  FMNMX.FTZ R3, R61, R4, !PT ;  /* 0x000000043d037209 */ /* 0x000fe40007810000 */
[----:B------:R-:W-:Y:S02]  /*3f90*/  FSEL R59, R59, -INF , P5 ;  /* 0xff8000003b3b7808 */ /* 0x000fe40002800000 */
[----:B------:R-:W-:Y:S02]  /*3fa0*/  ISETP.GT.AND P5, PT, R2, 0x18, PT ;  /* 0x000000180200780c */ /* 0x000fe40003fa4270 */
[----:B------:R-:W-:Y:S02]  /*3fb0*/  FSEL R62, R62, -INF , P4 ;  /* 0xff8000003e3e7808 */ /* 0x000fe40002000000 */
[----:B------:R-:W-:-:S02]  /*3fc0*/  ISETP.GT.AND P4, PT, R2, 0x19, PT ;  /* 0x000000190200780c */ /* 0x000fc40003f84270 */
[----:B------:R-:W-:Y:S02]  /*3fd0*/  FSEL R63, R63, -INF , P3 ;  /* 0xff8000003f3f7808 */ /* 0x000fe40001800000 */
[----:B------:R-:W-:Y:S01]  /*3fe0*/  ISETP.GT.AND P3, PT, R2, 0x20, PT ;  /* 0x000000200200780c */ /* 0x000fe20003f64270 */
[----:B------:R-:W-:Y:S02]  /*3ff0*/  WARPGROUP.DEPBAR.LE gsb0, 0x0 ;  /* 0x00008000000079c5 */ /* 0x000fe40000010000 */
[----:B------:R-:W-:Y:S01]  /*4000*/  WARPGROUP.ARRIVE ;  /* 0x00000000000079c5 */ /* 0x000fe20000000000 */
[----:B------:R-:W-:Y:S02]  /*4010*/  FSEL R48, R48, -INF , P2 ;  /* 0xff80000030307808 */ /* 0x000fe40001000000 */
        /* <DEDUP_REMOVED lines=17> */
[----:B------:R-:W-:Y:S02]  /*4130*/  FSEL R54, R54, -INF , P5 ;  /* 0xff80000036367808 */ /* 0x000fe40002800000 */
[C---:B------:R-:W-:Y:S02]  /*4140*/  ISETP.GT.AND P5, PT, R2.reuse, 0x29, PT ;  /* 0x000000290200780c */ /* 0x040fe40003fa4270 */
        /* <DEDUP_REMOVED lines=8> */
[----:B------:R-:W-:Y:S02]  /*41d0*/  FSEL R44, R44, -INF , P6 ;  /* 0xff8000002c2c7808 */ /* 0x000fe40003000000 */
[----:B------:R-:W-:Y:S02]  /*41e0*/  FMNMX.FTZ R3, R41, R4, !PT ;  /* 0x0000000429037209 */ /* 0x000fe40007810000 */
[----:B------:R-:W-:Y:S02]  /*41f0*/  FSEL R45, R45, -INF , P5 ;  /* 0xff8000002d2d7808 */ /* 0x000fe40002800000 */
[----:B------:R-:W-:-:S02]  /*4200*/  FMNMX.FTZ R4, R44, R3, !PT ;  /* 0x000000032c047209 */ /* 0x000fc40007810000 */
[----:B------:R-:W-:Y:S02]  /*4210*/  FSEL R42, R42, -INF , P3 ;  /* 0xff8000002a2a7808 */ /* 0x000fe40001800000 */
[C---:B------:R-:W-:Y:S02]  /*4220*/  ISETP.GT.AND P3, PT, R2.reuse, 0x31, PT ;  /* 0x000000310200780c */ /* 0x040fe40003f64270 */
[----:B------:R-:W-:Y:S02]  /*4230*/  FMNMX.FTZ R3, R45, R4, !PT ;  /* 0x000000042d037209 */ /* 0x000fe40007810000 */
[----:B------:R-:W-:Y:S02]  /*4240*/  FSEL R43, R43, -INF , P2 ;  /* 0xff8000002b2b7808 */ /* 0x000fe40001000000 */
[----:B------:R-:W-:Y:S02]  /*4250*/  ISETP.GT.AND P2, PT, R2, 0x38, PT ;  /* 0x000000380200780c */ /* 0x000fe40003f44270 */
[----:B------:R-:W-:-:S02]  /*4260*/  FSEL R46, R46, -INF , P6 ;  /* 0xff8000002e2e7808 */ /* 0x000fc40003000000 */
[C---:B------:R-:W-:Y:S02]  /*4270*/  ISETP.GT.AND P6, PT, R2.reuse, 0x39, PT ;  /* 0x000000390200780c */ /* 0x040fe40003fc4270 */
[----:B------:R-:W-:Y:S02]  /*4280*/  FSEL R47, R47, -INF , P5 ;  /* 0xff8000002f2f7808 */ /* 0x000fe40002800000 */
[----:B------:R-:W-:Y:S01]  /*4290*/  ISETP.GT.AND P5, PT, R2, 0x40, PT ;  /* 0x000000400200780c */ /* 0x000fe20003fa4270 */
[----:B------:R-:W-:Y:S02]  /*42a0*/  WARPGROUP.DEPBAR.LE gsb0, 0x0 ;  /* 0x00008000000079c5 */ /* 0x000fe40000010000 */
[----:B------:R-:W-:Y:S01]  /*42b0*/  WARPGROUP.ARRIVE ;  /* 0x00000000000079c5 */ /* 0x000fe20000000000 */
[----:B------:R-:W-:Y:S02]  /*42c0*/  FSEL R32, R32, -INF , P4 ;  /* 0xff80000020207808 */ /* 0x000fe40002000000 */
[----:B------:R-:W-:-:S02]  /*42d0*/  FSEL R33, R33, -INF , P3 ;  /* 0xff80000021217808 */ /* 0x000fc40001800000 */
[----:B------:R-:W-:Y:S01]  /*42e0*/  FMNMX.FTZ R4, R32, R3, !PT ;  /* 0x0000000320047209 */ /* 0x000fe20007810000 */
[----:B------:R-:W-:Y:S01]  /*42f0*/  HGMMA.64x16x16.F32.BF16 R24, gdesc[UR4], R24, gsb0 ;  /* 0x00200000041879f0 */ /* 0x000fe20008001818 */
[----:B------:R-:W-:Y:S01]  /*4300*/  FSEL R36, R36, -INF , P2 ;  /* 0xff80000024247808 */ /* 0x000fe20001000000 */
[----:B------:R-:W-:Y:S01]  /*4310*/  ULDC UR5, c[0x0][0x988] ;  /* 0x0002620000057ab9 */ /* 0x000fe20000000800 */
[----:B------:R-:W-:Y:S02]  /*4320*/  FMNMX.FTZ R3, R33, R4, !PT ;  /* 0x0000000421037209 */ /* 0x000fe40007810000 */
        /* <DEDUP_REMOVED lines=9> */
[----:B------:R-:W-:Y:S01]  /*43c0*/  FSEL R39, R39, -INF , P6 ;  /* 0xff80000027277808 */ /* 0x000fe20003000000 */
[----:B------:R-:W-:Y:S02]  /*43d0*/  WARPGROUP.DEPBAR.LE gsb0, 0x0 ;  /* 0x00008000000079c5 */ /* 0x000fe40000010000 */
[----:B------:R-:W-:Y:S01]  /*43e0*/  FSEL R24, R24, -INF , P5 ;  /* 0xff80000018187808 */ /* 0x000fe20002800000 */
[----:B------:R0:W-:Y:S01]  /*43f0*/  @!P1 SYNCS.ARRIVE.TRANS64.RED.A1T0 RZ, [R0+URZ], RZ ;  /* 0x000000ff00ff99a7 */ /* 0x0001e2000810043f */
[----:B------:R-:W-:Y:S02]  /*4400*/  FSEL R25, R25, -INF , P4 ;  /* 0xff80000019197808 */ /* 0x000fe40002000000 */
[----:B------:R-:W-:Y:S02]  /*4410*/  FMNMX.FTZ R4, R24, R3, !PT ;  /* 0x0000000318047209 */ /* 0x000fe40007810000 */
[----:B------:R-:W-:Y:S02]  /*4420*/  FSEL R28, R28, -INF , P3 ;  /* 0xff8000001c1c7808 */ /* 0x000fe40001800000 */
[----:B------:R-:W-:-:S02]  /*4430*/  FMNMX.FTZ R3, R25, R4, !PT ;  /* 0x0000000419037209 */ /* 0x000fc40007810000 */
[----:B------:R-:W-:Y:S02]  /*4440*/  FSEL R29, R29, -INF , P2 ;  /* 0xff8000001d1d7808 */ /* 0x000fe40001000000 */
[----:B------:R-:W-:Y:S02]  /*4450*/  FMNMX.FTZ R2, R28, R3, !PT ;  /* 0x000000031c027209 */ /* 0x000fe40007810000 */
[----:B------:R-:W-:Y:S02]  /*4460*/  FSEL R26, R26, -INF , P5 ;  /* 0xff8000001a1a7808 */ /* 0x000fe40002800000 */
[----:B------:R-:W-:Y:S02]  /*4470*/  FMNMX.FTZ R14, R29, R2, !PT ;  /* 0x000000021d0e7209 */ /* 0x000fe40007810000 */
[----:B------:R-:W-:Y:S02]  /*4480*/  FSEL R27, R27, -INF , P4 ;  /* 0xff8000001b1b7808 */ /* 0x000fe40002000000 */
[----:B------:R-:W-:Y:S01]  /*4490*/  FSEL R30, R30, -INF , P3 ;  /* 0xff8000001e1e7808 */ /* 0x000fe20001800000 */
[----:B------:R-:W1:Y:S01]  /*44a0*/  SHFL.BFLY PT, R3, R14, 0x2, 0x1f ;  /* 0x0c401f000e037f89 */ /* 0x000e6200000e0000 */
[----:B------:R-:W-:-:S02]  /*44b0*/  FSEL R31, R31, -INF , P2 ;  /* 0xff8000001f1f7808 */ /* 0x000fc40001000000 */
[----:B-1----:R-:W-:Y:S02]  /*44c0*/  FMNMX.FTZ R15, R14, R3, !PT ;  /* 0x000000030e0f7209 */ /* 0x002fe40007810000 */
[----:B------:R-:W-:-:S03]  /*44d0*/  FMNMX.FTZ R3, R58, R59, !PT ;  /* 0x0000003b3a037209 */ /* 0x000fc60007810000 */
[----:B------:R-:W1:Y:S02]  /*44e0*/  SHFL.BFLY PT, R4, R15, 0x1, 0x1f ;  /* 0x0c201f000f047f89 */ /* 0x000e6400000e0000 */
[----:B-1----:R-:W-:-:S04]  /*44f0*/  FMNMX.FTZ R4, R15, R4, !PT ;  /* 0x000000040f047209 */ /* 0x002fc80007810000 */
        /* <DEDUP_REMOVED lines=35> */
[----:B------:R-:W2:Y:S01]  /*4730*/  MUFU.EX2 R61, R61 ;  /* 0x0000003d003d7308 */ /* 0x000ea20000000800 */
[----:B-1----:R-:W-:Y:S01]  /*4740*/  FADD.FTZ R15, R56, R57 ;  /* 0x00000039380f7221 */ /* 0x002fe20000010000 */
[----:B------:R-:W-:Y:S01]  /*4750*/  FFMA.FTZ R20, R29, UR5, -R20 ;  /* 0x000000051d147c23 */ /* 0x000fe20008010814 */
[----:B------:R-:W-:-:S02]  /*4760*/  FMNMX.FTZ R3, R47, R2, !PT ;  /* 0x000000022f037209 */ /* 0x000fc40007810000 */
[----:B------:R-:W-:Y:S01]  /*4770*/  F2FP.BF16.F32.PACK_AB R208, R57, R56 ;  /* 0x0000003839d0723e */ /* 0x000fe200000010ff */
[--C-:B------:R-:W-:Y:S01]  /*4780*/  IMAD.MOV.U32 R57, RZ, RZ, R151.reuse ;  /* 0x000000ffff397224 */ /* 0x100fe200078e0097 */
[----:B------:R-:W-:Y:S01]  /*4790*/  FMNMX.FTZ R2, R34, R3, !PT ;  /* 0x0000000322027209 */ /* 0x000fe20007810000 */
[----:B------:R-:W-:Y:S01]  /*47a0*/  MUFU.EX2 R48, R48 ;  /* 0x0000003000307308 */ /* 0x000fe20000000800 */
[----:B------:R-:W-:Y:S02]  /*47b0*/  IMAD.MOV.U32 R56, RZ, RZ, R151 ;  /* 0x000000ffff387224 */ /* 0x000fe400078e0097 */
[----:B------:R-:W-:-:S04]  /*47c0*/  FMNMX.FTZ R3, R35, R2, !PT ;  /* 0x0000000223037209 */ /* 0x000fc80007810000 */
[----:B------:R-:W-:Y:S01]  /*47d0*/  FMNMX.FTZ R2, R38, R3, !PT ;  /* 0x0000000326027209 */ /* 0x000fe20007810000 */
[----:B------:R-:W1:Y:S01]  /*47e0*/  MUFU.EX2 R49, R49 ;  /* 0x0000003100317308 */ /* 0x000e620000000800 */
[----:B--2---:R-:W-:Y:S02]  /*47f0*/  F2FP.BF16.F32.PACK_AB R210, R61, R60 ;  /* 0x0000003c3dd2723e */ /* 0x004fe400000010ff */
[----:B------:R-:W-:-:S04]  /*4800*/  FMNMX.FTZ R3, R39, R2, !PT ;  /* 0x0000000227037209 */ /* 0x000fc80007810000 */
[----:B------:R-:W-:Y:S01]  /*4810*/  FMNMX.FTZ R2, R26, R3, !PT ;  /* 0x000000031a027209 */ /* 0x000fe20007810000 */
[----:B------:R-:W-:Y:S03]  /*4820*/  MUFU.EX2 R52, R52 ;  /* 0x0000003400347308 */ /* 0x000fe60000000800 */
[----:B------:R-:W-:-:S04]  /*4830*/  FMNMX.FTZ R3, R27, R2, !PT ;  /* 0x000000021b037209 */ /* 0x000fc80007810000 */
[----:B------:R-:W-:Y:S01]  /*4840*/  FMNMX.FTZ R2, R30, R3, !PT ;  /* 0x000000031e027209 */ /* 0x000fe20007810000 */
[----:B------:R-:W2:Y:S01]  /*4850*/  MUFU.EX2 R53, R53 ;  /* 0x0000003500357308 */ /* 0x000ea20000000800 */
[----:B-1----:R-:W-:Y:S02]  /*4860*/  F2FP.BF16.F32.PACK_AB R204, R49, R48 ;  /* 0x0000003031cc723e */ /* 0x002fe400000010ff */
[----:B------:R-:W-:-:S05]  /*4870*/  FMNMX.FTZ R2, R31, R2, !PT ;  /* 0x000000021f027209 */ /* 0x000fca0007810000 */
[----:B------:R-:W1:Y:S01]  /*4880*/  SHFL.BFLY PT, R3, R2, 0x2, 0x1f ;  /* 0x0c401f0002037f89 */ /* 0x000e6200000e0000 */
[----:B------:R-:W-:Y:S08]  /*4890*/  MUFU.EX2 R40, R40 ;  /* 0x0000002800287308 */ /* 0x000ff00000000800 */
[----:B------:R-:W3:Y:S01]  /*48a0*/  MUFU.EX2 R41, R41 ;  /* 0x0000002900297308 */ /* 0x000ee20000000800 */
[----:B--2---:R-:W-:-:S07]  /*48b0*/  F2FP.BF16.F32.PACK_AB R206, R53, R52 ;  /* 0x0000003435ce723e */ /* 0x004fce00000010ff */
[----:B------:R-:W-:Y:S01]  /*48c0*/  MUFU.EX2 R44, R44 ;  /* 0x0000002c002c7308 */ /* 0x000fe20000000800 */
[----:B-1----:R-:W-:-:S07]  /*48d0*/  FMNMX.FTZ R14, R2, R3, !PT ;  /* 0x00000003020e7209 */ /* 0x002fce0007810000 */
[----:B------:R-:W-:Y:S01]  /*48e0*/  MUFU.EX2 R21, R20 ;  /* 0x0000001400157308 */ /* 0x000fe20000000800 */
[----:B---3--:R-:W-:Y:S01]  /*48f0*/  F2FP.BF16.F32.PACK_AB R200, R41, R40 ;  /* 0x0000002829c8723e */ /* 0x008fe200000010ff */
[----:B------:R-:W1:Y:S06]  /*4900*/  SHFL.BFLY PT, R3, R14, 0x1, 0x1f ;  /* 0x0c201f000e037f89 */ /* 0x000e6c00000e0000 */
[----:B------:R-:W2:Y:S08]  /*4910*/  MUFU.EX2 R45, R45 ;  /* 0x0000002d002d7308 */ /* 0x000eb00000000800 */
[----:B------:R-:W-:Y:S08]  /*4920*/  MUFU.EX2 R32, R32 ;  /* 0x0000002000207308 */ /* 0x000ff00000000800 */
[----:B------:R-:W3:Y:S01]  /*4930*/  MUFU.EX2 R33, R33 ;  /* 0x0000002100217308 */ /* 0x000ee20000000800 */
[----:B--2---:R-:W-:-:S02]  /*4940*/  F2FP.BF16.F32.PACK_AB R202, R45, R44 ;  /* 0x0000002c2dca723e */ /* 0x004fc400000010ff */
[----:B-1----:R-:W-:Y:S01]  /*4950*/  FMNMX.FTZ R3, R14, R3, !PT ;  /* 0x000000030e037209 */ /* 0x002fe20007810000 */
[----:B------:R-:W-:Y:S01]  /*4960*/  FADD.FTZ R14, R60, R15 ;  /* 0x0000000f3c0e7221 */ /* 0x000fe20000010000 */
[--C-:B------:R-:W-:Y:S02]  /*4970*/  IMAD.MOV.U32 R60, RZ, RZ, R151.reuse ;  /* 0x000000ffff3c7224 */ /* 0x100fe400078e0097 */
[C---:B------:R-:W-:Y:S01]  /*4980*/  FSETP.NEU.FTZ.AND P2, PT, R3.reuse, -INF , PT ;  /* 0xff8000000300780b */ /* 0x040fe20003f5d000 */
[----:B------:R-:W-:Y:S01]  /*4990*/  FMUL.FTZ R2, R3, UR5 ;  /* 0x0000000503027c20 */ /* 0x000fe20008410000 */
[----:B------:R-:W-:Y:S01]  /*49a0*/  FADD.FTZ R15, R61, R14 ;  /* 0x0000000e3d0f7221 */ /* 0x000fe20000010000 */
[----:B------:R-:W-:Y:S01]  /*49b0*/  MUFU.EX2 R36, R36 ;  /* 0x0000002400247308 */ /* 0x000fe20000000800 */
[----:B------:R-:W-:Y:S02]  /*49c0*/  IMAD.MOV.U32 R61, RZ, RZ, R151 ;  /* 0x000000ffff3d7224 */ /* 0x000fe400078e0097 */
[----:B------:R-:W-:Y:S01]  /*49d0*/  FSEL R2, R2, RZ, P2 ;  /* 0x000000ff02027208 */ /* 0x000fe20001000000 */
[----:B------:R-:W-:Y:S01]  /*49e0*/  FADD.FTZ R14, R48, R15 ;  /* 0x0000000f300e7221 */ /* 0x000fe20000010000 */
[----:B------:R-:W-:Y:S01]  /*49f0*/  PLOP3.LUT P2, PT, PT, PT, UP0, 0x80, 0x0 ;  /* 0x000000000000781c */ /* 0x000fe20003f4f008 */
[----:B------:R-:W-:Y:S01]  /*4a00*/  IMAD.MOV.U32 R48, RZ, RZ, R151 ;  /* 0x000000ffff307224 */ /* 0x000fe200078e0097 */
[----:B---3--:R-:W-:Y:S01]  /*4a10*/  F2FP.BF16.F32.PACK_AB R196, R33, R32 ;  /* 0x0000002021c4723e */ /* 0x008fe200000010ff */
        /* <DEDUP_REMOVED lines=8> */
[----:B------:R-:W-:Y:S01]  /*4aa0*/  FFMA.FTZ R55, R55, UR5, -R2 ;  /* 0x0000000537377c23 */ /* 0x000fe20008010802 */
[----:B------:R-:W-:Y:S01]  /*4ab0*/  FADD.FTZ R29, R49, R14 ;  /* 0x0000000e311d7221 */ /* 0x000fe20000010000 */
[--C-:B------:R-:W-:Y:S01]  /*4ac0*/  FFMA.FTZ R42, R42, UR5, -R2.reuse ;  /* 0x000000052a2a7c23 */ /* 0x100fe20008010802 */
[--C-:B------:R-:W-:Y:S01]  /*4ad0*/  FFMA.FTZ R43, R43, UR5, -R2.reuse ;  /* 0x000000052b2b7c23 */ /* 0x100fe20008010802 */
[--C-:B------:R-:W-:Y:S01]  /*4ae0*/  FFMA.FTZ R46, R46, UR5, -R2.reuse ;  /* 0x000000052e2e7c23 */ /* 0x100fe20008010802 */
[----:B------:R-:W-:Y:S01]  /*4af0*/  FADD.FTZ R20, R52, R29 ;  /* 0x0000001d34147221 */ /* 0x000fe20000010000 */
[----:B------:R-:W1:Y:S01]  /*4b00*/  MUFU.EX2 R59, R59 ;  /* 0x0000003b003b7308 */ /* 0x000e620000000800 */
[--C-:B------:R-:W-:Y:S01]  /*4b10*/  FFMA.FTZ R47, R47, UR5, -R2.reuse ;  /* 0x000000052f2f7c23 */ /* 0x100fe20008010802 */
[----:B------:R-:W-:Y:S01]  /*4b20*/  FFMA.FTZ R34, R34, UR5, -R2 ;  /* 0x0000000522227c23 */ /* 0x000fe20008010802 */
[----:B------:R-:W-:Y:S01]  /*4b30*/  FADD.FTZ R29, R53, R20 ;  /* 0x00000014351d7221 */ /* 0x000fe20000010000 */
[--C-:B------:R-:W-:Y:S01]  /*4b40*/  FFMA.FTZ R35, R35, UR5, -R2.reuse ;  /* 0x0000000523237c23 */ /* 0x100fe20008010802 */
[--C-:B------:R-:W-:Y:S01]  /*4b50*/  FFMA.FTZ R38, R38, UR5, -R2.reuse ;  /* 0x0000000526267c23 */ /* 0x100fe20008010802 */
[--C-:B------:R-:W-:Y:S01]  /*4b60*/  FFMA.FTZ R39, R39, UR5, -R2.reuse ;  /* 0x0000000527277c23 */ /* 0x100fe20008010802 */
[----:B------:R-:W-:Y:S01]  /*4b70*/  FADD.FTZ R20, R40, R29 ;  /* 0x0000001d28147221 */ /* 0x000fe20000010000 */
[----:B------:R-:W2:Y:S01]  /*4b80*/  MUFU.EX2 R62, R62 ;  /* 0x0000003e003e7308 */ /* 0x000ea20000000800 */
[--C-:B------:R-:W-:Y:S01]  /*4b90*/  FFMA.FTZ R26, R26, UR5, -R2.reuse ;  /* 0x000000051a1a7c23 */ /* 0x100fe20008010802 */
[----:B------:R-:W-:Y:S01]  /*4ba0*/  FFMA.FTZ R27, R27, UR5, -R2 ;  /* 0x000000051b1b7c23 */ /* 0x000fe20008010802 */
[----:B------:R-:W-:Y:S01]  /*4bb0*/  FADD.FTZ R29, R41, R20 ;  /* 0x00000014291d7221 */ /* 0x000fe20000010000 */
[--C-:B------:R-:W-:Y:S01]  /*4bc0*/  FFMA.FTZ R30, R30, UR5, -R2.reuse ;  /* 0x000000051e1e7c23 */ /* 0x100fe20008010802 */
[----:B------:R-:W-:Y:S01]  /*4bd0*/  FFMA.FTZ R2, R31, UR5, -R2 ;  /* 0x000000051f027c23 */ /* 0x000fe20008010802 */
[-C--:B------:R-:W-:Y:S01]  /*4be0*/  MOV R53, R151.reuse ;  /* 0x0000009700357202 */ /* 0x080fe20000000f00 */
[----:B0-----:R-:W-:Y:S01]  /*4bf0*/  FADD.FTZ R0, R44, R29 ;  /* 0x0000001d2c007221 */ /* 0x001fe20000010000 */
[----:B------:R-:W0:Y:S01]  /*4c00*/  MUFU.EX2 R63, R63 ;  /* 0x0000003f003f7308 */ /* 0x000e220000000800 */
[----:B-1----:R-:W-:Y:S01]  /*4c10*/  FADD.FTZ R15, R58, R59 ;  /* 0x0000003b3a0f7221 */ /* 0x002fe20000010000 */
[----:B------:R-:W-:Y:S01]  /*4c20*/  F2FP.BF16.F32.PACK_AB R209, R59, R58 ;  /* 0x0000003a3bd1723e */ /* 0x000fe200000010ff */
[----:B------:R-:W-:Y:S01]  /*4c30*/  FADD.FTZ R29, R45, R0 ;  /* 0x000000002d1d7221 */ /* 0x000fe20000010000 */
[--C-:B------:R-:W-:Y:S01]  /*4c40*/  IMAD.MOV.U32 R59, RZ, RZ, R151.reuse ;  /* 0x000000ffff3b7224 */ /* 0x100fe200078e0097 */
[----:B------:R-:W-:Y:S01]  /*4c50*/  MOV R31, R151 ;  /* 0x00000097001f7202 */ /* 0x000fe20000000f00 */
[----:B------:R-:W-:-:S02]  /*4c60*/  IMAD.MOV.U32 R58, RZ, RZ, R151 ;  /* 0x000000ffff3a7224 */ /* 0x000fc400078e0097 */
[----:B------:R-:W1:Y:S01]  /*4c70*/  MUFU.EX2 R50, R50 ;  /* 0x0000003200327308 */ /* 0x000e620000000800 */
[----:B--2---:R-:W-:Y:S01]  /*4c80*/  FADD.FTZ R14, R62, R15 ;  /* 0x0000000f3e0e7221 */ /* 0x004fe20000010000 */
[--C-:B------:R-:W-:Y:S02]  /*4c90*/  IMAD.MOV.U32 R52, RZ, RZ, R151.reuse ;  /* 0x000000ffff347224 */ /* 0x100fe400078e0097 */
[--C-:B------:R-:W-:Y:S02]  /*4ca0*/  IMAD.MOV.U32 R49, RZ, RZ, R151.reuse ;  /* 0x000000ffff317224 */ /* 0x100fe400078e0097 */
[--C-:B------:R-:W-:Y:S02]  /*4cb0*/  IMAD.MOV.U32 R45, RZ, RZ, R151.reuse ;  /* 0x000000ffff2d7224 */ /* 0x100fe400078e0097 */
[----:B------:R-:W2:Y:S01]  /*4cc0*/  MUFU.EX2 R51, R51 ;  /* 0x0000003300337308 */ /* 0x000ea20000000800 */
[C---:B0-----:R-:W-:Y:S01]  /*4cd0*/  FADD.FTZ R15, R63.reuse, R14 ;  /* 0x0000000e3f0f7221 */ /* 0x041fe20000010000 */
[----:B------:R-:W-:Y:S01]  /*4ce0*/  F2FP.BF16.F32.PACK_AB R211, R63, R62 ;  /* 0x0000003e3fd3723e */ /* 0x000fe200000010ff */
[----:B------:R-:W-:-:S02]  /*4cf0*/  IMAD.MOV.U32 R63, RZ, RZ, R151 ;  /* 0x000000ffff3f7224 */ /* 0x000fc400078e0097 */
[--C-:B------:R-:W-:Y:S02]  /*4d00*/  IMAD.MOV.U32 R62, RZ, RZ, R151.reuse ;  /* 0x000000ffff3e7224 */ /* 0x100fe400078e0097 */
[----:B------:R-:W-:Y:S01]  /*4d10*/  IMAD.MOV.U32 R44, RZ, RZ, R151 ;  /* 0x000000ffff2c7224 */ /* 0x000fe200078e0097 */
[----:B------:R-:W0:Y:S01]  /*4d20*/  MUFU.EX2 R54, R54 ;  /* 0x0000003600367308 */ /* 0x000e220000000800 */
[----:B-1----:R-:W-:Y:S01]  /*4d30*/  FADD.FTZ R14, R50, R15 ;  /* 0x0000000f320e7221 */ /* 0x002fe20000010000 */
[--C-:B------:R-:W-:Y:S02]  /*4d40*/  IMAD.MOV.U32 R41, RZ, RZ, R151.reuse ;  /* 0x000000ffff297224 */ /* 0x100fe400078e0097 */
[----:B------:R-:W-:-:S04]  /*4d50*/  IMAD.MOV.U32 R40, RZ, RZ, R151 ;  /* 0x000000ffff287224 */ /* 0x000fc800078e0097 */
[----:B------:R-:W1:Y:S01]  /*4d60*/  MUFU.EX2 R55, R55 ;  /* 0x0000003700377308 */ /* 0x000e620000000800 */
[C---:B--2---:R-:W-:Y:S01]  /*4d70*/  FADD.FTZ R15, R51.reuse, R14 ;  /* 0x0000000e330f7221 */ /* 0x044fe20000010000 */
[----:B------:R-:W-:Y:S01]  /*4d80*/  F2FP.BF16.F32.PACK_AB R205, R51, R50 ;  /* 0x0000003233cd723e */ /* 0x000fe200000010ff */
[--C-:B------:R-:W-:Y:S02]  /*4d90*/  IMAD.MOV.U32 R51, RZ, RZ, R151.reuse ;  /* 0x000000ffff337224 */ /* 0x100fe400078e0097 */
[----:B------:R-:W-:-:S03]  /*4da0*/  IMAD.MOV.U32 R50, RZ, RZ, R151 ;  /* 0x000000ffff327224 */ /* 0x000fc600078e0097 */
[----:B------:R-:W2:Y:S01]  /*4db0*/  MUFU.EX2 R42, R42 ;  /* 0x0000002a002a7308 */ /* 0x000ea20000000800 */
[----:B0-----:R-:W-:-:S07]  /*4dc0*/  FADD.FTZ R14, R54, R15 ;  /* 0x0000000f360e7221 */ /* 0x001fce0000010000 */
[----:B------:R-:W0:Y:S01]  /*4dd0*/  MUFU.EX2 R43, R43 ;  /* 0x0000002b002b7308 */ /* 0x000e220000000800 */
[C---:B-1----:R-:W-:Y:S01]  /*4de0*/  FADD.FTZ R15, R55.reuse, R14 ;  /* 0x0000000e370f7221 */ /* 0x042fe20000010000 */
[----:B------:R-:W-:Y:S01]  /*4df0*/  FADD.FTZ R14, R32, R29 ;  /* 0x0000001d200e7221 */ /* 0x000fe20000010000 */
[----:B------:R-:W-:Y:S01]  /*4e00*/  F2FP.BF16.F32.PACK_AB R207, R55, R54 ;  /* 0x0000003637cf723e */ /* 0x000fe200000010ff */
[--C-:B------:R-:W-:Y:S02]  /*4e10*/  IMAD.MOV.U32 R55, RZ, RZ, R151.reuse ;  /* 0x000000ffff377224 */ /* 0x100fe400078e0097 */
[----:B------:R-:W-:Y:S01]  /*4e20*/  FADD.FTZ R29, R33, R14 ;  /* 0x0000000e211d7221 */ /* 0x000fe20000010000 */
[----:B------:R-:W-:Y:S01]  /*4e30*/  IMAD.MOV.U32 R54, RZ, RZ, R151 ;  /* 0x000000ffff367224 */ /* 0x000fe200078e0097 */
[----:B------:R-:W1:Y:S01]  /*4e40*/  MUFU.EX2 R46, R46 ;  /* 0x0000002e002e7308 */ /* 0x000e620000000800 */
[----:B--2---:R-:W-:Y:S01]  /*4e50*/  FADD.FTZ R0, R42, R15 ;  /* 0x0000000f2a007221 */ /* 0x004fe20000010000 */
[----:B------:R-:W-:Y:S01]  /*4e60*/  FADD.FTZ R14, R36, R29 ;  /* 0x0000001d240e7221 */ /* 0x000fe20000010000 */
[----:B------:R-:W-:-:S02]  /*4e70*/  IMAD.MOV.U32 R33, RZ, RZ, R151 ;  /* 0x000000ffff217224 */ /* 0x000fc400078e0097 */
[----:B------:R-:W-:-:S03]  /*4e80*/  IMAD.MOV.U32 R32, RZ, RZ, R151 ;  /* 0x000000ffff207224 */ /* 0x000fc600078e0097 */
[----:B------:R-:W2:Y:S01]  /*4e90*/  MUFU.EX2 R47, R47 ;  /* 0x0000002f002f7308 */ /* 0x000ea20000000800 */
[C---:B0-----:R-:W-:Y:S01]  /*4ea0*/  FADD.FTZ R15, R43.reuse, R0 ;  /* 0x000000002b0f7221 */ /* 0x041fe20000010000 */
[----:B------:R-:W-:Y:S01]  /*4eb0*/  F2FP.BF16.F32.PACK_AB R201, R43, R42 ;  /* 0x0000002a2bc9723e */ /* 0x000fe200000010ff */
[----:B------:R-:W-:Y:S01]  /*4ec0*/  IMAD.MOV.U32 R43, RZ, RZ, R151 ;  /* 0x000000ffff2b7224 */ /* 0x000fe200078e0097 */
[----:B------:R-:W-:-:S04]  /*4ed0*/  MOV R42, R151 ;  /* 0x00000097002a7202 */ /* 0x000fc80000000f00 */
[----:B------:R-:W0:Y:S01]  /*4ee0*/  MUFU.EX2 R37, R37 ;  /* 0x0000002500257308 */ /* 0x000e220000000800 */
[----:B-1----:R-:W-:-:S07]  /*4ef0*/  FADD.FTZ R0, R46, R15 ;  /* 0x0000000f2e007221 */ /* 0x002fce0000010000 */
[----:B------:R-:W1:Y:S01]  /*4f00*/  MUFU.EX2 R34, R34 ;  /* 0x0000002200227308 */ /* 0x000e620000000800 */
[C---:B--2---:R-:W-:Y:S01]  /*4f10*/  FADD.FTZ R15, R47.reuse, R0 ;  /* 0x000000002f0f7221 */ /* 0x044fe20000010000 */
[----:B------:R-:W-:Y:S01]  /*4f20*/  F2FP.BF16.F32.PACK_AB R203, R47, R46 ;  /* 0x0000002e2fcb723e */ /* 0x000fe200000010ff */
[--C-:B------:R-:W-:Y:S02]  /*4f30*/  IMAD.MOV.U32 R47, RZ, RZ, R151.reuse ;  /* 0x000000ffff2f7224 */ /* 0x100fe400078e0097 */
[----:B------:R-:W-:-:S03]  /*4f40*/  IMAD.MOV.U32 R46, RZ, RZ, R151 ;  /* 0x000000ffff2e7224 */ /* 0x000fc600078e0097 */
[----:B------:R-:W2:Y:S01]  /*4f50*/  MUFU.EX2 R24, R24 ;  /* 0x0000001800187308 */ /* 0x000ea20000000800 */
[C---:B0-----:R-:W-:Y:S01]  /*4f60*/  FADD.FTZ R29, R37.reuse, R14 ;  /* 0x0000000e251d7221 */ /* 0x041fe20000010000 */
[----:B------:R-:W-:Y:S01]  /*4f70*/  F2FP.BF16.F32.PACK_AB R198, R37, R36 ;  /* 0x0000002425c6723e */ /* 0x000fe200000010ff */
[--C-:B------:R-:W-:Y:S02]  /*4f80*/  IMAD.MOV.U32 R37, RZ, RZ, R151.reuse ;  /* 0x000000ffff257224 */ /* 0x100fe400078e0097 */
[----:B------:R-:W-:-:S03]  /*4f90*/  IMAD.MOV.U32 R36, RZ, RZ, R151 ;  /* 0x000000ffff247224 */ /* 0x000fc600078e0097 */
[----:B------:R-:W0:Y:S01]  /*4fa0*/  MUFU.EX2 R35, R35 ;  /* 0x0000002300237308 */ /* 0x000e220000000800 */
[----:B-1----:R-:W-:-:S07]  /*4fb0*/  FADD.FTZ R0, R34, R15 ;  /* 0x0000000f22007221 */ /* 0x002fce0000010000 */
[----:B------:R-:W1:Y:S01]  /*4fc0*/  MUFU.EX2 R25, R25 ;  /* 0x0000001900197308 */ /* 0x000e620000000800 */
[----:B--2---:R-:W-:-:S07]  /*4fd0*/  FADD.FTZ R14, R24, R29 ;  /* 0x0000001d180e7221 */ /* 0x004fce0000010000 */
[----:B------:R-:W2:Y:S01]  /*4fe0*/  MUFU.EX2 R38, R38 ;  /* 0x0000002600267308 */ /* 0x000ea20000000800 */
[C---:B0-----:R-:W-:Y:S01]  /*4ff0*/  FADD.FTZ R15, R35.reuse, R0 ;  /* 0x00000000230f7221 */ /* 0x041fe20000010000 */
[----:B------:R-:W-:Y:S01]  /*5000*/  F2FP.BF16.F32.PACK_AB R197, R35, R34 ;  /* 0x0000002223c5723e */ /* 0x000fe200000010ff */
[--C-:B------:R-:W-:Y:S02]  /*5010*/  IMAD.MOV.U32 R35, RZ, RZ, R151.reuse ;  /* 0x000000ffff237224 */ /* 0x100fe400078e0097 */
[----:B------:R-:W-:-:S03]  /*5020*/  IMAD.MOV.U32 R34, RZ, RZ, R151 ;  /* 0x000000ffff227224 */ /* 0x000fc600078e0097 */
[----:B------:R-:W0:Y:S01]  /*5030*/  MUFU.EX2 R28, R28 ;  /* 0x0000001c001c7308 */ /* 0x000e220000000800 */
[C---:B-1----:R-:W-:Y:S01]  /*5040*/  FADD.FTZ R29, R25.reuse, R14 ;  /* 0x0000000e191d7221 */ /* 0x042fe20000010000 */
[----:B------:R-:W-:Y:S01]  /*5050*/  F2FP.BF16.F32.PACK_AB R192, R25, R24 ;  /* 0x0000001819c0723e */ /* 0x000fe200000010ff */
[--C-:B------:R-:W-:Y:S02]  /*5060*/  IMAD.MOV.U32 R25, RZ, RZ, R151.reuse ;  /* 0x000000ffff197224 */ /* 0x100fe400078e0097 */
[----:B------:R-:W-:-:S03]  /*5070*/  IMAD.MOV.U32 R24, RZ, RZ, R151 ;  /* 0x000000ffff187224 */ /* 0x000fc600078e0097 */
[----:B------:R-:W1:Y:S01]  /*5080*/  MUFU.EX2 R39, R39 ;  /* 0x0000002700277308 */ /* 0x000e620000000800 */
[----:B--2---:R-:W-:-:S07]  /*5090*/  FADD.FTZ R0, R38, R15 ;  /* 0x0000000f26007221 */ /* 0x004fce0000010000 */
[----:B------:R-:W2:Y:S01]  /*50a0*/  MUFU.EX2 R26, R26 ;  /* 0x0000001a001a7308 */ /* 0x000ea20000000800 */
[----:B0-----:R-:W-:Y:S01]  /*50b0*/  FADD.FTZ R14, R28, R29 ;  /* 0x0000001d1c0e7221 */ /* 0x001fe20000010000 */
[C---:B------:R-:W-:Y:S01]  /*50c0*/  F2FP.BF16.F32.PACK_AB R194, R21.reuse, R28 ;  /* 0x0000001c15c2723e */ /* 0x040fe200000010ff */
[----:B------:R-:W-:Y:S02]  /*50d0*/  IMAD.MOV.U32 R28, RZ, RZ, R151 ;  /* 0x000000ffff1c7224 */ /* 0x000fe400078e0097 */
[----:B------:R-:W-:-:S03]  /*50e0*/  FADD.FTZ R15, R21, R14 ;  /* 0x0000000e150f7221 */ /* 0x000fc60000010000 */
[----:B------:R-:W0:Y:S01]  /*50f0*/  MUFU.EX2 R27, R27 ;  /* 0x0000001b001b7308 */ /* 0x000e220000000800 */
[C---:B-1----:R-:W-:Y:S01]  /*5100*/  FADD.FTZ R29, R39.reuse, R0 ;  /* 0x00000000271d7221 */ /* 0x042fe20000010000 */
[----:B------:R-:W-:Y:S01]  /*5110*/  F2FP.BF16.F32.PACK_AB R199, R39, R38 ;  /* 0x0000002627c7723e */ /* 0x000fe200000010ff */
[--C-:B------:R-:W-:Y:S02]  /*5120*/  IMAD.MOV.U32 R39, RZ, RZ, R151.reuse ;  /* 0x000000ffff277224 */ /* 0x100fe400078e0097 */
[----:B------:R-:W-:-:S03]  /*5130*/  IMAD.MOV.U32 R38, RZ, RZ, R151 ;  /* 0x000000ffff267224 */ /* 0x000fc600078e0097 */
[----:B------:R-:W1:Y:S01]  /*5140*/  MUFU.EX2 R30, R30 ;  /* 0x0000001e001e7308 */ /* 0x000e620000000800 */
[----:B--2---:R-:W-:Y:S01]  /*5150*/  FADD.FTZ R0, R26, R29 ;  /* 0x0000001d1a007221 */ /* 0x004fe20000010000 */
[----:B------:R-:W-:-:S06]  /*5160*/  IMAD.MOV.U32 R29, RZ, RZ, R151 ;  /* 0x000000ffff1d7224 */ /* 0x000fcc00078e0097 */
[----:B------:R2:W3:Y:S01]  /*5170*/  MUFU.EX2 R195, R2 ;  /* 0x0000000200c37308 */ /* 0x0004e20000000800 */
[C---:B0-----:R-:W-:Y:S01]  /*5180*/  FADD.FTZ R21, R27.reuse, R0 ;  /* 0x000000001b157221 */ /* 0x041fe20000010000 */
[----:B------:R-:W-:Y:S01]  /*5190*/  F2FP.BF16.F32.PACK_AB R193, R27, R26 ;  /* 0x0000001a1bc1723e */ /* 0x000fe200000010ff */
[--C-:B------:R-:W-:Y:S01]  /*51a0*/  IMAD.MOV.U32 R27, RZ, RZ, R151.reuse ;  /* 0x000000ffff1b7224 */ /* 0x100fe200078e0097 */
[----:B------:R-:W-:Y:S01]  /*51b0*/  MOV R0, 0x3f800000 ;  /* 0x3f80000000007802 */ /* 0x000fe20000000f00 */
[----:B------:R-:W-:Y:S02]  /*51c0*/  IMAD.MOV.U32 R26, RZ, RZ, R151 ;  /* 0x000000ffff1a7224 */ /* 0x000fe400078e0097 */
[----:B-1----:R-:W-:Y:S01]  /*51d0*/  FADD.FTZ R14, R30, R21 ;  /* 0x000000151e0e7221 */ /* 0x002fe20000010000 */
[----:B--2---:R-:W-:-:S03]  /*51e0*/  IMAD.MOV.U32 R2, RZ, RZ, 0x3f800000 ;  /* 0x3f800000ff027424 */ /* 0x004fc600078e00ff */
[C---:B---3--:R-:W-:Y:S01]  /*51f0*/  FADD.FTZ R14, R195.reuse, R14 ;  /* 0x0000000ec30e7221 */ /* 0x048fe20000010000 */
[----:B------:R-:W-:Y:S01]  /*5200*/  F2FP.BF16.F32.PACK_AB R195, R195, R30 ;  /* 0x0000001ec3c3723e */ /* 0x000fe200000010ff */
[----:B------:R-:W-:Y:S01]  /*5210*/  IMAD.MOV.U32 R30, RZ, RZ, R151 ;  /* 0x000000ffff1e7224 */ /* 0x000fe200078e0097 */
[----:B------:R-:W-:Y:S06]  /*5220*/  @!P2 BRA `(.L_x_268) ;  /* 0x0000003c0088a947 */ /* 0x000fec0003800000 */
[----:B------:R-:W-:Y:S01]  /*5230*/  R2UR UR60, R16 ;  /* 0x00000000103c72ca */ /* 0x000fe200000e0000 */
[----:B------:R-:W-:Y:S01]  /*5240*/  UIADD3 UR4, UR61, -0x2, URZ ;  /* 0xfffffffe3d047890 */ /* 0x000fe2000fffe03f */
[----:B------:R-:W-:Y:S01]  /*5250*/  IMAD.MOV.U32 R20, RZ, RZ, R3 ;  /* 0x000000ffff147224 */ /* 0x000fe200078e0003 */
[----:B------:R-:W-:Y:S01]  /*5260*/  MOV R224, R17 ;  /* 0x0000001100e07202 */ /* 0x000fe20000000f00 */
[----:B------:R-:W-:Y:S01]  /*5270*/  IMAD.MOV.U32 R21, RZ, RZ, R4 ;  /* 0x000000ffff157224 */ /* 0x000fe200078e0004 */
[----:B------:R-:W-:Y:S01]  /*5280*/  CS2R R150, SRZ ;  /* 0x0000000000967805 */ /* 0x000fe2000001ff00 */
[----:B------:R-:W-:Y:S01]  /*5290*/  IMAD.MOV.U32 R0, RZ, RZ, 0x3f800000 ;  /* 0x3f800000ff007424 */ /* 0x000fe200078e00ff */
[----:B------:R-:W-:Y:S01]  /*52a0*/  CS2R R146, SRZ ;  /* 0x0000000000927805 */ /* 0x000fe2000001ff00 */
[----:B------:R-:W-:Y:S01]  /*52b0*/  IMAD.U32 R225, RZ, RZ, UR4 ;  /* 0x00000004ffe17e24 */ /* 0x000fe2000f8e00ff */
        /* <DEDUP_REMOVED lines=61> */
[----:B------:R-:W-:-:S07]  /*5690*/  CS2R R24, SRZ ;  /* 0x0000000000187805 */ /* 0x000fce000001ff00 */
.L_x_277:
[----:B------:R-:W-:-:S04]  /*56a0*/  UIADD3 UR4, UR60, 0x1, URZ ;  /* 0x000000013c047890 */ /* 0x000fc8000fffe03f */
[----:B------:R-:W-:-:S04]  /*56b0*/  UISETP.NE.AND UP0, UPT, UR4, 0x2, UPT ;  /* 0x000000020400788c */ /* 0x000fc8000bf05270 */
[----:B------:R-:W-:Y:S02]  /*56c0*/  USEL UR5, URZ, 0x1, UP0 ;  /* 0x000000013f057887 */ /* 0x000fe40008000000 */
[----:B------:R-:W-:-:S04]  /*56d0*/  USEL UR4, UR4, URZ, UP0 ;  /* 0x0000003f04047287 */ /* 0x000fc80008000000 */
[----:B------:R-:W-:Y:S02]  /*56e0*/  LOP3.LUT R17, R224, UR5, RZ, 0x3c, !PT ;  /* 0x00000005e0117c12 */ /* 0x000fe4000f8e3cff */
[----:B------:R-:W-:Y:S01]  /*56f0*/  IMAD.U32 R16, RZ, RZ, UR4 ;  /* 0x00000004ff107e24 */ /* 0x000fe2000f8e00ff */
[----:B------:R-:W-:Y:S06]  /*5700*/  @!P0 BRA `(.L_x_269) ;  /* 0x0000000000048947 */ /* 0x000fec0003800000 */
[----:B------:R-:W-:Y:S01]  /*5710*/  BPT.TRAP 0x1 ;  /* 0x000000040000795c */ /* 0x000fe20000300000 */
.L_x_269:
[----:B------:R-:W0:Y:S01]  /*5720*/  S2UR UR6, SR_CgaCtaId ;  /* 0x00000000000679c3 */ /* 0x000e220000008800 */
[----:B------:R-:W-:Y:S01]  /*5730*/  UMOV UR5, 0x400 ;  /* 0x0000040000057882 */ /* 0x000fe20000000000 */
[----:B------:R-:W-:Y:S01]  /*5740*/  SHF.L.U32 R3, R17, 0x1f, RZ ;  /* 0x0000001f11037819 */ /* 0x000fe200000006ff */
[----:B0-----:R-:W-:-:S06]  /*5750*/  ULEA UR5, UR6, UR5, 0x18 ;  /* 0x0000000506057291 */ /* 0x001fcc000f8ec03f */
[----:B------:R-:W-:-:S05]  /*5760*/  IMAD.U32 R5, RZ, RZ, UR5 ;  /* 0x00000005ff057e24 */ /* 0x000fca000f8e00ff */
[----:B------:R-:W-:-:S13]  /*5770*/  R2UR UR61, R5 ;  /* 0x00000000053d72ca */ /* 0x000fda00000e0000 */
[----:B------:R-:W-:-:S09]  /*5780*/  ULEA UR61, UR4, UR61, 0x3 ;  /* 0x0000003d043d7291 */ /* 0x000fd2000f8e183f */
[----:B------:R0:W1:Y:S01]  /*5790*/  SYNCS.PHASECHK.TRANS64.TRYWAIT P2, [UR61+0x38830], R3 ;  /* 0x03883003ff0075a7 */ /* 0x000062000804017d */
[----:B------:R-:W-:Y:S05]  /*57a0*/  @!P0 BRA `(.L_x_270) ;  /* 0x0000000000048947 */ /* 0x000fea0003800000 */
[----:B------:R-:W-:Y:S01]  /*57b0*/  BPT.TRAP 0x1 ;  /* 0x000000040000795c */ /* 0x000fe20000300000 */
.L_x_270:
[----:B-1----:R-:W-:Y:S05]  /*57c0*/  @P2 BRA `(.L_x_271) ;  /* 0x0000000000082947 */ /* 0x002fea0003800000 */
[----:B------:R-:W1:Y:S02]  /*57d0*/  SYNCS.PHASECHK.TRANS64.TRYWAIT P2, [UR61+0x38830], R3 ;  /* 0x03883003ff0075a7 */ /* 0x000e64000804017d */
[----:B-1----:R-:W-:Y:S05]  /*57e0*/  @!P2 BRA `(.L_x_272) ;  /* 0x000000cc005ca947 */ /* 0x002fea0003800000 */
.L_x_271:
        /* <DEDUP_REMOVED lines=645> */
.L_x_273:
[----:B------:R-:W-:Y:S02]  /*8040*/  R2UR UR4, R5 ;  /* 0x00000000050472ca */ /* 0x000fe400000e0000 */
[----:B------:R-:W-:-:S11]  /*8050*/  SHF.L.U32 R0, R224, 0x1f, RZ ;  /* 0x0000001fe0007819 */ /* 0x000fd600000006ff */
[----:B------:R-:W-:-:S09]  /*8060*/  ULEA UR4, UR60, UR4, 0x3 ;  /* 0x000000043c047291 */ /* 0x000fd2000f8e183f */
[----:B------:R2:W3:Y:S01]  /*8070*/  SYNCS.PHASECHK.TRANS64.TRYWAIT P2, [UR4+0x38850], R0 ;  /* 0x03885000ff0075a7 */ /* 0x0004e20008040144 */
[----:B------:R-:W-:Y:S05]  /*8080*/  @!P0 BRA `(.L_x_274) ;  /* 0x0000000000048947 */ /* 0x000fea0003800000 */
[----:B------:R-:W-:Y:S01]  /*8090*/  BPT.TRAP 0x1 ;  /* 0x000000040000795c */ /* 0x000fe20000300000 */
.L_x_274:
[----:B---3--:R-:W-:Y:S05]  /*80a0*/  @P2 BRA `(.L_x_275) ;  /* 0x0000000000082947 */ /* 0x008fea0003800000 */
[----:B------:R-:W3:Y:S02]  /*80b0*/  SYNCS.PHASECHK.TRANS64.TRYWAIT P2, [UR4+0x38850], R0 ;  /* 0x03885000ff0075a7 */ /* 0x000ee40008040144 */
[----:B---3--:R-:W-:Y:S05]  /*80c0*/  @!P2 BRA `(.L_x_276) ;  /* 0x000000a4003ca947 */ /* 0x008fea0003800000 */
.L_x_275:
[----:B------:R-:W-:Y:S01]  /*80d0*/  R2UR UR5, R5 ;  /* 0x00000000050572ca */ /* 0x000fe200000e0000 */
[----:B------:R-:W-:Y:S01]  /*80e0*/  WARPGROUP.ARRIVE ;  /* 0x00000000000079c5 */ /* 0x000fe20000000000 */
[----:B------:R-:W-:Y:S01]  /*80f0*/  UMOV UR7, 0x40000040 ;  /* 0x4000004000077882 */ /* 0x000fe20000000000 */
[----:B0-2---:R-:W-:Y:S01]  /*8100*/  FMNMX.FTZ R0, R184, R21, !PT ;  /* 0x00000015b8007209 */ /* 0x005fe20007810000 */
[----:B------:R-:W-:Y:S01]  /*8110*/  ULDC UR10, c[0x0][0x988] ;  /* 0x00026200000a7ab9 */ /* 0x000fe20000000800 */
[----:B------:R-:W-:Y:S01]  /*8120*/  VOTEU.ALL UP0, P1 ;  /* 0x00000000003f7886 */ /* 0x000fe20000800000 */
[----:B------:R-:W-:Y:S01]  /*8130*/  IMAD.MOV.U32 R224, RZ, RZ, R17 ;  /* 0x000000ffffe07224 */ /* 0x000fe200078e0011 */
[----:B-1----:R-:W-:-:S03]  /*8140*/  FMNMX.FTZ R3, R185, R0, !PT ;  /* 0x00000000b9037209 */ /* 0x002fc60007810000 */
[----:B------:R-:W-:Y:S01]  /*8150*/  @!UP0 UIADD3 UR61, UR61, 0x38840, URZ ;  /* 0x000388403d3d8890 */ /* 0x000fe2000fffe03f */
[----:B------:R-:W-:Y:S01]  /*8160*/  FMNMX.FTZ R0, R188, R3, !PT ;  /* 0x00000003bc007209 */ /* 0x000fe20007810000 */
[----:B------:R-:W-:Y:S02]  /*8170*/  @!UP0 UIADD3 UR4, UR4, 0x38860, URZ ;  /* 0x0003886004048890 */ /* 0x000fe4000fffe03f */
[----:B------:R-:W-:Y:S01]  /*8180*/  UIADD3 UR5, UR5, 0x400, URZ ;  /* 0x0000040005057890 */ /* 0x000fe2000fffe03f */
[----:B------:R-:W-:Y:S01]  /*8190*/  FMNMX.FTZ R3, R189, R0, !PT ;  /* 0x00000000bd037209 */ /* 0x000fe20007810000 */
[----:B------:R-:W-:Y:S02]  /*81a0*/  @!UP0 UPRMT UR61, URZ, 0x654, UR61 ;  /* 0x000006543f3d8896 */ /* 0x000fe4000800003d */
[----:B------:R-:W-:Y:S01]  /*81b0*/  USHF.R.U32.HI UR5, URZ, 0x4, UR5 ;  /* 0x000000043f057899 */ /* 0x000fe20008011605 */
[----:B------:R-:W-:Y:S01]  /*81c0*/  FMNMX.FTZ R0, R176, R3, !PT ;  /* 0x00000003b0007209 */ /* 0x000fe20007810000 */
[----:B------:R-:W-:-:S02]  /*81d0*/  @!UP0 UPRMT UR4, URZ, 0x654, UR4 ;  /* 0x000006543f048896 */ /* 0x000fc40008000004 */
[----:B------:R-:W-:Y:S01]  /*81e0*/  ULOP3.LUT UR5, UR5, 0x3fff, URZ, 0xc0, !UPT ;  /* 0x00003fff05057892 */ /* 0x000fe2000f8ec03f */
[----:B------:R-:W-:-:S03]  /*81f0*/  FMNMX.FTZ R3, R177, R0, !PT ;  /* 0x00000000b1037209 */ /* 0x000fc60007810000 */
[----:B------:R-:W-:Y:S01]  /*8200*/  ULOP3.LUT UR5, UR5, 0x2800000, URZ, 0xfc, !UPT ;  /* 0x0280000005057892 */ /* 0x000fe2000f8efc3f */
[----:B------:R-:W-:-:S03]  /*8210*/  FMNMX.FTZ R0, R180, R3, !PT ;  /* 0x00000003b4007209 */ /* 0x000fc60007810000 */
[----:B------:R-:W-:Y:S01]  /*8220*/  UIMAD UR60, UR60, 0xa00, UR5 ;  /* 0x00000a003c3c78a4 */ /* 0x000fe2000f8e0205 */
[----:B------:R-:W-:Y:S02]  /*8230*/  FMNMX.FTZ R3, R181, R0, !PT ;  /* 0x00000000b5037209 */ /* 0x000fe40007810000 */
[----:B------:R-:W-:Y:S01]  /*8240*/  UMOV UR5, UR10 ;  /* 0x0000000a00057c82 */ /* 0x000fe20008000000 */
[----:B------:R-:W-:Y:S02]  /*8250*/  R2UR UR10, R225 ;  /* 0x00000000e10a72ca */ /* 0x000fe400000e0000 */
[----:B------:R-:W-:Y:S01]  /*8260*/  FMNMX.FTZ R0, R168, R3, !PT ;  /* 0x00000003a8007209 */ /* 0x000fe20007810000 */
[----:B------:R-:W-:Y:S02]  /*8270*/  UMOV UR6, UR60 ;  /* 0x0000003c00067c82 */ /* 0x000fe40008000000 */
[----:B------:R-:W-:Y:S01]  /*8280*/  HGMMA.64x256x16.F32.BF16 R24, R208, gdesc[UR4].tnspB, R24, gsb0 ;  /* 0x43e00004d0187df0 */ /* 0x000fe20008001818 */
[----:B------:R-:W-:Y:S01]  /*8290*/  UIADD3 UR6, UR60, 0x80, URZ ;  /* 0x000000803c067890 */ /* 0x000fe2000fffe03f */
[----:B------:R-:W-:Y:S01]  /*82a0*/  FMNMX.FTZ R3, R169, R0, !PT ;  /* 0x00000000a9037209 */ /* 0x000fe20007810000 */
[----:B------:R-:W-:-:S03]  /*82b0*/  UMOV UR7, 0x40000040 ;  /* 0x4000004000077882 */ /* 0x000fc60000000000 */
[----:B------:R-:W-:Y:S02]  /*82c0*/  FMNMX.FTZ R0, R172, R3, !PT ;  /* 0x00000003ac007209 */ /* 0x000fe40007810000 */
[----:B------:R-:W-:Y:S02]  /*82d0*/  ISETP.LT.AND P2, PT, RZ, UR10, PT ;  /* 0x0000000aff007c0c */ /* 0x000fe4000bf41270 */
        /* <DEDUP_REMOVED lines=10> */
[----:B------:R-:W0:Y:S01]  /*8380*/  SHFL.BFLY PT, R3, R2, 0x2, 0x1f ;  /* 0x0c401f0002037f89 */ /* 0x000e2200000e0000 */
        /* <DEDUP_REMOVED lines=14> */
[----:B0-----:R-:W-:-:S15]  /*8470*/  FMNMX.FTZ R200, R2, R3, !PT ;  /* 0x0000000302c87209 */ /* 0x001fde0007810000 */
[----:B------:R-:W-:-:S06]  /*8480*/  NOP ;  /* 0x0000000000007918 */ /* 0x000fcc0000000000 */
[----:B------:R-:W-:Y:S01]  /*8490*/  HGMMA.64x256x16.F32.BF16 R24, R196, gdesc[UR4].tnspB, R24, gsb0 ;  /* 0x43e00004c4187df0 */ /* 0x000fe20008001818 */
[----:B------:R-:W0:Y:S01]  /*84a0*/  SHFL.BFLY PT, R3, R200, 0x1, 0x1f ;  /* 0x0c201f00c8037f89 */ /* 0x000e2200000e0000 */
[----:B------:R-:W-:Y:S01]  /*84b0*/  UMOV UR6, UR60 ;  /* 0x0000003c00067c82 */ /* 0x000fe20008000000 */
[----:B------:R-:W-:Y:S01]  /*84c0*/  UMOV UR7, 0x40000040 ;  /* 0x4000004000077882 */ /* 0x000fe20000000000 */
[----:B------:R-:W-:Y:S02]  /*84d0*/  R2UR UR60, R16 ;  /* 0x00000000103c72ca */ /* 0x000fe400000e0000 */
[----:B0-----:R-:W-:Y:S02]  /*84e0*/  FMNMX.FTZ R4, R200, R3, !PT ;  /* 0x00000003c8047209 */ /* 0x001fe40007810000 */
[----:B------:R-:W-:-:S03]  /*84f0*/  FMNMX.FTZ R3, R187, R0, !PT ;  /* 0x00000000bb037209 */ /* 0x000fc60007810000 */
[C---:B------:R-:W-:Y:S01]  /*8500*/  FMUL.FTZ R0, R4.reuse, UR5 ;  /* 0x0000000504007c20 */ /* 0x040fe20008410000 */
[----:B------:R-:W-:-:S03]  /*8510*/  FADD.FTZ R21, -R4, R21 ;  /* 0x0000001504157221 */ /* 0x000fc60000010100 */
[--C-:B------:R-:W-:Y:S01]  /*8520*/  FFMA.FTZ R204, R176, UR5, -R0.reuse ;  /* 0x00000005b0cc7c23 */ /* 0x100fe20008010800 */
[----:B------:R-:W-:Y:S01]  /*8530*/  FMUL.FTZ R21, R21, UR5 ;  /* 0x0000000515157c20 */ /* 0x000fe20008410000 */
[--C-:B------:R-:W-:Y:S01]  /*8540*/  FFMA.FTZ R208, R185, UR5, -R0.reuse ;  /* 0x00000005b9d07c23 */ /* 0x100fe20008010800 */
[--C-:B------:R-:W-:Y:S01]  /*8550*/  FFMA.FTZ R185, R181, UR5, -R0.reuse ;  /* 0x00000005b5b97c23 */ /* 0x100fe20008010800 */
        /* <DEDUP_REMOVED lines=9> */
[--C-:B------:R-:W-:Y:S01]  /*85f0*/  FFMA.FTZ R173, R173, UR5, -R0.reuse ;  /* 0x00000005adad7c23 */ /* 0x100fe20008010800 */
[--C-:B0-----:R-:W-:Y:S01]  /*8600*/  FFMA.FTZ R21, R152, UR5, -R0.reuse ;  /* 0x0000000598157c23 */ /* 0x101fe20008010800 */
[--C-:B------:R-:W-:Y:S01]  /*8610*/  FFMA.FTZ R152, R153, UR5, -R0.reuse ;  /* 0x0000000599987c23 */ /* 0x100fe20008010800 */
[--C-:B------:R-:W-:Y:S01]  /*8620*/  FFMA.FTZ R161, R165, UR5, -R0.reuse ;  /* 0x00000005a5a17c23 */ /* 0x100fe20008010800 */
[--C-:B------:R-:W-:Y:S01]  /*8630*/  FFMA.FTZ R153, R156, UR5, -R0.reuse ;  /* 0x000000059c997c23 */ /* 0x100fe20008010800 */
[----:B------:R-:W-:Y:S01]  /*8640*/  FFMA.FTZ R157, R157, UR5, -R0 ;  /* 0x000000059d9d7c23 */ /* 0x000fe20008010800 */
        /* <DEDUP_REMOVED lines=17> */
[----:B------:R-:W-:Y:S01]  /*8760*/  FMNMX.FTZ R196, R190, R3, !PT ;  /* 0x00000003bec47209 */ /* 0x000fe20007810000 */
[--C-:B------:R-:W-:Y:S01]  /*8770*/  FFMA.FTZ R197, R184, UR5, -R0.reuse ;  /* 0x00000005b8c57c23 */ /* 0x100fe20008010800 */
[----:B------:R-:W-:Y:S01]  /*8780*/  WARPGROUP.ARRIVE ;  /* 0x00000000000079c5 */ /* 0x000fe20000000000 */
[--C-:B------:R-:W-:Y:S01]  /*8790*/  FFMA.FTZ R198, R164, UR5, -R0.reuse ;  /* 0x00000005a4c67c23 */ /* 0x100fe20008010800 */
[----:B------:R-:W-:Y:S01]  /*87a0*/  FMNMX.FTZ R3, R191, R196, !PT ;  /* 0x000000c4bf037209 */ /* 0x000fe20007810000 */
[----:B------:R-:W-:Y:S02]  /*87b0*/  FFMA.FTZ R196, R160, UR5, -R0 ;  /* 0x00000005a0c47c23 */ /* 0x000fe40008010800 */
[----:B------:R-:W0:Y:S01]  /*87c0*/  MUFU.EX2 R197, R197 ;  /* 0x000000c500c57308 */ /* 0x000e220000000800 */
[----:B------:R-:W-:Y:S01]  /*87d0*/  FMNMX.FTZ R184, R178, R3, !PT ;  /* 0x00000003b2b87209 */ /* 0x000fe20007810000 */
[----:B------:R-:W-:Y:S03]  /*87e0*/  HGMMA.64x256x16.F32.BF16 R24, R192, gdesc[UR4].tnspB, R24, gsb0 ;  /* 0x43e00004c0187df0 */ /* 0x000fe60008001818 */
[----:B------:R-:W-:-:S03]  /*87f0*/  FMNMX.FTZ R3, R179, R184, !PT ;  /* 0x000000b8b3037209 */ /* 0x000fc60007810000 */
[----:B------:R-:W-:Y:S01]  /*8800*/  MUFU.EX2 R196, R196 ;  /* 0x000000c400c47308 */ /* 0x000fe20000000800 */
[----:B------:R-:W-:-:S04]  /*8810*/  FMNMX.FTZ R184, R182, R3, !PT ;  /* 0x00000003b6b87209 */ /* 0x000fc80007810000 */
[----:B------:R-:W-:-:S03]  /*8820*/  FMNMX.FTZ R3, R183, R184, !PT ;  /* 0x000000b8b7037209 */ /* 0x000fc60007810000 */
[----:B------:R-:W-:Y:S01]  /*8830*/  MUFU.EX2 R198, R198 ;  /* 0x000000c600c67308 */ /* 0x000fe20000000800 */
[----:B------:R-:W-:Y:S01]  /*8840*/  FMNMX.FTZ R184, R170, R3, !PT ;  /* 0x00000003aab87209 */ /* 0x000fe20007810000 */
[----:B0-----:R-:W-:-:S03]  /*8850*/  FFMA.FTZ R15, R2, R15, R197 ;  /* 0x0000000f020f7223 */ /* 0x001fc600000100c5 */
[----:B------:R-:W-:Y:S01]  /*8860*/  FMNMX.FTZ R3, R171, R184, !PT ;  /* 0x000000b8ab037209 */ /* 0x000fe20007810000 */
[C---:B------:R-:W-:Y:S01]  /*8870*/  FADD.FTZ R15, R208.reuse, R15 ;  /* 0x0000000fd00f7221 */ /* 0x040fe20000010000 */
[----:B------:R-:W-:Y:S02]  /*8880*/  F2FP.BF16.F32.PACK_AB R208, R208, R197 ;  /* 0x000000c5d0d0723e */ /* 0x000fe400000010ff */
        /* <DEDUP_REMOVED lines=9> */
[----:B------:R-:W-:-:S05]  /*8920*/  FMNMX.FTZ R176, R159, R176, !PT ;  /* 0x000000b09fb07209 */ /* 0x000fca0007810000 */
[----:B------:R-:W0:Y:S02]  /*8930*/  SHFL.BFLY PT, R3, R176, 0x2, 0x1f ;  /* 0x0c401f00b0037f89 */ /* 0x000e2400000e0000 */
[----:B0-----:R-:W-:-:S05]  /*8940*/  FMNMX.FTZ R3, R176, R3, !PT ;  /* 0x00000003b0037209 */ /* 0x001fca0007810000 */
[----:B------:R-:W0:Y:S02]  /*8950*/  SHFL.BFLY PT, R160, R3, 0x1, 0x1f ;  /* 0x0c201f0003a07f89 */ /* 0x000e2400000e0000 */
[----:B0-----:R-:W-:-:S05]  /*8960*/  FMNMX.FTZ R3, R3, R160, !PT ;  /* 0x000000a003037209 */ /* 0x001fca0007810000 */
[C---:B------:R-:W-:Y:S01]  /*8970*/  FADD.FTZ R0, -R3.reuse, R20 ;  /* 0x0000001403007221 */ /* 0x040fe20000010100 */
[----:B------:R-:W-:Y:S01]  /*8980*/  FMUL.FTZ R156, R3, UR5 ;  /* 0x00000005039c7c20 */ /* 0x000fe20008410000 */
[----:B------:R0:W-:Y:S02]  /*8990*/  MUFU.EX2 R20, R157 ;  /* 0x0000009d00147308 */ /* 0x0001e40000000800 */
[----:B------:R-:W-:Y:S01]  /*89a0*/  FMUL.FTZ R0, R0, UR5 ;  /* 0x0000000500007c20 */ /* 0x000fe20008410000 */
        /* <DEDUP_REMOVED lines=11> */
[----:B------:R-:W-:Y:S01]  /*8a60*/  FADD.FTZ R174, R210, R15 ;  /* 0x0000000fd2ae7221 */ /* 0x000fe20000010000 */
[--C-:B------:R-:W-:Y:S01]  /*8a70*/  FFMA.FTZ R201, R170, UR5, -R156.reuse ;  /* 0x00000005aac97c23 */ /* 0x100fe2000801089c */
[----:B------:R-:W1:Y:S01]  /*8a80*/  MUFU.EX2 R209, R209 ;  /* 0x000000d100d17308 */ /* 0x000e620000000800 */
[--C-:B------:R-:W-:Y:S01]  /*8a90*/  FFMA.FTZ R170, R171, UR5, -R156.reuse ;  /* 0x00000005abaa7c23 */ /* 0x100fe2000801089c */
[----:B0-----:R-:W-:Y:S01]  /*8aa0*/  FFMA.FTZ R157, R162, UR5, -R156 ;  /* 0x00000005a29d7c23 */ /* 0x001fe2000801089c */
[----:B------:R-:W-:Y:S01]  /*8ab0*/  FADD.FTZ R171, R189, R174 ;  /* 0x000000aebdab7221 */ /* 0x000fe20000010000 */
[--C-:B------:R-:W-:Y:S01]  /*8ac0*/  FFMA.FTZ R175, R175, UR5, -R156.reuse ;  /* 0x00000005afaf7c23 */ /* 0x100fe2000801089c */
[--C-:B------:R-:W-:Y:S01]  /*8ad0*/  FFMA.FTZ R163, R163, UR5, -R156.reuse ;  /* 0x00000005a3a37c23 */ /* 0x100fe2000801089c */
[--C-:B------:R-:W-:Y:S01]  /*8ae0*/  FFMA.FTZ R167, R167, UR5, -R156.reuse ;  /* 0x00000005a7a77c23 */ /* 0x100fe2000801089c */
[----:B------:R-:W-:Y:S01]  /*8af0*/  FADD.FTZ R174, R204, R171 ;  /* 0x000000abccae7221 */ /* 0x000fe20000010000 */
[----:B------:R-:W0:Y:S01]  /*8b00*/  MUFU.EX2 R160, R160 ;  /* 0x000000a000a07308 */ /* 0x000e220000000800 */
[--C-:B------:R-:W-:Y:S01]  /*8b10*/  FFMA.FTZ R154, R154, UR5, -R156.reuse ;  /* 0x000000059a9a7c23 */ /* 0x100fe2000801089c */
[--C-:B------:R-:W-:Y:S01]  /*8b20*/  FFMA.FTZ R155, R155, UR5, -R156.reuse ;  /* 0x000000059b9b7c23 */ /* 0x100fe2000801089c */
[--C-:B------:R-:W-:Y:S01]  /*8b30*/  FFMA.FTZ R158, R158, UR5, -R156.reuse ;  /* 0x000000059e9e7c23 */ /* 0x100fe2000801089c */
[----:B------:R-:W-:Y:S01]  /*8b40*/  FFMA.FTZ R156, R159, UR5, -R156 ;  /* 0x000000059f9c7c23 */ /* 0x000fe2000801089c */
[----:B------:R-:W-:Y:S01]  /*8b50*/  FADD.FTZ R159, R177, R174 ;  /* 0x000000aeb19f7221 */ /* 0x000fe20000010000 */
[----:B------:R-:W-:-:S02]  /*8b60*/  F2FP.BF16.F32.PACK_AB R210, R189, R210 ;  /* 0x000000d2bdd2723e */ /* 0x000fc400000010ff */
[----:B------:R-:W2:Y:S01]  /*8b70*/  MUFU.EX2 R211, R211 ;  /* 0x000000d300d37308 */ /* 0x000ea20000000800 */
[----:B-1----:R-:W-:Y:S01]  /*8b80*/  FFMA.FTZ R165, R0, R14, R209 ;  /* 0x0000000e00a57223 */ /* 0x002fe200000100d1 */
[----:B------:R-:W-:-:S06]  /*8b90*/  F2FP.BF16.F32.PACK_AB R204, R177, R204 ;  /* 0x000000ccb1cc723e */ /* 0x000fcc00000010ff */
[----:B------:R-:W1:Y:S01]  /*8ba0*/  MUFU.EX2 R164, R164 ;  /* 0x000000a400a47308 */ /* 0x000e620000000800 */
[C---:B0-----:R-:W-:Y:S01]  /*8bb0*/  FADD.FTZ R166, R160.reuse, R165 ;  /* 0x000000a5a0a67221 */ /* 0x041fe20000010000 */
[----:B------:R-:W-:-:S06]  /*8bc0*/  F2FP.BF16.F32.PACK_AB R209, R160, R209 ;  /* 0x000000d1a0d1723e */ /* 0x000fcc00000010ff */
[----:B------:R-:W0:Y:S01]  /*8bd0*/  MUFU.EX2 R205, R205 ;  /* 0x000000cd00cd7308 */ /* 0x000e220000000800 */
[----:B--2---:R-:W-:-:S07]  /*8be0*/  FADD.FTZ R165, R211, R166 ;  /* 0x000000a6d3a57221 */ /* 0x004fce0000010000 */
[----:B------:R-:W2:Y:S01]  /*8bf0*/  MUFU.EX2 R168, R168 ;  /* 0x000000a800a87308 */ /* 0x000ea20000000800 */
[C---:B-1----:R-:W-:Y:S01]  /*8c00*/  FADD.FTZ R166, R164.reuse, R165 ;  /* 0x000000a5a4a67221 */ /* 0x042fe20000010000 */
[----:B------:R-:W-:-:S06]  /*8c10*/  F2FP.BF16.F32.PACK_AB R211, R164, R211 ;  /* 0x000000d3a4d3723e */ /* 0x000fcc00000010ff */
[----:B------:R-:W1:Y:S08]  /*8c20*/  MUFU.EX2 R207, R207 ;  /* 0x000000cf00cf7308 */ /* 0x000e700000000800 */
[----:B------:R-:W3:Y:S08]  /*8c30*/  MUFU.EX2 R172, R172 ;  /* 0x000000ac00ac7308 */ /* 0x000ef00000000800 */
[----:B------:R-:W4:Y:S08]  /*8c40*/  MUFU.EX2 R201, R201 ;  /* 0x000000c900c97308 */ /* 0x000f300000000800 */
[----:B------:R0:W-:Y:S08]  /*8c50*/  MUFU.EX2 R14, R157 ;  /* 0x0000009d000e7308 */ /* 0x0001f00000000800 */
[----:B------:R-:W5:Y:S01]  /*8c60*/  MUFU.EX2 R170, R170 ;  /* 0x000000aa00aa7308 */ /* 0x000f620000000800 */
[----:B0-----:R-:W-:Y:S01]  /*8c70*/  FADD.FTZ R157, R205, R166 ;  /* 0x000000a6cd9d7221 */ /* 0x001fe20000010000 */
[----:B------:R-:W-:Y:S01]  /*8c80*/  FADD.FTZ R166, R206, R159 ;  /* 0x0000009fcea67221 */ /* 0x000fe20000010000 */
[----:B--2---:R-:W-:-:S02]  /*8c90*/  F2FP.BF16.F32.PACK_AB R205, R168, R205 ;  /* 0x000000cda8cd723e */ /* 0x004fc400000010ff */
[----:B------:R-:W-:Y:S01]  /*8ca0*/  FADD.FTZ R160, R168, R157 ;  /* 0x0000009da8a07221 */ /* 0x000fe20000010000 */
[C---:B------:R-:W-:Y:S01]  /*8cb0*/  FADD.FTZ R159, R185.reuse, R166 ;  /* 0x000000a6b99f7221 */ /* 0x040fe20000010000 */
[----:B------:R-:W-:Y:S01]  /*8cc0*/  F2FP.BF16.F32.PACK_AB R206, R185, R206 ;  /* 0x000000ceb9ce723e */ /* 0x000fe200000010ff */
[----:B------:R-:W0:Y:S01]  /*8cd0*/  MUFU.EX2 R203, R203 ;  /* 0x000000cb00cb7308 */ /* 0x000e220000000800 */
[----:B-1----:R-:W-:Y:S01]  /*8ce0*/  FADD.FTZ R157, R207, R160 ;  /* 0x000000a0cf9d7221 */ /* 0x002fe20000010000 */
[----:B------:R-:W-:Y:S01]  /*8cf0*/  FADD.FTZ R164, R200, R159 ;  /* 0x0000009fc8a47221 */ /* 0x000fe20000010000 */
[C---:B---3--:R-:W-:Y:S02]  /*8d00*/  F2FP.BF16.F32.PACK_AB R207, R172.reuse, R207 ;  /* 0x000000cfaccf723e */ /* 0x048fe400000010ff */
[----:B------:R-:W-:Y:S01]  /*8d10*/  FADD.FTZ R160, R172, R157 ;  /* 0x0000009daca07221 */ /* 0x000fe20000010000 */
[C---:B------:R-:W-:Y:S01]  /*8d20*/  FADD.FTZ R159, R169.reuse, R164 ;  /* 0x000000a4a99f7221 */ /* 0x040fe20000010000 */
[----:B------:R-:W-:Y:S01]  /*8d30*/  F2FP.BF16.F32.PACK_AB R200, R169, R200 ;  /* 0x000000c8a9c8723e */ /* 0x000fe200000010ff */
[----:B------:R-:W1:Y:S01]  /*8d40*/  MUFU.EX2 R162, R175 ;  /* 0x000000af00a27308 */ /* 0x000e620000000800 */
[----:B----4-:R-:W-:Y:S01]  /*8d50*/  FADD.FTZ R157, R201, R160 ;  /* 0x000000a0c99d7221 */ /* 0x010fe20000010000 */
[----:B------:R-:W-:Y:S01]  /*8d60*/  FADD.FTZ R164, R202, R159 ;  /* 0x0000009fcaa47221 */ /* 0x000fe20000010000 */
[----:B-----5:R-:W-:-:S02]  /*8d70*/  F2FP.BF16.F32.PACK_AB R201, R170, R201 ;  /* 0x000000c9aac9723e */ /* 0x020fc400000010ff */
[----:B------:R-:W-:Y:S01]  /*8d80*/  FADD.FTZ R160, R170, R157 ;  /* 0x0000009daaa07221 */ /* 0x000fe20000010000 */
[C---:B------:R-:W-:Y:S01]  /*8d90*/  FADD.FTZ R159, R173.reuse, R164 ;  /* 0x000000a4ad9f7221 */ /* 0x040fe20000010000 */
[----:B------:R-:W-:Y:S01]  /*8da0*/  F2FP.BF16.F32.PACK_AB R202, R173, R202 ;  /* 0x000000caadca723e */ /* 0x000fe200000010ff */
[----:B------:R-:W2:Y:S01]  /*8db0*/  MUFU.EX2 R15, R163 ;  /* 0x000000a3000f7308 */ /* 0x000ea20000000800 */
[----:B0-----:R-:W-:-:S07]  /*8dc0*/  FADD.FTZ R157, R203, R160 ;  /* 0x000000a0cb9d7221 */ /* 0x001fce0000010000 */
[----:B------:R-:W0:Y:S01]  /*8dd0*/  MUFU.EX2 R199, R199 ;  /* 0x000000c700c77308 */ /* 0x000e220000000800 */
[C---:B-1----:R-:W-:Y:S01]  /*8de0*/  FADD.FTZ R157, R162.reuse, R157 ;  /* 0x0000009da29d7221 */ /* 0x042fe20000010000 */
[----:B------:R-:W-:-:S03]  /*8df0*/  F2FP.BF16.F32.PACK_AB R203, R162, R203 ;  /* 0x000000cba2cb723e */ /* 0x000fc600000010ff */
[----:B------:R-:W-:-:S03]  /*8e00*/  FADD.FTZ R160, R14, R157 ;  /* 0x0000009d0ea07221 */ /* 0x000fc60000010000 */
[----:B------:R-:W1:Y:S01]  /*8e10*/  MUFU.EX2 R167, R167 ;  /* 0x000000a700a77308 */ /* 0x000e620000000800 */
[C---:B--2---:R-:W-:Y:S01]  /*8e20*/  FADD.FTZ R160, R15.reuse, R160 ;  /* 0x000000a00fa07221 */ /* 0x044fe20000010000 */
[----:B------:R-:W-:-:S06]  /*8e30*/  F2FP.BF16.F32.PACK_AB R197, R15, R14 ;  /* 0x0000000e0fc5723e */ /* 0x000fcc00000010ff */
[----:B------:R-:W-:Y:S01]  /*8e40*/  MUFU.EX2 R155, R155 ;  /* 0x0000009b009b7308 */ /* 0x000fe20000000800 */
[----:B0-----:R-:W-:Y:S01]  /*8e50*/  FADD.FTZ R160, R199, R160 ;  /* 0x000000a0c7a07221 */ /* 0x001fe20000010000 */
[----:B------:R-:W-:Y:S02]  /*8e60*/  WARPGROUP.DEPBAR.LE gsb0, 0x0 ;  /* 0x00008000000079c5 */ /* 0x000fe40000010000 */
[----:B------:R-:W-:Y:S01]  /*8e70*/  @!P1 SYNCS.ARRIVE.TRANS64.RED.A1T0 RZ, [UR61], RZ ;  /* 0x000000ffffff99a7 */ /* 0x000fe2000810043d */
[----:B------:R-:W-:Y:S02]  /*8e80*/  F2FP.BF16.F32.PACK_AB R192, R152, R21 ;  /* 0x0000001598c0723e */ /* 0x000fe400000010ff */
[----:B------:R-:W-:Y:S01]  /*8e90*/  F2FP.BF16.F32.PACK_AB R194, R20, R153 ;  /* 0x0000009914c2723e */ /* 0x000fe200000010ff */
[----:B------:R0:W2:Y:S01]  /*8ea0*/  MUFU.EX2 R193, R154 ;  /* 0x0000009a00c17308 */ /* 0x0000a20000000800 */
[C---:B-1----:R-:W-:Y:S01]  /*8eb0*/  FADD.FTZ R160, R167.reuse, R160 ;  /* 0x000000a0a7a07221 */ /* 0x042fe20000010000 */
[----:B------:R-:W-:Y:S01]  /*8ec0*/  F2FP.BF16.F32.PACK_AB R199, R167, R199 ;  /* 0x000000c7a7c7723e */ /* 0x000fe200000010ff */
[----:B------:R-:W-:Y:S01]  /*8ed0*/  @!P1 SYNCS.ARRIVE.TRANS64.RED.A1T0 RZ, [UR4], RZ ;  /* 0x000000ffffff99a7 */ /* 0x000fe20008100404 */
[----:B------:R-:W-:-:S04]  /*8ee0*/  UIADD3 UR4, UR10, -0x1, URZ ;  /* 0xffffffff0a047890 */ /* 0x000fc8000fffe03f */
[----:B------:R-:W1:Y:S01]  /*8ef0*/  MUFU.EX2 R195, R158 ;  /* 0x0000009e00c37308 */ /* 0x000e620000000800 */
[----:B0-----:R-:W-:Y:S01]  /*8f00*/  FADD.FTZ R154, R196, R159 ;  /* 0x0000009fc49a7221 */ /* 0x001fe20000010000 */
[C---:B------:R-:W-:Y:S01]  /*8f10*/  F2FP.BF16.F32.PACK_AB R196, R181.reuse, R196 ;  /* 0x000000c4b5c4723e */ /* 0x040fe200000010ff */
[----:B------:R-:W-:Y:S02]  /*8f20*/  IMAD.U32 R225, RZ, RZ, UR4 ;  /* 0x00000004ffe17e24 */ /* 0x000fe4000f8e00ff */
[----:B------:R-:W-:-:S03]  /*8f30*/  FADD.FTZ R157, R181, R154 ;  /* 0x0000009ab59d7221 */ /* 0x000fc60000010000 */
[----:B------:R-:W0:Y:S01]  /*8f40*/  MUFU.EX2 R156, R156 ;  /* 0x0000009c009c7308 */ /* 0x000e220000000800 */
[----:B------:R-:W-:Y:S01]  /*8f50*/  FADD.FTZ R154, R198, R157 ;  /* 0x0000009dc69a7221 */ /* 0x000fe20000010000 */
[----:B--2---:R-:W-:Y:S01]  /*8f60*/  FADD.FTZ R160, R193, R160 ;  /* 0x000000a0c1a07221 */ /* 0x004fe20000010000 */
[C---:B------:R-:W-:Y:S02]  /*8f70*/  F2FP.BF16.F32.PACK_AB R198, R161.reuse, R198 ;  /* 0x000000c6a1c6723e */ /* 0x040fe400000010ff */
[----:B------:R-:W-:Y:S01]  /*8f80*/  FADD.FTZ R154, R161, R154 ;  /* 0x0000009aa19a7221 */ /* 0x000fe20000010000 */
[C---:B------:R-:W-:Y:S01]  /*8f90*/  FADD.FTZ R160, R155.reuse, R160 ;  /* 0x000000a09ba07221 */ /* 0x040fe20000010000 */
[----:B------:R-:W-:Y:S02]  /*8fa0*/  F2FP.BF16.F32.PACK_AB R193, R155, R193 ;  /* 0x000000c19bc1723e */ /* 0x000fe400000010ff */
[----:B------:R-:W-:Y:S01]  /*8fb0*/  FADD.FTZ R15, R21, R154 ;  /* 0x0000009a150f7221 */ /* 0x000fe20000010000 */
[----:B-1----:R-:W-:Y:S01]  /*8fc0*/  FADD.FTZ R160, R195, R160 ;  /* 0x000000a0c3a07221 */ /* 0x002fe20000010000 */
[----:B------:R-:W-:-:S02]  /*8fd0*/  IMAD.MOV.U32 R21, RZ, RZ, R4 ;  /* 0x000000ffff157224 */ /* 0x000fc400078e0004 */
[----:B------:R-:W-:-:S04]  /*8fe0*/  FADD.FTZ R14, R152, R15 ;  /* 0x0000000f980e7221 */ /* 0x000fc80000010000 */
[----:B------:R-:W-:Y:S01]  /*8ff0*/  FADD.FTZ R15, R153, R14 ;  /* 0x0000000e990f7221 */ /* 0x000fe20000010000 */
[C---:B0-----:R-:W-:Y:S01]  /*9000*/  FADD.FTZ R14, R156.reuse, R160 ;  /* 0x000000a09c0e7221 */ /* 0x041fe20000010000 */
[----:B------:R-:W-:Y:S02]  /*9010*/  F2FP.BF16.F32.PACK_AB R195, R156, R195 ;  /* 0x000000c39cc3723e */ /* 0x000fe400000010ff */
[----:B------:R-:W-:Y:S01]  /*9020*/  FADD.FTZ R15, R20, R15 ;  /* 0x0000000f140f7221 */ /* 0x000fe20000010000 */
[----:B------:R-:W-:Y:S01]  /*9030*/  IMAD.MOV.U32 R20, RZ, RZ, R3 ;  /* 0x000000ffff147224 */ /* 0x000fe200078e0003 */
[----:B------:R-:W-:Y:S06]  /*9040*/  @P2 BRA `(.L_x_277) ;  /* 0xffffffc400942947 */ /* 0x000fec000383ffff */
.L_x_268:
        /* <DEDUP_REMOVED lines=131> */
.L_x_278:
[----:B------:R-:W-:Y:S01]  /*9880*/  IMAD R11, R16, 0x8, R5 ;  /* 0x00000008100b7824 */ /* 0x000fe200078e0205 */
[----:B------:R-:W-:-:S04]  /*9890*/  SHF.L.U32 R0, R17, 0x1f, RZ ;  /* 0x0000001f11007819 */ /* 0x000fc800000006ff */
[----:B------:R0:W1:Y:S01]  /*98a0*/  SYNCS.PHASECHK.TRANS64.TRYWAIT P2, [R11+URZ+0x38850], R0 ;  /* 0x038850000b0075a7 */ /* 0x000062000804017f */
[----:B------:R-:W-:Y:S05]  /*98b0*/  @!P0 BRA `(.L_x_279) ;  /* 0x0000000000048947 */ /* 0x000fea0003800000 */
[----:B------:R-:W-:Y:S01]  /*98c0*/  BPT.TRAP 0x1 ;  /* 0x000000040000795c */ /* 0x000fe20000300000 */
.L_x_279:
[----:B-1----:R-:W-:Y:S05]  /*98d0*/  @P2 BRA `(.L_x_280) ;  /* 0x0000000000082947 */ /* 0x002fea0003800000 */
[----:B------:R-:W1:Y:S02]  /*98e0*/  SYNCS.PHASECHK.TRANS64.TRYWAIT P0, [R11+URZ+0x38850], R0 ;  /* 0x038850000b0075a7 */ /* 0x000e64000800017f */
[----:B-1----:R-:W-:Y:S05]  /*98f0*/  @!P0 BRA `(.L_x_281) ;  /* 0x0000008c00488947 */ /* 0x002fea0003800000 */
.L_x_280:
[----:B------:R-:W-:Y:S05]  /*9900*/  WARPSYNC.ALL ;  /* 0x0000000000007948 */ /* 0x000fea0003800000 */
[----:B------:R-:W-:Y:S01]  /*9910*/  VIADD R5, R5, 0x400 ;  /* 0x0000040005057836 */ /* 0x000fe20000000000 */
[----:B------:R-:W-:Y:S01]  /*9920*/  WARPGROUP.ARRIVE ;  /* 0x00000000000079c5 */ /* 0x000fe20000000000 */
[----:B------:R-:W-:Y:S01]  /*9930*/  IMAD.MOV.U32 R7, RZ, RZ, 0x40000040 ;  /* 0x40000040ff077424 */ /* 0x000fe200078e00ff */
[----:B01----:R-:W0:Y:S01]  /*9940*/  SHFL.BFLY PT, R0, R15, 0x2, 0x1f ;  /* 0x0c401f000f007f89 */ /* 0x003e2200000e0000 */
[----:B------:R-:W-:Y:S01]  /*9950*/  IMAD.MOV.U32 R9, RZ, RZ, 0x40000040 ;  /* 0x40000040ff097424 */ /* 0x000fe200078e00ff */
[----:B------:R-:W-:Y:S01]  /*9960*/  SHF.R.U32.HI R5, RZ, 0x4, R5 ;  /* 0x00000004ff057819 */ /* 0x000fe20000011605 */
[----:B------:R-:W-:Y:S01]  /*9970*/  @!P1 VIADD R11, R11, 0x38860 ;  /* 0x000388600b0b9836 */ /* 0x000fe20000000000 */
[----:B------:R-:W-:Y:S01]  /*9980*/  R2UR UR7, R7 ;  /* 0x00000000070772ca */ /* 0x000fe200000e0000 */
[----:B------:R-:W-:Y:S01]  /*9990*/  IMAD.MOV.U32 R7, RZ, RZ, 0x40000040 ;  /* 0x40000040ff077424 */ /* 0x000fe200078e00ff */
[----:B------:R-:W-:Y:S01]  /*99a0*/  LOP3.LUT R5, R5, 0x3fff, RZ, 0xc0, !PT ;  /* 0x00003fff05057812 */ /* 0x000fe200078ec0ff */
[----:B------:R-:W-:Y:S01]  /*99b0*/  IMAD.U32 R13, RZ, RZ, UR5 ;  /* 0x00000005ff0d7e24 */ /* 0x000fe2000f8e00ff */
[----:B------:R-:W-:Y:S01]  /*99c0*/  @!P1 PRMT R11, RZ, 0x654, R11 ;  /* 0x00000654ff0b9816 */ /* 0x000fe2000000000b */
[----:B------:R-:W-:Y:S01]  /*99d0*/  VIADD R216, R216, 0x1 ;  /* 0x00000001d8d87836 */ /* 0x000fe20000000000 */
[----:B------:R-:W-:-:S05]  /*99e0*/  LOP3.LUT R5, R5, 0x2800000, RZ, 0xfc, !PT ;  /* 0x0280000005057812 */ /* 0x000fca00078efcff */
[C---:B------:R-:W-:Y:S02]  /*99f0*/  IMAD R6, R16.reuse, 0xa00, R5 ;  /* 0x00000a0010067824 */ /* 0x040fe400078e0205 */
[----:B------:R-:W1:Y:S01]  /*9a00*/  SHFL.BFLY PT, R5, R14, 0x2, 0x1f ;  /* 0x0c401f000e057f89 */ /* 0x000e6200000e0000 */
[----:B------:R-:W-:Y:S02]  /*9a10*/  VIADD R16, R16, 0x1 ;  /* 0x0000000110107836 */ /* 0x000fe40000000000 */
[C---:B------:R-:W-:Y:S02]  /*9a20*/  R2UR UR6, R6.reuse ;  /* 0x00000000060672ca */ /* 0x040fe400000e0000 */
[----:B------:R-:W-:Y:S01]  /*9a30*/  IADD3 R8, R6, 0x80, RZ ;  /* 0x0000008006087810 */ /* 0x000fe20007ffe0ff */
[----:B0-----:R-:W-:Y:S01]  /*9a40*/  FADD.FTZ R0, R0, R15 ;  /* 0x0000000f00007221 */ /* 0x001fe20000010000 */
[----:B------:R-:W-:-:S04]  /*9a50*/  ISETP.NE.AND P2, PT, R16, 0x2, PT ;  /* 0x000000021000780c */ /* 0x000fc80003f45270 */
[----:B------:R-:W-:-:S05]  /*9a60*/  SEL R16, R16, RZ, P2 ;  /* 0x000000ff10107207 */ /* 0x000fca0001000000 */
[----:B------:R-:W-:Y:S01]  /*9a70*/  HGMMA.64x256x16.F32.BF16 R24, R208, gdesc[UR4].tnspB, R24, gsb0 ;  /* 0x43e00004d0187df0 */ /* 0x000fe20008001818 */
[----:B------:R-:W-:Y:S01]  /*9a80*/  R2UR UR6, R8 ;  /* 0x00000000080672ca */ /* 0x000fe200000e0000 */
[----:B------:R-:W-:Y:S01]  /*9a90*/  VIADD R8, R6, 0x100 ;  /* 0x0000010006087836 */ /* 0x000fe20000000000 */
[----:B------:R-:W-:Y:S01]  /*9aa0*/  R2UR UR7, R9 ;  /* 0x00000000090772ca */ /* 0x000fe200000e0000 */
[----:B------:R-:W-:Y:S02]  /*9ab0*/  IMAD.MOV.U32 R9, RZ, RZ, 0x40000040 ;  /* 0x40000040ff097424 */ /* 0x000fe400078e00ff */
[----:B-1----:R-:W-:Y:S02]  /*9ac0*/  FADD.FTZ R2, R5, R14 ;  /* 0x0000000e05027221 */ /* 0x002fe40000010000 */
[----:B------:R-:W0:Y:S02]  /*9ad0*/  SHFL.BFLY PT, R5, R0, 0x1, 0x1f ;  /* 0x0c201f0000057f89 */ /* 0x000e2400000e0000 */
[----:B0-----:R-:W-:Y:S01]  /*9ae0*/  FADD.FTZ R10, R0, R5 ;  /* 0x00000005000a7221 */ /* 0x001fe20000010000 */
[----:B------:R-:W-:Y:S01]  /*9af0*/  IMAD.MOV.U32 R5, RZ, RZ, RZ ;  /* 0x000000ffff057224 */ /* 0x000fe200078e00ff */
[----:B------:R-:W-:-:S03]  /*9b00*/  SEL R0, RZ, 0x1, P2 ;  /* 0x00000001ff007807 */ /* 0x000fc60001000000 */
[----:B------:R-:W-:Y:S02]  /*9b10*/  FSETP.NE.FTZ.AND P0, PT, R10, RZ, PT ;  /* 0x000000ff0a00720b */ /* 0x000fe40003f15000 */
[----:B------:R-:W-:Y:S01]  /*9b20*/  LOP3.LUT R17, R17, R0, RZ, 0x3c, !PT ;  /* 0x0000000011117212 */ /* 0x000fe200078e3cff */
[----:B------:R-:W-:Y:S01]  /*9b30*/  IMAD.MOV.U32 R0, RZ, RZ, -0x800000 ;  /* 0xff800000ff007424 */ /* 0x000fe200078e00ff */
[----:B------:R-:W-:Y:S02]  /*9b40*/  WARPGROUP.DEPBAR.LE gsb0, 0x0 ;  /* 0x00008000000079c5 */ /* 0x000fe40000010000 */
[----:B------:R-:W-:-:S07]  /*9b50*/  WARPGROUP.ARRIVE ;  /* 0x00000000000079c5 */ /* 0x000fce0000000000 */
[----:B------:R-:W-:Y:S01]  /*9b60*/  HGMMA.64x256x16.F32.BF16 R24, R204, gdesc[UR4].tnspB, R24, gsb0 ;  /* 0x43e00004cc187df0 */ /* 0x000fe20008001818 */
[----:B------:R-:W-:Y:S01]  /*9b70*/  R2UR UR6, R8 ;  /* 0x00000000080672ca */ /* 0x000fe200000e0000 */
[C---:B------:R-:W-:Y:S01]  /*9b80*/  VIADD R8, R6.reuse, 0x180 ;  /* 0x0000018006087836 */ /* 0x040fe20000000000 */
[----:B------:R-:W-:Y:S01]  /*9b90*/  R2UR UR7, R9 ;  /* 0x00000000090772ca */ /* 0x000fe200000e0000 */
[----:B------:R-:W-:Y:S02]  /*9ba0*/  IMAD.MOV.U32 R9, RZ, RZ, 0x40000040 ;  /* 0x40000040ff097424 */ /* 0x000fe400078e00ff */
[----:B------:R-:W-:Y:S01]  /*9bb0*/  VIADD R6, R6, 0x200 ;  /* 0x0000020006067836 */ /* 0x000fe20000000000 */
[----:B------:R-:W-:Y:S02]  /*9bc0*/  WARPGROUP.DEPBAR.LE gsb0, 0x0 ;  /* 0x00008000000079c5 */ /* 0x000fe40000010000 */
[----:B------:R-:W-:-:S15]  /*9bd0*/  WARPGROUP.ARRIVE ;  /* 0x00000000000079c5 */ /* 0x000fde0000000000 */
[----:B------:R-:W-:-:S04]  /*9be0*/  NOP ;  /* 0x0000000000007918 */ /* 0x000fc80000000000 */
[----:B------:R-:W-:Y:S01]  /*9bf0*/  HGMMA.64x256x16.F32.BF16 R24, R200, gdesc[UR4].tnspB, R24, gsb0 ;  /* 0x43e00004c8187df0 */ /* 0x000fe20008001818 */
[----:B------:R-:W-:Y:S02]  /*9c00*/  R2UR UR6, R8 ;  /* 0x00000000080672ca */ /* 0x000fe400000e0000 */
[----:B------:R-:W-:Y:S01]  /*9c10*/  R2UR UR7, R9 ;  /* 0x00000000090772ca */ /* 0x000fe200000e0000 */
[----:B------:R-:W0:Y:S02]  /*9c20*/  @P0 MUFU.LG2 R8, R10 ;  /* 0x0000000a00080308 */ /* 0x000e240000000c00 */
[----:B0-----:R-:W-:Y:S01]  /*9c30*/  @P0 FMUL.FTZ R8, R8, 0.69314718246459960938 ;  /* 0x3f31721808080820 */ /* 0x001fe20000410000 */
[----:B------:R-:W-:Y:S02]  /*9c40*/  WARPGROUP.DEPBAR.LE gsb0, 0x0 ;  /* 0x00008000000079c5 */ /* 0x000fe40000010000 */
[----:B------:R-:W-:-:S15]  /*9c50*/  WARPGROUP.ARRIVE ;  /* 0x00000000000079c5 */ /* 0x000fde0000000000 */
[----:B------:R-:W-:-:S04]  /*9c60*/  NOP ;  /* 0x0000000000007918 */ /* 0x000fc80000000000 */
[----:B------:R-:W-:Y:S01]  /*9c70*/  HGMMA.64x256x16.F32.BF16 R24, R196, gdesc[UR4].tnspB, R24, gsb0 ;  /* 0x43e00004c4187df0 */ /* 0x000fe20008001818 */
[----:B------:R-:W-:Y:S01]  /*9c80*/  R2UR UR6, R6 ;  /* 0x00000000060672ca */ /* 0x000fe200000e0000 */
[----:B------:R-:W-:Y:S01]  /*9c90*/  IMAD.MOV.U32 R6, RZ, RZ, RZ ;  /* 0x000000ffff067224 */ /* 0x000fe200078e00ff */
[----:B------:R-:W-:Y:S02]  /*9ca0*/  R2UR UR7, R7 ;  /* 0x00000000070772ca */ /* 0x000fe400000e0000 */
[----:B------:R-:W0:Y:S03]  /*9cb0*/  SHFL.BFLY PT, R7, R2, 0x1, 0x1f ;  /* 0x0c201f0002077f89 */ /* 0x000e2600000e0000 */
[----:B------:R-:W-:Y:S01]  /*9cc0*/  @P0 MUFU.RCP R6, R10 ;  /* 0x0000000a00060308 */ /* 0x000fe20000001000 */
[----:B0-----:R-:W-:Y:S01]  /*9cd0*/  FADD.FTZ R12, R2, R7 ;  /* 0x00000007020c7221 */ /* 0x001fe20000010000 */
[----:B------:R-:W-:Y:S01]  /*9ce0*/  MOV R7, UR5 ;  /* 0x0000000500077c02 */ /* 0x000fe20008000f00 */
[----:B------:R-:W-:-:S03]  /*9cf0*/  IMAD.MOV.U32 R2, RZ, RZ, -0x800000 ;  /* 0xff800000ff027424 */ /* 0x000fc600078e00ff */
[----:B------:R-:W-:Y:S01]  /*9d00*/  FSETP.NE.FTZ.AND P3, PT, R12, RZ, PT ;  /* 0x000000ff0c00720b */ /* 0x000fe20003f75000 */
[----:B------:R-:W-:-:S04]  /*9d10*/  @P0 FMUL.FTZ R7, R7, 0.69314718246459960938 ;  /* 0x3f31721807070820 */ /* 0x000fc80000410000 */
[----:B------:R-:W-:Y:S01]  /*9d20*/  @P0 FFMA.FTZ R2, R7, R4, R8 ;  /* 0x0000000407020223 */ /* 0x000fe20000010008 */
[----:B------:R-:W-:-:S07]  /*9d30*/  PLOP3.LUT P0, PT, PT, PT, PT, 0x8, 0x0 ;  /* 0x000000000000781c */ /* 0x000fce0003f0e170 */
[----:B------:R-:W0:Y:S01]  /*9d40*/  @P3 MUFU.LG2 R9, R12 ;  /* 0x0000000c00093308 */ /* 0x000e220000000c00 */
[----:B------:R-:W-:-:S07]  /*9d50*/  @P3 FMUL.FTZ R13, R13, 0.69314718246459960938 ;  /* 0x3f3172180d0d3820 */ /* 0x000fce0000410000 */
[----:B------:R-:W1:Y:S01]  /*9d60*/  @P3 MUFU.RCP R5, R12 ;  /* 0x0000000c00053308 */ /* 0x000e620000001000 */
[----:B0-----:R-:W-:-:S04]  /*9d70*/  @P3 FMUL.FTZ R10, R9, 0.69314718246459960938 ;  /* 0x3f317218090a3820 */ /* 0x001fc80000410000 */
[----:B------:R-:W-:Y:S01]  /*9d80*/  @P3 FFMA.FTZ R0, R13, R3, R10 ;  /* 0x000000030d003223 */ /* 0x000fe2000001000a */
[----:B------:R-:W-:Y:S02]  /*9d90*/  WARPGROUP.DEPBAR.LE gsb0, 0x0 ;  /* 0x00008000000079c5 */ /* 0x000fe40000010000 */
[----:B------:R-:W-:-:S06]  /*9da0*/  WARPGROUP.ARRIVE ;  /* 0x00000000000079c5 */ /* 0x000fcc0000000000 */
[----:B------:R-:W-:Y:S03]  /*9db0*/  HGMMA.64x256x16.F32.BF16 R24, R192, gdesc[UR4].tnspB, R24, gsb0 ;  /* 0x43e00004c0187df0 */ /* 0x000fe60008001818 */
[----:B------:R-:W-:Y:S02]  /*9dc0*/  WARPGROUP.DEPBAR.LE gsb0, 0x0 ;  /* 0x00008000000079c5 */ /* 0x000fe40000010000 */
[----:B------:R0:W-:Y:S01]  /*9dd0*/  @!P1 SYNCS.ARRIVE.TRANS64.RED.A1T0 RZ, [R11+URZ], RZ ;  /* 0x000000ff0bff99a7 */ /* 0x0001e2000810043f */
[-C--:B-1----:R-:W-:Y:S01]  /*9de0*/  FMUL.FTZ R3, R83, R5.reuse ;  /* 0x0000000553037220 */ /* 0x082fe20000410000 */
        /* <DEDUP_REMOVED lines=126> */
[----:B0-----:R-:W-:-:S07]  /*a5d0*/  FMUL.FTZ R151, R151, R5 ;  /* 0x0000000597977220 */ /* 0x001fce0000410000 */
.L_x_260:
[----:B------:R-:W0:Y:S01]  /*a5e0*/  S2R R4, SR_CgaCtaId ;  /* 0x0000000000047919 */ /* 0x000e220000008800 */
[----:B------:R-:W-:Y:S01]  /*a5f0*/  MOV R173, 0x400 ;  /* 0x0000040000ad7802 */ /* 0x000fe20000000f00 */
[----:B------:R-:W-:Y:S01]  /*a600*/  BSSY B0, `(.L_x_282) ;  /* 0x00002bf000007945 */ /* 0x000fe20003800000 */
[----:B------:R-:W-:Y:S02]  /*a610*/  BAR.SYNC.DEFER_BLOCKING 0x5, 0x120 ;  /* 0x0144800000007b1d */ /* 0x000fe40000010000 */
[----:B0-----:R-:W-:-:S05]  /*a620*/  LEA R173, R4, R173, 0x18 ;  /* 0x000000ad04ad7211 */ /* 0x001fca00078ec0ff */
[----:B------:R-:W0:Y:S02]  /*a630*/  LDS.128 R4, [R173+0x388d0] ;  /* 0x0388d000ad047984 */ /* 0x000e240000000c00 */
[----:B0-----:R-:W-:Y:S01]  /*a640*/  R2UR UR5, R6 ;  /* 0x00000000060572ca */ /* 0x001fe200000e0000 */
[----:B------:R-:W-:Y:S06]  /*a650*/  BAR.ARV 0x4, 0x120 ;  /* 0x0104800000007b1d */ /* 0x000fec0000002000 */
[----:B------:R-:W-:Y:S08]  /*a660*/  @P0 BRA `(.L_x_283) ;  /* 0x0000001c00a80947 */ /* 0x000ff00003800000 */
[----:B------:R-:W0:Y:S01]  /*a670*/  S2R R4, SR_SWINHI ;  /* 0x0000000000047919 */ /* 0x000e220000002f00 */
[----:B------:R-:W-:Y:S01]  /*a680*/  F2FP.BF16.F32.PACK_AB R24, R25, R24 ;  /* 0x000000181918723e */ /* 0x000fe200000010ff */
[----:B------:R-:W-:Y:S01]  /*a690*/  ULDC.64 UR10, c[0x0][0x208] ;  /* 0x00008200000a7ab9 */ /* 0x000fe20000000a00 */
[----:B------:R-:W-:Y:S01]  /*a6a0*/  F2FP.BF16.F32.PACK_AB R25, R163, R26 ;  /* 0x0000001aa319723e */ /* 0x000fe200000010ff */
[----:B------:R-:W-:Y:S01]  /*a6b0*/  BAR.SYNC.DEFER_BLOCKING 0x1, 0x100 ;  /* 0x0044000000007b1d */ /* 0x000fe20000010000 */
        /* <DEDUP_REMOVED lines=14> */
[----:B------:R-:W-:Y:S02]  /*a7a0*/  MOV R8, R173 ;  /* 0x000000ad00087202 */ /* 0x000fe40000000f00 */
[----:B0-----:R-:W-:-:S02]  /*a7b0*/  MOV R9, R4 ;  /* 0x0000000400097202 */ /* 0x001fc40000000f00 */
[----:B------:R-:W-:Y:S02]  /*a7c0*/  F2FP.BF16.F32.PACK_AB R51, R157, R51 ;  /* 0x000000339d33723e */ /* 0x000fe400000010ff */
[----:B------:R-:W-:Y:S01]  /*a7d0*/  F2FP.BF16.F32.PACK_AB R57, R156, R58 ;  /* 0x0000003a9c39723e */ /* 0x000fe200000010ff */
[----:B------:R-:W-:Y:S01]  /*a7e0*/  IMAD.WIDE R110, R221, 0x2, R8 ;  /* 0x00000002dd6e7825 */ /* 0x000fe200078e0208 */
[----:B------:R-:W-:Y:S02]  /*a7f0*/  F2FP.BF16.F32.PACK_AB R64, R65, R64 ;  /* 0x000000404140723e */ /* 0x000fe400000010ff */
[----:B------:R-:W-:Y:S02]  /*a800*/  F2FP.BF16.F32.PACK_AB R58, R61, R60 ;  /* 0x0000003c3d3a723e */ /* 0x000fe400000010ff */
[C---:B------:R-:W-:Y:S02]  /*a810*/  IADD3 R175, P1, R110.reuse, 0x20, RZ ;  /* 0x000000206eaf7810 */ /* 0x040fe40007f3e0ff */
[----:B------:R-:W-:-:S02]  /*a820*/  IADD3 R177, P0, R110, 0x40, RZ ;  /* 0x000000406eb17810 */ /* 0x000fc40007f1e0ff */
[C---:B------:R-:W-:Y:S01]  /*a830*/  IADD3 R179, P4, R110.reuse, 0x60, RZ ;  /* 0x000000606eb37810 */ /* 0x040fe20007f9e0ff */
[--C-:B------:R-:W-:Y:S01]  /*a840*/  IMAD.X R13, RZ, RZ, R111.reuse, P1 ;  /* 0x000000ffff0d7224 */ /* 0x100fe200008e066f */
[C---:B------:R-:W-:Y:S01]  /*a850*/  LOP3.LUT R11, R110.reuse, 0x380, RZ, 0xc0, !PT ;  /* 0x000003806e0b7812 */ /* 0x040fe200078ec0ff */
[--C-:B------:R-:W-:Y:S01]  /*a860*/  IMAD.X R15, RZ, RZ, R111.reuse, P0 ;  /* 0x000000ffff0f7224 */ /* 0x100fe200000e066f */
[C---:B------:R-:W-:Y:S01]  /*a870*/  IADD3 R181, P3, R110.reuse, 0x4000, RZ ;  /* 0x000040006eb57810 */ /* 0x040fe20007f7e0ff */
[--C-:B------:R-:W-:Y:S01]  /*a880*/  IMAD.X R21, RZ, RZ, R111.reuse, P4 ;  /* 0x000000ffff157224 */ /* 0x100fe200020e066f */
[C---:B------:R-:W-:Y:S02]  /*a890*/  IADD3 R183, P6, R110.reuse, 0x4020, RZ ;  /* 0x000040206eb77810 */ /* 0x040fe40007fde0ff */
[C---:B------:R-:W-:Y:S01]  /*a8a0*/  IADD3 R187, P2, R110.reuse, 0x4060, RZ ;  /* 0x000040606ebb7810 */ /* 0x040fe20007f5e0ff */
[--C-:B------:R-:W-:Y:S01]  /*a8b0*/  IMAD.X R31, RZ, RZ, R111.reuse, P3 ;  /* 0x000000ffff1f7224 */ /* 0x100fe200018e066f */
[C---:B------:R-:W-:Y:S01]  /*a8c0*/  IADD3 R189, P1, R110.reuse, 0x8000, RZ ;  /* 0x000080006ebd7810 */ /* 0x040fe20007f3e0ff */
[--C-:B------:R-:W-:Y:S01]  /*a8d0*/  IMAD.X R39, RZ, RZ, R111.reuse, P6 ;  /* 0x000000ffff277224 */ /* 0x100fe200030e066f */
[----:B------:R-:W-:Y:S01]  /*a8e0*/  LOP3.LUT R12, R175, 0x380, RZ, 0xc0, !PT ;  /* 0x00000380af0c7812 */ /* 0x000fe200078ec0ff */
[--C-:B------:R-:W-:Y:S01]  /*a8f0*/  IMAD.X R55, RZ, RZ, R111.reuse, P2 ;  /* 0x000000ffff377224 */ /* 0x100fe200010e066f */
[----:B------:R-:W-:Y:S01]  /*a900*/  IADD3 R185, P5, R110, 0x4040, RZ ;  /* 0x000040406eb97810 */ /* 0x000fe20007fbe0ff */
[----:B------:R-:W-:Y:S01]  /*a910*/  IMAD.X R63, RZ, RZ, R111, P1 ;  /* 0x000000ffff3f7224 */ /* 0x000fe200008e066f */
[----:B------:R-:W-:-:S02]  /*a920*/  LOP3.LUT R14, R177, 0x380, RZ, 0xc0, !PT ;  /* 0x00000380b10e7812 */ /* 0x000fc400078ec0ff */
[----:B------:R-:W-:Y:S02]  /*a930*/  LOP3.LUT R20, R179, 0x380, RZ, 0xc0, !PT ;  /* 0x00000380b3147812 */ /* 0x000fe400078ec0ff */
[----:B------:R-:W-:Y:S02]  /*a940*/  SHF.R.U64 R11, R11, 0x3, RZ ;  /* 0x000000030b0b7819 */ /* 0x000fe400000012ff */
[----:B------:R-:W-:Y:S02]  /*a950*/  LOP3.LUT R30, R181, 0x380, RZ, 0xc0, !PT ;  /* 0x00000380b51e7812 */ /* 0x000fe400078ec0ff */
[----:B------:R-:W-:Y:S02]  /*a960*/  IADD3 R191, P0, R110, 0x8020, RZ ;  /* 0x000080206ebf7810 */ /* 0x000fe40007f1e0ff */
[----:B------:R-:W-:Y:S02]  /*a970*/  SHF.R.U64 R12, R12, 0x3, RZ ;  /* 0x000000030c0c7819 */ /* 0x000fe400000012ff */
[----:B------:R-:W-:Y:S01]  /*a980*/  LOP3.LUT R38, R183, 0x380, RZ, 0xc0, !PT ;  /* 0x00000380b7267812 */ /* 0x000fe200078ec0ff */
[----:B------:R-:W-:Y:S01]  /*a990*/  IMAD.X R71, RZ, RZ, R111, P0 ;  /* 0x000000ffff477224 */ /* 0x000fe200000e066f */
[----:B------:R-:W-:-:S02]  /*a9a0*/  IADD3 R193, P4, R110, 0x8040, RZ ;  /* 0x000080406ec17810 */ /* 0x000fc40007f9e0ff */
[----:B------:R-:W-:Y:S02]  /*a9b0*/  IADD3.X R47, RZ, R111, RZ, P5, !PT ;  /* 0x0000006fff2f7210 */ /* 0x000fe40002ffe4ff */
[----:B------:R-:W-:Y:S01]  /*a9c0*/  SHF.R.U64 R14, R14, 0x3, RZ ;  /* 0x000000030e0e7819 */ /* 0x000fe200000012ff */
[--C-:B------:R-:W-:Y:S01]  /*a9d0*/  IMAD.X R79, RZ, RZ, R111.reuse, P4 ;  /* 0x000000ffff4f7224 */ /* 0x100fe200020e066f */
[----:B------:R-:W-:Y:S02]  /*a9e0*/  LOP3.LUT R46, R185, 0x380, RZ, 0xc0, !PT ;  /* 0x00000380b92e7812 */ /* 0x000fe400078ec0ff */
[C---:B------:R-:W-:Y:S02]  /*a9f0*/  IADD3 R195, P3, R110.reuse, 0x8060, RZ ;  /* 0x000080606ec37810 */ /* 0x040fe40007f7e0ff */
[C---:B------:R-:W-:Y:S02]  /*aa00*/  IADD3 R197, P6, R110.reuse, 0xc000, RZ ;  /* 0x0000c0006ec57810 */ /* 0x040fe40007fde0ff */
[C---:B------:R-:W-:Y:S01]  /*aa10*/  IADD3 R4, P5, R110.reuse, 0xc020, RZ ;  /* 0x0000c0206e047810 */ /* 0x040fe20007fbe0ff */
[--C-:B------:R-:W-:Y:S01]  /*aa20*/  IMAD.X R95, RZ, RZ, R111.reuse, P3 ;  /* 0x000000ffff5f7224 */ /* 0x100fe200018e066f */
[C---:B------:R-:W-:Y:S01]  /*aa30*/  IADD3 R106, P2, R110.reuse, 0xc040, RZ ;  /* 0x0000c0406e6a7810 */ /* 0x040fe20007f5e0ff */
[--C-:B------:R-:W-:Y:S01]  /*aa40*/  IMAD.X R99, RZ, RZ, R111.reuse, P6 ;  /* 0x000000ffff637224 */ /* 0x100fe200030e066f */
[----:B------:R-:W-:Y:S01]  /*aa50*/  IADD3 R6, P1, R110, 0xc060, RZ ;  /* 0x0000c0606e067810 */ /* 0x000fe20007f3e0ff */
[--C-:B------:R-:W-:Y:S01]  /*aa60*/  IMAD.X R103, RZ, RZ, R111.reuse, P5 ;  /* 0x000000ffff677224 */ /* 0x100fe200028e066f */
[----:B------:R-:W-:Y:S01]  /*aa70*/  SHF.R.U64 R20, R20, 0x3, RZ ;  /* 0x0000000314147819 */ /* 0x000fe200000012ff */
[----:B------:R-:W-:Y:S01]  /*aa80*/  IMAD.X R107, RZ, RZ, R111, P2 ;  /* 0x000000ffff6b7224 */ /* 0x000fe200010e066f */
[----:B------:R-:W-:-:S02]  /*aa90*/  LOP3.LUT R54, R187, 0x380, RZ, 0xc0, !PT ;  /* 0x00000380bb367812 */ /* 0x000fc400078ec0ff */
[----:B------:R-:W-:Y:S01]  /*aaa0*/  LOP3.LUT R110, R11, R110, RZ, 0x3c, !PT ;  /* 0x0000006e0b6e7212 */ /* 0x000fe200078e3cff */
[----:B------:R-:W-:Y:S01]  /*aab0*/  IMAD.X R11, RZ, RZ, R111, P1 ;  /* 0x000000ffff0b7224 */ /* 0x000fe200008e066f */
[----:B------:R-:W-:Y:S02]  /*aac0*/  SHF.R.U64 R30, R30, 0x3, RZ ;  /* 0x000000031e1e7819 */ /* 0x000fe400000012ff */
[----:B------:R-:W-:Y:S02]  /*aad0*/  LOP3.LUT R62, R189, 0x380, RZ, 0xc0, !PT ;  /* 0x00000380bd3e7812 */ /* 0x000fe400078ec0ff */
[----:B------:R-:W-:Y:S02]  /*aae0*/  LOP3.LUT R12, R12, R175, RZ, 0x3c, !PT ;  /* 0x000000af0c0c7212 */ /* 0x000fe400078e3cff */
[----:B------:R-:W-:Y:S02]  /*aaf0*/  SHF.R.U64 R38, R38, 0x3, RZ ;  /* 0x0000000326267819 */ /* 0x000fe400000012ff */
[----:B------:R-:W-:-:S02]  /*ab00*/  LOP3.LUT R70, R191, 0x380, RZ, 0xc0, !PT ;  /* 0x00000380bf467812 */ /* 0x000fc400078ec0ff */
[----:B------:R-:W-:Y:S02]  /*ab10*/  LOP3.LUT R14, R14, R177, RZ, 0x3c, !PT ;  /* 0x000000b10e0e7212 */ /* 0x000fe400078e3cff */
        /* <DEDUP_REMOVED lines=8> */
[----:B------:R-:W-:Y:S02]  /*aba0*/  MOV R110, R110 ;  /* 0x0000006e006e7202 */ /* 0x000fe40000000f00 */
[----:B------:R-:W-:Y:S02]  /*abb0*/  LOP3.LUT R38, R38, R183, RZ, 0x3c, !PT ;  /* 0x000000b726267212 */ /* 0x000fe400078e3cff */
[----:B------:R-:W-:Y:S01]  /*abc0*/  SHF.R.U64 R70, R70, 0x3, RZ ;  /* 0x0000000346467819 */ /* 0x000fe200000012ff */
[----:B------:R-:W-:Y:S01]  /*abd0*/  STSM.16.M88.4 [R110], R24 ;  /* 0x000000186e007844 */ /* 0x000fe20000000200 */
[----:B------:R-:W-:-:S02]  /*abe0*/  LOP3.LUT R102, R4, 0x380, RZ, 0xc0, !PT ;  /* 0x0000038004667812 */ /* 0x000fc400078ec0ff */
[----:B------:R-:W-:Y:S02]  /*abf0*/  MOV R12, R12 ;  /* 0x0000000c000c7202 */ /* 0x000fe40000000f00 */
[----:B------:R-:W-:Y:S02]  /*ac00*/  LOP3.LUT R46, R46, R185, RZ, 0x3c, !PT ;  /* 0x000000b92e2e7212 */ /* 0x000fe400078e3cff */
[----:B------:R-:W-:Y:S01]  /*ac10*/  SHF.R.U64 R78, R78, 0x3, RZ ;  /* 0x000000034e4e7819 */ /* 0x000fe200000012ff */
[----:B------:R-:W-:Y:S01]  /*ac20*/  STSM.16.M88.4 [R12], R32 ;  /* 0x000000200c007844 */ /* 0x000fe20000000200 */
[----:B------:R-:W-:Y:S02]  /*ac30*/  LOP3.LUT R111, R106, 0x380, RZ, 0xc0, !PT ;  /* 0x000003806a6f7812 */ /* 0x000fe400078ec0ff */
[----:B------:R-:W-:Y:S02]  /*ac40*/  MOV R14, R14 ;  /* 0x0000000e000e7202 */ /* 0x000fe40000000f00 */
[----:B------:R-:W-:-:S02]  /*ac50*/  LOP3.LUT R54, R54, R187, RZ, 0x3c, !PT ;  /* 0x000000bb36367212 */ /* 0x000fc400078e3cff */
[----:B------:R-:W-:Y:S01]  /*ac60*/  SHF.R.U64 R94, R94, 0x3, RZ ;  /* 0x000000035e5e7819 */ /* 0x000fe200000012ff */
[----:B------:R-:W-:Y:S01]  /*ac70*/  STSM.16.M88.4 [R14], R40 ;  /* 0x000000280e007844 */ /* 0x000fe20000000200 */
[----:B------:R-:W-:Y:S02]  /*ac80*/  LOP3.LUT R163, R6, 0x380, RZ, 0xc0, !PT ;  /* 0x0000038006a37812 */ /* 0x000fe400078ec0ff */
[----:B------:R-:W-:Y:S02]  /*ac90*/  MOV R20, R20 ;  /* 0x0000001400147202 */ /* 0x000fe40000000f00 */
[----:B------:R-:W-:Y:S02]  /*aca0*/  LOP3.LUT R62, R62, R189, RZ, 0x3c, !PT ;  /* 0x000000bd3e3e7212 */ /* 0x000fe400078e3cff */
[----:B------:R-:W-:Y:S01]  /*acb0*/  SHF.R.U64 R98, R98, 0x3, RZ ;  /* 0x0000000362627819 */ /* 0x000fe200000012ff */
[----:B------:R-:W-:Y:S01]  /*acc0*/  STSM.16.M88.4 [R20], R48 ;  /* 0x0000003014007844 */ /* 0x000fe20000000200 */
[----:B------:R-:W-:-:S02]  /*acd0*/  MOV R30, R30 ;  /* 0x0000001e001e7202 */ /* 0x000fc40000000f00 */
[----:B------:R-:W-:Y:S02]  /*ace0*/  F2FP.BF16.F32.PACK_AB R59, R155, R59 ;  /* 0x0000003b9b3b723e */ /* 0x000fe400000010ff */
[----:B------:R-:W-:Y:S02]  /*acf0*/  F2FP.BF16.F32.PACK_AB R65, R154, R66 ;  /* 0x000000429a41723e */ /* 0x000fe400000010ff */
[----:B------:R-:W-:Y:S01]  /*ad00*/  F2FP.BF16.F32.PACK_AB R72, R73, R72 ;  /* 0x000000484948723e */ /* 0x000fe200000010ff */
[----:B------:R-:W-:Y:S01]  /*ad10*/  STSM.16.M88.4 [R30], R56 ;  /* 0x000000381e007844 */ /* 0x000fe20000000200 */
[----:B------:R-:W-:Y:S02]  /*ad20*/  LOP3.LUT R70, R70, R191, RZ, 0x3c, !PT ;  /* 0x000000bf46467212 */ /* 0x000fe400078e3cff */
[----:B------:R-:W-:Y:S02]  /*ad30*/  SHF.R.U64 R29, R102, 0x3, RZ ;  /* 0x00000003661d7819 */ /* 0x000fe400000012ff */
[----:B------:R-:W-:-:S02]  /*ad40*/  MOV R38, R38 ;  /* 0x0000002600267202 */ /* 0x000fc40000000f00 */
[----:B------:R-:W-:Y:S02]  /*ad50*/  F2FP.BF16.F32.PACK_AB R66, R69, R68 ;  /* 0x000000444542723e */ /* 0x000fe400000010ff */
[----:B------:R-:W-:Y:S02]  /*ad60*/  F2FP.BF16.F32.PACK_AB R67, R153, R67 ;  /* 0x000000439943723e */ /* 0x000fe400000010ff */
[----:B------:R-:W-:Y:S02]  /*ad70*/  F2FP.BF16.F32.PACK_AB R73, R152, R74 ;  /* 0x0000004a9849723e */ /* 0x000fe400000010ff */
[----:B------:R-:W-:Y:S01]  /*ad80*/  F2FP.BF16.F32.PACK_AB R80, R81, R80 ;  /* 0x000000505150723e */ /* 0x000fe200000010ff */
[----:B------:R-:W-:Y:S01]  /*ad90*/  STSM.16.M88.4 [R38], R64 ;  /* 0x0000004026007844 */ /* 0x000fe20000000200 */
[----:B------:R-:W-:Y:S02]  /*ada0*/  R2UR UR6, R215 ;  /* 0x00000000d70672ca */ /* 0x000fe400000e0000 */
[----:B------:R-:W-:-:S02]  /*adb0*/  R2UR UR4, R214 ;  /* 0x00000000d60472ca */ /* 0x000fc400000e0000 */
[----:B------:R-:W-:Y:S02]  /*adc0*/  LOP3.LUT R78, R78, R193, RZ, 0x3c, !PT ;  /* 0x000000c14e4e7212 */ /* 0x000fe400078e3cff */
[----:B------:R-:W-:Y:S02]  /*add0*/  SHF.R.U64 R111, R111, 0x3, RZ ;  /* 0x000000036f6f7819 */ /* 0x000fe400000012ff */
[----:B------:R-:W-:Y:S02]  /*ade0*/  MOV R46, R46 ;  /* 0x0000002e002e7202 */ /* 0x000fe40000000f00 */
[----:B------:R-:W-:Y:S02]  /*adf0*/  F2FP.BF16.F32.PACK_AB R74, R77, R76 ;  /* 0x0000004c4d4a723e */ /* 0x000fe400000010ff */
[----:B------:R-:W-:Y:S02]  /*ae00*/  F2FP.BF16.F32.PACK_AB R75, R19, R75 ;  /* 0x0000004b134b723e */ /* 0x000fe400000010ff */
[----:B------:R-:W-:Y:S01]  /*ae10*/  F2FP.BF16.F32.PACK_AB R81, R3, R82 ;  /* 0x000000520351723e */ /* 0x000fe200000010ff */
[----:B------:R-:W-:Y:S01]  /*ae20*/  USHF.L.U64.HI UR9, UR4, 0x2, UR6 ;  /* 0x0000000204097899 */ /* 0x000fe20008010206 */
[----:B------:R-:W-:Y:S01]  /*ae30*/  LOP3.LUT R94, R94, R195, RZ, 0x3c, !PT ;  /* 0x000000c35e5e7212 */ /* 0x000fe200078e3cff */
[----:B------:R-:W-:Y:S01]  /*ae40*/  STSM.16.M88.4 [R46], R72 ;  /* 0x000000482e007844 */ /* 0x000fe20000000200 */
[----:B------:R-:W-:Y:S01]  /*ae50*/  SHF.R.U64 R163, R163, 0x3, RZ ;  /* 0x00000003a3a37819 */ /* 0x000fe200000012ff */
[----:B------:R-:W-:Y:S01]  /*ae60*/  ULDC.64 UR6, c[0x0][0xbd8] ;  /* 0x0002f60000067ab9 */ /* 0x000fe20000000a00 */
[----:B------:R-:W-:Y:S01]  /*ae70*/  MOV R54, R54 ;  /* 0x0000003600367202 */ /* 0x000fe20000000f00 */
[----:B------:R-:W-:Y:S01]  /*ae80*/  UISETP.NE.U32.AND UP0, UPT, UR6, URZ, UPT ;  /* 0x0000003f0600728c */ /* 0x000fe2000bf05070 */
[----:B------:R-:W-:Y:S01]  /*ae90*/  F2FP.BF16.F32.PACK_AB R82, R85, R84 ;  /* 0x000000545552723e */ /* 0x000fe200000010ff */
[----:B------:R-:W-:Y:S01]  /*aea0*/  USHF.L.U32 UR8, UR4, 0x2, URZ ;  /* 0x0000000204087899 */ /* 0x000fe2000800063f */
[----:B------:R-:W-:Y:S01]  /*aeb0*/  F2FP.BF16.F32.PACK_AB R83, R83, R86 ;  /* 0x000000565353723e */ /* 0x000fe200000010ff */
[----:B------:R-:W-:Y:S01]  /*aec0*/  UISETP.NE.AND.EX UP0, UPT, UR7, URZ, UPT, UP0 ;  /* 0x0000003f0700728c */ /* 0x000fe2000bf05300 */
[----:B------:R-:W-:Y:S01]  /*aed0*/  LOP3.LUT R98, R98, R197, RZ, 0x3c, !PT ;  /* 0x000000c562627212 */ /* 0x000fe200078e3cff */
[----:B------:R-:W-:Y:S01]  /*aee0*/  UIADD3 UR4, UP1, UR8, UR6, URZ ;  /* 0x0000000608047290 */ /* 0x000fe2000ff3e03f */
[----:B------:R-:W-:Y:S01]  /*aef0*/  MOV R62, R62 ;  /* 0x0000003e003e7202 */ /* 0x000fe20000000f00 */
[----:B------:R0:W-:Y:S01]  /*af00*/  STSM.16.M88.4 [R54], R80 ;  /* 0x0000005036007844 */ /* 0x0001e20000000200 */
[----:B------:R-:W-:Y:S01]  /*af10*/  F2FP.BF16.F32.PACK_AB R84, R89, R88 ;  /* 0x000000585954723e */ /* 0x000fe200000010ff */
[----:B------:R-:W-:Y:S01]  /*af20*/  UIADD3.X UR6, UR9, UR7, URZ, UP1, !UPT ;  /* 0x0000000709067290 */ /* 0x000fe20008ffe43f */
[----:B------:R-:W-:-:S02]  /*af30*/  F2FP.BF16.F32.PACK_AB R85, R91, R90 ;  /* 0x0000005a5b55723e */ /* 0x000fc400000010ff */
[----:B------:R-:W-:Y:S02]  /*af40*/  F2FP.BF16.F32.PACK_AB R86, R93, R92 ;  /* 0x0000005c5d56723e */ /* 0x000fe400000010ff */
[----:B------:R-:W-:Y:S02]  /*af50*/  F2FP.BF16.F32.PACK_AB R87, R164, R87 ;  /* 0x00000057a457723e */ /* 0x000fe400000010ff */
[----:B------:R-:W-:Y:S02]  /*af60*/  F2FP.BF16.F32.PACK_AB R165, R166, R165 ;  /* 0x000000a5a6a5723e */ /* 0x000fe400000010ff */
[----:B------:R-:W-:Y:S01]  /*af70*/  LOP3.LUT R102, R29, R4, RZ, 0x3c, !PT ;  /* 0x000000041d667212 */ /* 0x000fe200078e3cff */
[----:B------:R1:W-:Y:S01]  /*af80*/  STSM.16.M88.4 [R62], R84 ;  /* 0x000000543e007844 */ /* 0x0003e20000000200 */
[----:B------:R-:W-:Y:S02]  /*af90*/  MOV R70, R70 ;  /* 0x0000004600467202 */ /* 0x000fe40000000f00 */
[----:B------:R-:W-:-:S02]  /*afa0*/  F2FP.BF16.F32.PACK_AB R164, R97, R96 ;  /* 0x0000006061a4723e */ /* 0x000fc400000010ff */
[----:B------:R-:W-:Y:S02]  /*afb0*/  F2FP.BF16.F32.PACK_AB R166, R101, R100 ;  /* 0x0000006465a6723e */ /* 0x000fe400000010ff */
[----:B------:R-:W-:Y:S02]  /*afc0*/  F2FP.BF16.F32.PACK_AB R167, R168, R167 ;  /* 0x000000a7a8a7723e */ /* 0x000fe400000010ff */
[----:B------:R-:W-:Y:S02]  /*afd0*/  F2FP.BF16.F32.PACK_AB R169, R170, R169 ;  /* 0x000000a9aaa9723e */ /* 0x000fe400000010ff */
[----:B------:R-:W-:Y:S01]  /*afe0*/  F2FP.BF16.F32.PACK_AB R112, R113, R112 ;  /* 0x000000707170723e */ /* 0x000fe200000010ff */
[----:B------:R1:W-:Y:S01]  /*aff0*/  STSM.16.M88.4 [R70], R164 ;  /* 0x000000a446007844 */ /* 0x0003e20000000200 */
[----:B------:R-:W-:Y:S02]  /*b000*/  LOP3.LUT R106, R111, R106, RZ, 0x3c, !PT ;  /* 0x0000006a6f6a7212 */ /* 0x000fe400078e3cff */
[----:B------:R-:W-:-:S02]  /*b010*/  MOV R78, R78 ;  /* 0x0000004e004e7202 */ /* 0x000fc40000000f00 */
[----:B------:R-:W-:Y:S02]  /*b020*/  F2FP.BF16.F32.PACK_AB R168, R105, R104 ;  /* 0x0000006869a8723e */ /* 0x000fe400000010ff */
[----:B------:R-:W-:Y:S02]  /*b030*/  F2FP.BF16.F32.PACK_AB R170, R109, R108 ;  /* 0x0000006c6daa723e */ /* 0x000fe400000010ff */
[----:B------:R-:W-:Y:S02]  /*b040*/  F2FP.BF16.F32.PACK_AB R171, R172, R171 ;  /* 0x000000abacab723e */ /* 0x000fe400000010ff */
[----:B------:R-:W-:Y:S02]  /*b050*/  F2FP.BF16.F32.PACK_AB R113, R115, R114 ;  /* 0x000000727371723e */ /* 0x000fe400000010ff */
[----:B------:R-:W-:Y:S01]  /*b060*/  F2FP.BF16.F32.PACK_AB R120, R121, R120 ;  /* 0x000000787978723e */ /* 0x000fe200000010ff */
[----:B------:R1:W-:Y:S01]  /*b070*/  STSM.16.M88.4 [R78], R168 ;  /* 0x000000a84e007844 */ /* 0x0003e20000000200 */
[----:B------:R-:W-:-:S02]  /*b080*/  LOP3.LUT R10, R163, R6, RZ, 0x3c, !PT ;  /* 0x00000006a30a7212 */ /* 0x000fc400078e3cff */
[----:B------:R-:W-:Y:S02]  /*b090*/  MOV R94, R94 ;  /* 0x0000005e005e7202 */ /* 0x000fe40000000f00 */
[----:B------:R-:W-:Y:S02]  /*b0a0*/  F2FP.BF16.F32.PACK_AB R114, R117, R116 ;  /* 0x000000747572723e */ /* 0x000fe400000010ff */
[----:B------:R-:W-:Y:S02]  /*b0b0*/  F2FP.BF16.F32.PACK_AB R115, R119, R118 ;  /* 0x000000767773723e */ /* 0x000fe400000010ff */
[----:B------:R-:W-:Y:S02]  /*b0c0*/  F2FP.BF16.F32.PACK_AB R121, R123, R122 ;  /* 0x0000007a7b79723e */ /* 0x000fe400000010ff */
[----:B------:R-:W-:Y:S01]  /*b0d0*/  F2FP.BF16.F32.PACK_AB R128, R129, R128 ;  /* 0x000000808180723e */ /* 0x000fe200000010ff */
[----:B------:R1:W-:Y:S01]  /*b0e0*/  STSM.16.M88.4 [R94], R112 ;  /* 0x000000705e007844 */ /* 0x0003e20000000200 */
[----:B------:R-:W-:-:S02]  /*b0f0*/  MOV R98, R98 ;  /* 0x0000006200627202 */ /* 0x000fc40000000f00 */
[----:B------:R-:W-:Y:S02]  /*b100*/  F2FP.BF16.F32.PACK_AB R122, R125, R124 ;  /* 0x0000007c7d7a723e */ /* 0x000fe400000010ff */
[----:B------:R-:W-:Y:S02]  /*b110*/  F2FP.BF16.F32.PACK_AB R123, R127, R126 ;  /* 0x0000007e7f7b723e */ /* 0x000fe400000010ff */
[----:B------:R-:W-:Y:S02]  /*b120*/  F2FP.BF16.F32.PACK_AB R129, R131, R130 ;  /* 0x000000828381723e */ /* 0x000fe400000010ff */
[----:B------:R-:W-:Y:S01]  /*b130*/  F2FP.BF16.F32.PACK_AB R136, R137, R136 ;  /* 0x000000888988723e */ /* 0x000fe200000010ff */
[----:B------:R1:W-:Y:S01]  /*b140*/  STSM.16.M88.4 [R98], R120 ;  /* 0x0000007862007844 */ /* 0x0003e20000000200 */
[----:B------:R-:W-:Y:S02]  /*b150*/  MOV R102, R102 ;  /* 0x0000006600667202 */ /* 0x000fe40000000f00 */
[----:B------:R-:W-:-:S02]  /*b160*/  F2FP.BF16.F32.PACK_AB R130, R133, R132 ;  /* 0x000000848582723e */ /* 0x000fc400000010ff */
[----:B------:R-:W-:Y:S02]  /*b170*/  F2FP.BF16.F32.PACK_AB R131, R135, R134 ;  /* 0x000000868783723e */ /* 0x000fe400000010ff */
[----:B------:R-:W-:Y:S02]  /*b180*/  F2FP.BF16.F32.PACK_AB R137, R139, R138 ;  /* 0x0000008a8b89723e */ /* 0x000fe400000010ff */
[----:B------:R-:W-:Y:S01]  /*b190*/  F2FP.BF16.F32.PACK_AB R144, R145, R144 ;  /* 0x000000909190723e */ /* 0x000fe200000010ff */
[----:B------:R1:W-:Y:S01]  /*b1a0*/  STSM.16.M88.4 [R102], R128 ;  /* 0x0000008066007844 */ /* 0x0003e20000000200 */
[----:B------:R-:W-:Y:S02]  /*b1b0*/  MOV R106, R106 ;  /* 0x0000006a006a7202 */ /* 0x000fe40000000f00 */
[----:B------:R-:W-:Y:S02]  /*b1c0*/  F2FP.BF16.F32.PACK_AB R138, R141, R140 ;  /* 0x0000008c8d8a723e */ /* 0x000fe400000010ff */
[----:B------:R-:W-:-:S02]  /*b1d0*/  F2FP.BF16.F32.PACK_AB R139, R143, R142 ;  /* 0x0000008e8f8b723e */ /* 0x000fc400000010ff */
[----:B------:R-:W-:Y:S02]  /*b1e0*/  F2FP.BF16.F32.PACK_AB R145, R147, R146 ;  /* 0x000000929391723e */ /* 0x000fe400000010ff */
[----:B------:R-:W-:Y:S01]  /*b1f0*/  MOV R4, R10 ;  /* 0x0000000a00047202 */ /* 0x000fe20000000f00 */
[----:B------:R1:W-:Y:S01]  /*b200*/  STSM.16.M88.4 [R106], R136 ;  /* 0x000000886a007844 */ /* 0x0003e20000000200 */
[----:B------:R-:W-:Y:S01]  /*b210*/  F2FP.BF16.F32.PACK_AB R146, R149, R148 ;  /* 0x000000949592723e */ /* 0x000fe200000010ff */
[----:B------:R-:W-:Y:S01]  /*b220*/  IMAD.U32 R10, RZ, RZ, UR4 ;  /* 0x00000004ff0a7e24 */ /* 0x000fe2000f8e00ff */
[----:B------:R-:W-:Y:S02]  /*b230*/  F2FP.BF16.F32.PACK_AB R147, R151, R150 ;  /* 0x000000969793723e */ /* 0x000fe400000010ff */
[----:B------:R-:W-:Y:S02]  /*b240*/  PLOP3.LUT P1, PT, PT, PT, UP0, 0x80, 0x0 ;  /* 0x000000000000781c */ /* 0x000fe40003f2f008 */
[----:B------:R-:W-:Y:S01]  /*b250*/  MOV R11, UR6 ;  /* 0x00000006000b7c02 */ /* 0x000fe20008000f00 */
[----:B------:R1:W-:Y:S01]  /*b260*/  STSM.16.M88.4 [R4], R144 ;  /* 0x0000009004007844 */ /* 0x0003e20000000200 */
[----:B------:R-:W-:Y:S01]  /*b270*/  ULDC.64 UR6, c[0x0][0xbe0] ;  /* 0x0002f80000067ab9 */ /* 0x000fe20000000a00 */
[----:B------:R-:W-:Y:S08]  /*b280*/  BAR.SYNC.DEFER_BLOCKING 0x1, 0x100 ;  /* 0x0044000000007b1d */ /* 0x000ff00000010000 */
[----:B------:R-:W2:Y:S01]  /*b290*/  @P1 LDG.E R3, desc[UR10][R10.64] ;  /* 0x0000000a0a031981 */ /* 0x000ea2000c1e1900 */
[----:B------:R-:W-:Y:S01]  /*b2a0*/  UISETP.NE.U32.AND UP1, UPT, UR6, URZ, UPT ;  /* 0x0000003f0600728c */ /* 0x000fe2000bf25070 */
[----:B0-----:R-:W0:Y:S01]  /*b2b0*/  LDC R81, c[0x0][0xa88] ;  /* 0x0002a200ff517b82 */ /* 0x001e220000000800 */
[----:B------:R-:W-:Y:S01]  /*b2c0*/  IMAD R13, R22, 0x40, R18 ;  /* 0x00000040160d7824 */ /* 0x000fe200078e0212 */
[----:B------:R-:W-:Y:S01]  /*b2d0*/  UMOV UR4, URZ ;  /* 0x0000003f00047c82 */ /* 0x000fe20008000000 */
[----:B------:R-:W-:-:S02]  /*b2e0*/  UISETP.NE.AND.EX UP1, UPT, UR7, URZ, UPT, UP1 ;  /* 0x0000003f0700728c */ /* 0x000fc4000bf25310 */
[----:B------:R-:W-:-:S04]  /*b2f0*/  IMAD.WIDE R8, R13, 0x2, R8 ;  /* 0x000000020d087825 */ /* 0x000fc800078e0208 */
[----:B------:R-:W-:Y:S02]  /*b300*/  PLOP3.LUT P2, PT, PT, PT, UP1, 0x80, 0x0 ;  /* 0x000000000000781c */ /* 0x000fe40003f4f018 */
[----:B------:R-:W-:-:S03]  /*b310*/  IADD3 R25, P0, R8, 0x1000, RZ ;  /* 0x0000100008197810 */ /* 0x000fc60007f1e0ff */
[----:B------:R-:W-:-:S04]  /*b320*/  @UP1 UIADD3 UR6, UP2, UR8, UR6, URZ ;  /* 0x0000000608061290 */ /* 0x000fc8000ff5e03f */
[----:B------:R-:W-:Y:S02]  /*b330*/  @UP1 UIADD3.X UR7, UR9, UR7, URZ, UP2, !UPT ;  /* 0x0000000709071290 */ /* 0x000fe400097fe43f */
[----:B------:R-:W-:-:S04]  /*b340*/  IMAD.U32 R12, RZ, RZ, UR6 ;  /* 0x00000006ff0c7e24 */ /* 0x000fc8000f8e00ff */
[----:B------:R-:W-:-:S05]  /*b350*/  IMAD.U32 R13, RZ, RZ, UR7 ;  /* 0x00000007ff0d7e24 */ /* 0x000fca000f8e00ff */
[----:B0-----:R1:W5:Y:S01]  /*b360*/  @P2 LDG.E R81, desc[UR10][R12.64] ;  /* 0x0000000a0c512981 */ /* 0x001362000c1e1900 */
[----:B--2---:R-:W-:Y:S01]  /*b370*/  @P1 R2UR UR4, R3 ;  /* 0x00000000030412ca */ /* 0x004fe200000e0000 */
[----:B-1----:R-:W-:-:S14]  /*b380*/  @P2 BRA `(.L_x_284) ;  /* 0x0000000000142947 */ /* 0x002fdc0003800000 */
[----:B------:R-:W-:Y:S05]  /*b390*/  @!P1 BRA `(.L_x_284) ;  /* 0x0000000000109947 */ /* 0x000fea0003800000 */
[----:B------:R-:W-:Y:S02]  /*b3a0*/  ULDC.64 UR6, c[0x0][0x208] ;  /* 0x0000820000067ab9 */ /* 0x000fe40000000a00 */
[----:B------:R-:W2:Y:S04]  /*b3b0*/  LDG.E R4, desc[UR6][R10.64] ;  /* 0x000000060a047981 */ /* 0x000ea8000c1e1900 */
[----:B-----5:R-:W2:Y:S02]  /*b3c0*/  LDG.E R81, desc[UR6][R10.64+0x4] ;  /* 0x000004060a517981 */ /* 0x020ea4000c1e1900 */
[----:B--2---:R-:W-:-:S07]  /*b3d0*/  IMAD.IADD R81, R81, 0x1, -R4 ;  /* 0x0000000151517824 */ /* 0x004fce00078e0a04 */
.L_x_284:
[----:B------:R-:W-:Y:S01]  /*b3e0*/  R2UR UR16, R213 ;  /* 0x00000000d51072ca */ /* 0x000fe200000e0000 */
[----:B------:R-:W-:Y:S01]  /*b3f0*/  ULDC.64 UR12, c[0x0][0xb70] ;  /* 0x0002dc00000c7ab9 */ /* 0x000fe20000000a00 */
[----:B------:R-:W-:Y:S01]  /*b400*/  R2UR UR15, R215 ;  /* 0x00000000d70f72ca */ /* 0x000fe200000e0000 */
[----:B------:R-:W-:Y:S01]  /*b410*/  USHF.R.S32.HI UR9, URZ, 0x1f, UR4 ;  /* 0x0000001f3f097899 */ /* 0x000fe20008011404 */
[----:B------:R-:W-:Y:S01]  /*b420*/  R2UR UR14, R214 ;  /* 0x00000000d60e72ca */ /* 0x000fe200000e0000 */
[----:B------:R-:W-:Y:S01]  /*b430*/  UMOV UR8, UR4 ;  /* 0x0000000400087c82 */ /* 0x000fe20008000000 */
[----:B------:R-:W-:Y:S01]  /*b440*/  IMAD R6, R212, 0x80, R220 ;  /* 0x00000080d4067824 */ /* 0x000fe200078e02dc */
[----:B------:R-:W-:Y:S01]  /*b450*/  LOP3.LUT R24, R25, 0x380, RZ, 0xc0, !PT ;  /* 0x0000038019187812 */ /* 0x000fe200078ec0ff */
[----:B------:R-:W-:Y:S01]  /*b460*/  ULDC.64 UR18, c[0x0][0x208] ;  /* 0x0000820000127ab9 */ /* 0x000fe20000000a00 */
[C---:B------:R-:W-:Y:S02]  /*b470*/  IADD3 R11, P1, R8.reuse, 0x2000, RZ ;  /* 0x00002000080b7810 */ /* 0x040fe40007f3e0ff */
[----:B------:R-:W-:-:S02]  /*b480*/  IADD3 R13, P2, R8, 0x3000, RZ ;  /* 0x00003000080d7810 */ /* 0x000fc40007f5e0ff */
[----:B------:R-:W-:Y:S01]  /*b490*/  USHF.R.S32.HI UR11, URZ, 0x1f, UR16 ;  /* 0x0000001f3f0b7899 */ /* 0x000fe20008011410 */
[----:B------:R-:W-:Y:S01]  /*b4a0*/  SHF.R.U64 R24, R24, 0x3, RZ ;  /* 0x0000000318187819 */ /* 0x000fe200000012ff */
[----:B------:R-:W-:Y:S01]  /*b4b0*/  USEL UR15, UR15, URZ, !UP0 ;  /* 0x0000003f0f0f7287 */ /* 0x000fe2000c000000 */
[----:B------:R-:W-:Y:S01]  /*b4c0*/  LOP3.LUT R10, R11, 0x380, RZ, 0xc0, !PT ;  /* 0x000003800b0a7812 */ /* 0x000fe200078ec0ff */
[----:B------:R-:W-:Y:S01]  /*b4d0*/  UIMAD UR10, UR11, UR12, URZ ;  /* 0x0000000c0b0a72a4 */ /* 0x000fe2000f8e023f */
[----:B------:R-:W-:Y:S01]  /*b4e0*/  SHF.R.S32.HI R3, RZ, 0x1f, R6 ;  /* 0x0000001fff037819 */ /* 0x000fe20000011406 */
[----:B------:R-:W-:Y:S01]  /*b4f0*/  UIMAD.WIDE.U32 UR6, UR16, UR12, UR8 ;  /* 0x0000000c100672a5 */ /* 0x000fe2000f8e0008 */
[----:B------:R-:W-:Y:S01]  /*b500*/  LOP3.LUT R12, R13, 0x380, RZ, 0xc0, !PT ;  /* 0x000003800d0c7812 */ /* 0x000fe200078ec0ff */
[----:B------:R-:W-:Y:S01]  /*b510*/  UIMAD UR10, UR16, UR13, UR10 ;  /* 0x0000000d100a72a4 */ /* 0x000fe2000f8e020a */
[----:B------:R-:W-:Y:S01]  /*b520*/  LOP3.LUT R24, R24, R25, RZ, 0x3c, !PT ;  /* 0x0000001918187212 */ /* 0x000fe200078e3cff */
[----:B------:R-:W-:Y:S01]  /*b530*/  USEL UR14, UR14, URZ, !UP0 ;  /* 0x0000003f0e0e7287 */ /* 0x000fe2000c000000 */
[----:B------:R-:W-:Y:S01]  /*b540*/  SHF.R.U64 R10, R10, 0x3, RZ ;  /* 0x000000030a0a7819 */ /* 0x000fe200000012ff */
[----:B------:R-:W-:Y:S01]  /*b550*/  ULDC.64 UR12, c[0x0][0xb78] ;  /* 0x0002de00000c7ab9 */ /* 0x000fe20000000a00 */
[----:B------:R-:W-:Y:S01]  /*b560*/  UIADD3 UR7, UR7, UR10, URZ ;  /* 0x0000000a07077290 */ /* 0x000fe2000fffe03f */
[----:B------:R-:W-:Y:S01]  /*b570*/  SHF.R.U64 R12, R12, 0x3, RZ ;  /* 0x000000030c0c7819 */ /* 0x000fe200000012ff */
[----:B------:R-:W-:Y:S01]  /*b580*/  UIMAD UR8, UR15, UR12, URZ ;  /* 0x0000000c0f0872a4 */ /* 0x000fe2000f8e023f */
[--C-:B------:R-:W-:Y:S01]  /*b590*/  IMAD.X R25, RZ, RZ, R9.reuse, P0 ;  /* 0x000000ffff197224 */ /* 0x100fe200000e0609 */
[----:B------:R-:W-:Y:S01]  /*b5a0*/  UIMAD.WIDE.U32 UR6, UR14, UR12, UR6 ;  /* 0x0000000c0e0672a5 */ /* 0x000fe2000f8e0006 */
[----:B------:R-:W-:Y:S01]  /*b5b0*/  IADD3 R73, P0, R8, 0x8000, RZ ;  /* 0x0000800008497810 */ /* 0x000fe20007f1e0ff */
[----:B------:R-:W-:Y:S01]  /*b5c0*/  UIMAD UR8, UR14, UR13, UR8 ;  /* 0x0000000d0e0872a4 */ /* 0x000fe2000f8e0208 */
[----:B------:R-:W-:Y:S01]  /*b5d0*/  LOP3.LUT R10, R10, R11, RZ, 0x3c, !PT ;  /* 0x0000000b0a0a7212 */ /* 0x000fe200078e3cff */
[--C-:B------:R-:W-:Y:S01]  /*b5e0*/  IMAD.X R11, RZ, RZ, R9.reuse, P1 ;  /* 0x000000ffff0b7224 */ /* 0x100fe200008e0609 */
[----:B------:R-:W-:Y:S01]  /*b5f0*/  LOP3.LUT R12, R12, R13, RZ, 0x3c, !PT ;  /* 0x0000000d0c0c7212 */ /* 0x000fe200078e3cff */
[----:B------:R-:W-:Y:S01]  /*b600*/  IMAD.X R13, RZ, RZ, R9, P2 ;  /* 0x000000ffff0d7224 */ /* 0x000fe200010e0609 */
[----:B------:R-:W-:Y:S01]  /*b610*/  IADD3 R4, P3, R6, UR6, RZ ;  /* 0x0000000606047c10 */ /* 0x000fe2000ff7e0ff */
[----:B------:R-:W-:Y:S01]  /*b620*/  IMAD.U32 R14, RZ, RZ, UR8 ;  /* 0x00000008ff0e7e24 */ /* 0x000fe2000f8e00ff */
[----:B------:R-:W-:Y:S01]  /*b630*/  IADD3 R65, P1, R8, 0x9000, RZ ;  /* 0x0000900008417810 */ /* 0x000fe20007f3e0ff */
[----:B------:R-:W-:Y:S01]  /*b640*/  ULDC.64 UR12, c[0x0][0xaa0] ;  /* 0x0002a800000c7ab9 */ /* 0x000fe20000000a00 */
[----:B------:R-:W-:-:S02]  /*b650*/  LOP3.LUT R72, R73, 0x380, RZ, 0xc0, !PT ;  /* 0x0000038049487812 */ /* 0x000fc400078ec0ff */
[----:B------:R-:W-:Y:S01]  /*b660*/  IADD3.X R3, R3, UR7, R14, P3, !PT ;  /* 0x0000000703037c10 */ /* 0x000fe20009ffe40e */
[----:B------:R-:W-:Y:S01]  /*b670*/  ULDC.64 UR6, c[0x0][0xb40] ;  /* 0x0002d00000067ab9 */ /* 0x000fe20000000a00 */
[----:B------:R-:W-:Y:S02]  /*b680*/  IADD3 R53, P2, R8, 0xa000, RZ ;  /* 0x0000a00008357810 */ /* 0x000fe40007f5e0ff */
[----:B------:R-:W-:Y:S02]  /*b690*/  LEA R20, P3, R4, UR6, 0x2 ;  /* 0x0000000604147c11 */ /* 0x000fe4000f8610ff */
[----:B------:R-:W-:Y:S02]  /*b6a0*/  IADD3 R49, P6, R8, 0x4000, RZ ;  /* 0x0000400008317810 */ /* 0x000fe40007fde0ff */
[----:B------:R-:W-:Y:S01]  /*b6b0*/  LEA.HI.X R21, R4, UR7, R3, 0x2, P3 ;  /* 0x0000000704157c11 */ /* 0x000fe200098f1403 */
[----:B------:R-:W-:Y:S01]  /*b6c0*/  VIADD R4, R6, 0x8 ;  /* 0x0000000806047836 */ /* 0x000fe20000000000 */
[----:B------:R-:W-:-:S02]  /*b6d0*/  IADD3 R41, P5, R8, 0x5000, RZ ;  /* 0x0000500008297810 */ /* 0x000fc40007fbe0ff */
[C---:B------:R-:W-:Y:S02]  /*b6e0*/  IADD3 R37, P4, R8.reuse, 0x6000, RZ ;  /* 0x0000600008257810 */ /* 0x040fe40007f9e0ff */
[----:B------:R-:W-:Y:S02]  /*b6f0*/  IADD3 R29, P3, R8, 0x7000, RZ ;  /* 0x00007000081d7810 */ /* 0x000fe40007f7e0ff */
[----:B------:R-:W-:Y:S02]  /*b700*/  LOP3.LUT R64, R65, 0x380, RZ, 0xc0, !PT ;  /* 0x0000038041407812 */ /* 0x000fe400078ec0ff */
[----:B------:R-:W-:Y:S02]  /*b710*/  SHF.R.U64 R72, R72, 0x3, RZ ;  /* 0x0000000348487819 */ /* 0x000fe400000012ff */
[----:B------:R-:W-:Y:S02]  /*b720*/  LOP3.LUT R52, R53, 0x380, RZ, 0xc0, !PT ;  /* 0x0000038035347812 */ /* 0x000fe400078ec0ff */
[----:B------:R-:W-:-:S02]  /*b730*/  LOP3.LUT R48, R49, 0x380, RZ, 0xc0, !PT ;  /* 0x0000038031307812 */ /* 0x000fc400078ec0ff */
[----:B------:R-:W-:Y:S02]  /*b740*/  LOP3.LUT R40, R41, 0x380, RZ, 0xc0, !PT ;  /* 0x0000038029287812 */ /* 0x000fe400078ec0ff */
[----:B------:R-:W-:Y:S02]  /*b750*/  LOP3.LUT R36, R37, 0x380, RZ, 0xc0, !PT ;  /* 0x0000038025247812 */ /* 0x000fe400078ec0ff */
[----:B------:R-:W-:Y:S02]  /*b760*/  LOP3.LUT R28, R29, 0x380, RZ, 0xc0, !PT ;  /* 0x000003801d1c7812 */ /* 0x000fe400078ec0ff */
[----:B------:R-:W-:Y:S02]  /*b770*/  SHF.R.U64 R64, R64, 0x3, RZ ;  /* 0x0000000340407819 */ /* 0x000fe400000012ff */
[----:B------:R-:W-:Y:S01]  /*b780*/  LOP3.LUT R72, R72, R73, RZ, 0x3c, !PT ;  /* 0x0000004948487212 */ /* 0x000fe200078e3cff */
[----:B------:R-:W-:Y:S01]  /*b790*/  IMAD.X R73, RZ, RZ, R9, P0 ;  /* 0x000000ffff497224 */ /* 0x000fe200000e0609 */
[----:B------:R-:W-:-:S02]  /*b7a0*/  SHF.R.U64 R52, R52, 0x3, RZ ;  /* 0x0000000334347819 */ /* 0x000fc400000012ff */
[----:B------:R-:W-:Y:S02]  /*b7b0*/  SHF.R.U64 R48, R48, 0x3, RZ ;  /* 0x0000000330307819 */ /* 0x000fe400000012ff */
[----:B------:R-:W-:Y:S02]  /*b7c0*/  SHF.R.U64 R40, R40, 0x3, RZ ;  /* 0x0000000328287819 */ /* 0x000fe400000012ff */
[----:B------:R-:W-:Y:S02]  /*b7d0*/  SHF.R.U64 R36, R36, 0x3, RZ ;  /* 0x0000000324247819 */ /* 0x000fe400000012ff */
[----:B------:R-:W-:Y:S02]  /*b7e0*/  SHF.R.U64 R28, R28, 0x3, RZ ;  /* 0x000000031c1c7819 */ /* 0x000fe400000012ff */
[----:B------:R-:W-:Y:S02]  /*b7f0*/  LOP3.LUT P0, RZ, R217, 0x3, RZ, 0xc0, !PT ;  /* 0x00000003d9ff7812 */ /* 0x000fe4000780c0ff */
[----:B------:R-:W-:Y:S01]  /*b800*/  LOP3.LUT R64, R64, R65, RZ, 0x3c, !PT ;  /* 0x0000004140407212 */ /* 0x000fe200078e3cff */
[--C-:B------:R-:W-:Y:S01]  /*b810*/  IMAD.X R65, RZ, RZ, R9.reuse, P1 ;  /* 0x000000ffff417224 */ /* 0x100fe200008e0609 */
[----:B------:R-:W-:Y:S01]  /*b820*/  LOP3.LUT R52, R52, R53, RZ, 0x3c, !PT ;  /* 0x0000003534347212 */ /* 0x000fe200078e3cff */
[--C-:B------:R-:W-:Y:S01]  /*b830*/  IMAD.X R53, RZ, RZ, R9.reuse, P2 ;  /* 0x000000ffff357224 */ /* 0x100fe200010e0609 */
[----:B------:R-:W-:Y:S01]  /*b840*/  LOP3.LUT R48, R48, R49, RZ, 0x3c, !PT ;  /* 0x0000003130307212 */ /* 0x000fe200078e3cff */
[----:B------:R-:W-:Y:S01]  /*b850*/  IMAD.X R49, RZ, RZ, R9, P6 ;  /* 0x000000ffff317224 */ /* 0x000fe200030e0609 */
[----:B------:R-:W-:-:S02]  /*b860*/  LOP3.LUT R40, R40, R41, RZ, 0x3c, !PT ;  /* 0x0000002928287212 */ /* 0x000fc400078e3cff */
[----:B------:R-:W-:Y:S01]  /*b870*/  LOP3.LUT R36, R36, R37, RZ, 0x3c, !PT ;  /* 0x0000002524247212 */ /* 0x000fe200078e3cff */
[--C-:B------:R-:W-:Y:S01]  /*b880*/  IMAD.X R37, RZ, RZ, R9.reuse, P4 ;  /* 0x000000ffff257224 */ /* 0x100fe200020e0609 */
[----:B------:R-:W-:Y:S01]  /*b890*/  LOP3.LUT R28, R28, R29, RZ, 0x3c, !PT ;  /* 0x0000001d1c1c7212 */ /* 0x000fe200078e3cff */
[----:B------:R-:W-:Y:S01]  /*b8a0*/  IMAD.X R29, RZ, RZ, R9, P3 ;  /* 0x000000ffff1d7224 */ /* 0x000fe200018e0609 */
[----:B-----5:R-:W-:Y:S02]  /*b8b0*/  ISETP.GE.OR P1, PT, R6, R81, P0 ;  /* 0x000000510600720c */ /* 0x020fe40000726670 */
[----:B------:R-:W-:Y:S02]  /*b8c0*/  IADD3.X R41, RZ, R9, RZ, P5, !PT ;  /* 0x00000009ff297210 */ /* 0x000fe40002ffe4ff */
[C---:B------:R-:W-:Y:S02]  /*b8d0*/  IADD3 R6, P2, R8.reuse, 0xf000, RZ ;  /* 0x0000f00008067810 */ /* 0x040fe40007f5e0ff */
[----:B------:R-:W-:-:S02]  /*b8e0*/  IADD3 R45, P6, R8, 0xb000, RZ ;  /* 0x0000b000082d7810 */ /* 0x000fc40007fde0ff */
[C---:B------:R-:W-:Y:S02]  /*b8f0*/  IADD3 R77, P5, R8.reuse, 0xc000, RZ ;  /* 0x0000c000084d7810 */ /* 0x040fe40007fbe0ff */
[C---:B------:R-:W-:Y:S02]  /*b900*/  IADD3 R69, P4, R8.reuse, 0xd000, RZ ;  /* 0x0000d00008457810 */ /* 0x040fe40007f9e0ff */
[C---:B------:R-:W-:Y:S02]  /*b910*/  IADD3 R61, P3, R8.reuse, 0xe000, RZ ;  /* 0x0000e000083d7810 */ /* 0x040fe40007f7e0ff */
[----:B------:R-:W-:Y:S01]  /*b920*/  LOP3.LUT R33, R8, 0x380, RZ, 0xc0, !PT ;  /* 0x0000038008217812 */ /* 0x000fe200078ec0ff */
[----:B------:R-:W-:Y:S01]  /*b930*/  UIMAD UR6, UR9, UR12, URZ ;  /* 0x0000000c090672a4 */ /* 0x000fe2000f8e023f */
[----:B------:R-:W-:Y:S01]  /*b940*/  LOP3.LUT R3, R6, 0x380, RZ, 0xc0, !PT ;  /* 0x0000038006037812 */ /* 0x000fe200078ec0ff */
[----:B------:R0:W-:Y:S01]  /*b950*/  @!P1 STG.E desc[UR18][R20.64], R2 ;  /* 0x0000000214009986 */ /* 0x0001e2000c101912 */
[----:B------:R-:W-:-:S02]  /*b960*/  LOP3.LUT R44, R45, 0x380, RZ, 0xc0, !PT ;  /* 0x000003802d2c7812 */ /* 0x000fc400078ec0ff */
[----:B------:R-:W-:Y:S02]  /*b970*/  LOP3.LUT R76, R77, 0x380, RZ, 0xc0, !PT ;  /* 0x000003804d4c7812 */ /* 0x000fe400078ec0ff */
[----:B------:R-:W-:Y:S02]  /*b980*/  LOP3.LUT R68, R69, 0x380, RZ, 0xc0, !PT ;  /* 0x0000038045447812 */ /* 0x000fe400078ec0ff */
[----:B------:R-:W-:Y:S02]  /*b990*/  LOP3.LUT R60, R61, 0x380, RZ, 0xc0, !PT ;  /* 0x000003803d3c7812 */ /* 0x000fe400078ec0ff */
[----:B------:R-:W-:Y:S02]  /*b9a0*/  ISETP.GE.OR P0, PT, R4, R81, P0 ;  /* 0x000000510400720c */ /* 0x000fe40000706670 */
[----:B------:R-:W-:Y:S02]  /*b9b0*/  SHF.R.U64 R3, R3, 0x3, RZ ;  /* 0x0000000303037819 */ /* 0x000fe400000012ff */
[----:B------:R-:W-:-:S02]  /*b9c0*/  SHF.R.U64 R44, R44, 0x3, RZ ;  /* 0x000000032c2c7819 */ /* 0x000fc400000012ff */
[----:B------:R-:W-:Y:S02]  /*b9d0*/  SHF.R.U64 R76, R76, 0x3, RZ ;  /* 0x000000034c4c7819 */ /* 0x000fe400000012ff */
[----:B------:R-:W-:Y:S02]  /*b9e0*/  SHF.R.U64 R68, R68, 0x3, RZ ;  /* 0x0000000344447819 */ /* 0x000fe400000012ff */
[----:B------:R-:W-:Y:S02]  /*b9f0*/  SHF.R.U64 R60, R60, 0x3, RZ ;  /* 0x000000033c3c7819 */ /* 0x000fe400000012ff */
[----:B------:R-:W-:Y:S02]  /*ba00*/  SHF.R.U64 R33, R33, 0x3, RZ ;  /* 0x0000000321217819 */ /* 0x000fe400000012ff */
[--C-:B------:R-:W-:Y:S01]  /*ba10*/  SHF.R.S32.HI R19, RZ, 0x1f, R18.reuse ;  /* 0x0000001fff137819 */ /* 0x100fe20000011412 */
[----:B------:R-:W-:Y:S01]  /*ba20*/  UIMAD UR6, UR4, UR13, UR6 ;  /* 0x0000000d040672a4 */ /* 0x000fe2000f8e0206 */
[----:B------:R-:W-:Y:S01]  /*ba30*/  LOP3.LUT R56, R3, R6, RZ, 0x3c, !PT ;  /* 0x0000000603387212 */ /* 0x000fe200078e3cff */
[----:B------:R-:W-:Y:S01]  /*ba40*/  IMAD.U32 R3, RZ, RZ, UR12 ;  /* 0x0000000cff037e24 */ /* 0x000fe2000f8e00ff */
[----:B------:R-:W-:Y:S01]  /*ba50*/  LOP3.LUT R44, R44, R45, RZ, 0x3c, !PT ;  /* 0x0000002d2c2c7212 */ /* 0x000fe200078e3cff */
[--C-:B------:R-:W-:Y:S01]  /*ba60*/  IMAD.X R45, RZ, RZ, R9.reuse, P6 ;  /* 0x000000ffff2d7224 */ /* 0x100fe200030e0609 */
[----:B------:R-:W-:Y:S01]  /*ba70*/  LOP3.LUT R76, R76, R77, RZ, 0x3c, !PT ;  /* 0x0000004d4c4c7212 */ /* 0x000fe200078e3cff */
[--C-:B------:R-:W-:Y:S01]  /*ba80*/  IMAD.X R77, RZ, RZ, R9.reuse, P5 ;  /* 0x000000ffff4d7224 */ /* 0x100fe200028e0609 */
[----:B------:R-:W-:Y:S01]  /*ba90*/  LOP3.LUT R68, R68, R69, RZ, 0x3c, !PT ;  /* 0x0000004544447212 */ /* 0x000fe200078e3cff */
[--C-:B------:R-:W-:Y:S01]  /*baa0*/  IMAD.X R69, RZ, RZ, R9.reuse, P4 ;  /* 0x000000ffff457224 */ /* 0x100fe200020e0609 */
[----:B------:R-:W-:Y:S01]  /*bab0*/  LOP3.LUT R60, R60, R61, RZ, 0x3c, !PT ;  /* 0x0000003d3c3c7212 */ /* 0x000fe200078e3cff */
[--C-:B------:R-:W-:Y:S01]  /*bac0*/  IMAD.X R61, RZ, RZ, R9.reuse, P3 ;  /* 0x000000ffff3d7224 */ /* 0x100fe200018e0609 */
[----:B------:R-:W-:Y:S01]  /*bad0*/  LOP3.LUT R32, R33, R8, RZ, 0x3c, !PT ;  /* 0x0000000821207212 */ /* 0x000fe200078e3cff */
[----:B------:R-:W-:Y:S01]  /*bae0*/  IMAD.MOV.U32 R33, RZ, RZ, R9 ;  /* 0x000000ffff217224 */ /* 0x000fe200078e0009 */
[----:B------:R-:W-:Y:S01]  /*baf0*/  IADD3.X R57, RZ, R9, RZ, P2, !PT ;  /* 0x00000009ff397210 */ /* 0x000fe200017fe4ff */
[----:B0-----:R-:W-:Y:S01]  /*bb00*/  IMAD.WIDE.U32 R2, R3, UR4, R18 ;  /* 0x0000000403027c25 */ /* 0x001fe2000f8e0012 */
[----:B------:R0:W-:Y:S03]  /*bb10*/  @!P0 STG.E desc[UR18][R20.64+0x20], R0 ;  /* 0x0000200014008986 */ /* 0x0001e6000c101912 */
[----:B------:R-:W-:Y:S01]  /*bb20*/  VIADD R3, R3, UR6 ;  /* 0x0000000603037c36 */ /* 0x000fe20008000000 */
[----:B------:R-:W5:Y:S01]  /*bb30*/  LD.E.128 R32, desc[UR18][R32.64] ;  /* 0x0000001220207980 */ /* 0x000f62000c101d00 */
[----:B------:R-:W-:-:S03]  /*bb40*/  ULDC.64 UR6, c[0x0][0xae0] ;  /* 0x0002b80000067ab9 */ /* 0x000fc60000000a00 */
[----:B------:R-:W5:Y:S04]  /*bb50*/  LD.E.128 R24, desc[UR18][R24.64] ;  /* 0x0000001218187980 */ /* 0x000f68000c101d00 */
        /* <DEDUP_REMOVED lines=13> */
[----:B------:R-:W5:Y:S01]  /*bc30*/  LD.E.128 R56, desc[UR18][R56.64] ;  /* 0x0000001238387980 */ /* 0x000f62000c101d00 */
[----:B------:R-:W-:Y:S01]  /*bc40*/  IMAD R81, R212, -0x80, R81 ;  /* 0xffffff80d4517824 */ /* 0x000fe200078e0251 */
[----:B------:R-:W-:Y:S01]  /*bc50*/  UIMAD UR4, UR11, UR6, URZ ;  /* 0x000000060b0472a4 */ /* 0x000fe2000f8e023f */
[C---:B0-----:R-:W-:Y:S01]  /*bc60*/  VIADD R0, R22.reuse, 0x20 ;  /* 0x0000002016007836 */ /* 0x041fe20000000000 */
[----:B------:R-:W-:Y:S01]  /*bc70*/  @!PT LDS RZ, [RZ] ;  /* 0x00000000fffff984 */ /* 0x000fe20000000800 */
[----:B------:R-:W-:Y:S01]  /*bc80*/  @!PT LDS RZ, [RZ] ;  /* 0x00000000fffff984 */ /* 0x000fe20000000800 */
[----:B------:R-:W-:Y:S01]  /*bc90*/  @!PT LDS RZ, [RZ] ;  /* 0x00000000fffff984 */ /* 0x000fe20000000800 */
[----:B------:R-:W-:Y:S01]  /*bca0*/  @!PT LDS RZ, [RZ] ;  /* 0x00000000fffff984 */ /* 0x000fe20000000800 */
[----:B------:R0:W-:Y:S06]  /*bcb0*/  MEMBAR.ALL.CTA ;  /* 0x0000000000007992 */ /* 0x0001ec0000008000 */
[----:B0-----:R-:W0:Y:S01]  /*bcc0*/  FENCE.VIEW.ASYNC.S ;  /* 0x00000000000073c6 */ /* 0x001e220000000000 */
[----:B------:R-:W-:Y:S01]  /*bcd0*/  IMAD.U32 R19, RZ, RZ, UR6 ;  /* 0x00000006ff137e24 */ /* 0x000fe2000f8e00ff */
[----:B------:R-:W-:Y:S01]  /*bce0*/  UIMAD UR4, UR16, UR7, UR4 ;  /* 0x00000007100472a4 */ /* 0x000fe2000f8e0204 */
[----:B------:R-:W-:Y:S01]  /*bcf0*/  VIADD R4, R22, 0x60 ;  /* 0x0000006016047836 */ /* 0x000fe20000000000 */
[-C--:B------:R-:W-:Y:S01]  /*bd00*/  ISETP.GE.AND P0, PT, R0, R81.reuse, PT ;  /* 0x000000510000720c */ /* 0x080fe20003f06270 */
[C---:B------:R-:W-:Y:S01]  /*bd10*/  VIADD R0, R22.reuse, 0x40 ;  /* 0x0000004016007836 */ /* 0x040fe20000000000 */
[-C--:B------:R-:W-:Y:S01]  /*bd20*/  ISETP.GE.AND P3, PT, R22, R81.reuse, PT ;  /* 0x000000511600720c */ /* 0x080fe20003f66270 */
[----:B------:R-:W-:Y:S01]  /*bd30*/  IMAD.WIDE.U32 R2, R19, UR16, R2 ;  /* 0x0000001013027c25 */ /* 0x000fe2000f8e0002 */
[----:B------:R-:W-:Y:S01]  /*bd40*/  ULDC.64 UR6, c[0x0][0xae8] ;  /* 0x0002ba0000067ab9 */ /* 0x000fe20000000a00 */
[-C--:B------:R-:W-:Y:S01]  /*bd50*/  ISETP.GE.AND P2, PT, R4, R81.reuse, PT ;  /* 0x000000510400720c */ /* 0x080fe20003f46270 */
[----:B------:R-:W-:Y:S01]  /*bd60*/  BSSY B1, `(.L_x_285) ;  /* 0x0000025000017945 */ /* 0x000fe20003800000 */
[----:B------:R-:W-:Y:S01]  /*bd70*/  VIADD R3, R3, UR4 ;  /* 0x0000000403037c36 */ /* 0x000fe20008000000 */
[----:B------:R-:W-:Y:S01]  /*bd80*/  ISETP.GE.AND P1, PT, R0, R81, PT ;  /* 0x000000510000720c */ /* 0x000fe20003f26270 */
[----:B------:R-:W-:-:S02]  /*bd90*/  UIMAD UR4, UR15, UR6, URZ ;  /* 0x000000060f0472a4 */ /* 0x000fc4000f8e023f */
[----:B------:R-:W-:Y:S01]  /*bda0*/  IMAD.U32 R81, RZ, RZ, UR6 ;  /* 0x00000006ff517e24 */ /* 0x000fe2000f8e00ff */
[----:B------:R-:W-:Y:S01]  /*bdb0*/  SHF.R.S32.HI R23, RZ, 0x1f, R22 ;  /* 0x0000001fff177819 */ /* 0x000fe20000011416 */
[----:B------:R-:W-:Y:S01]  /*bdc0*/  VIADD R173, R173, 0x38820 ;  /* 0x00038820adad7836 */ /* 0x000fe20000000000 */
[----:B------:R-:W-:Y:S02]  /*bdd0*/  UIMAD UR4, UR14, UR7, UR4 ;  /* 0x000000070e0472a4 */ /* 0x000fe4000f8e0204 */
[----:B------:R-:W-:Y:S02]  /*bde0*/  IMAD.WIDE.U32 R80, R81, UR14, R2 ;  /* 0x0000000e51507c25 */ /* 0x000fe4000f8e0002 */
[----:B------:R-:W-:Y:S02]  /*bdf0*/  PRMT R173, RZ, 0x654, R173 ;  /* 0x00000654ffad7816 */ /* 0x000fe400000000ad */
[----:B------:R-:W-:Y:S01]  /*be00*/  IMAD.WIDE R20, R212, 0x80, R22 ;  /* 0x00000080d4147825 */ /* 0x000fe200078e0216 */
[----:B------:R-:W-:Y:S01]  /*be10*/  IADD3 R85, R81, UR4, RZ ;  /* 0x0000000451557c10 */ /* 0x000fe2000fffe0ff */
[----:B0-----:R0:W-:Y:S01]  /*be20*/  SYNCS.ARRIVE.TRANS64.RED.A1T0 RZ, [R173+URZ], RZ ;  /* 0x000000ffadff79a7 */ /* 0x0011e2000810043f */
[----:B------:R-:W-:Y:S05]  /*be30*/  @P3 BRA `(.L_x_286) ;  /* 0x00000000005c3947 */ /* 0x000fea0003800000 */
[----:B------:R-:W-:Y:S01]  /*be40*/  ULDC.64 UR6, c[0x0][0xad8] ;  /* 0x0002b60000067ab9 */ /* 0x000fe20000000a00 */
[----:B------:R-:W-:Y:S01]  /*be50*/  IMAD.MOV.U32 R2, RZ, RZ, R80 ;  /* 0x000000ffff027224 */ /* 0x000fe200078e0050 */
[----:B------:R-:W-:Y:S01]  /*be60*/  ULDC UR4, c[0x0][0xa8c] ;  /* 0x0002a30000047ab9 */ /* 0x000fe20000000800 */
[----:B------:R-:W-:Y:S01]  /*be70*/  IMAD R19, R21, UR6, RZ ;  /* 0x0000000615137c24 */ /* 0x000fe2000f8e02ff */
[C---:B------:R-:W-:Y:S01]  /*be80*/  ISETP.GE.AND P4, PT, R18.reuse, UR4, PT ;  /* 0x0000000412007c0c */ /* 0x040fe2000bf86270 */
[----:B------:R-:W-:Y:S01]  /*be90*/  IMAD.MOV.U32 R3, RZ, RZ, R85 ;  /* 0x000000ffff037224 */ /* 0x000fe200078e0055 */
[----:B------:R-:W-:Y:S01]  /*bea0*/  ULDC.64 UR8, c[0x0][0x208] ;  /* 0x0000820000087ab9 */ /* 0x000fe20000000a00 */
[----:B------:R-:W-:Y:S02]  /*beb0*/  VIADD R0, R18, 0x40 ;  /* 0x0000004012007836 */ /* 0x000fe40000000000 */
[----:B------:R-:W-:-:S03]  /*bec0*/  IMAD.WIDE.U32 R2, R20, UR6, R2 ;  /* 0x0000000614027c25 */ /* 0x000fc6000f8e0002 */
[----:B------:R-:W-:Y:S01]  /*bed0*/  ISETP.GE.AND P3, PT, R0, UR4, PT ;  /* 0x0000000400007c0c */ /* 0x000fe2000bf66270 */
[----:B------:R-:W-:Y:S01]  /*bee0*/  IMAD R19, R20, UR7, R19 ;  /* 0x0000000714137c24 */ /* 0x000fe2000f8e0213 */
[----:B------:R-:W-:Y:S01]  /*bef0*/  ULDC.64 UR6, c[0x0][0xa80] ;  /* 0x0002a00000067ab9 */ /* 0x000fe20000000a00 */
[----:B------:R-:W-:Y:S01]  /*bf00*/  VIADD R0, R18, 0x80 ;  /* 0x0000008012007836 */ /* 0x000fe20000000000 */
[----:B------:R-:W-:Y:S01]  /*bf10*/  LEA R82, P6, R2, UR6, 0x1 ;  /* 0x0000000602527c11 */ /* 0x000fe2000f8c08ff */
[----:B------:R-:W-:Y:S02]  /*bf20*/  IMAD.IADD R3, R3, 0x1, R19 ;  /* 0x0000000103037824 */ /* 0x000fe400078e0213 */
[----:B------:R-:W-:Y:S01]  /*bf30*/  VIADD R4, R18, 0xc0 ;  /* 0x000000c012047836 */ /* 0x000fe20000000000 */
[----:B------:R-:W-:Y:S02]  /*bf40*/  ISETP.GE.AND P5, PT, R0, UR4, PT ;  /* 0x0000000400007c0c */ /* 0x000fe4000bfa6270 */
[----:B------:R-:W-:-:S02]  /*bf50*/  LEA.HI.X R83, R2, UR7, R3, 0x1, P6 ;  /* 0x0000000702537c11 */ /* 0x000fc4000b0f0c03 */
[----:B------:R-:W-:-:S03]  /*bf60*/  ISETP.GE.AND P6, PT, R4, UR4, PT ;  /* 0x0000000404007c0c */ /* 0x000fc6000bfc6270 */
[----:B-----5:R1:W-:Y:S04]  /*bf70*/  @!P4 STG.E.128 desc[UR8][R82.64], R32 ;  /* 0x000000205200c986 */ /* 0x0203e8000c101d08 */
[----:B------:R1:W-:Y:S04]  /*bf80*/  @!P3 STG.E.128 desc[UR8][R82.64+0x80], R48 ;  /* 0x000080305200b986 */ /* 0x0003e8000c101d08 */
[----:B------:R1:W-:Y:S04]  /*bf90*/  @!P5 STG.E.128 desc[UR8][R82.64+0x100], R72 ;  /* 0x000100485200d986 */ /* 0x0003e8000c101d08 */
[----:B------:R1:W-:Y:S02]  /*bfa0*/  @!P6 STG.E.128 desc[UR8][R82.64+0x180], R76 ;  /* 0x0001804c5200e986 */ /* 0x0003e4000c101d08 */
.L_x_286:
[----:B------:R-:W-:Y:S05]  /*bfb0*/  BSYNC B1 ;  /* 0x0000000000017941 */ /* 0x000fea0003800000 */
.L_x_285:
[----:B------:R-:W-:Y:S04]  /*bfc0*/  BSSY B1, `(.L_x_287) ;  /* 0x000001b000017945 */ /* 0x000fe80003800000 */
[----:B------:R-:W-:Y:S05]  /*bfd0*/  @P0 BRA `(.L_x_288) ;  /* 0x0000000000640947 */ /* 0x000fea0003800000 */
[----:B------:R-:W-:Y:S01]  /*bfe0*/  IADD3 R19, P0, R20, 0x20, RZ ;  /* 0x0000002014137810 */ /* 0x000fe20007f1e0ff */
[C---:B------:R-:W-:Y:S01]  /*bff0*/  VIADD R2, R18.reuse, 0x40 ;  /* 0x0000004012027836 */ /* 0x040fe20000000000 */
[----:B------:R-:W-:Y:S01]  /*c000*/  ULDC UR4, c[0x0][0xa8c] ;  /* 0x0002a30000047ab9 */ /* 0x000fe20000000800 */
[----:B------:R-:W-:Y:S01]  /*c010*/  VIADD R3, R18, 0x80 ;  /* 0x0000008012037836 */ /* 0x000fe20000000000 */
[----:B------:R-:W-:Y:S01]  /*c020*/  ULDC.64 UR6, c[0x0][0xad8] ;  /* 0x0002b60000067ab9 */ /* 0x000fe20000000a00 */
[----:B------:R-:W-:Y:S01]  /*c030*/  IMAD.X R0, RZ, RZ, R21, P0 ;  /* 0x000000ffff007224 */ /* 0x000fe200000e0615 */
[----:B------:R-:W-:Y:S01]  /*c040*/  ISETP.GE.AND P4, PT, R2, UR4, PT ;  /* 0x0000000402007c0c */ /* 0x000fe2000bf86270 */
[----:B------:R-:W-:Y:S01]  /*c050*/  VIADD R4, R18, 0xc0 ;  /* 0x000000c012047836 */ /* 0x000fe20000000000 */
[----:B------:R-:W-:Y:S01]  /*c060*/  ISETP.GE.AND P5, PT, R3, UR4, PT ;  /* 0x0000000403007c0c */ /* 0x000fe2000bfa6270 */
[----:B------:R-:W-:Y:S01]  /*c070*/  IMAD.MOV.U32 R3, RZ, RZ, R85 ;  /* 0x000000ffff037224 */ /* 0x000fe200078e0055 */
[----:B------:R-:W-:Y:S01]  /*c080*/  MOV R2, R80 ;  /* 0x0000005000027202 */ /* 0x000fe20000000f00 */
[----:B------:R-:W-:Y:S01]  /*c090*/  IMAD R0, R0, UR6, RZ ;  /* 0x0000000600007c24 */ /* 0x000fe2000f8e02ff */
[----:B------:R-:W-:Y:S01]  /*c0a0*/  ISETP.GE.AND P3, PT, R18, UR4, PT ;  /* 0x0000000412007c0c */ /* 0x000fe2000bf66270 */
[----:B------:R-:W-:Y:S01]  /*c0b0*/  ULDC.64 UR8, c[0x0][0x208] ;  /* 0x0000820000087ab9 */ /* 0x000fe20000000a00 */
[----:B------:R-:W-:Y:S01]  /*c0c0*/  ISETP.GE.AND P6, PT, R4, UR4, PT ;  /* 0x0000000404007c0c */ /* 0x000fe2000bfc6270 */
[----:B------:R-:W-:-:S04]  /*c0d0*/  IMAD.WIDE.U32 R2, R19, UR6, R2 ;  /* 0x0000000613027c25 */ /* 0x000fc8000f8e0002 */
[----:B------:R-:W-:Y:S01]  /*c0e0*/  IMAD R19, R19, UR7, R0 ;  /* 0x0000000713137c24 */ /* 0x000fe2000f8e0200 */
[----:B------:R-:W-:Y:S02]  /*c0f0*/  ULDC.64 UR6, c[0x0][0xa80] ;  /* 0x0002a00000067ab9 */ /* 0x000fe40000000a00 */
[----:B-1---5:R-:W-:Y:S01]  /*c100*/  LEA R32, P0, R2, UR6, 0x1 ;  /* 0x0000000602207c11 */ /* 0x022fe2000f8008ff */
[----:B------:R-:W-:-:S05]  /*c110*/  IMAD.IADD R3, R3, 0x1, R19 ;  /* 0x0000000103037824 */ /* 0x000fca00078e0213 */
[----:B------:R-:W-:-:S05]  /*c120*/  LEA.HI.X R33, R2, UR7, R3, 0x1, P0 ;  /* 0x0000000702217c11 */ /* 0x000fca00080f0c03 */
[----:B------:R2:W-:Y:S04]  /*c130*/  @!P3 STG.E.128 desc[UR8][R32.64], R24 ;  /* 0x000000182000b986 */ /* 0x0005e8000c101d08 */
[----:B------:R2:W-:Y:S04]  /*c140*/  @!P4 STG.E.128 desc[UR8][R32.64+0x80], R40 ;  /* 0x000080282000c986 */ /* 0x0005e8000c101d08 */
[----:B------:R2:W-:Y:S04]  /*c150*/  @!P5 STG.E.128 desc[UR8][R32.64+0x100], R64 ;  /* 0x000100402000d986 */ /* 0x0005e8000c101d08 */
[----:B------:R2:W-:Y:S02]  /*c160*/  @!P6 STG.E.128 desc[UR8][R32.64+0x180], R68 ;  /* 0x000180442000e986 */ /* 0x0005e4000c101d08 */
.L_x_288:
[----:B------:R-:W-:Y:S05]  /*c170*/  BSYNC B1 ;  /* 0x0000000000017941 */ /* 0x000fea0003800000 */
.L_x_287:
        /* <DEDUP_REMOVED lines=9> */
[----:B------:R-:W-:Y:S01]  /*c210*/  IMAD.MOV.U32 R2, RZ, RZ, R80 ;  /* 0x000000ffff027224 */ /* 0x000fe200078e0050 */
[----:B------:R-:W-:Y:S01]  /*c220*/  ISETP.GE.AND P4, PT, R3, UR4, PT ;  /* 0x0000000403007c0c */ /* 0x000fe2000bf86270 */
[----:B------:R-:W-:Y:S01]  /*c230*/  IMAD.MOV.U32 R3, RZ, RZ, R85 ;  /* 0x000000ffff037224 */ /* 0x000fe200078e0055 */
[----:B------:R-:W-:Y:S01]  /*c240*/  ISETP.GE.AND P1, PT, R18, UR4, PT ;  /* 0x0000000412007c0c */ /* 0x000fe2000bf26270 */
[----:B------:R-:W-:Y:S01]  /*c250*/  IMAD R0, R0, UR6, RZ ;  /* 0x0000000600007c24 */ /* 0x000fe2000f8e02ff */
[----:B------:R-:W-:Y:S01]  /*c260*/  ULDC.64 UR8, c[0x0][0x208] ;  /* 0x0000820000087ab9 */ /* 0x000fe20000000a00 */
[----:B------:R-:W-:-:S02]  /*c270*/  VIADD R4, R18, 0xc0 ;  /* 0x000000c012047836 */ /* 0x000fc40000000000 */
[----:B------:R-:W-:-:S03]  /*c280*/  IMAD.WIDE.U32 R2, R19, UR6, R2 ;  /* 0x0000000613027c25 */ /* 0x000fc6000f8e0002 */
[----:B------:R-:W-:Y:S01]  /*c290*/  ISETP.GE.AND P5, PT, R4, UR4, PT ;  /* 0x0000000404007c0c */ /* 0x000fe2000bfa6270 */
[----:B------:R-:W-:Y:S01]  /*c2a0*/  IMAD R19, R19, UR7, R0 ;  /* 0x0000000713137c24 */ /* 0x000fe2000f8e0200 */
[----:B------:R-:W-:Y:S02]  /*c2b0*/  ULDC.64 UR6, c[0x0][0xa80] ;  /* 0x0002a00000067ab9 */ /* 0x000fe40000000a00 */
[----:B--2--5:R-:W-:Y:S01]  /*c2c0*/  LEA R24, P0, R2, UR6, 0x1 ;  /* 0x0000000602187c11 */ /* 0x024fe2000f8008ff */
[----:B------:R-:W-:-:S05]  /*c2d0*/  IMAD.IADD R3, R3, 0x1, R19 ;  /* 0x0000000103037824 */ /* 0x000fca00078e0213 */
[----:B------:R-:W-:-:S05]  /*c2e0*/  LEA.HI.X R25, R2, UR7, R3, 0x1, P0 ;  /* 0x0000000702197c11 */ /* 0x000fca00080f0c03 */
[----:B------:R3:W-:Y:S04]  /*c2f0*/  @!P1 STG.E.128 desc[UR8][R24.64], R8 ;  /* 0x0000000818009986 */ /* 0x0007e8000c101d08 */
[----:B------:R3:W-:Y:S04]  /*c300*/  @!P3 STG.E.128 desc[UR8][R24.64+0x80], R36 ;  /* 0x000080241800b986 */ /* 0x0007e8000c101d08 */
[----:B------:R3:W-:Y:S04]  /*c310*/  @!P4 STG.E.128 desc[UR8][R24.64+0x100], R52 ;  /* 0x000100341800c986 */ /* 0x0007e8000c101d08 */
[----:B------:R3:W-:Y:S02]  /*c320*/  @!P5 STG.E.128 desc[UR8][R24.64+0x180], R60 ;  /* 0x0001803c1800d986 */ /* 0x0007e4000c101d08 */
.L_x_290:
[----:B------:R-:W-:Y:S05]  /*c330*/  BSYNC B1 ;  /* 0x0000000000017941 */ /* 0x000fea0003800000 */
.L_x_289:
[----:B------:R-:W-:Y:S05]  /*c340*/  @P2 BRA `(.L_x_291) ;  /* 0x0000000c00a82947 */ /* 0x000fea0003800000 */
[----:B---3-5:R-:W-:Y:S01]  /*c350*/  IADD3 R9, P0, R20, 0x60, RZ ;  /* 0x0000006014097810 */ /* 0x028fe20007f1e0ff */
[----:B------:R-:W-:Y:S01]  /*c360*/  VIADD R0, R18, 0x40 ;  /* 0x0000004012007836 */ /* 0x000fe20000000000 */
[----:B------:R-:W-:Y:S01]  /*c370*/  ULDC.64 UR6, c[0x0][0xad8] ;  /* 0x0002b60000067ab9 */ /* 0x000fe20000000a00 */
[----:B------:R-:W-:Y:S01]  /*c380*/  IMAD.MOV.U32 R2, RZ, RZ, R80 ;  /* 0x000000ffff027224 */ /* 0x000fe200078e0050 */
[----:B------:R-:W-:Y:S01]  /*c390*/  IADD3.X R20, RZ, R21, RZ, P0, !PT ;  /* 0x00000015ff147210 */ /* 0x000fe200007fe4ff */
[----:B------:R-:W-:Y:S01]  /*c3a0*/  IMAD.MOV.U32 R3, RZ, RZ, R85 ;  /* 0x000000ffff037224 */ /* 0x000fe200078e0055 */
[----:B------:R-:W-:Y:S01]  /*c3b0*/  ULDC UR4, c[0x0][0xa8c] ;  /* 0x0002a30000047ab9 */ /* 0x000fe20000000800 */
[----:B------:R-:W-:Y:S01]  /*c3c0*/  ULDC.64 UR8, c[0x0][0x208] ;  /* 0x0000820000087ab9 */ /* 0x000fe20000000a00 */
[----:B------:R-:W-:Y:S01]  /*c3d0*/  ISETP.GE.AND P2, PT, R0, UR4, PT ;  /* 0x0000000400007c0c */ /* 0x000fe2000bf46270 */
[----:B------:R-:W-:Y:S01]  /*c3e0*/  IMAD R20, R20, UR6, RZ ;  /* 0x0000000614147c24 */ /* 0x000fe2000f8e02ff */
[C---:B------:R-:W-:Y:S01]  /*c3f0*/  ISETP.GE.AND P1, PT, R18.reuse, UR4, PT ;  /* 0x0000000412007c0c */ /* 0x040fe2000bf26270 */
[----:B------:R-:W-:-:S02]  /*c400*/  VIADD R0, R18, 0x80 ;  /* 0x0000008012007836 */ /* 0x000fc40000000000 */
[----:B------:R-:W-:-:S03]  /*c410*/  IMAD.WIDE.U32 R2, R9, UR6, R2 ;  /* 0x0000000609027c25 */ /* 0x000fc6000f8e0002 */
[----:B------:R-:W-:Y:S01]  /*c420*/  ISETP.GE.AND P3, PT, R0, UR4, PT ;  /* 0x0000000400007c0c */ /* 0x000fe2000bf66270 */
[----:B------:R-:W-:Y:S01]  /*c430*/  IMAD R9, R9, UR7, R20 ;  /* 0x0000000709097c24 */ /* 0x000fe2000f8e0214 */
[----:B------:R-:W-:Y:S01]  /*c440*/  ULDC.64 UR6, c[0x0][0xa80] ;  /* 0x0002a00000067ab9 */ /* 0x000fe20000000a00 */
[----:B------:R-:W-:Y:S01]  /*c450*/  VIADD R0, R18, 0xc0 ;  /* 0x000000c012007836 */ /* 0x000fe20000000000 */
[----:B------:R-:W-:Y:S01]  /*c460*/  LEA R8, P0, R2, UR6, 0x1 ;  /* 0x0000000602087c11 */ /* 0x000fe2000f8008ff */
[----:B------:R-:W-:-:S05]  /*c470*/  IMAD.IADD R3, R3, 0x1, R9 ;  /* 0x0000000103037824 */ /* 0x000fca00078e0209 */
[----:B------:R-:W-:Y:S02]  /*c480*/  LEA.HI.X R9, R2, UR7, R3, 0x1, P0 ;  /* 0x0000000702097c11 */ /* 0x000fe400080f0c03 */
[----:B------:R-:W-:-:S03]  /*c490*/  ISETP.GE.AND P0, PT, R0, UR4, PT ;  /* 0x0000000400007c0c */ /* 0x000fc6000bf06270 */
[----:B------:R4:W-:Y:S04]  /*c4a0*/  @!P1 STG.E.128 desc[UR8][R8.64], R12 ;  /* 0x0000000c08009986 */ /* 0x0009e8000c101d08 */
[----:B------:R4:W-:Y:S04]  /*c4b0*/  @!P2 STG.E.128 desc[UR8][R8.64+0x80], R28 ;  /* 0x0000801c0800a986 */ /* 0x0009e8000c101d08 */
[----:B------:R4:W-:Y:S02]  /*c4c0*/  @!P3 STG.E.128 desc[UR8][R8.64+0x100], R44 ;  /* 0x0001002c0800b986 */ /* 0x0009e4000c101d08 */
[----:B------:R-:W-:Y:S05]  /*c4d0*/  @P0 BRA `(.L_x_291) ;  /* 0x0000000c00440947 */ /* 0x000fea0003800000 */
[----:B------:R-:W-:Y:S02]  /*c4e0*/  ULDC.64 UR6, c[0x0][0x208] ;  /* 0x0000820000067ab9 */ /* 0x000fe40000000a00 */
[----:B------:R3:W-:Y:S01]  /*c4f0*/  STG.E.128 desc[UR6][R8.64+0x180], R56 ;  /* 0x0001803808007986 */ /* 0x0007e2000c101d06 */
[----:B------:R-:W-:Y:S05]  /*c500*/  BRA `(.L_x_291) ;  /* 0x0000000c00387947 */ /* 0x000fea0003800000 */
.L_x_283:
[----:B------:R-:W-:Y:S01]  /*c510*/  R2UR UR4, R214 ;  /* 0x00000000d60472ca */ /* 0x000fe200000e0000 */
[----:B------:R-:W-:Y:S01]  /*c520*/  ULDC.64 UR6, c[0x0][0xbd8] ;  /* 0x0002f60000067ab9 */ /* 0x000fe20000000a00 */
[----:B------:R-:W-:Y:S01]  /*c530*/  R2UR UR9, R215 ;  /* 0x00000000d70972ca */ /* 0x000fe200000e0000 */
[----:B------:R-:W-:Y:S01]  /*c540*/  UISETP.NE.U32.AND UP0, UPT, UR6, URZ, UPT ;  /* 0x0000003f0600728c */ /* 0x000fe2000bf05070 */
[----:B------:R-:W-:Y:S01]  /*c550*/  IMAD.MOV.U32 R13, RZ, RZ, RZ ;  /* 0x000000ffff0d7224 */ /* 0x000fe200078e00ff */
[----:B------:R-:W-:Y:S02]  /*c560*/  ULDC.64 UR10, c[0x0][0x208] ;  /* 0x00008200000a7ab9 */ /* 0x000fe40000000a00 */
[----:B------:R-:W-:-:S06]  /*c570*/  UISETP.NE.AND.EX UP0, UPT, UR7, URZ, UPT, UP0 ;  /* 0x0000003f0700728c */ /* 0x000fcc000bf05300 */
[----:B------:R-:W-:Y:S01]  /*c580*/  USHF.L.U32 UR8, UR4, 0x2, URZ ;  /* 0x0000000204087899 */ /* 0x000fe2000800063f */
[----:B------:R-:W0:Y:S01]  /*c590*/  LDC R11, c[0x0][0xa88] ;  /* 0x0002a200ff0b7b82 */ /* 0x000e220000000800 */
[----:B------:R-:W-:Y:S01]  /*c5a0*/  USHF.L.U64.HI UR9, UR4, 0x2, UR9 ;  /* 0x0000000204097899 */ /* 0x000fe20008010209 */
[----:B------:R-:W-:Y:S01]  /*c5b0*/  PLOP3.LUT P1, PT, PT, PT, UP0, 0x80, 0x0 ;  /* 0x000000000000781c */ /* 0x000fe20003f2f008 */
[----:B------:R-:W-:-:S04]  /*c5c0*/  UIADD3 UR4, UP1, UR8, UR6, URZ ;  /* 0x0000000608047290 */ /* 0x000fc8000ff3e03f */
[----:B------:R-:W-:Y:S02]  /*c5d0*/  UIADD3.X UR6, UR9, UR7, URZ, UP1, !UPT ;  /* 0x0000000709067290 */ /* 0x000fe40008ffe43f */
[----:B------:R-:W-:-:S04]  /*c5e0*/  IMAD.U32 R2, RZ, RZ, UR4 ;  /* 0x00000004ff027e24 */ /* 0x000fc8000f8e00ff */
[----:B------:R-:W-:Y:S01]  /*c5f0*/  IMAD.U32 R3, RZ, RZ, UR6 ;  /* 0x00000006ff037e24 */ /* 0x000fe2000f8e00ff */
[----:B------:R-:W-:Y:S02]  /*c600*/  ULDC.64 UR6, c[0x0][0xbe0] ;  /* 0x0002f80000067ab9 */ /* 0x000fe40000000a00 */
[----:B------:R-:W-:Y:S02]  /*c610*/  UISETP.NE.U32.AND UP1, UPT, UR6, URZ, UPT ;  /* 0x0000003f0600728c */ /* 0x000fe4000bf25070 */
[----:B------:R1:W5:Y:S02]  /*c620*/  @P1 LDG.E R13, desc[UR10][R2.64] ;  /* 0x0000000a020d1981 */ /* 0x000364000c1e1900 */
[----:B------:R-:W-:-:S06]  /*c630*/  UISETP.NE.AND.EX UP1, UPT, UR7, URZ, UPT, UP1 ;  /* 0x0000003f0700728c */ /* 0x000fcc000bf25310 */
[----:B------:R-:W-:-:S05]  /*c640*/  PLOP3.LUT P2, PT, PT, PT, UP1, 0x80, 0x0 ;  /* 0x000000000000781c */ /* 0x000fca0003f4f018 */
[----:B------:R-:W-:-:S04]  /*c650*/  @UP1 UIADD3 UR6, UP2, UR8, UR6, URZ ;  /* 0x0000000608061290 */ /* 0x000fc8000ff5e03f */
[----:B------:R-:W-:Y:S02]  /*c660*/  @UP1 UIADD3.X UR7, UR9, UR7, URZ, UP2, !UPT ;  /* 0x0000000709071290 */ /* 0x000fe400097fe43f */
[----:B------:R-:W-:-:S04]  /*c670*/  MOV R8, UR6 ;  /* 0x0000000600087c02 */ /* 0x000fc80008000f00 */
[----:B------:R-:W-:Y:S01]  /*c680*/  IMAD.U32 R9, RZ, RZ, UR7 ;  /* 0x00000007ff097e24 */ /* 0x000fe2000f8e00ff */
[----:B------:R-:W-:-:S04]  /*c690*/  ISETP.GE.AND P0, PT, R223, 0x80, PT ;  /* 0x00000080df00780c */ /* 0x000fc80003f06270 */
[----:B0-----:R1:W5:Y:S01]  /*c6a0*/  @P2 LDG.E R11, desc[UR10][R8.64] ;  /* 0x0000000a080b2981 */ /* 0x001362000c1e1900 */
[----:B------:R-:W-:Y:S08]  /*c6b0*/  @P2 BRA `(.L_x_292) ;  /* 0x0000000000142947 */ /* 0x000ff00003800000 */
[----:B------:R-:W-:Y:S05]  /*c6c0*/  @!P1 BRA `(.L_x_292) ;  /* 0x0000000000109947 */ /* 0x000fea0003800000 */
[----:B------:R-:W-:Y:S02]  /*c6d0*/  ULDC.64 UR6, c[0x0][0x208] ;  /* 0x0000820000067ab9 */ /* 0x000fe40000000a00 */
[----:B------:R-:W2:Y:S04]  /*c6e0*/  LDG.E R0, desc[UR6][R2.64] ;  /* 0x0000000602007981 */ /* 0x000ea8000c1e1900 */
[----:B-----5:R-:W2:Y:S02]  /*c6f0*/  LDG.E R11, desc[UR6][R2.64+0x4] ;  /* 0x00000406020b7981 */ /* 0x020ea4000c1e1900 */
[----:B--2---:R-:W-:-:S07]  /*c700*/  IMAD.IADD R11, R11, 0x1, -R0 ;  /* 0x000000010b0b7824 */ /* 0x004fce00078e0a00 */
.L_x_292:
[----:B------:R-:W-:Y:S01]  /*c710*/  R2UR UR7, R213 ;  /* 0x00000000d50772ca */ /* 0x000fe200000e0000 */
[----:B------:R-:W-:Y:S01]  /*c720*/  BSSY B1, `(.L_x_293) ;  /* 0x0000023000017945 */ /* 0x000fe20003800000 */
[----:B------:R-:W-:Y:S02]  /*c730*/  R2UR UR6, R214 ;  /* 0x00000000d60672ca */ /* 0x000fe400000e0000 */
[----:B------:R-:W-:Y:S02]  /*c740*/  R2UR UR4, R215 ;  /* 0x00000000d70472ca */ /* 0x000fe400000e0000 */
[----:B------:R-:W-:Y:S02]  /*c750*/  SHF.R.S32.HI R19, RZ, 0x1f, R18 ;  /* 0x0000001fff137819 */ /* 0x000fe40000011412 */
[----:B-----5:R-:W-:-:S05]  /*c760*/  SHF.R.S32.HI R4, RZ, 0x1f, R13 ;  /* 0x0000001fff047819 */ /* 0x020fca000001140d */
[----:B------:R-:W-:Y:S02]  /*c770*/  USHF.R.S32.HI UR7, URZ, 0x1f, UR7 ;  /* 0x0000001f3f077899 */ /* 0x000fe40008011407 */
[----:B------:R-:W-:Y:S02]  /*c780*/  USEL UR8, UR6, URZ, !UP0 ;  /* 0x0000003f06087287 */ /* 0x000fe4000c000000 */
[----:B------:R-:W-:Y:S01]  /*c790*/  USEL UR9, UR4, URZ, !UP0 ;  /* 0x0000003f04097287 */ /* 0x000fe2000c000000 */
[----:B------:R-:W-:Y:S11]  /*c7a0*/  @P0 BRA `(.L_x_294) ;  /* 0x0000000000680947 */ /* 0x000ff60003800000 */
[----:B------:R-:W0:Y:S02]  /*c7b0*/  S2R R0, SR_TID.X ;  /* 0x0000000000007919 */ /* 0x000e240000002100 */
[----:B0-----:R-:W-:-:S04]  /*c7c0*/  IMAD R0, R212, 0x80, R0 ;  /* 0x00000080d4007824 */ /* 0x001fc800078e0200 */
[----:B------:R-:W-:-:S05]  /*c7d0*/  VIADD R0, R0, 0xffffff80 ;  /* 0xffffff8000007836 */ /* 0x000fca0000000000 */
[----:B------:R-:W-:-:S13]  /*c7e0*/  ISETP.GE.AND P0, PT, R0, R11, PT ;  /* 0x0000000b0000720c */ /* 0x000fda0003f06270 */
[----:B------:R-:W-:Y:S05]  /*c7f0*/  @P0 BRA `(.L_x_294) ;  /* 0x0000000000540947 */ /* 0x000fea0003800000 */
[----:B------:R-:W-:Y:S01]  /*c800*/  R2UR UR6, R213 ;  /* 0x00000000d50672ca */ /* 0x000fe200000e0000 */
[----:B------:R-:W-:Y:S01]  /*c810*/  ULDC.64 UR10, c[0x0][0xb70] ;  /* 0x0002dc00000a7ab9 */ /* 0x000fe20000000a00 */
[C---:B-1----:R-:W-:Y:S01]  /*c820*/  IADD3 R2, P0, R0.reuse, R13, RZ ;  /* 0x0000000d00027210 */ /* 0x042fe20007f1e0ff */
[----:B------:R-:W-:Y:S02]  /*c830*/  UIMAD UR4, UR7, UR10, URZ ;  /* 0x0000000a070472a4 */ /* 0x000fe4000f8e023f */
[----:B------:R-:W-:Y:S01]  /*c840*/  IMAD.U32 R9, RZ, RZ, UR10 ;  /* 0x0000000aff097e24 */ /* 0x000fe2000f8e00ff */
[----:B------:R-:W-:Y:S01]  /*c850*/  ULDC.64 UR12, c[0x0][0x208] ;  /* 0x00008200000c7ab9 */ /* 0x000fe20000000a00 */
[----:B------:R-:W-:-:S06]  /*c860*/  LEA.HI.X.SX32 R3, R0, R4, 0x1, P0 ;  /* 0x0000000400037211 */ /* 0x000fcc00000f0eff */
[----:B------:R-:W-:Y:S02]  /*c870*/  UIMAD UR4, UR6, UR11, UR4 ;  /* 0x0000000b060472a4 */ /* 0x000fe4000f8e0204 */
[----:B------:R-:W-:Y:S01]  /*c880*/  IMAD.WIDE.U32 R2, R9, UR6, R2 ;  /* 0x0000000609027c25 */ /* 0x000fe2000f8e0002 */
[----:B------:R-:W-:Y:S02]  /*c890*/  ULDC.64 UR10, c[0x0][0xb78] ;  /* 0x0002de00000a7ab9 */ /* 0x000fe40000000a00 */
[----:B------:R-:W-:Y:S01]  /*c8a0*/  UIMAD UR6, UR9, UR10, URZ ;  /* 0x0000000a090672a4 */ /* 0x000fe2000f8e023f */
[----:B------:R-:W-:Y:S02]  /*c8b0*/  VIADD R3, R3, UR4 ;  /* 0x0000000403037c36 */ /* 0x000fe40008000000 */
[----:B------:R-:W-:Y:S01]  /*c8c0*/  IMAD.U32 R9, RZ, RZ, UR10 ;  /* 0x0000000aff097e24 */ /* 0x000fe2000f8e00ff */
[----:B------:R-:W-:-:S03]  /*c8d0*/  UIMAD UR6, UR8, UR11, UR6 ;  /* 0x0000000b080672a4 */ /* 0x000fc6000f8e0206 */
[----:B------:R-:W-:Y:S01]  /*c8e0*/  IMAD.WIDE.U32 R2, R9, UR8, R2 ;  /* 0x0000000809027c25 */ /* 0x000fe2000f8e0002 */
[----:B------:R-:W-:-:S03]  /*c8f0*/  ULDC.64 UR10, c[0x0][0xb40] ;  /* 0x0002d000000a7ab9 */ /* 0x000fc60000000a00 */
[----:B------:R-:W-:Y:S01]  /*c900*/  VIADD R3, R3, UR6 ;  /* 0x0000000603037c36 */ /* 0x000fe20008000000 */
[----:B------:R-:W-:-:S04]  /*c910*/  LEA R8, P0, R2, UR10, 0x2 ;  /* 0x0000000a02087c11 */ /* 0x000fc8000f8010ff */
[----:B------:R-:W-:Y:S01]  /*c920*/  LEA.HI.X R9, R2, UR11, R3, 0x2, P0 ;  /* 0x0000000b02097c11 */ /* 0x000fe200080f1403 */
[----:B------:R-:W-:-:S05]  /*c930*/  IMAD.MOV.U32 R3, RZ, RZ, -0x800000 ;  /* 0xff800000ff037424 */ /* 0x000fca00078e00ff */
[----:B------:R0:W-:Y:S03]  /*c940*/  STG.E desc[UR12][R8.64], R3 ;  /* 0x0000000308007986 */ /* 0x0001e6000c10190c */
.L_x_294:
[----:B------:R-:W-:Y:S05]  /*c950*/  BSYNC B1 ;  /* 0x0000000000017941 */ /* 0x000fea0003800000 */
.L_x_293:
[----:B------:R-:W-:Y:S01]  /*c960*/  ULDC.64 UR10, c[0x0][0xaa0] ;  /* 0x0002a800000a7ab9 */ /* 0x000fe20000000a00 */
[----:B------:R-:W-:Y:S01]  /*c970*/  R2UR UR6, R213 ;  /* 0x00000000d50672ca */ /* 0x000fe200000e0000 */
[----:B------:R-:W-:Y:S01]  /*c980*/  IMAD R0, R4, UR10, RZ ;  /* 0x0000000a04007c24 */ /* 0x000fe2000f8e02ff */
[----:B------:R-:W-:Y:S01]  /*c990*/  BSSY B1, `(.L_x_295) ;  /* 0x0000032000017945 */ /* 0x000fe20003800000 */
[----:B01----:R-:W-:-:S04]  /*c9a0*/  IMAD.WIDE.U32 R2, R13, UR10, R18 ;  /* 0x0000000a0d027c25 */ /* 0x003fc8000f8e0012 */
[----:B------:R-:W-:Y:S01]  /*c9b0*/  IMAD R13, R13, UR11, R0 ;  /* 0x0000000b0d0d7c24 */ /* 0x000fe2000f8e0200 */
[----:B------:R-:W-:Y:S01]  /*c9c0*/  ULDC.64 UR10, c[0x0][0xae0] ;  /* 0x0002b800000a7ab9 */ /* 0x000fe20000000a00 */
[----:B------:R-:W-:Y:S01]  /*c9d0*/  IMAD R15, R212, -0x80, R11 ;  /* 0xffffff80d40f7824 */ /* 0x000fe200078e020b */
[----:B------:R-:W-:Y:S02]  /*c9e0*/  UIMAD UR4, UR7, UR10, URZ ;  /* 0x0000000a070472a4 */ /* 0x000fe4000f8e023f */
[----:B------:R-:W-:Y:S01]  /*c9f0*/  IMAD.U32 R9, RZ, RZ, UR10 ;  /* 0x0000000aff097e24 */ /* 0x000fe2000f8e00ff */
[----:B------:R-:W-:Y:S01]  /*ca00*/  IADD3 R3, R3, R13, RZ ;  /* 0x0000000d03037210 */ /* 0x000fe20007ffe0ff */
[C---:B------:R-:W-:Y:S01]  /*ca10*/  VIADD R0, R22.reuse, 0x20 ;  /* 0x0000002016007836 */ /* 0x040fe20000000000 */
[----:B------:R-:W-:Y:S01]  /*ca20*/  UIMAD UR4, UR6, UR11, UR4 ;  /* 0x0000000b060472a4 */ /* 0x000fe2000f8e0204 */
[CC--:B------:R-:W-:Y:S01]  /*ca30*/  ISETP.GE.AND P2, PT, R22.reuse, R15.reuse, PT ;  /* 0x0000000f1600720c */ /* 0x0c0fe20003f46270 */
[----:B------:R-:W-:Y:S01]  /*ca40*/  VIADD R4, R22, 0x40 ;  /* 0x0000004016047836 */ /* 0x000fe20000000000 */
[----:B------:R-:W-:Y:S01]  /*ca50*/  SHF.R.S32.HI R11, RZ, 0x1f, R22 ;  /* 0x0000001fff0b7819 */ /* 0x000fe20000011416 */
[----:B------:R-:W-:Y:S01]  /*ca60*/  IMAD.WIDE.U32 R2, R9, UR6, R2 ;  /* 0x0000000609027c25 */ /* 0x000fe2000f8e0002 */
[----:B------:R-:W-:Y:S01]  /*ca70*/  ULDC.64 UR6, c[0x0][0xae8] ;  /* 0x0002ba0000067ab9 */ /* 0x000fe20000000a00 */
[----:B------:R-:W-:-:S02]  /*ca80*/  ISETP.GE.AND P1, PT, R0, R15, PT ;  /* 0x0000000f0000720c */ /* 0x000fc40003f26270 */
[----:B------:R-:W-:Y:S01]  /*ca90*/  VIADD R3, R3, UR4 ;  /* 0x0000000403037c36 */ /* 0x000fe20008000000 */
[----:B------:R-:W-:Y:S02]  /*caa0*/  UIMAD UR4, UR9, UR6, URZ ;  /* 0x00000006090472a4 */ /* 0x000fe4000f8e023f */
[----:B------:R-:W-:Y:S01]  /*cab0*/  IMAD.U32 R9, RZ, RZ, UR6 ;  /* 0x00000006ff097e24 */ /* 0x000fe2000f8e00ff */
[----:B------:R-:W-:Y:S01]  /*cac0*/  ISETP.GE.AND P0, PT, R4, R15, PT ;  /* 0x0000000f0400720c */ /* 0x000fe20003f06270 */
[----:B------:R-:W-:Y:S01]  /*cad0*/  IMAD.MOV.U32 R10, RZ, RZ, R22 ;  /* 0x000000ffff0a7224 */ /* 0x000fe200078e0016 */
[----:B------:R-:W-:Y:S02]  /*cae0*/  UIMAD UR4, UR8, UR7, UR4 ;  /* 0x00000007080472a4 */ /* 0x000fe4000f8e0204 */
[----:B------:R-:W-:-:S04]  /*caf0*/  IMAD.WIDE.U32 R8, R9, UR8, R2 ;  /* 0x0000000809087c25 */ /* 0x000fc8000f8e0002 */
[----:B------:R-:W-:-:S04]  /*cb00*/  IMAD.WIDE R10, R212, 0x80, R10 ;  /* 0x00000080d40a7825 */ /* 0x000fc800078e020a */
[----:B------:R-:W-:Y:S02]  /*cb10*/  VIADD R19, R9, UR4 ;  /* 0x0000000409137c36 */ /* 0x000fe40008000000 */
[----:B------:R-:W-:Y:S01]  /*cb20*/  VIADD R0, R22, 0x60 ;  /* 0x0000006016007836 */ /* 0x000fe20000000000 */
[----:B------:R-:W-:Y:S06]  /*cb30*/  @P2 BRA `(.L_x_296) ;  /* 0x00000000005c2947 */ /* 0x000fec0003800000 */
[C---:B------:R-:W-:Y:S01]  /*cb40*/  VIADD R2, R18.reuse, 0x40 ;  /* 0x0000004012027836 */ /* 0x040fe20000000000 */
[C---:B------:R-:W-:Y:S01]  /*cb50*/  IADD3 R3, R18.reuse, 0x80, RZ ;  /* 0x0000008012037810 */ /* 0x040fe20007ffe0ff */
[----:B------:R-:W-:Y:S01]  /*cb60*/  ULDC UR4, c[0x0][0xa8c] ;  /* 0x0002a30000047ab9 */ /* 0x000fe20000000800 */
[----:B------:R-:W-:Y:S01]  /*cb70*/  ULDC.64 UR6, c[0x0][0xad8] ;  /* 0x0002b60000067ab9 */ /* 0x000fe20000000a00 */
[----:B------:R-:W-:Y:S01]  /*cb80*/  VIADD R4, R18, 0xc0 ;  /* 0x000000c012047836 */ /* 0x000fe20000000000 */
[----:B------:R-:W-:Y:S01]  /*cb90*/  ISETP.GE.AND P4, PT, R2, UR4, PT ;  /* 0x0000000402007c0c */ /* 0x000fe2000bf86270 */
[----:B------:R-:W-:Y:S01]  /*cba0*/  IMAD R13, R11, UR6, RZ ;  /* 0x000000060b0d7c24 */ /* 0x000fe2000f8e02ff */
[----:B------:R-:W-:Y:S01]  /*cbb0*/  ISETP.GE.AND P5, PT, R3, UR4, PT ;  /* 0x0000000403007c0c */ /* 0x000fe2000bfa6270 */
[----:B------:R-:W-:Y:S01]  /*cbc0*/  IMAD.MOV.U32 R2, RZ, RZ, R8 ;  /* 0x000000ffff027224 */ /* 0x000fe200078e0008 */
[----:B------:R-:W-:Y:S01]  /*cbd0*/  ISETP.GE.AND P3, PT, R18, UR4, PT ;  /* 0x0000000412007c0c */ /* 0x000fe2000bf66270 */
[----:B------:R-:W-:Y:S01]  /*cbe0*/  IMAD.MOV.U32 R3, RZ, RZ, R19 ;  /* 0x000000ffff037224 */ /* 0x000fe200078e0013 */
[----:B------:R-:W-:Y:S01]  /*cbf0*/  ISETP.GE.AND P6, PT, R4, UR4, PT ;  /* 0x0000000404007c0c */ /* 0x000fe2000bfc6270 */
[C---:B------:R-:W-:Y:S01]  /*cc00*/  IMAD R13, R10.reuse, UR7, R13 ;  /* 0x000000070a0d7c24 */ /* 0x040fe2000f8e020d */
[----:B------:R-:W-:Y:S01]  /*cc10*/  ULDC.64 UR8, c[0x0][0x208] ;  /* 0x0000820000087ab9 */ /* 0x000fe20000000a00 */
[----:B------:R-:W-:Y:S01]  /*cc20*/  IMAD.WIDE.U32 R2, R10, UR6, R2 ;  /* 0x000000060a027c25 */ /* 0x000fe2000f8e0002 */
[----:B------:R-:W-:-:S03]  /*cc30*/  ULDC.64 UR6, c[0x0][0xa80] ;  /* 0x0002a00000067ab9 */ /* 0x000fc60000000a00 */
[----:B------:R-:W-:Y:S01]  /*cc40*/  IMAD.IADD R3, R3, 0x1, R13 ;  /* 0x0000000103037824 */ /* 0x000fe200078e020d */
[----:B------:R-:W-:-:S04]  /*cc50*/  LEA R12, P2, R2, UR6, 0x1 ;  /* 0x00000006020c7c11 */ /* 0x000fc8000f8408ff */
[----:B------:R-:W-:-:S05]  /*cc60*/  LEA.HI.X R13, R2, UR7, R3, 0x1, P2 ;  /* 0x00000007020d7c11 */ /* 0x000fca00090f0c03 */
[----:B------:R0:W-:Y:S04]  /*cc70*/  @!P3 STG.E.128 desc[UR8][R12.64], RZ ;  /* 0x000000ff0c00b986 */ /* 0x0001e8000c101d08 */
[----:B------:R0:W-:Y:S04]  /*cc80*/  @!P4 STG.E.128 desc[UR8][R12.64+0x80], RZ ;  /* 0x000080ff0c00c986 */ /* 0x0001e8000c101d08 */
[----:B------:R0:W-:Y:S04]  /*cc90*/  @!P5 STG.E.128 desc[UR8][R12.64+0x100], RZ ;  /* 0x000100ff0c00d986 */ /* 0x0001e8000c101d08 */
[----:B------:R0:W-:Y:S02]  /*cca0*/  @!P6 STG.E.128 desc[UR8][R12.64+0x180], RZ ;  /* 0x000180ff0c00e986 */ /* 0x0001e4000c101d08 */
.L_x_296:
[----:B------:R-:W-:Y:S05]  /*ccb0*/  BSYNC B1 ;  /* 0x0000000000017941 */ /* 0x000fea0003800000 */
.L_x_295:
[----:B------:R-:W-:Y:S01]  /*ccc0*/  BSSY B1, `(.L_x_297) ;  /* 0x000001c000017945 */ /* 0x000fe20003800000 */
[----:B------:R-:W-:-:S03]  /*ccd0*/  ISETP.GE.AND P2, PT, R0, R15, PT ;  /* 0x0000000f0000720c */ /* 0x000fc60003f46270 */
[----:B------:R-:W-:Y:S10]  /*cce0*/  @P1 BRA `(.L_x_298) ;  /* 0x0000000000641947 */ /* 0x000ff40003800000 */
[----:B0-----:R-:W-:Y:S01]  /*ccf0*/  IADD3 R13, P1, R10, 0x20, RZ ;  /* 0x000000200a0d7810 */ /* 0x001fe20007f3e0ff */
[C---:B------:R-:W-:Y:S01]  /*cd00*/  VIADD R3, R18.reuse, 0x80 ;  /* 0x0000008012037836 */ /* 0x040fe20000000000 */
[----:B------:R-:W-:Y:S01]  /*cd10*/  ULDC UR4, c[0x0][0xa8c] ;  /* 0x0002a30000047ab9 */ /* 0x000fe20000000800 */
[C---:B------:R-:W-:Y:S01]  /*cd20*/  VIADD R2, R18.reuse, 0x40 ;  /* 0x0000004012027836 */ /* 0x040fe20000000000 */
        /* <DEDUP_REMOVED lines=14> */
[----:B------:R-:W-:Y:S01]  /*ce10*/  LEA R12, P1, R2, UR6, 0x1 ;  /* 0x00000006020c7c11 */ /* 0x000fe2000f8208ff */
[----:B------:R-:W-:-:S05]  /*ce20*/  IMAD.IADD R3, R3, 0x1, R13 ;  /* 0x0000000103037824 */ /* 0x000fca00078e020d */
[----:B------:R-:W-:-:S05]  /*ce30*/  LEA.HI.X R13, R2, UR7, R3, 0x1, P1 ;  /* 0x00000007020d7c11 */ /* 0x000fca00088f0c03 */
[----:B------:R1:W-:Y:S04]  /*ce40*/  @!P3 STG.E.128 desc[UR8][R12.64], RZ ;  /* 0x000000ff0c00b986 */ /* 0x0003e8000c101d08 */
[----:B------:R1:W-:Y:S04]  /*ce50*/  @!P4 STG.E.128 desc[UR8][R12.64+0x80], RZ ;  /* 0x000080ff0c00c986 */ /* 0x0003e8000c101d08 */
[----:B------:R1:W-:Y:S04]  /*ce60*/  @!P5 STG.E.128 desc[UR8][R12.64+0x100], RZ ;  /* 0x000100ff0c00d986 */ /* 0x0003e8000c101d08 */
[----:B------:R1:W-:Y:S02]  /*ce70*/  @!P6 STG.E.128 desc[UR8][R12.64+0x180], RZ ;  /* 0x000180ff0c00e986 */ /* 0x0003e4000c101d08 */
.L_x_298:
[----:B------:R-:W-:Y:S05]  /*ce80*/  BSYNC B1 ;  /* 0x0000000000017941 */ /* 0x000fea0003800000 */
.L_x_297:
[----:B------:R-:W-:Y:S04]  /*ce90*/  BSSY B1, `(.L_x_299) ;  /* 0x000001b000017945 */ /* 0x000fe80003800000 */
[----:B------:R-:W-:Y:S05]  /*cea0*/  @P0 BRA `(.L_x_300) ;  /* 0x0000000000640947 */ /* 0x000fea0003800000 */
[----:B01----:R-:W-:Y:S01]  /*ceb0*/  IADD3 R13, P0, R10, 0x40, RZ ;  /* 0x000000400a0d7810 */ /* 0x003fe20007f1e0ff */
        /* <DEDUP_REMOVED lines=24> */
.L_x_300:
[----:B------:R-:W-:Y:S05]  /*d040*/  BSYNC B1 ;  /* 0x0000000000017941 */ /* 0x000fea0003800000 */
.L_x_299:
[----:B------:R-:W-:Y:S05]  /*d050*/  @P2 BRA `(.L_x_291) ;  /* 0x0000000000642947 */ /* 0x000fea0003800000 */
[----:B------:R-:W-:Y:S01]  /*d060*/  IADD3 R9, P0, R10, 0x60, RZ ;  /* 0x000000600a097810 */ /* 0x000fe20007f1e0ff */
[----:B------:R-:W-:Y:S01]  /*d070*/  VIADD R0, R18, 0x40 ;  /* 0x0000004012007836 */ /* 0x000fe20000000000 */
[----:B------:R-:W-:Y:S01]  /*d080*/  ULDC UR4, c[0x0][0xa8c] ;  /* 0x0002a30000047ab9 */ /* 0x000fe20000000800 */
[----:B------:R-:W-:Y:S01]  /*d090*/  MOV R3, R19 ;  /* 0x0000001300037202 */ /* 0x000fe20000000f00 */
[----:B------:R-:W-:Y:S01]  /*d0a0*/  ULDC.64 UR6, c[0x0][0xad8] ;  /* 0x0002b60000067ab9 */ /* 0x000fe20000000a00 */
[----:B------:R-:W-:Y:S01]  /*d0b0*/  IMAD.X R10, RZ, RZ, R11, P0 ;  /* 0x000000ffff0a7224 */ /* 0x000fe200000e060b */
[----:B------:R-:W-:Y:S01]  /*d0c0*/  ISETP.GE.AND P2, PT, R0, UR4, PT ;  /* 0x0000000400007c0c */ /* 0x000fe2000bf46270 */
[----:B------:R-:W-:Y:S01]  /*d0d0*/  IMAD.MOV.U32 R2, RZ, RZ, R8 ;  /* 0x000000ffff027224 */ /* 0x000fe200078e0008 */
[C---:B------:R-:W-:Y:S01]  /*d0e0*/  ISETP.GE.AND P1, PT, R18.reuse, UR4, PT ;  /* 0x0000000412007c0c */ /* 0x040fe2000bf26270 */
[----:B------:R-:W-:Y:S01]  /*d0f0*/  VIADD R4, R18, 0x80 ;  /* 0x0000008012047836 */ /* 0x000fe20000000000 */
[----:B------:R-:W-:Y:S01]  /*d100*/  ULDC.64 UR8, c[0x0][0x208] ;  /* 0x0000820000087ab9 */ /* 0x000fe20000000a00 */
[----:B------:R-:W-:-:S02]  /*d110*/  IMAD R10, R10, UR6, RZ ;  /* 0x000000060a0a7c24 */ /* 0x000fc4000f8e02ff */
[----:B------:R-:W-:Y:S01]  /*d120*/  VIADD R0, R18, 0xc0 ;  /* 0x000000c012007836 */ /* 0x000fe20000000000 */
[----:B------:R-:W-:Y:S01]  /*d130*/  ISETP.GE.AND P3, PT, R4, UR4, PT ;  /* 0x0000000404007c0c */ /* 0x000fe2000bf66270 */
        /* <DEDUP_REMOVED lines=11> */
.L_x_291:
[----:B------:R-:W-:Y:S05]  /*d1f0*/  BSYNC B0 ;  /* 0x0000000000007941 */ /* 0x000fea0003800000 */
.L_x_282:
[----:B------:R-:W-:Y:S02]  /*d200*/  ULDC UR4, c[0x0][0xc14] ;  /* 0x0003050000047ab9 */ /* 0x000fe40000000800 */
[----:B------:R-:W-:-:S13]  /*d210*/  ISETP.GE.AND P0, PT, R7, UR4, PT ;  /* 0x0000000407007c0c */ /* 0x000fda000bf06270 */
[----:B------:R-:W-:Y:S05]  /*d220*/  @!P0 BRA `(.L_x_301) ;  /* 0xffffff3800e48947 */ /* 0x000fea000383ffff */
[----:B------:R-:W-:Y:S05]  /*d230*/  EXIT ;  /* 0x000000000000794d */ /* 0x000fea0003800000 */
.L_x_257:
[----:B------:R-:W-:-:S08]  /*d240*/  NOP ;  /* 0x0000000000007918 */ /* 0x000fd00000000000 */
[----:B0-----:R-:W0:-:S00]  /*d250*/  USETMAXREG.DEALLOC.CTAPOOL 0x18 ;  /* 0x00000018000079c8 */ /* 0x001e0000080e0500 */
[----:B0-----:R-:W-:-:S06]  /*d260*/  LOP3.LUT R0, R0, 0x3, RZ, 0xc0, !PT ;  /* 0x0000000300007812 */ /* 0x001fcc00078ec0ff */
[----:B------:R-:W0:Y:S02]  /*d270*/  SHFL.IDX PT, R0, R0, RZ, 0x1f ;  /* 0x00001fff00007589 */ /* 0x000e2400000e0000 */
[----:B0-----:R-:W-:-:S13]  /*d280*/  ISETP.NE.AND P0, PT, R0, RZ, PT ;  /* 0x000000ff0000720c */ /* 0x001fda0003f05270 */
[----:B------:R-:W-:Y:S05]  /*d290*/  @P0 EXIT ;  /* 0x000000000000094d */ /* 0x000fea0003800000 */
[----:B------:R-:W0:Y:S01]  /*d2a0*/  S2R R2, SR_TID.X ;  /* 0x0000000000027919 */ /* 0x000e220000002100 */
[----:B------:R-:W-:Y:S01]  /*d2b0*/  LOP3.LUT R4, R4, 0xffffffdf, RZ, 0xc0, !PT ;  /* 0xffffffdf04047812 */ /* 0x000fe200078ec0ff */
[----:B------:R-:W-:Y:S01]  /*d2c0*/  ULDC UR5, c[0x0][0xc14] ;  /* 0x0003050000057ab9 */ /* 0x000fe20000000800 */
[----:B------:R-:W-:Y:S01]  /*d2d0*/  IMAD.MOV.U32 R0, RZ, RZ, RZ ;  /* 0x000000ffff007224 */ /* 0x000fe200078e00ff */
[----:B------:R-:W-:Y:S01]  /*d2e0*/  ULDC.64 UR6, c[0x0][0x208] ;  /* 0x0000820000067ab9 */ /* 0x000fe20000000a00 */
[----:B------:R-:W-:Y:S01]  /*d2f0*/  ULDC UR4, c[0x0][0xc10] ;  /* 0x0003040000047ab9 */ /* 0x000fe20000000800 */
[----:B0-----:R-:W-:-:S04]  /*d300*/  LOP3.LUT R8, R2, 0x1f, RZ, 0xc0, !PT ;  /* 0x0000001f02087812 */ /* 0x001fc800078ec0ff */
[----:B------:R-:W-:-:S13]  /*d310*/  ISETP.NE.AND P0, PT, R8, 0x1f, PT ;  /* 0x0000001f0800780c */ /* 0x000fda0003f05270 */
[----:B------:R-:W-:Y:S02]  /*d320*/  @P0 LOP3.LUT R4, R4, 0x20, RZ, 0xfc, !PT ;  /* 0x0000002004040812 */ /* 0x000fe400078efcff */
[----:B------:R-:W-:-:S13]  /*d330*/  ISETP.GE.OR P0, PT, R8, UR5, !P0 ;  /* 0x0000000508007c0c */ /* 0x000fda000c706670 */
[----:B------:R-:W0:Y:S02]  /*d340*/  @!P0 LDC.64 R2, c[0x0][0xc58] ;  /* 0x00031600ff028b82 */ /* 0x000e240000000a00 */
[----:B0-----:R-:W-:-:S05]  /*d350*/  @!P0 IMAD.WIDE.U32 R2, R8, 0x4, R2 ;  /* 0x0000000408028825 */ /* 0x001fca00078e0002 */
[----:B------:R-:W2:Y:S01]  /*d360*/  @!P0 LDG.E R0, desc[UR6][R2.64] ;  /* 0x0000000602008981 */ /* 0x000ea2000c1e1900 */
[C---:B------:R-:W-:Y:S01]  /*d370*/  ISETP.NE.AND P1, PT, R8.reuse, RZ, PT ;  /* 0x000000ff0800720c */ /* 0x040fe20003f25270 */
[----:B------:R-:W0:Y:S01]  /*d380*/  S2UR UR6, SR_CTAID.X ;  /* 0x00000000000679c3 */ /* 0x000e220000002500 */
[----:B------:R-:W-:Y:S01]  /*d390*/  ISETP.GE.U32.AND P0, PT, R8, 0x2, PT ;  /* 0x000000020800780c */ /* 0x000fe20003f06070 */
[----:B------:R-:W-:Y:S01]  /*d3a0*/  IMAD.MOV.U32 R16, RZ, RZ, RZ ;  /* 0x000000ffff107224 */ /* 0x000fe200078e00ff */
[----:B------:R-:W-:Y:S01]  /*d3b0*/  LOP3.LUT R4, R4, 0xfffffffe, RZ, 0xc0, !PT ;  /* 0xfffffffe04047812 */ /* 0x000fe200078ec0ff */
[----:B------:R-:W-:-:S08]  /*d3c0*/  IMAD.MOV.U32 R19, RZ, RZ, RZ ;  /* 0x000000ffff137224 */ /* 0x000fd000078e00ff */
[----:B------:R-:W-:-:S04]  /*d3d0*/  @P1 LOP3.LUT R4, R4, 0x1, RZ, 0xfc, !PT ;  /* 0x0000000104041812 */ /* 0x000fc800078efcff */
[----:B------:R-:W-:-:S04]  /*d3e0*/  LOP3.LUT R4, R4, 0xffffffef, RZ, 0xc0, !PT ;  /* 0xffffffef04047812 */ /* 0x000fc800078ec0ff */
[----:B------:R-:W-:-:S04]  /*d3f0*/  @P0 LOP3.LUT R4, R4, 0x10, RZ, 0xfc, !PT ;  /* 0x0000001004040812 */ /* 0x000fc800078efcff */
[----:B------:R-:W-:Y:S01]  /*d400*/  LOP3.LUT R4, R4, 0xfffffff7, RZ, 0xc0, !PT ;  /* 0xfffffff704047812 */ /* 0x000fe200078ec0ff */
[----:B--2---:R-:W1:Y:S02]  /*d410*/  SHFL.UP PT, R5, R0, 0x1, RZ ;  /* 0x0420000000057989 */ /* 0x004e6400000e00ff */
[----:B-1----:R-:W-:-:S05]  /*d420*/  SEL R5, R5, RZ, P1 ;  /* 0x000000ff05057207 */ /* 0x002fca0000800000 */
[----:B------:R-:W-:-:S05]  /*d430*/  IMAD.IADD R5, R0, 0x1, R5 ;  /* 0x0000000100057824 */ /* 0x000fca00078e0205 */
[----:B------:R-:W1:Y:S02]  /*d440*/  SHFL.UP PT, R6, R5, 0x2, RZ ;  /* 0x0440000005067989 */ /* 0x000e6400000e00ff */
[----:B-1----:R-:W-:Y:S02]  /*d450*/  SEL R6, R6, RZ, P0 ;  /* 0x000000ff06067207 */ /* 0x002fe40000000000 */
[----:B------:R-:W-:-:S03]  /*d460*/  ISETP.GE.U32.AND P0, PT, R8, 0x4, PT ;  /* 0x000000040800780c */ /* 0x000fc60003f06070 */
[----:B------:R-:W-:-:S05]  /*d470*/  IMAD.IADD R6, R5, 0x1, R6 ;  /* 0x0000000105067824 */ /* 0x000fca00078e0206 */
[----:B------:R-:W1:Y:S05]  /*d480*/  SHFL.UP PT, R7, R6, 0x4, RZ ;  /* 0x0480000006077989 */ /* 0x000e6a00000e00ff */
[----:B------:R-:W-:-:S04]  /*d490*/  @P0 LOP3.LUT R4, R4, 0x8, RZ, 0xfc, !PT ;  /* 0x0000000804040812 */ /* 0x000fc800078efcff */
[----:B------:R-:W-:Y:S02]  /*d4a0*/  LOP3.LUT R4, R4, 0xfffffffb, RZ, 0xc0, !PT ;  /* 0xfffffffb04047812 */ /* 0x000fe400078ec0ff */
[----:B-1----:R-:W-:Y:S02]  /*d4b0*/  SEL R7, R7, RZ, P0 ;  /* 0x000000ff07077207 */ /* 0x002fe40000000000 */
[----:B------:R-:W-:-:S03]  /*d4c0*/  ISETP.GE.U32.AND P0, PT, R8, 0x8, PT ;  /* 0x000000080800780c */ /* 0x000fc60003f06070 */
[----:B------:R-:W-:-:S05]  /*d4d0*/  IMAD.IADD R7, R6, 0x1, R7 ;  /* 0x0000000106077824 */ /* 0x000fca00078e0207 */
[----:B------:R-:W1:Y:S05]  /*d4e0*/  SHFL.UP PT, R2, R7, 0x8, RZ ;  /* 0x0500000007027989 */ /* 0x000e6a00000e00ff */
[----:B------:R-:W-:-:S04]  /*d4f0*/  @P0 LOP3.LUT R4, R4, 0x4, RZ, 0xfc, !PT ;  /* 0x0000000404040812 */ /* 0x000fc800078efcff */
[----:B------:R-:W-:Y:S02]  /*d500*/  LOP3.LUT R4, R4, 0xfffffffd, RZ, 0xc0, !PT ;  /* 0xfffffffd04047812 */ /* 0x000fe400078ec0ff */
[----:B-1----:R-:W-:Y:S02]  /*d510*/  SEL R2, R2, RZ, P0 ;  /* 0x000000ff02027207 */ /* 0x002fe40000000000 */
[----:B------:R-:W-:Y:S02]  /*d520*/  ISETP.GE.U32.AND P0, PT, R8, 0x10, PT ;  /* 0x000000100800780c */ /* 0x000fe40003f06070 */
[----:B------:R-:W-:-:S05]  /*d530*/  IADD3 R3, R7, R2, RZ ;  /* 0x0000000207037210 */ /* 0x000fca0007ffe0ff */
[----:B------:R-:W1:Y:S06]  /*d540*/  SHFL.UP PT, R2, R3, 0x10, RZ ;  /* 0x0600000003027989 */ /* 0x000e6c00000e00ff */
[----:B------:R-:W-:Y:S02]  /*d550*/  @P0 LOP3.LUT R4, R4, 0x2, RZ, 0xfc, !PT ;  /* 0x0000000204040812 */ /* 0x000fe400078efcff */
[----:B-1----:R-:W-:-:S05]  /*d560*/  SEL R2, R2, RZ, P0 ;  /* 0x000000ff02027207 */ /* 0x002fca0000000000 */
[----:B------:R-:W-:-:S05]  /*d570*/  IMAD.IADD R2, R3, 0x1, R2 ;  /* 0x0000000103027824 */ /* 0x000fca00078e0202 */
[----:B------:R-:W1:Y:S02]  /*d580*/  SHFL.IDX PT, R5, R2, 0x1f, 0x1f ;  /* 0x03e01f0002057f89 */ /* 0x000e6400000e0000 */
[----:B-1----:R-:W-:-:S04]  /*d590*/  IMAD R5, R5, UR4, RZ ;  /* 0x0000000405057c24 */ /* 0x002fc8000f8e02ff */
[----:B------:R-:W-:Y:S01]  /*d5a0*/  IMAD.MOV.U32 R6, RZ, RZ, R5 ;  /* 0x000000ffff067224 */ /* 0x000fe200078e0005 */
[----:B0-----:R-:W-:-:S13]  /*d5b0*/  ISETP.GT.AND P0, PT, R5, UR6, PT ;  /* 0x0000000605007c0c */ /* 0x001fda000bf04270 */
[----:B------:R-:W-:Y:S05]  /*d5c0*/  @P0 BRA `(.L_x_302) ;  /* 0x0000000000c40947 */ /* 0x000fea0003800000 */
[----:B------:R-:W-:Y:S01]  /*d5d0*/  IMAD.MOV.U32 R5, RZ, RZ, R6 ;  /* 0x000000ffff057224 */ /* 0x000fe200078e0006 */
[----:B------:R-:W-:Y:S01]  /*d5e0*/  ULDC UR5, c[0x0][0xc14] ;  /* 0x0003050000057ab9 */ /* 0x000fe20000000800 */
[----:B------:R-:W-:Y:S01]  /*d5f0*/  IMAD.MOV.U32 R19, RZ, RZ, RZ ;  /* 0x000000ffff137224 */ /* 0x000fe200078e00ff */
[----:B------:R-:W-:Y:S01]  /*d600*/  ULDC UR7, c[0x0][0xc14] ;  /* 0x0003050000077ab9 */ /* 0x000fe20000000800 */
[----:B------:R-:W-:-:S05]  /*d610*/  ULDC UR4, c[0x0][0xc10] ;  /* 0x0003040000047ab9 */ /* 0x000fca0000000800 */
.L_x_306:
[----:B------:R-:W-:Y:S02]  /*d620*/  VIADD R0, R19, 0x1f ;  /* 0x0000001f13007836 */ /* 0x000fe40000000000 */
[----:B------:R-:W-:-:S03]  /*d630*/  IMAD.U32 R19, RZ, RZ, UR7 ;  /* 0x00000007ff137e24 */ /* 0x000fc6000f8e00ff */
[----:B------:R-:W-:-:S13]  /*d640*/  ISETP.GE.AND P0, PT, R0, UR5, PT ;  /* 0x0000000500007c0c */ /* 0x000fda000bf06270 */
[----:B------:R-:W-:Y:S05]  /*d650*/  @P0 BRA `(.L_x_303) ;  /* 0x0000000400440947 */ /* 0x000fea0003800000 */
[----:B------:R-:W0:Y:S01]  /*d660*/  S2R R2, SR_TID.X ;  /* 0x0000000000027919 */ /* 0x000e220000002100 */
[----:B------:R-:W-:Y:S01]  /*d670*/  IMAD.MOV.U32 R19, RZ, RZ, R0 ;  /* 0x000000ffff137224 */ /* 0x000fe200078e0000 */
[----:B------:R-:W-:Y:S01]  /*d680*/  BSSY B0, `(.L_x_304) ;  /* 0x000000b000007945 */ /* 0x000fe20003800000 */
[----:B------:R-:W-:Y:S01]  /*d690*/  IMAD.MOV.U32 R0, RZ, RZ, RZ ;  /* 0x000000ffff007224 */ /* 0x000fe200078e00ff */
[----:B0-----:R-:W-:-:S04]  /*d6a0*/  LOP3.LUT R8, R2, 0x1f, RZ, 0xc0, !PT ;  /* 0x0000001f02087812 */ /* 0x001fc800078ec0ff */
[C---:B------:R-:W-:Y:S02]  /*d6b0*/  ISETP.NE.AND P1, PT, R8.reuse, 0x1f, PT ;  /* 0x0000001f0800780c */ /* 0x040fe40003f25270 */
[----:B------:R-:W-:-:S04]  /*d6c0*/  IADD3 R7, R8, R19, RZ ;  /* 0x0000001308077210 */ /* 0x000fc80007ffe0ff */
[----:B------:R-:W-:-:S13]  /*d6d0*/  ISETP.GE.OR P0, PT, R7, UR5, !P1 ;  /* 0x0000000507007c0c */ /* 0x000fda000cf06670 */
[----:B------:R-:W-:Y:S05]  /*d6e0*/  @P0 BRA `(.L_x_305) ;  /* 0x0000000000100947 */ /* 0x000fea0003800000 */
[----:B------:R-:W0:Y:S01]  /*d6f0*/  LDC.64 R2, c[0x0][0xc58] ;  /* 0x00031600ff027b82 */ /* 0x000e220000000a00 */
[----:B------:R-:W-:Y:S01]  /*d700*/  ULDC.64 UR8, c[0x0][0x208] ;  /* 0x0000820000087ab9 */ /* 0x000fe20000000a00 */
[----:B0-----:R-:W-:-:S05]  /*d710*/  IMAD.WIDE R2, R7, 0x4, R2 ;  /* 0x0000000407027825 */ /* 0x001fca00078e0202 */
[----:B------:R0:W5:Y:S02]  /*d720*/  LDG.E R0, desc[UR8][R2.64] ;  /* 0x0000000802007981 */ /* 0x000164000c1e1900 */
.L_x_305:
[----:B------:R-:W-:Y:S05]  /*d730*/  BSYNC B0 ;  /* 0x0000000000007941 */ /* 0x000fea0003800000 */
.L_x_304:
[----:B0----5:R-:W0:Y:S01]  /*d740*/  SHFL.UP PT, R2, R0, 0x1, RZ ;  /* 0x0420000000027989 */ /* 0x021e2200000e00ff */
[C---:B------:R-:W-:Y:S02]  /*d750*/  ISETP.NE.AND P0, PT, R8.reuse, RZ, PT ;  /* 0x000000ff0800720c */ /* 0x040fe40003f05270 */
[----:B------:R-:W-:Y:S02]  /*d760*/  ISETP.GE.U32.AND P1, PT, R8, 0x2, PT ;  /* 0x000000020800780c */ /* 0x000fe40003f26070 */
[----:B0-----:R-:W-:Y:S02]  /*d770*/  SEL R3, R2, RZ, P0 ;  /* 0x000000ff02037207 */ /* 0x001fe40000000000 */
[----:B------:R-:W-:-:S03]  /*d780*/  ISETP.GE.U32.AND P0, PT, R8, 0x4, PT ;  /* 0x000000040800780c */ /* 0x000fc60003f06070 */
[----:B------:R-:W-:-:S05]  /*d790*/  IMAD.IADD R3, R0, 0x1, R3 ;  /* 0x0000000100037824 */ /* 0x000fca00078e0203 */
[----:B------:R-:W0:Y:S02]  /*d7a0*/  SHFL.UP PT, R2, R3, 0x2, RZ ;  /* 0x0440000003027989 */ /* 0x000e2400000e00ff */
        /* <DEDUP_REMOVED lines=8> */
[----:B0-----:R-:W-:-:S05]  /*d830*/  SEL R6, R6, RZ, P1 ;  /* 0x000000ff06067207 */ /* 0x001fca0000800000 */
[----:B------:R-:W-:-:S05]  /*d840*/  IMAD.IADD R6, R7, 0x1, R6 ;  /* 0x0000000107067824 */ /* 0x000fca00078e0206 */
[----:B------:R-:W0:Y:S02]  /*d850*/  SHFL.UP PT, R8, R6, 0x10, RZ ;  /* 0x0600000006087989 */ /* 0x000e2400000e00ff */
[----:B0-----:R-:W-:-:S05]  /*d860*/  SEL R9, R8, RZ, P0 ;  /* 0x000000ff08097207 */ /* 0x001fca0000000000 */
[----:B------:R-:W-:-:S05]  /*d870*/  IMAD.IADD R9, R6, 0x1, R9 ;  /* 0x0000000106097824 */ /* 0x000fca00078e0209 */
[----:B------:R-:W0:Y:S02]  /*d880*/  SHFL.IDX PT, R3, R9, 0x1f, 0x1f ;  /* 0x03e01f0009037f89 */ /* 0x000e2400000e0000 */
[----:B0-----:R-:W-:-:S04]  /*d890*/  IMAD R6, R3, UR4, RZ ;  /* 0x0000000403067c24 */ /* 0x001fc8000f8e02ff */
[----:B------:R-:W-:-:S05]  /*d8a0*/  IMAD.IADD R5, R6, 0x1, R5 ;  /* 0x0000000106057824 */ /* 0x000fca00078e0205 */
[----:B------:R-:W-:-:S13]  /*d8b0*/  ISETP.GT.AND P0, PT, R5, UR6, PT ;  /* 0x0000000605007c0c */ /* 0x000fda000bf04270 */
[----:B------:R-:W-:Y:S05]  /*d8c0*/  @!P0 BRA `(.L_x_306) ;  /* 0xfffffffc00548947 */ /* 0x000fea000383ffff */
[----:B------:R-:W-:-:S07]  /*d8d0*/  IMAD.MOV.U32 R2, RZ, RZ, R9 ;  /* 0x000000ffff027224 */ /* 0x000fce00078e0009 */
.L_x_302:
[----:B------:R-:W-:-:S04]  /*d8e0*/  IMAD.IADD R7, R5, 0x1, -R6 ;  /* 0x0000000105077824 */ /* 0x000fc800078e0a06 */
[----:B------:R-:W-:-:S05]  /*d8f0*/  IMAD R3, R2, UR4, R7 ;  /* 0x0000000402037c24 */ /* 0x000fca000f8e0207 */
[----:B------:R-:W-:-:S13]  /*d900*/  ISETP.GT.AND P0, PT, R3, UR6, PT ;  /* 0x0000000603007c0c */ /* 0x000fda000bf04270 */
[----:B------:R-:W-:-:S04]  /*d910*/  VOTE.ANY R8, PT, !P0 ;  /* 0x0000000000087806 */ /* 0x000fc800040e0100 */
[----:B------:R-:W0:Y:S01]  /*d920*/  POPC R5, R8 ;  /* 0x0000000800057309 */ /* 0x000e220000000000 */
[----:B------:R-:W-:Y:S01]  /*d930*/  ISETP.NE.AND P0, PT, R8, RZ, PT ;  /* 0x000000ff0800720c */ /* 0x000fe20003f05270 */
[----:B0-----:R-:W0:Y:S02]  /*d940*/  SHFL.IDX PT, R0, R0, R5, 0x1f ;  /* 0x00001f0500007589 */ /* 0x001e2400000e0000 */
[----:B0-----:R-:W-:-:S04]  /*d950*/  IABS R6, R0 ;  /* 0x0000000000067213 */ /* 0x001fc80000000000 */
[----:B------:R-:W0:Y:S08]  /*d960*/  I2F.RP R9, R6 ;  /* 0x0000000600097306 */ /* 0x000e300000209400 */
[----:B0-----:R-:W0:Y:S02]  /*d970*/  MUFU.RCP R9, R9 ;  /* 0x0000000900097308 */ /* 0x001e240000001000 */
[----:B0-----:R-:W-:-:S06]  /*d980*/  IADD3 R3, R9, 0xffffffe, RZ ;  /* 0x0ffffffe09037810 */ /* 0x001fcc0007ffe0ff */
[----:B------:R-:W0:Y:S02]  /*d990*/  F2I.FTZ.U32.TRUNC.NTZ R3, R3 ;  /* 0x0000000300037305 */ /* 0x000e24000021f000 */
[----:B0-----:R-:W-:Y:S01]  /*d9a0*/  IMAD.MOV R11, RZ, RZ, -R3 ;  /* 0x000000ffff0b7224 */ /* 0x001fe200078e0a03 */
[----:B------:R-:W-:Y:S06]  /*d9b0*/  @!P0 BRA `(.L_x_307) ;  /* 0x0000000000088947 */ /* 0x000fec0003800000 */
[----:B------:R-:W-:-:S05]  /*d9c0*/  VIADD R9, R5, 0xffffffff ;  /* 0xffffffff05097836 */ /* 0x000fca0000000000 */
[----:B------:R0:W1:Y:S02]  /*d9d0*/  SHFL.IDX PT, R16, R2, R9, 0x1f ;  /* 0x00001f0902107589 */ /* 0x00006400000e0000 */
.L_x_307:
[----:B-1----:R-:W-:Y:S01]  /*d9e0*/  IMAD R16, R16, UR4, R7 ;  /* 0x0000000410107c24 */ /* 0x002fe2000f8e0207 */
[----:B------:R-:W-:Y:S01]  /*d9f0*/  IADD3 R19, R5, R19, RZ ;  /* 0x0000001305137210 */ /* 0x000fe20007ffe0ff */
[----:B------:R-:W-:Y:S02]  /*da00*/  IMAD R7, R11, R6, RZ ;  /* 0x000000060b077224 */ /* 0x000fe400078e02ff */
[----:B0-----:R-:W-:Y:S01]  /*da10*/  IMAD.MOV.U32 R2, RZ, RZ, RZ ;  /* 0x000000ffff027224 */ /* 0x001fe200078e00ff */
[----:B------:R-:W-:-:S03]  /*da20*/  IADD3 R17, -R16, UR6, RZ ;  /* 0x0000000610117c10 */ /* 0x000fc6000fffe1ff */
[----:B------:R-:W-:Y:S01]  /*da30*/  IMAD.HI.U32 R2, R3, R7, R2 ;  /* 0x0000000703027227 */ /* 0x000fe200078e0002 */
[----:B------:R-:W-:Y:S02]  /*da40*/  IABS R7, R0 ;  /* 0x0000000000077213 */ /* 0x000fe40000000000 */
[----:B------:R-:W-:-:S03]  /*da50*/  IABS R3, R17 ;  /* 0x0000001100037213 */ /* 0x000fc60000000000 */
[----:B------:R-:W-:Y:S02]  /*da60*/  IMAD.MOV R7, RZ, RZ, -R7 ;  /* 0x000000ffff077224 */ /* 0x000fe400078e0a07 */
[----:B------:R-:W-:-:S04]  /*da70*/  IMAD.HI.U32 R2, R2, R3, RZ ;  /* 0x0000000302027227 */ /* 0x000fc800078e00ff */
[----:B------:R-:W-:-:S05]  /*da80*/  IMAD R3, R2, R7, R3 ;  /* 0x0000000702037224 */ /* 0x000fca00078e0203 */
[----:B------:R-:W-:-:S13]  /*da90*/  ISETP.GT.U32.AND P0, PT, R6, R3, PT ;  /* 0x000000030600720c */ /* 0x000fda0003f04070 */
[----:B------:R-:W-:Y:S02]  /*daa0*/  @!P0 IMAD.IADD R3, R3, 0x1, -R6 ;  /* 0x0000000103038824 */ /* 0x000fe400078e0a06 */
[----:B------:R-:W-:-:S03]  /*dab0*/  @!P0 VIADD R2, R2, 0x1 ;  /* 0x0000000102028836 */ /* 0x000fc60000000000 */
[----:B------:R-:W-:Y:S02]  /*dac0*/  ISETP.GE.U32.AND P0, PT, R3, R6, PT ;  /* 0x000000060300720c */ /* 0x000fe40003f06070 */
[----:B------:R-:W-:-:S11]  /*dad0*/  LOP3.LUT R3, R17, R0, RZ, 0x3c, !PT ;  /* 0x0000000011037212 */ /* 0x000fd600078e3cff */
[----:B------:R-:W-:Y:S01]  /*dae0*/  @P0 VIADD R2, R2, 0x1 ;  /* 0x0000000102020836 */ /* 0x000fe20000000000 */
[----:B------:R-:W-:-:S13]  /*daf0*/  ISETP.GE.AND P0, PT, R3, RZ, PT ;  /* 0x000000ff0300720c */ /* 0x000fda0003f06270 */
[----:B------:R-:W-:Y:S01]  /*db00*/  @!P0 IMAD.MOV R2, RZ, RZ, -R2 ;  /* 0x000000ffff028224 */ /* 0x000fe200078e0a02 */
[----:B------:R-:W-:-:S13]  /*db10*/  ISETP.NE.AND P0, PT, R0, RZ, PT ;  /* 0x000000ff0000720c */ /* 0x000fda0003f05270 */
[----:B------:R-:W-:-:S05]  /*db20*/  @!P0 LOP3.LUT R2, RZ, R0, RZ, 0x33, !PT ;  /* 0x00000000ff028212 */ /* 0x000fca00078e33ff */
[--C-:B------:R-:W-:Y:S02]  /*db30*/  IMAD.MOV R3, RZ, RZ, -R2.reuse ;  /* 0x000000ffff037224 */ /* 0x100fe400078e0a02 */
[----:B------:R-:W-:Y:S02]  /*db40*/  IMAD.MOV.U32 R18, RZ, RZ, R2 ;  /* 0x000000ffff127224 */ /* 0x000fe400078e0002 */
[----:B------:R-:W-:Y:S01]  /*db50*/  IMAD R17, R0, R3, R17 ;  /* 0x0000000300117224 */ /* 0x000fe200078e0211 */
[----:B------:R-:W-:Y:S06]  /*db60*/  BRA `(.L_x_308) ;  /* 0x00000000000c7947 */ /* 0x000fec0003800000 */
.L_x_303:
[----:B------:R-:W-:Y:S02]  /*db70*/  IMAD.MOV.U32 R17, RZ, RZ, RZ ;  /* 0x000000ffff117224 */ /* 0x000fe400078e00ff */
[----:B------:R-:W-:Y:S02]  /*db80*/  IMAD.U32 R16, RZ, RZ, UR6 ;  /* 0x00000006ff107e24 */ /* 0x000fe4000f8e00ff */
[----:B------:R-:W-:-:S07]  /*db90*/  IMAD.MOV.U32 R18, RZ, RZ, RZ ;  /* 0x000000ffff127224 */ /* 0x000fce00078e00ff */
.L_x_308:
[----:B------:R-:W0:Y:S01]  /*dba0*/  S2R R0, SR_TID.X ;  /* 0x0000000000007919 */ /* 0x000e220000002100 */
[----:B------:R-:W-:Y:S01]  /*dbb0*/  STL [R1+0x28], RZ ;  /* 0x000028ff01007387 */ /* 0x000fe20000100800 */
[----:B0-----:R-:W-:-:S04]  /*dbc0*/  LOP3.LUT R0, R0, 0x1f, RZ, 0xc0, !PT ;  /* 0x0000001f00007812 */ /* 0x001fc800078ec0ff */
[----:B------:R-:W-:-:S13]  /*dbd0*/  ISETP.NE.AND P0, PT, R0, RZ, PT ;  /* 0x000000ff0000720c */ /* 0x000fda0003f05270 */
[----:B------:R-:W0:Y:S01]  /*dbe0*/  @!P0 S2R R3, SR_CgaCtaId ;  /* 0x0000000000038919 */ /* 0x000e220000008800 */
[----:B------:R-:W-:-:S04]  /*dbf0*/  @!P0 MOV R0, 0x400 ;  /* 0x0000040000008802 */ /* 0x000fc80000000f00 */
[----:B0-----:R-:W-:-:S05]  /*dc00*/  @!P0 LEA R0, R3, R0, 0x18 ;  /* 0x0000000003008211 */ /* 0x001fca00078ec0ff */
[----:B------:R0:W-:Y:S01]  /*dc10*/  @!P0 STS.128 [R0+0x388d0], R16 ;  /* 0x0388d01000008388 */ /* 0x0001e20000000c00 */
[----:B------:R-:W-:Y:S06]  /*dc20*/  BAR.ARV 0x5, 0x120 ;  /* 0x0144800000007b1d */ /* 0x000fec0000002000 */
[----:B------:R-:W-:Y:S01]  /*dc30*/  ISETP.GE.AND P0, PT, R19, UR5, PT ;  /* 0x0000000513007c0c */ /* 0x000fe2000bf06270 */
[----:B0-----:R-:W-:-:S05]  /*dc40*/  IMAD.MOV.U32 R0, RZ, RZ, 0x1 ;  /* 0x00000001ff007424 */ /* 0x001fca00078e00ff */
[----:B------:R0:W-:Y:S04]  /*dc50*/  STL [R1+0x8], R0 ;  /* 0x0000080001007387 */ /* 0x0001e80000100800 */
[----:B------:R0:W-:Y:S03]  /*dc60*/  STL [R1], RZ ;  /* 0x000000ff01007387 */ /* 0x0001e60000100800 */
[----:B------:R-:W-:Y:S05]  /*dc70*/  @P0 BRA `(.L_x_309) ;  /* 0x0000004400140947 */ /* 0x000fea0003800000 */
[----:B0-----:R-:W-:Y:S01]  /*dc80*/  IMAD.MOV.U32 R0, RZ, RZ, 0x1 ;  /* 0x00000001ff007424 */ /* 0x001fe200078e00ff */
[----:B------:R0:W-:Y:S01]  /*dc90*/  STL [R1], RZ ;  /* 0x000000ff01007387 */ /* 0x0001e20000100800 */
[----:B------:R-:W-:Y:S01]  /*dca0*/  ULDC UR38, c[0x0][0xc] ;  /* 0x0000030000267ab9 */ /* 0x000fe20000000800 */
[----:B------:R-:W-:Y:S02]  /*dcb0*/  ULDC.64 UR36, c[0x0][0x198] ;  /* 0x0000660000247ab9 */ /* 0x000fe40000000a00 */
[----:B------:R0:W-:Y:S04]  /*dcc0*/  STL [R1+0x8], R0 ;  /* 0x0000080001007387 */ /* 0x0001e80000100800 */
[----:B------:R0:W-:Y:S02]  /*dcd0*/  STL [R1+0x28], RZ ;  /* 0x000028ff01007387 */ /* 0x0001e40000100800 */
.L_x_375:
[----:B-1----:R-:W1:Y:S01]  /*dce0*/  LDC.64 R2, c[0x0][0xc60] ;  /* 0x00031800ff027b82 */ /* 0x002e620000000a00 */
[----:B------:R-:W-:Y:S01]  /*dcf0*/  ULDC.64 UR4, c[0x0][0x208] ;  /* 0x0000820000047ab9 */ /* 0x000fe20000000a00 */
[----:B-1----:R-:W-:-:S05]  /*dd00*/  IMAD.WIDE R2, R19, 0x4, R2 ;  /* 0x0000000413027825 */ /* 0x002fca00078e0202 */
[----:B------:R-:W2:Y:S01]  /*dd10*/  LDG.E R5, desc[UR4][R2.64] ;  /* 0x0000000402057981 */ /* 0x000ea2000c1e1900 */
[----:B------:R-:W-:Y:S05]  /*dd20*/  YIELD ;  /* 0x0000000000007946 */ /* 0x000fea0003800000 */
[----:B------:R-:W-:Y:S01]  /*dd30*/  ULDC.64 UR4, c[0x0][0xa28] ;  /* 0x00028a0000047ab9 */ /* 0x000fe20000000a00 */
[----:B0-----:R-:W-:Y:S01]  /*dd40*/  IMAD.MOV.U32 R0, RZ, RZ, RZ ;  /* 0x000000ffff007224 */ /* 0x001fe200078e00ff */
[----:B------:R-:W-:Y:S01]  /*dd50*/  ISETP.NE.U32.AND P0, PT, RZ, UR4, PT ;  /* 0x00000004ff007c0c */ /* 0x000fe2000bf05070 */
[----:B------:R-:W-:-:S03]  /*dd60*/  ULDC.64 UR6, c[0x0][0x208] ;  /* 0x0000820000067ab9 */ /* 0x000fc60000000a00 */
[----:B------:R-:W-:Y:S01]  /*dd70*/  ISETP.NE.AND.EX P0, PT, RZ, UR5, PT, P0 ;  /* 0x00000005ff007c0c */ /* 0x000fe2000bf05300 */
[----:B------:R-:W-:Y:S01]  /*dd80*/  IMAD.MOV.U32 R6, RZ, RZ, RZ ;  /* 0x000000ffff067224 */ /* 0x000fe200078e00ff */
[----:B--2---:R-:W-:Y:S01]  /*dd90*/  SHF.R.S32.HI R4, RZ, 0x1f, R5 ;  /* 0x0000001fff047819 */ /* 0x004fe20000011405 */
[----:B------:R-:W-:-:S10]  /*dda0*/  IMAD.SHL.U32 R7, R5, 0x4, RZ ;  /* 0x0000000405077824 */ /* 0x000fd400078e00ff */
[C---:B------:R-:W-:Y:S01]  /*ddb0*/  @P0 LEA R2, P1, R5.reuse, UR4, 0x2 ;  /* 0x0000000405020c11 */ /* 0x040fe2000f8210ff */
[----:B------:R-:W-:Y:S03]  /*ddc0*/  STL [R1+0x14], R5 ;  /* 0x0000140501007387 */ /* 0x000fe60000100800 */
[----:B------:R-:W-:Y:S01]  /*ddd0*/  @P0 LEA.HI.X R3, R5, UR5, R4, 0x2, P1 ;  /* 0x0000000505030c11 */ /* 0x000fe200088f1404 */
[----:B------:R-:W-:-:S04]  /*dde0*/  ULDC.64 UR4, c[0x0][0xa00] ;  /* 0x0002800000047ab9 */ /* 0x000fc80000000a00 */
[----:B------:R0:W5:Y:S01]  /*ddf0*/  @P0 LDG.E R0, desc[UR6][R2.64] ;  /* 0x0000000602000981 */ /* 0x000162000c1e1900 */
[----:B------:R-:W-:-:S04]  /*de00*/  ISETP.NE.U32.AND P0, PT, RZ, UR4, PT ;  /* 0x00000004ff007c0c */ /* 0x000fc8000bf05070 */
[----:B------:R-:W-:-:S13]  /*de10*/  ISETP.NE.AND.EX P0, PT, RZ, UR5, PT, P0 ;  /* 0x00000005ff007c0c */ /* 0x000fda000bf05300 */
[----:B0-----:R-:W-:-:S04]  /*de20*/  @P0 LEA R2, P1, R5, UR4, 0x2 ;  /* 0x0000000405020c11 */ /* 0x001fc8000f8210ff */
[----:B------:R-:W-:Y:S01]  /*de30*/  @P0 LEA.HI.X R3, R5, UR5, R4, 0x2, P1 ;  /* 0x0000000505030c11 */ /* 0x000fe200088f1404 */
[----:B------:R-:W-:-:S04]  /*de40*/  ULDC.64 UR4, c[0x0][0xa20] ;  /* 0x0002880000047ab9 */ /* 0x000fc80000000a00 */
[----:B------:R-:W2:Y:S01]  /*de50*/  @P0 LDG.E R6, desc[UR6][R2.64] ;  /* 0x0000000602060981 */ /* 0x000ea2000c1e1900 */
[----:B------:R-:W-:-:S04]  /*de60*/  ISETP.NE.U32.AND P0, PT, RZ, UR4, PT ;  /* 0x00000004ff007c0c */ /* 0x000fc8000bf05070 */
[----:B------:R-:W-:Y:S01]  /*de70*/  ISETP.NE.AND.EX P0, PT, RZ, UR5, PT, P0 ;  /* 0x00000005ff007c0c */ /* 0x000fe2000bf05300 */
[----:B--2---:R0:W-:Y:S04]  /*de80*/  STL [R1+0x2c], R6 ;  /* 0x00002c0601007387 */ /* 0x0041e80000100800 */
[----:B------:R1:W-:Y:S01]  /*de90*/  STL [R1+0x1c], R7 ;  /* 0x00001c0701007387 */ /* 0x0003e20000100800 */
[----:B0-----:R-:W-:-:S07]  /*dea0*/  SHF.L.U64.HI R6, R5, 0x2, R4 ;  /* 0x0000000205067819 */ /* 0x001fce0000010204 */
[C---:B------:R-:W-:Y:S01]  /*deb0*/  @P0 IADD3 R4, P1, R7.reuse, UR4, RZ ;  /* 0x0000000407040c10 */ /* 0x040fe2000ff3e0ff */
[----:B------:R0:W-:Y:S03]  /*dec0*/  STL [R1+0x20], R6 ;  /* 0x0000200601007387 */ /* 0x0001e60000100800 */
[C---:B------:R-:W-:Y:S01]  /*ded0*/  @P0 IADD3.X R5, R6.reuse, UR5, RZ, P1, !PT ;  /* 0x0000000506050c10 */ /* 0x040fe20008ffe4ff */
[----:B------:R-:W-:Y:S02]  /*dee0*/  ULDC.64 UR4, c[0x0][0xa08] ;  /* 0x0002820000047ab9 */ /* 0x000fe40000000a00 */
[----:B------:R-:W-:Y:S02]  /*def0*/  IADD3 R2, P1, R7, UR4, RZ ;  /* 0x0000000407027c10 */ /* 0x000fe4000ff3e0ff */
[----:B-1----:R-:W-:Y:S02]  /*df00*/  MOV R7, RZ ;  /* 0x000000ff00077202 */ /* 0x002fe40000000f00 */
[----:B------:R-:W-:-:S02]  /*df10*/  IADD3.X R3, R6, UR5, RZ, P1, !PT ;  /* 0x0000000506037c10 */ /* 0x000fc40008ffe4ff */
[----:B------:R-:W-:-:S04]  /*df20*/  ISETP.NE.U32.AND P1, PT, RZ, UR4, PT ;  /* 0x00000004ff007c0c */ /* 0x000fc8000bf25070 */
[----:B------:R-:W-:Y:S01]  /*df30*/  ISETP.NE.AND.EX P1, PT, RZ, UR5, PT, P1 ;  /* 0x00000005ff007c0c */ /* 0x000fe2000bf25310 */
[----:B------:R-:W-:Y:S02]  /*df40*/  ULDC.64 UR4, c[0x0][0x3f8] ;  /* 0x0000fe0000047ab9 */ /* 0x000fe40000000a00 */
[----:B------:R-:W-:-:S03]  /*df50*/  UISETP.NE.U32.AND UP0, UPT, UR4, URZ, UPT ;  /* 0x0000003f0400728c */ /* 0x000fc6000bf05070 */
[----:B------:R-:W-:Y:S01]  /*df60*/  ULDC UR4, c[0x0][0x404] ;  /* 0x0001010000047ab9 */ /* 0x000fe20000000800 */
[----:B------:R-:W-:-:S03]  /*df70*/  UISETP.NE.AND.EX UP0, UPT, UR5, URZ, UPT, UP0 ;  /* 0x0000003f0500728c */ /* 0x000fc6000bf05300 */
[----:B------:R-:W-:Y:S01]  /*df80*/  ULDC UR5, c[0x0][0x2e0] ;  /* 0x0000b80000057ab9 */ /* 0x000fe20000000800 */
[----:B------:R-:W-:Y:S02]  /*df90*/  USEL UR4, UR4, 0x1, UP0 ;  /* 0x0000000104047887 */ /* 0x000fe40008000000 */
[----:B------:R1:W5:Y:S02]  /*dfa0*/  @P1 LDG.E R7, desc[UR6][R2.64] ;  /* 0x0000000602071981 */ /* 0x000364000c1e1900 */
[----:B------:R-:W-:-:S06]  /*dfb0*/  UIMAD UR4, UR4, UR5, URZ ;  /* 0x00000005040472a4 */ /* 0x000fcc000f8e023f */
[----:B0-----:R-:W-:-:S06]  /*dfc0*/  IMAD.U32 R6, RZ, RZ, UR4 ;  /* 0x00000004ff067e24 */ /* 0x001fcc000f8e00ff */
[----:B------:R1:W5:Y:S01]  /*dfd0*/  @P0 LDG.E R6, desc[UR6][R4.64] ;  /* 0x0000000604060981 */ /* 0x000362000c1e1900 */
[----:B------:R-:W-:Y:S05]  /*dfe0*/  @P0 BRA `(.L_x_310) ;  /* 0x0000000000140947 */ /* 0x000fea0003800000 */
[----:B------:R-:W-:Y:S05]  /*dff0*/  @!P1 BRA `(.L_x_310) ;  /* 0x0000000000109947 */ /* 0x000fea0003800000 */
[----:B------:R-:W-:Y:S02]  /*e000*/  ULDC.64 UR4, c[0x0][0x208] ;  /* 0x0000820000047ab9 */ /* 0x000fe40000000a00 */
[----:B-----5:R-:W2:Y:S04]  /*e010*/  LDG.E R6, desc[UR4][R2.64] ;  /* 0x0000000402067981 */ /* 0x020ea8000c1e1900 */
[----:B-1----:R-:W2:Y:S02]  /*e020*/  LDG.E R5, desc[UR4][R2.64+0x4] ;  /* 0x0000040402057981 */ /* 0x002ea4000c1e1900 */
[----:B--2---:R-:W-:-:S07]  /*e030*/  IMAD.IADD R6, R5, 0x1, -R6 ;  /* 0x0000000105067824 */ /* 0x004fce00078e0a06 */
.L_x_310:
[--C-:B-1---5:R-:W-:Y:S01]  /*e040*/  IMAD.IADD R2, R6, 0x1, -R0.reuse ;  /* 0x0000000106027824 */ /* 0x122fe200078e0a00 */
[----:B------:R-:W-:Y:S01]  /*e050*/  BSSY B6, `(.L_x_311) ;  /* 0x0000368000067945 */ /* 0x000fe20003800000 */
[----:B------:R-:W-:Y:S02]  /*e060*/  IMAD.IADD R3, R7, 0x1, R0 ;  /* 0x0000000107037824 */ /* 0x000fe400078e0200 */
[C---:B------:R-:W-:Y:S01]  /*e070*/  VIADD R0, R2.reuse, 0x4f ;  /* 0x0000004f02007836 */ /* 0x040fe20000000000 */
[----:B------:R-:W-:Y:S01]  /*e080*/  STL [R1+0x24], R2 ;  /* 0x0000240201007387 */ /* 0x000fe20000100800 */
[----:B------:R-:W-:Y:S02]  /*e090*/  ISETP.GT.AND P0, PT, R2, RZ, PT ;  /* 0x000000ff0200720c */ /* 0x000fe40003f04270 */
[----:B------:R-:W-:Y:S01]  /*e0a0*/  IMAD.HI R0, R0, 0x66666667, RZ ;  /* 0x6666666700007827 */ /* 0x000fe200078e02ff */
[----:B------:R0:W-:Y:S04]  /*e0b0*/  STL [R1+0x4], R3 ;  /* 0x0000040301007387 */ /* 0x0001e80000100800 */
[----:B0-----:R-:W-:-:S04]  /*e0c0*/  SHF.R.U32.HI R3, RZ, 0x1f, R0 ;  /* 0x0000001fff037819 */ /* 0x001fc80000011600 */
[----:B------:R-:W-:-:S05]  /*e0d0*/  LEA.HI.SX32 R0, R0, R3, 0x1b ;  /* 0x0000000300007211 */ /* 0x000fca00078fdaff */
[----:B------:R0:W-:Y:S01]  /*e0e0*/  STL [R1+0x18], R0 ;  /* 0x0000180001007387 */ /* 0x0001e20000100800 */
[----:B------:R-:W-:Y:S05]  /*e0f0*/  @P0 BRA `(.L_x_312) ;  /* 0x0000000000480947 */ /* 0x000fea0003800000 */
[----:B------:R-:W1:Y:S02]  /*e100*/  S2R R2, SR_TID.X ;  /* 0x0000000000027919 */ /* 0x000e640000002100 */
[----:B-1----:R-:W-:-:S04]  /*e110*/  LOP3.LUT R2, R2, 0x1f, RZ, 0xc0, !PT ;  /* 0x0000001f02027812 */ /* 0x002fc800078ec0ff */
[----:B------:R-:W-:-:S13]  /*e120*/  ISETP.NE.AND P1, PT, R2, RZ, PT ;  /* 0x000000ff0200720c */ /* 0x000fda0003f25270 */
[----:B------:R-:W-:Y:S05]  /*e130*/  @P1 BRA `(.L_x_313) ;  /* 0x0000003400641947 */ /* 0x000fea0003800000 */
[----:B------:R-:W1:Y:S01]  /*e140*/  S2R R7, SR_LANEID ;  /* 0x0000000000077919 */ /* 0x000e620000000000 */
[----:B------:R-:W-:Y:S01]  /*e150*/  VOTEU.ANY UR4, UPT, PT ;  /* 0x0000000000047886 */ /* 0x000fe200038e0100 */
[----:B------:R-:W2:Y:S01]  /*e160*/  LDC.64 R2, c[0x0][0xc38] ;  /* 0x00030e00ff027b82 */ /* 0x000ea20000000a00 */
[----:B0-----:R-:W1:Y:S01]  /*e170*/  FLO.U32 R0, UR4 ;  /* 0x0000000400007d00 */ /* 0x001e6200080e0000 */
[----:B------:R-:W-:-:S07]  /*e180*/  ULDC.64 UR6, c[0x0][0x208] ;  /* 0x0000820000067ab9 */ /* 0x000fce0000000a00 */
[----:B------:R-:W2:Y:S01]  /*e190*/  POPC R5, UR4 ;  /* 0x0000000400057d09 */ /* 0x000ea20008000000 */
[----:B-1----:R-:W-:-:S13]  /*e1a0*/  ISETP.EQ.U32.AND P0, PT, R0, R7, PT ;  /* 0x000000070000720c */ /* 0x002fda0003f02070 */
[----:B--2---:R-:W2:Y:S01]  /*e1b0*/  @P0 ATOMG.E.ADD.STRONG.GPU PT, R3, desc[UR6][R2.64], R5 ;  /* 0x00000005020309a8 */ /* 0x004ea200081ee1c6 */
[----:B------:R-:W0:Y:S02]  /*e1c0*/  S2R R4, SR_LTMASK ;  /* 0x0000000000047919 */ /* 0x000e240000003900 */
[----:B0-----:R-:W-:-:S04]  /*e1d0*/  LOP3.LUT R4, R4, UR4, RZ, 0xc0, !PT ;  /* 0x0000000404047c12 */ /* 0x001fc8000f8ec0ff */
[----:B------:R-:W0:Y:S01]  /*e1e0*/  POPC R7, R4 ;  /* 0x0000000400077309 */ /* 0x000e220000000000 */
[----:B--2---:R-:W0:Y:S02]  /*e1f0*/  SHFL.IDX PT, R0, R3, R0, 0x1f ;  /* 0x00001f0003007589 */ /* 0x004e2400000e0000 */
[----:B0-----:R-:W-:Y:S01]  /*e200*/  IADD3 R16, R0, UR38, R7 ;  /* 0x0000002600107c10 */ /* 0x001fe2000fffe007 */
[----:B------:R-:W-:Y:S06]  /*e210*/  BRA `(.L_x_313) ;  /* 0x00000034002c7947 */ /* 0x000fec0003800000 */
.L_x_312:
[----:B------:R-:W1:Y:S01]  /*e220*/  S2R R3, SR_CgaCtaId ;  /* 0x0000000000037919 */ /* 0x000e620000008800 */
[----:B0-----:R-:W-:-:S04]  /*e230*/  MOV R0, 0x400 ;  /* 0x0000040000007802 */ /* 0x001fc80000000f00 */
[----:B-1----:R-:W-:-:S05]  /*e240*/  LEA R2, R3, R0, 0x18 ;  /* 0x0000000003027211 */ /* 0x002fca00078ec0ff */
[----:B------:R0:W-:Y:S01]  /*e250*/  STL [R1+0x10], R2 ;  /* 0x0000100201007387 */ /* 0x0001e20000100800 */
[----:B------:R-:W-:-:S05]  /*e260*/  VIADD R0, R2, 0x24400 ;  /* 0x0002440002007836 */ /* 0x000fca0000000000 */
[----:B------:R-:W-:-:S13]  /*e270*/  LOP3.LUT P0, RZ, R0, 0x3ff, RZ, 0xc0, !PT ;  /* 0x000003ff00ff7812 */ /* 0x000fda000780c0ff */
[----:B0-----:R-:W-:Y:S05]  /*e280*/  @!P0 BRA `(.L_x_314) ;  /* 0x0000000000408947 */ /* 0x001fea0003800000 */
[----:B------:R-:W-:Y:S01]  /*e290*/  MOV R2, 0x0 ;  /* 0x0000000000027802 */ /* 0x000fe20000000f00 */
[----:B------:R-:W-:Y:S01]  /*e2a0*/  ULDC.64 UR6, c[0x4][0xa8] ;  /* 0x01002a0000067ab9 */ /* 0x000fe20000000a00 */
[----:B------:R-:W-:Y:S01]  /*e2b0*/  ULDC.64 UR8, c[0x4][0xb0] ;  /* 0x01002c0000087ab9 */ /* 0x000fe20000000a00 */
[----:B------:R-:W-:Y:S01]  /*e2c0*/  ULDC.64 UR4, c[0x4][0x8] ;  /* 0x0100020000047ab9 */ /* 0x000fe20000000a00 */
[----:B------:R-:W-:Y:S01]  /*e2d0*/  IMAD.U32 R4, RZ, RZ, UR6 ;  /* 0x00000006ff047e24 */ /* 0x000fe2000f8e00ff */
[----:B------:R-:W-:Y:S01]  /*e2e0*/  MOV R7, UR9 ;  /* 0x0000000900077c02 */ /* 0x000fe20008000f00 */
[----:B------:R-:W0:Y:S01]  /*e2f0*/  LDC.64 R2, c[0x4][R2] ;  /* 0x0100000002027b82 */ /* 0x000e220000000a00 */
        /* <DEDUP_REMOVED lines=8> */
[----:B0-----:R-:W-:Y:S05]  /*e380*/  CALL.ABS.NOINC R2 ;  /* 0x0000000002007343 */ /* 0x001fea0003c00000 */
.L_x_314:
        /* <DEDUP_REMOVED lines=8> */
[----:B------:R0:W1:Y:S01]  /*e410*/  LDC.64 R2, c[0x4][R0] ;  /* 0x0100000000027b82 */ /* 0x0000620000000a00 */
        /* <DEDUP_REMOVED lines=11> */
.L_x_316:
        /* <DEDUP_REMOVED lines=16> */
.L_x_315:
[----:B------:R-:W2:Y:S01]  /*e5d0*/  LDL.LU R2, [R1+0x1c] ;  /* 0x00001c0001027983 */ /* 0x000ea20000300800 */
[----:B------:R-:W-:-:S03]  /*e5e0*/  ULDC.64 UR4, c[0x0][0x9f8] ;  /* 0x00027e0000047ab9 */ /* 0x000fc60000000a00 */
[----:B------:R-:W3:Y:S04]  /*e5f0*/  LDL.LU R0, [R1+0x20] ;  /* 0x0000200001007983 */ /* 0x000ee80000300800 */
[----:B------:R-:W4:Y:S04]  /*e600*/  LDL.LU R4, [R1+0x2c] ;  /* 0x00002c0001047983 */ /* 0x000f280000300800 */
[----:B------:R-:W4:Y:S01]  /*e610*/  LDL.LU R8, [R1+0x14] ;  /* 0x0000140001087983 */ /* 0x000f220000300800 */
[----:B------:R-:W-:Y:S01]  /*e620*/  ISETP.NE.U32.AND P0, PT, RZ, UR4, PT ;  /* 0x00000004ff007c0c */ /* 0x000fe2000bf05070 */
[----:B------:R-:W-:-:S03]  /*e630*/  ULDC.64 UR6, c[0x0][0x208] ;  /* 0x0000820000067ab9 */ /* 0x000fc60000000a00 */
[----:B------:R-:W-:Y:S01]  /*e640*/  ISETP.NE.AND.EX P0, PT, RZ, UR5, PT, P0 ;  /* 0x00000005ff007c0c */ /* 0x000fe2000bf05300 */
[----:B------:R-:W0:Y:S02]  /*e650*/  S2R R9, SR_TID.X ;  /* 0x0000000000097919 */ /* 0x000e240000002100 */
[----:B0-----:R-:W-:-:S04]  /*e660*/  LOP3.LUT R9, R9, 0x1f, RZ, 0xc0, !PT ;  /* 0x0000001f09097812 */ /* 0x001fc800078ec0ff */
[----:B------:R-:W-:-:S13]  /*e670*/  ISETP.NE.AND P6, PT, R9, RZ, PT ;  /* 0x000000ff0900720c */ /* 0x000fda0003fc5270 */
[----:B------:R-:W-:-:S05]  /*e680*/  VOTEU.ALL UP1, P6 ;  /* 0x00000000003f7886 */ /* 0x000fca0003020000 */
[----:B------:R-:W-:-:S04]  /*e690*/  @!UP1 UIADD3 UR8, UP0, UR36, 0x270, URZ ;  /* 0x0000027024089890 */ /* 0x000fc8000ff1e03f */
[----:B------:R-:W-:-:S03]  /*e6a0*/  @!UP1 UIADD3.X UR9, URZ, UR37, URZ, UP0, !UPT ;  /* 0x000000253f099290 */ /* 0x000fc600087fe43f */
[----:B------:R-:W-:Y:S01]  /*e6b0*/  VOTEU.ALL UP0, P6 ;  /* 0x00000000003f7886 */ /* 0x000fe20003000000 */
[----:B--2---:R-:W-:-:S04]  /*e6c0*/  @P0 IADD3 R2, P1, R2, UR4, RZ ;  /* 0x0000000402020c10 */ /* 0x004fc8000ff3e0ff */
[----:B---3--:R-:W-:Y:S01]  /*e6d0*/  @P0 IADD3.X R3, R0, UR5, RZ, P1, !PT ;  /* 0x0000000500030c10 */ /* 0x008fe20008ffe4ff */
[----:B------:R-:W-:Y:S01]  /*e6e0*/  ULDC.64 UR4, c[0x0][0xa00] ;  /* 0x0002800000047ab9 */ /* 0x000fe20000000a00 */
[----:B----4-:R-:W-:Y:S02]  /*e6f0*/  IMAD R17, R17, 0x80, R4 ;  /* 0x0000008011117824 */ /* 0x010fe400078e0204 */
[----:B------:R-:W0:Y:S01]  /*e700*/  LDC R4, c[0x0][0x428] ;  /* 0x00010a00ff047b82 */ /* 0x000e220000000800 */
[----:B------:R-:W-:-:S06]  /*e710*/  IMAD.MOV.U32 R0, RZ, RZ, R8 ;  /* 0x000000ffff007224 */ /* 0x000fcc00078e0008 */
[----:B------:R1:W5:Y:S01]  /*e720*/  @P0 LDG.E R0, desc[UR6][R2.64] ;  /* 0x0000000602000981 */ /* 0x000362000c1e1900 */
[----:B------:R-:W-:Y:S02]  /*e730*/  PLOP3.LUT P1, PT, P6, PT, PT, 0x8, 0x0 ;  /* 0x000000000000781c */ /* 0x000fe4000372e170 */
[----:B0-----:R-:W-:Y:S01]  /*e740*/  ISETP.NE.AND P0, PT, R4, 0x1, PT ;  /* 0x000000010400780c */ /* 0x001fe20003f05270 */
[----:B------:R-:W-:-:S12]  /*e750*/  IMAD.MOV.U32 R4, RZ, RZ, R18 ;  /* 0x000000ffff047224 */ /* 0x000fd800078e0012 */
[----:B------:R-:W0:Y:S08]  /*e760*/  @P0 LDC R7, c[0x0][0x42c] ;  /* 0x00010b00ff070b82 */ /* 0x000e300000000800 */
[----:B------:R-:W2:Y:S01]  /*e770*/  @P0 LDC R5, c[0x0][0x430] ;  /* 0x00010c00ff050b82 */ /* 0x000ea20000000800 */
[----:B0-----:R-:W-:-:S05]  /*e780*/  @P0 IMAD.HI.U32 R6, R18, R7, RZ ;  /* 0x0000000712060227 */ /* 0x001fca00078e00ff */
[----:B--2---:R-:W-:Y:S02]  /*e790*/  @P0 SHF.R.U32.HI R4, RZ, R5, R6 ;  /* 0x00000005ff040219 */ /* 0x004fe40000011606 */
[----:B------:R-:W-:-:S04]  /*e7a0*/  ISETP.NE.U32.AND P0, PT, RZ, UR4, PT ;  /* 0x00000004ff007c0c */ /* 0x000fc8000bf05070 */
[----:B------:R-:W-:-:S04]  /*e7b0*/  ISETP.NE.AND.EX P0, PT, RZ, UR5, PT, P0 ;  /* 0x00000005ff007c0c */ /* 0x000fc8000bf05300 */
[----:B-1----:R-:W-:-:S09]  /*e7c0*/  SEL R6, R8, RZ, !P0 ;  /* 0x000000ff08067207 */ /* 0x002fd20004000000 */
.L_x_317:
        /* <DEDUP_REMOVED lines=9> */
[----:B0-----:R-:W-:Y:S05]  /*e860*/  @P1 BRA.U.ANY `(.L_x_317) ;  /* 0xfffffffd00d81947 */ /* 0x001fea000393ffff */
[----:B------:R-:W0:Y:S01]  /*e870*/  S2R R2, SR_TID.X ;  /* 0x0000000000027919 */ /* 0x000e220000002100 */
[----:B------:R-:W-:Y:S01]  /*e880*/  UMOV UR4, 0x40 ;  /* 0x0000004000047882 */ /* 0x000fe20000000000 */
[----:B0-----:R-:W-:-:S04]  /*e890*/  LOP3.LUT R2, R2, 0x1f, RZ, 0xc0, !PT ;  /* 0x0000001f02027812 */ /* 0x001fc800078ec0ff */
[----:B------:R-:W-:-:S04]  /*e8a0*/  ISETP.NE.AND P2, PT, R2, RZ, PT ;  /* 0x000000ff0200720c */ /* 0x000fc80003f45270 */
[----:B------:R-:W-:-:S09]  /*e8b0*/  PLOP3.LUT P1, PT, P2, PT, PT, 0x8, 0x0 ;  /* 0x000000000000781c */ /* 0x000fd2000172e170 */
[----:B------:R-:W-:-:S05]  /*e8c0*/  VOTEU.ALL UP0, P2 ;  /* 0x00000000003f7886 */ /* 0x000fca0001000000 */
.L_x_318:
        /* <DEDUP_REMOVED lines=15> */
.L_x_319:
        /* <DEDUP_REMOVED lines=15> */
.L_x_320:
        /* <DEDUP_REMOVED lines=9> */
[----:B------:R-:W0:Y:S01]  /*eb40*/  LDC.64 R2, c[0x0][0x3f8] ;  /* 0x0000fe00ff027b82 */ /* 0x000e220000000a00 */
[----:B------:R-:W-:Y:S02]  /*eb50*/  ULDC.64 UR4, c[0x0][0xa08] ;  /* 0x0002820000047ab9 */ /* 0x000fe40000000a00 */
[----:B0-----:R-:W-:Y:S01]  /*eb60*/  LOP3.LUT P0, RZ, R2, UR4, RZ, 0xfc, !PT ;  /* 0x0000000402ff7c12 */ /* 0x001fe2000f80fcff */
[----:B------:R-:W-:-:S03]  /*eb70*/  UMOV UR4, 0xffffffff ;  /* 0xffffffff00047882 */ /* 0x000fc60000000000 */
[----:B------:R-:W-:-:S04]  /*eb80*/  LOP3.LUT P0, RZ, R3, UR5, RZ, 0xfc, P0 ;  /* 0x0000000503ff7c12 */ /* 0x000fc8000800fcff */
[----:B-----5:R-:W-:Y:S01]  /*eb90*/  SEL R5, R0, RZ, !P0 ;  /* 0x000000ff00057207 */ /* 0x020fe20004000000 */
[----:B------:R-:W-:Y:S08]  /*eba0*/  BRA.DIV UR4, `(.L_x_321) ;  /* 0x0000003a04b07947 */ /* 0x000ff0000b800000 */
.L_x_391:
[----:B------:R-:W2:Y:S01]  /*ebb0*/  LDL R7, [R1+0x18] ;  /* 0x0000180001077983 */ /* 0x000ea20000100800 */
[----:B------:R-:W-:Y:S01]  /*ebc0*/  UMOV UR4, 0xffffffff ;  /* 0xffffffff00047882 */ /* 0x000fe20000000000 */
[----:B------:R-:W-:Y:S01]  /*ebd0*/  SHF.R.S32.HI R12, RZ, 0x1f, R0 ;  /* 0x0000001fff0c7819 */ /* 0x000fe20000011400 */
[----:B--2---:R-:W-:Y:S01]  /*ebe0*/  VIADD R7, R7, 0xffffffff ;  /* 0xffffffff07077836 */ /* 0x004fe20000000000 */
[----:B------:R-:W-:Y:S06]  /*ebf0*/  BRA.DIV UR4, `(.L_x_322) ;  /* 0x0000003a04d07947 */ /* 0x000fec000b800000 */
[----:B------:R-:W-:-:S13]  /*ec00*/  ELECT P6, URZ, PT ;  /* 0x00000000003f782f */ /* 0x000fda00038c0000 */
.L_x_394:
[----:B------:R-:W-:Y:S05]  /*ec10*/  @!P6 BRA `(.L_x_323) ;  /* 0x000000040048e947 */ /* 0x000fea0003800000 */
[----:B------:R0:W-:Y:S01]  /*ec20*/  STL [R1+0xc], R7 ;  /* 0x00000c0701007387 */ /* 0x0001e20000100800 */
[----:B------:R-:W-:-:S04]  /*ec30*/  ISETP.NE.U32.AND P0, PT, R2, RZ, PT ;  /* 0x000000ff0200720c */ /* 0x000fc80003f05070 */
[----:B------:R-:W-:-:S13]  /*ec40*/  ISETP.NE.AND.EX P0, PT, R3, RZ, PT, P0 ;  /* 0x000000ff0300720c */ /* 0x000fda0003f05300 */
[----:B0-----:R-:W-:Y:S05]  /*ec50*/  @!P0 BRA `(.L_x_324) ;  /* 0x0000000000508947 */ /* 0x001fea0003800000 */
[----:B------:R-:W0:Y:S01]  /*ec60*/  LDC R10, c[0x0][0x41c] ;  /* 0x00010700ff0a7b82 */ /* 0x000e220000000800 */
[----:B------:R-:W-:Y:S01]  /*ec70*/  IMAD.MOV.U32 R5, RZ, RZ, R7 ;  /* 0x000000ffff057224 */ /* 0x000fe200078e0007 */
[----:B------:R-:W-:Y:S01]  /*ec80*/  ULDC.64 UR4, c[0x0][0x408] ;  /* 0x0001020000047ab9 */ /* 0x000fe20000000a00 */
[----:B------:R-:W-:Y:S01]  /*ec90*/  ULDC.64 UR6, c[0x0][0x208] ;  /* 0x0000820000067ab9 */ /* 0x000fe20000000a00 */
[----:B0-----:R-:W-:-:S13]  /*eca0*/  ISETP.NE.AND P0, PT, R10, 0x1, PT ;  /* 0x000000010a00780c */ /* 0x001fda0003f05270 */
[----:B------:R-:W0:Y:S02]  /*ecb0*/  @P0 LDC.64 R8, c[0x0][0x420] ;  /* 0x00010800ff080b82 */ /* 0x000e240000000a00 */
[----:B0-----:R-:W-:-:S05]  /*ecc0*/  @P0 IMAD.HI.U32 R8, R7, R8, RZ ;  /* 0x0000000807080227 */ /* 0x001fca00078e00ff */
[----:B------:R-:W-:-:S04]  /*ecd0*/  @P0 SHF.R.U32.HI R5, RZ, R9, R8 ;  /* 0x00000009ff050219 */ /* 0x000fc80000011608 */
[----:B------:R-:W-:-:S05]  /*ece0*/  IADD3 R8, -R5, RZ, RZ ;  /* 0x000000ff05087210 */ /* 0x000fca0007ffe1ff */
[----:B------:R-:W-:Y:S02]  /*ecf0*/  IMAD R9, R10, R8, R7 ;  /* 0x000000080a097224 */ /* 0x000fe400078e0207 */
[----:B------:R-:W-:-:S03]  /*ed00*/  IMAD R8, R12, UR4, RZ ;  /* 0x000000040c087c24 */ /* 0x000fc6000f8e02ff */
[----:B------:R0:W-:Y:S01]  /*ed10*/  STL [R1+0xc], R9 ;  /* 0x00000c0901007387 */ /* 0x0001e20000100800 */
[----:B------:R-:W-:Y:S02]  /*ed20*/  IMAD R10, R0, UR5, R8 ;  /* 0x00000005000a7c24 */ /* 0x000fe4000f8e0208 */
[--C-:B------:R-:W-:Y:S01]  /*ed30*/  IMAD.MOV.U32 R8, RZ, RZ, R5.reuse ;  /* 0x000000ffff087224 */ /* 0x100fe200078e0005 */
[----:B0-----:R-:W-:-:S03]  /*ed40*/  SHF.R.S32.HI R9, RZ, 0x1f, R5 ;  /* 0x0000001fff097819 */ /* 0x001fc60000011405 */
[----:B------:R-:W-:-:S04]  /*ed50*/  IMAD.WIDE.U32 R8, R0, UR4, R8 ;  /* 0x0000000400087c25 */ /* 0x000fc8000f8e0008 */
[----:B------:R-:W-:Y:S01]  /*ed60*/  IMAD.IADD R5, R9, 0x1, R10 ;  /* 0x0000000109057824 */ /* 0x000fe200078e020a */
[----:B------:R-:W-:-:S04]  /*ed70*/  LEA R10, P0, R8, R2, 0x2 ;  /* 0x00000002080a7211 */ /* 0x000fc800078010ff */
[----:B------:R-:W-:-:S05]  /*ed80*/  LEA.HI.X R11, R8, R3, R5, 0x2, P0 ;  /* 0x00000003080b7211 */ /* 0x000fca00000f1405 */
[----:B------:R0:W5:Y:S04]  /*ed90*/  LDG.E R5, desc[UR6][R10.64] ;  /* 0x000000060a057981 */ /* 0x000168000c1e1900 */
.L_x_324:
[----:B------:R-:W2:Y:S01]  /*eda0*/  LDL R8, [R1] ;  /* 0x0000000001087983 */ /* 0x000ea20000100800 */
[----:B0-----:R-:W-:-:S03]  /*edb0*/  MOV R10, 0x400 ;  /* 0x00000400000a7802 */ /* 0x001fc60000000f00 */
[----:B------:R-:W3:Y:S01]  /*edc0*/  LDL R9, [R1+0x8] ;  /* 0x0000080001097983 */ /* 0x000ee20000100800 */
[----:B------:R-:W0:Y:S02]  /*edd0*/  S2R R11, SR_CgaCtaId ;  /* 0x00000000000b7919 */ /* 0x000e240000008800 */
[----:B0-----:R-:W-:-:S05]  /*ede0*/  LEA R10, R11, R10, 0x18 ;  /* 0x0000000a0b0a7211 */ /* 0x001fca00078ec0ff */
[----:B--2---:R-:W-:Y:S01]  /*edf0*/  IMAD R8, R8, 0x8, R10 ;  /* 0x0000000808087824 */ /* 0x004fe200078e020a */
[----:B---3--:R-:W-:-:S04]  /*ee00*/  SHF.L.U32 R9, R9, 0x1f, RZ ;  /* 0x0000001f09097819 */ /* 0x008fc800000006ff */
[----:B------:R-:W0:Y:S02]  /*ee10*/  SYNCS.PHASECHK.TRANS64.TRYWAIT P0, [R8+URZ+0x38840], R9 ;  /* 0x03884009080075a7 */ /* 0x000e24000800017f */
[----:B0-----:R-:W-:Y:S05]  /*ee20*/  @!P0 BRA `(.L_x_325) ;  /* 0x0000003800648947 */ /* 0x001fea0003800000 */
.L_x_395:
[----:B------:R-:W1:Y:S02]  /*ee30*/  S2R R10, SR_TID.X ;  /* 0x00000000000a7919 */ /* 0x000e640000002100 */
[----:B-1----:R-:W-:-:S04]  /*ee40*/  LOP3.LUT R10, R10, 0x7f, RZ, 0xc0, !PT ;  /* 0x0000007f0a0a7812 */ /* 0x002fc800078ec0ff */
[----:B------:R-:W-:-:S13]  /*ee50*/  ISETP.NE.AND P0, PT, R10, RZ, PT ;  /* 0x000000ff0a00720c */ /* 0x000fda0003f05270 */
[----:B------:R-:W-:Y:S05]  /*ee60*/  @P0 BRA `(.L_x_326) ;  /* 0x00000000001c0947 */ /* 0x000fea0003800000 */
[----:B------:R-:W1:Y:S01]  /*ee70*/  S2R R10, SR_TID.X ;  /* 0x00000000000a7919 */ /* 0x000e620000002100 */
[----:B0-----:R-:W-:-:S04]  /*ee80*/  IMAD.MOV.U32 R9, RZ, RZ, 0xa000 ;  /* 0x0000a000ff097424 */ /* 0x001fc800078e00ff */
[----:B------:R2:W-:Y:S01]  /*ee90*/  SYNCS.ARRIVE.TRANS64 RZ, [R8+URZ+0x38830], R9 ;  /* 0x0388300908ff79a7 */ /* 0x0005e2000800003f */
[----:B-1----:R-:W-:-:S04]  /*eea0*/  LOP3.LUT R10, R10, 0x1f, RZ, 0xc0, !PT ;  /* 0x0000001f0a0a7812 */ /* 0x002fc800078ec0ff */
[----:B------:R-:W-:-:S13]  /*eeb0*/  ISETP.NE.AND P1, PT, R10, RZ, PT ;  /* 0x000000ff0a00720c */ /* 0x000fda0003f25270 */
[----:B--2---:R-:W-:Y:S05]  /*eec0*/  @!P1 BRA `(.L_x_326) ;  /* 0x0000000000049947 */ /* 0x004fea0003800000 */
[----:B------:R-:W-:Y:S01]  /*eed0*/  BPT.TRAP 0x1 ;  /* 0x000000040000795c */ /* 0x000fe20000300000 */
.L_x_326:
[----:B------:R-:W2:Y:S01]  /*eee0*/  LDL R11, [R1] ;  /* 0x00000000010b7983 */ /* 0x000ea20000100800 */
[----:B------:R-:W-:-:S03]  /*eef0*/  MOV R13, 0x400 ;  /* 0x00000400000d7802 */ /* 0x000fc60000000f00 */
[----:B------:R-:W3:Y:S04]  /*ef00*/  LDL R10, [R1+0xc] ;  /* 0x00000c00010a7983 */ /* 0x000ee80000100800 */
[----:B0-----:R-:W4:Y:S01]  /*ef10*/  LDL R9, [R1+0x4] ;  /* 0x0000040001097983 */ /* 0x001f220000100800 */
[----:B------:R-:W0:Y:S01]  /*ef20*/  S2R R14, SR_CgaCtaId ;  /* 0x00000000000e7919 */ /* 0x000e220000008800 */
[----:B------:R-:W-:Y:S01]  /*ef30*/  R2UR UR9, R8 ;  /* 0x00000000080972ca */ /* 0x000fe200000e0000 */
[----:B------:R-:W-:Y:S01]  /*ef40*/  UIADD3 UR4, UP0, UR36, 0x370, URZ ;  /* 0x0000037024047890 */ /* 0x000fe2000ff1e03f */
[----:B------:R-:W-:Y:S02]  /*ef50*/  R2UR UR12, R4 ;  /* 0x00000000040c72ca */ /* 0x000fe400000e0000 */
[----:B-----5:R-:W-:-:S02]  /*ef60*/  R2UR UR13, R5 ;  /* 0x00000000050d72ca */ /* 0x020fc400000e0000 */
[----:B0-----:R-:W-:-:S07]  /*ef70*/  LEA R13, R14, R13, 0x18 ;  /* 0x0000000d0e0d7211 */ /* 0x001fce00078ec0ff */
[----:B------:R-:W-:Y:S01]  /*ef80*/  UIADD3 UR9, UR9, 0x38830, URZ ;  /* 0x0003883009097890 */ /* 0x000fe2000fffe03f */
[----:B------:R-:W-:Y:S01]  /*ef90*/  UMOV UR10, URZ ;  /* 0x0000003f000a7c82 */ /* 0x000fe20008000000 */
[----:B------:R-:W-:Y:S01]  /*efa0*/  UMOV UR6, 0x0 ;  /* 0x0000000000067882 */ /* 0x000fe20000000000 */
[----:B------:R-:W-:Y:S01]  /*efb0*/  UMOV UR7, 0x14f00000 ;  /* 0x14f0000000077882 */ /* 0x000fe20000000000 */
[----:B------:R-:W-:Y:S01]  /*efc0*/  UMOV UR16, 0x40 ;  /* 0x0000004000107882 */ /* 0x000fe20000000000 */
[----:B--2---:R-:W-:Y:S01]  /*efd0*/  IMAD R8, R11, 0xa000, R13 ;  /* 0x0000a0000b087824 */ /* 0x004fe200078e020d */
[----:B---3--:R-:W-:-:S04]  /*efe0*/  R2UR UR11, R10 ;  /* 0x000000000a0b72ca */ /* 0x008fc800000e0000 */
[----:B------:R-:W-:Y:S02]  /*eff0*/  R2UR UR14, R8 ;  /* 0x00000000080e72ca */ /* 0x000fe400000e0000 */
[----:B----4-:R-:W-:-:S11]  /*f000*/  R2UR UR5, R9 ;  /* 0x00000000090572ca */ /* 0x010fd600000e0000 */
[----:B------:R-:W-:Y:S02]  /*f010*/  UIADD3 UR8, UR14, 0x24400, URZ ;  /* 0x000244000e087890 */ /* 0x000fe4000fffe03f */
[----:B------:R-:W-:Y:S02]  /*f020*/  UIMAD UR11, UR11, 0x50, UR5 ;  /* 0x000000500b0b78a4 */ /* 0x000fe4000f8e0205 */
[----:B------:R-:W-:Y:S02]  /*f030*/  UIADD3.X UR5, URZ, UR37, URZ, UP0, !UPT ;  /* 0x000000253f057290 */ /* 0x000fe400087fe43f */
[----:B------:R-:W-:Y:S02]  /*f040*/  UIADD3 UR15, UR14, 0x26c00, URZ ;  /* 0x00026c000e0f7890 */ /* 0x000fe4000fffe03f */
[----:B------:R-:W-:Y:S02]  /*f050*/  UIADD3 UR17, UR14, 0x29400, URZ ;  /* 0x000294000e117890 */ /* 0x000fe4000fffe03f */
[----:B------:R-:W-:-:S03]  /*f060*/  UIADD3 UR18, UR14, 0x2bc00, URZ ;  /* 0x0002bc000e127890 */ /* 0x000fc6000fffe03f */
[----:B------:R0:W-:Y:S01]  /*f070*/  UTMALDG.4D [UR8], [UR4], desc[UR6] ;  /* 0x00000608040075b4 */ /* 0x0001e20008019000 */
[----:B------:R-:W-:Y:S01]  /*f080*/  UMOV UR14, 0x80 ;  /* 0x00000080000e7882 */ /* 0x000fe20000000000 */
[----:B0-----:R-:W-:Y:S01]  /*f090*/  UMOV UR8, UR15 ;  /* 0x0000000f00087c82 */ /* 0x001fe20008000000 */
[----:B------:R-:W-:Y:S02]  /*f0a0*/  UMOV UR10, UR16 ;  /* 0x00000010000a7c82 */ /* 0x000fe40008000000 */
[----:B------:R0:W-:Y:S02]  /*f0b0*/  UTMALDG.4D [UR8], [UR4], desc[UR6] ;  /* 0x00000608040075b4 */ /* 0x0001e40008019000 */
[----:B0-----:R-:W-:Y:S01]  /*f0c0*/  UMOV UR8, UR17 ;  /* 0x0000001100087c82 */ /* 0x001fe20008000000 */
[----:B------:R-:W-:Y:S01]  /*f0d0*/  UMOV UR10, UR14 ;  /* 0x0000000e000a7c82 */ /* 0x000fe20008000000 */
[----:B------:R-:W-:Y:S01]  /*f0e0*/  UMOV UR14, 0xc0 ;  /* 0x000000c0000e7882 */ /* 0x000fe20000000000 */
[----:B------:R0:W-:Y:S02]  /*f0f0*/  UTMALDG.4D [UR8], [UR4], desc[UR6] ;  /* 0x00000608040075b4 */ /* 0x0001e40008019000 */
[----:B0-----:R-:W-:Y:S01]  /*f100*/  UMOV UR8, UR18 ;  /* 0x0000001200087c82 */ /* 0x001fe20008000000 */
[----:B------:R-:W-:-:S02]  /*f110*/  UMOV UR10, UR14 ;  /* 0x0000000e000a7c82 */ /* 0x000fc40008000000 */
[----:B------:R0:W-:Y:S02]  /*f120*/  UTMALDG.4D [UR8], [UR4], desc[UR6] ;  /* 0x00000608040075b4 */ /* 0x0001e40008019000 */
[----:B0-----:R-:W-:Y:S01]  /*f130*/  NOP ;  /* 0x0000000000007918 */ /* 0x001fe20000000000 */
.L_x_323:
[----:B------:R-:W2:Y:S01]  /*f140*/  LDL.LU R11, [R1+0x28] ;  /* 0x00002800010b7983 */ /* 0x000ea20000300800 */
[----:B------:R-:W-:Y:S01]  /*f150*/  MOV R9, 0x400 ;  /* 0x0000040000097802 */ /* 0x000fe20000000f00 */
[----:B------:R-:W-:Y:S05]  /*f160*/  WARPSYNC.ALL ;  /* 0x0000000000007948 */ /* 0x000fea0003800000 */
[----:B------:R-:W0:Y:S01]  /*f170*/  S2R R10, SR_CgaCtaId ;  /* 0x00000000000a7919 */ /* 0x000e220000008800 */
[----:B------:R-:W-:-:S13]  /*f180*/  ELECT P0, URZ, PT ;  /* 0x00000000003f782f */ /* 0x000fda0003800000 */
[----:B------:R-:W-:Y:S01]  /*f190*/  @P0 R2UR UR13, R6 ;  /* 0x00000000060d02ca */ /* 0x000fe200000e0000 */
[----:B------:R-:W-:Y:S01]  /*f1a0*/  UIADD3 UR4, UP0, UR36, 0x270, URZ ;  /* 0x0000027024047890 */ /* 0x000fe2000ff1e03f */
[----:B------:R-:W-:Y:S01]  /*f1b0*/  @P0 R2UR UR12, R18 ;  /* 0x00000000120c02ca */ /* 0x000fe200000e0000 */
[----:B------:R-:W-:Y:S01]  /*f1c0*/  UMOV UR6, 0x0 ;  /* 0x0000000000067882 */ /* 0x000fe20000000000 */
[C---:B------:R-:W-:Y:S01]  /*f1d0*/  @P0 R2UR UR11, R17.reuse ;  /* 0x00000000110b02ca */ /* 0x040fe200000e0000 */
[----:B------:R-:W-:Y:S01]  /*f1e0*/  UIADD3.X UR5, URZ, UR37, URZ, UP0, !UPT ;  /* 0x000000253f057290 */ /* 0x000fe200087fe43f */
[----:B------:R-:W-:Y:S01]  /*f1f0*/  @P0 R2UR UR21, R6 ;  /* 0x00000000061502ca */ /* 0x000fe200000e0000 */
[----:B------:R-:W-:Y:S01]  /*f200*/  UMOV UR7, 0x12f00000 ;  /* 0x12f0000000077882 */ /* 0x000fe20000000000 */
[----:B------:R-:W-:Y:S01]  /*f210*/  UMOV UR10, URZ ;  /* 0x0000003f000a7c82 */ /* 0x000fe20008000000 */
[----:B------:R-:W-:Y:S01]  /*f220*/  @P0 R2UR UR20, R18 ;  /* 0x00000000121402ca */ /* 0x000fe200000e0000 */
[----:B------:R-:W-:Y:S01]  /*f230*/  UMOV UR14, 0x0 ;  /* 0x00000000000e7882 */ /* 0x000fe20000000000 */
[----:B------:R-:W-:Y:S01]  /*f240*/  @P0 R2UR UR19, R17 ;  /* 0x00000000111302ca */ /* 0x000fe200000e0000 */
[----:B------:R-:W-:Y:S01]  /*f250*/  @P0 IMAD.MOV.U32 R8, RZ, RZ, 0x10000 ;  /* 0x00010000ff080424 */ /* 0x000fe200078e00ff */
[----:B------:R-:W-:Y:S01]  /*f260*/  UMOV UR15, 0x12f00000 ;  /* 0x12f00000000f7882 */ /* 0x000fe20000000000 */
[----:B------:R-:W-:Y:S01]  /*f270*/  UMOV UR18, 0x40 ;  /* 0x0000004000127882 */ /* 0x000fe20000000000 */
[----:B------:R-:W-:Y:S01]  /*f280*/  UMOV UR22, 0x0 ;  /* 0x0000000000167882 */ /* 0x000fe20000000000 */
[----:B------:R-:W-:Y:S01]  /*f290*/  UMOV UR23, 0x12f00000 ;  /* 0x12f0000000177882 */ /* 0x000fe20000000000 */
[----:B------:R-:W-:Y:S01]  /*f2a0*/  BSSY B0, `(.L_x_327) ;  /* 0x0000021000007945 */ /* 0x000fe20003800000 */
[----:B0-----:R-:W-:Y:S01]  /*f2b0*/  LEA R9, R10, R9, 0x18 ;  /* 0x000000090a097211 */ /* 0x001fe200078ec0ff */
[----:B------:R-:W-:Y:S03]  /*f2c0*/  BAR.SYNC.DEFER_BLOCKING 0x8, 0x120 ;  /* 0x0204800000007b1d */ /* 0x000fe60000010000 */
[----:B------:R-:W-:-:S13]  /*f2d0*/  R2UR UR24, R9 ;  /* 0x00000000091872ca */ /* 0x000fda00000e0000 */
[----:B------:R-:W-:Y:S02]  /*f2e0*/  UIADD3 UR8, UR24, 0x14400, URZ ;  /* 0x0001440018087890 */ /* 0x000fe4000fffe03f */
[----:B------:R-:W-:Y:S02]  /*f2f0*/  UIADD3 UR9, UR24, 0x38800, URZ ;  /* 0x0003880018097890 */ /* 0x000fe4000fffe03f */
[----:B------:R-:W-:Y:S01]  /*f300*/  UIADD3 UR16, UR24, 0x18400, URZ ;  /* 0x0001840018107890 */ /* 0x000fe2000fffe03f */
[----:B------:R0:W-:Y:S04]  /*f310*/  @P0 SYNCS.ARRIVE.TRANS64 RZ, [R9+URZ+0x38800], R8 ;  /* 0x0388000809ff09a7 */ /* 0x0001e8000800003f */
[----:B------:R-:W-:Y:S02]  /*f320*/  UMOV UR17, UR9 ;  /* 0x0000000900117c82 */ /* 0x000fe40008000000 */
[----:B------:R1:W-:Y:S02]  /*f330*/  UTMALDG.4D [UR8], [UR4], desc[UR6] ;  /* 0x00000608040075b4 */ /* 0x0003e40008019000 */
[----:B------:R-:W-:Y:S01]  /*f340*/  UTMALDG.4D [UR16], [UR4], desc[UR14] ;  /* 0x00000e10040075b4 */ /* 0x000fe20008019000 */
[----:B-1----:R-:W-:Y:S01]  /*f350*/  @P0 R2UR UR13, R6 ;  /* 0x00000000060d02ca */ /* 0x002fe200000e0000 */
[----:B------:R-:W-:Y:S01]  /*f360*/  UIADD3 UR8, UR24, 0x1c400, URZ ;  /* 0x0001c40018087890 */ /* 0x000fe2000fffe03f */
[----:B------:R-:W-:Y:S01]  /*f370*/  @P0 R2UR UR12, R18 ;  /* 0x00000000120c02ca */ /* 0x000fe200000e0000 */
[----:B------:R-:W-:Y:S01]  /*f380*/  UMOV UR10, 0x80 ;  /* 0x00000080000a7882 */ /* 0x000fe20000000000 */
[----:B------:R-:W-:Y:S01]  /*f390*/  @P0 R2UR UR11, R17 ;  /* 0x00000000110b02ca */ /* 0x000fe200000e0000 */
[----:B------:R-:W-:Y:S01]  /*f3a0*/  UMOV UR6, 0x0 ;  /* 0x0000000000067882 */ /* 0x000fe20000000000 */
[----:B------:R-:W-:-:S11]  /*f3b0*/  UMOV UR7, 0x12f00000 ;  /* 0x12f0000000077882 */ /* 0x000fd60000000000 */
[----:B------:R1:W-:Y:S02]  /*f3c0*/  UTMALDG.4D [UR8], [UR4], desc[UR22] ;  /* 0x00001608040075b4 */ /* 0x0003e40008019000 */
[----:B-1----:R-:W-:Y:S01]  /*f3d0*/  @P0 R2UR UR13, R6 ;  /* 0x00000000060d02ca */ /* 0x002fe200000e0000 */
[----:B------:R-:W-:Y:S01]  /*f3e0*/  UIADD3 UR8, UR24, 0x20400, URZ ;  /* 0x0002040018087890 */ /* 0x000fe2000fffe03f */
[----:B------:R-:W-:Y:S01]  /*f3f0*/  @P0 R2UR UR12, R18 ;  /* 0x00000000120c02ca */ /* 0x000fe200000e0000 */
[----:B------:R-:W-:Y:S01]  /*f400*/  UMOV UR10, 0xc0 ;  /* 0x000000c0000a7882 */ /* 0x000fe20000000000 */
[----:B------:R-:W-:-:S13]  /*f410*/  @P0 R2UR UR11, R17 ;  /* 0x00000000110b02ca */ /* 0x000fda00000e0000 */
[----:B------:R0:W-:Y:S01]  /*f420*/  UTMALDG.4D [UR8], [UR4], desc[UR6] ;  /* 0x00000608040075b4 */ /* 0x0001e20008019000 */
[----:B--2---:R-:W-:-:S05]  /*f430*/  VIADD R11, R11, 0x1 ;  /* 0x000000010b0b7836 */ /* 0x004fca0000000000 */
[----:B------:R-:W-:Y:S01]  /*f440*/  LEA.HI R6, R11, R11, RZ, 0x1 ;  /* 0x0000000b0b067211 */ /* 0x000fe200078f08ff */
[----:B------:R0:W-:Y:S03]  /*f450*/  STL [R1+0x28], R11 ;  /* 0x0000280b01007387 */ /* 0x0001e60000100800 */
[----:B------:R-:W-:-:S05]  /*f460*/  LOP3.LUT R6, R6, 0xfffffffe, RZ, 0xc0, !PT ;  /* 0xfffffffe06067812 */ /* 0x000fca00078ec0ff */
[----:B------:R-:W-:-:S05]  /*f470*/  IMAD.IADD R6, R11, 0x1, -R6 ;  /* 0x000000010b067824 */ /* 0x000fca00078e0a06 */
[----:B------:R-:W-:-:S04]  /*f480*/  SHF.L.U32 R6, R6, 0x1f, RZ ;  /* 0x0000001f06067819 */ /* 0x000fc800000006ff */
[----:B------:R-:W1:Y:S02]  /*f490*/  SYNCS.PHASECHK.TRANS64.TRYWAIT P0, [R9+URZ+0x38820], R6 ;  /* 0x03882006090075a7 */ /* 0x000e64000800017f */
[----:B01----:R-:W-:Y:S05]  /*f4a0*/  @!P0 BRA `(.L_x_328) ;  /* 0x0000003000d88947 */ /* 0x003fea0003800000 */
.L_x_396:
[----:B------:R-:W-:Y:S05]  /*f4b0*/  BSYNC B0 ;  /* 0x0000000000007941 */ /* 0x000fea0003800000 */
.L_x_327:
[----:B0-----:R-:W2:Y:S01]  /*f4c0*/  LDL.LU R8, [R1+0x24] ;  /* 0x0000240001087983 */ /* 0x001ea20000300800 */
[----:B------:R-:W-:Y:S01]  /*f4d0*/  BSSY B0, `(.L_x_329) ;  /* 0x00001c6000007945 */ /* 0x000fe20003800000 */
[----:B--2---:R-:W-:-:S13]  /*f4e0*/  ISETP.GE.AND P0, PT, R8, 0x51, PT ;  /* 0x000000510800780c */ /* 0x004fda0003f06270 */
[----:B------:R-:W-:Y:S05]  /*f4f0*/  @!P0 BRA `(.L_x_330) ;  /* 0x0000001c000c8947 */ /* 0x000fea0003800000 */
[----:B------:R-:W2:Y:S01]  /*f500*/  LDL R8, [R1+0x18] ;  /* 0x0000180001087983 */ /* 0x000ea20000100800 */
[----:B------:R-:W-:Y:S01]  /*f510*/  IMAD.MOV.U32 R6, RZ, RZ, 0x1 ;  /* 0x00000001ff067424 */ /* 0x000fe200078e00ff */
[----:B------:R-:W-:Y:S01]  /*f520*/  BSSY B1, `(.L_x_331) ;  /* 0x000009e000017945 */ /* 0x000fe20003800000 */
[----:B--2---:R-:W-:-:S05]  /*f530*/  IMAD.MOV R14, RZ, RZ, -R8 ;  /* 0x000000ffff0e7224 */ /* 0x004fca00078e0a08 */
[----:B------:R-:W-:-:S04]  /*f540*/  VIADDMNMX R14, R14, R6, 0xffffffff, !PT ;  /* 0xffffffff0e0e7446 */ /* 0x000fc80007800106 */
[----:B------:R-:W-:-:S04]  /*f550*/  IADD3 R6, R8, R14, RZ ;  /* 0x0000000e08067210 */ /* 0x000fc80007ffe0ff */
[----:B------:R-:W-:-:S04]  /*f560*/  LOP3.LUT R6, R6, 0x1, RZ, 0xc0, !PT ;  /* 0x0000000106067812 */ /* 0x000fc800078ec0ff */
[----:B------:R-:W-:Y:S01]  /*f570*/  ISETP.NE.U32.AND P0, PT, R6, 0x1, PT ;  /* 0x000000010600780c */ /* 0x000fe20003f05070 */
[----:B------:R-:W-:-:S12]  /*f580*/  VIADD R6, R8, 0xfffffffe ;  /* 0xfffffffe08067836 */ /* 0x000fd80000000000 */
[----:B------:R-:W-:Y:S05]  /*f590*/  @P0 BRA `(.L_x_332) ;  /* 0x0000000800580947 */ /* 0x000fea0003800000 */
[----:B------:R-:W2:Y:S04]  /*f5a0*/  LDL R9, [R1] ;  /* 0x0000000001097983 */ /* 0x000ea80000100800 */
[----:B------:R-:W3:Y:S01]  /*f5b0*/  LDL R8, [R1+0x8] ;  /* 0x0000080001087983 */ /* 0x000ee20000100800 */
[----:B------:R-:W-:Y:S01]  /*f5c0*/  BSSY B2, `(.L_x_333) ;  /* 0x000008f000027945 */ /* 0x000fe20003800000 */
[----:B--2---:R-:W-:-:S05]  /*f5d0*/  VIADD R13, R9, 0x1 ;  /* 0x00000001090d7836 */ /* 0x004fca0000000000 */
[----:B------:R-:W-:-:S04]  /*f5e0*/  ISETP.NE.AND P0, PT, R13, 0x2, PT ;  /* 0x000000020d00780c */ /* 0x000fc80003f05270 */
[----:B------:R-:W-:Y:S02]  /*f5f0*/  SEL R15, RZ, 0x1, P0 ;  /* 0x00000001ff0f7807 */ /* 0x000fe40000000000 */
[----:B------:R-:W-:Y:S02]  /*f600*/  SEL R13, R13, RZ, P0 ;  /* 0x000000ff0d0d7207 */ /* 0x000fe40000000000 */
[----:B---3--:R-:W-:Y:S01]  /*f610*/  LOP3.LUT R15, R8, R15, RZ, 0x3c, !PT ;  /* 0x0000000f080f7212 */ /* 0x008fe200078e3cff */
[----:B------:R-:W-:Y:S06]  /*f620*/  @!P6 BRA `(.L_x_334) ;  /* 0x000000080020e947 */ /* 0x000fec0003800000 */
[----:B------:R-:W-:Y:S01]  /*f630*/  ISETP.NE.U32.AND P0, PT, R2, RZ, PT ;  /* 0x000000ff0200720c */ /* 0x000fe20003f05070 */
[----:B------:R-:W-:-:S03]  /*f640*/  IMAD.MOV.U32 R8, RZ, RZ, R5 ;  /* 0x000000ffff087224 */ /* 0x000fc600078e0005 */
[----:B------:R-:W-:-:S13]  /*f650*/  ISETP.NE.AND.EX P0, PT, R3, RZ, PT, P0 ;  /* 0x000000ff0300720c */ /* 0x000fda0003f05300 */
[----:B------:R-:W-:Y:S05]  /*f660*/  @!P0 BRA `(.L_x_335) ;  /* 0x0000000000488947 */ /* 0x000fea0003800000 */
[----:B------:R-:W0:Y:S01]  /*f670*/  LDC R18, c[0x0][0x41c] ;  /* 0x00010700ff127b82 */ /* 0x000e220000000800 */
[----:B------:R-:W-:Y:S01]  /*f680*/  ULDC.64 UR4, c[0x0][0x408] ;  /* 0x0001020000047ab9 */ /* 0x000fe20000000a00 */
[----:B------:R-:W-:Y:S01]  /*f690*/  ULDC.64 UR6, c[0x0][0x208] ;  /* 0x0000820000067ab9 */ /* 0x000fe20000000a00 */
[----:B0-----:R-:W-:-:S13]  /*f6a0*/  ISETP.NE.AND P0, PT, R18, 0x1, PT ;  /* 0x000000011200780c */ /* 0x001fda0003f05270 */
[----:B------:R-:W0:Y:S02]  /*f6b0*/  @P0 LDC.64 R8, c[0x0][0x420] ;  /* 0x00010800ff080b82 */ /* 0x000e240000000a00 */
[----:B0-----:R-:W-:-:S04]  /*f6c0*/  @P0 IMAD.HI.U32 R10, R6, R8, RZ ;  /* 0x00000008060a0227 */ /* 0x001fc800078e00ff */
[----:B------:R-:W-:Y:S01]  /*f6d0*/  IMAD.MOV.U32 R8, RZ, RZ, R6 ;  /* 0x000000ffff087224 */ /* 0x000fe200078e0006 */
[----:B------:R-:W-:Y:S01]  /*f6e0*/  @P0 SHF.R.U32.HI R8, RZ, R9, R10 ;  /* 0x00000009ff080219 */ /* 0x000fe2000001160a */
[----:B------:R-:W-:-:S03]  /*f6f0*/  IMAD R10, R12, UR4, RZ ;  /* 0x000000040c0a7c24 */ /* 0x000fc6000f8e02ff */
[----:B------:R-:W-:Y:S01]  /*f700*/  SHF.R.S32.HI R9, RZ, 0x1f, R8 ;  /* 0x0000001fff097819 */ /* 0x000fe20000011408 */
[C---:B------:R-:W-:Y:S02]  /*f710*/  IMAD R17, R0.reuse, UR5, R10 ;  /* 0x0000000500117c24 */ /* 0x040fe4000f8e020a */
[----:B------:R-:W-:-:S04]  /*f720*/  IMAD.WIDE.U32 R10, R0, UR4, R8 ;  /* 0x00000004000a7c25 */ /* 0x000fc8000f8e0008 */
[----:B------:R-:W-:Y:S01]  /*f730*/  IMAD.IADD R17, R17, 0x1, R11 ;  /* 0x0000000111117824 */ /* 0x000fe200078e020b */
[----:B------:R-:W-:Y:S01]  /*f740*/  LEA R2, P0, R10, R2, 0x2 ;  /* 0x000000020a027211 */ /* 0x000fe200078010ff */
[----:B------:R-:W-:-:S03]  /*f750*/  IMAD.MOV R8, RZ, RZ, -R8 ;  /* 0x000000ffff087224 */ /* 0x000fc600078e0a08 */
[----:B------:R-:W-:Y:S01]  /*f760*/  LEA.HI.X R3, R10, R3, R17, 0x2, P0 ;  /* 0x000000030a037211 */ /* 0x000fe200000f1411 */
[----:B------:R-:W-:-:S04]  /*f770*/  IMAD R6, R18, R8, R6 ;  /* 0x0000000812067224 */ /* 0x000fc800078e0206 */
[----:B------:R0:W5:Y:S04]  /*f780*/  LDG.E R8, desc[UR6][R2.64] ;  /* 0x0000000602087981 */ /* 0x000168000c1e1900 */
.L_x_335:
[----:B0-----:R-:W0:Y:S01]  /*f790*/  S2R R3, SR_CgaCtaId ;  /* 0x0000000000037919 */ /* 0x001e220000008800 */
[----:B------:R-:W-:-:S04]  /*f7a0*/  MOV R2, 0x400 ;  /* 0x0000040000027802 */ /* 0x000fc80000000f00 */
[----:B0-----:R-:W-:Y:S02]  /*f7b0*/  LEA R2, R3, R2, 0x18 ;  /* 0x0000000203027211 */ /* 0x001fe400078ec0ff */
[----:B------:R-:W-:-:S03]  /*f7c0*/  SHF.L.U32 R3, R15, 0x1f, RZ ;  /* 0x0000001f0f037819 */ /* 0x000fc600000006ff */
[----:B------:R-:W-:-:S04]  /*f7d0*/  IMAD R2, R13, 0x8, R2 ;  /* 0x000000080d027824 */ /* 0x000fc800078e0202 */
[----:B------:R-:W0:Y:S02]  /*f7e0*/  SYNCS.PHASECHK.TRANS64.TRYWAIT P0, [R2+URZ+0x38840], R3 ;  /* 0x03884003020075a7 */ /* 0x000e24000800017f */
[----:B0-----:R-:W-:Y:S05]  /*f7f0*/  @!P0 BRA `(.L_x_336) ;  /* 0x0000003000248947 */ /* 0x001fea0003800000 */
.L_x_397:
        /* <DEDUP_REMOVED lines=11> */
.L_x_337:
[----:B------:R-:W2:Y:S04]  /*f8b0*/  LDL R17, [R1+0x4] ;  /* 0x0000040001117983 */ /* 0x000ea80000100800 */
[----:B------:R-:W3:Y:S01]  /*f8c0*/  LDL.LU R11, [R1+0x8] ;  /* 0x00000800010b7983 */ /* 0x000ee20000300800 */
[----:B0-----:R-:W-:-:S03]  /*f8d0*/  MOV R3, 0x400 ;  /* 0x0000040000037802 */ /* 0x001fc60000000f00 */
[----:B------:R-:W4:Y:S01]  /*f8e0*/  LDL R9, [R1] ;  /* 0x0000000001097983 */ /* 0x000f220000100800 */
[----:B------:R-:W0:Y:S01]  /*f8f0*/  S2R R10, SR_CgaCtaId ;  /* 0x00000000000a7919 */ /* 0x000e220000008800 */
[----:B------:R-:W-:Y:S02]  /*f900*/  R2UR UR9, R2 ;  /* 0x00000000020972ca */ /* 0x000fe400000e0000 */
[----:B------:R-:W-:Y:S01]  /*f910*/  R2UR UR11, R6 ;  /* 0x00000000060b72ca */ /* 0x000fe200000e0000 */
[----:B------:R-:W-:Y:S01]  /*f920*/  UIADD3 UR4, UP0, UR36, 0x370, URZ ;  /* 0x0000037024047890 */ /* 0x000fe2000ff1e03f */
[----:B------:R-:W-:Y:S02]  /*f930*/  R2UR UR12, R4 ;  /* 0x00000000040c72ca */ /* 0x000fe400000e0000 */
[----:B-----5:R-:W-:Y:S02]  /*f940*/  R2UR UR13, R8 ;  /* 0x00000000080d72ca */ /* 0x020fe400000e0000 */
[----:B0-----:R-:W-:-:S05]  /*f950*/  LEA R3, R10, R3, 0x18 ;  /* 0x000000030a037211 */ /* 0x001fca00078ec0ff */
        /* <DEDUP_REMOVED lines=11> */
[----:B------:R-:W-:Y:S01]  /*fa10*/  VIADD R3, R3, 0x38800 ;  /* 0x0003880003037836 */ /* 0x000fe20000000000 */
[----:B------:R-:W-:Y:S01]  /*fa20*/  UMOV UR18, 0x80 ;  /* 0x0000008000127882 */ /* 0x000fe20000000000 */
[----:B------:R-:W-:Y:S01]  /*fa30*/  UMOV UR19, 0xc0 ;  /* 0x000000c000137882 */ /* 0x000fe20000000000 */
[----:B--2---:R-:W-:-:S13]  /*fa40*/  R2UR UR5, R17 ;  /* 0x00000000110572ca */ /* 0x004fda00000e0000 */
[----:B------:R-:W-:Y:S02]  /*fa50*/  UIMAD UR11, UR11, 0x50, UR5 ;  /* 0x000000500b0b78a4 */ /* 0x000fe4000f8e0205 */
[----:B------:R-:W-:Y:S01]  /*fa60*/  UIADD3.X UR5, URZ, UR37, URZ, UP0, !UPT ;  /* 0x000000253f057290 */ /* 0x000fe200087fe43f */
[----:B---3--:R-:W-:Y:S02]  /*fa70*/  SHF.L.U32 R2, R11, 0x1f, RZ ;  /* 0x0000001f0b027819 */ /* 0x008fe400000006ff */
[----:B----4-:R-:W-:-:S06]  /*fa80*/  LEA R3, R9, R3, 0x3 ;  /* 0x0000000309037211 */ /* 0x010fcc00078e18ff */
[----:B------:R0:W-:Y:S02]  /*fa90*/  UTMALDG.4D [UR8], [UR4], desc[UR6] ;  /* 0x00000608040075b4 */ /* 0x0001e40008019000 */
[----:B0-----:R-:W-:Y:S01]  /*faa0*/  UMOV UR8, UR15 ;  /* 0x0000000f00087c82 */ /* 0x001fe20008000000 */
[----:B------:R-:W-:Y:S02]  /*fab0*/  UMOV UR10, UR17 ;  /* 0x00000011000a7c82 */ /* 0x000fe40008000000 */
[----:B------:R0:W-:Y:S02]  /*fac0*/  UTMALDG.4D [UR8], [UR4], desc[UR6] ;  /* 0x00000608040075b4 */ /* 0x0001e40008019000 */
[----:B0-----:R-:W-:Y:S01]  /*fad0*/  UMOV UR8, UR16 ;  /* 0x0000001000087c82 */ /* 0x001fe20008000000 */
[----:B------:R-:W-:Y:S02]  /*fae0*/  UMOV UR10, UR18 ;  /* 0x00000012000a7c82 */ /* 0x000fe40008000000 */
[----:B------:R0:W-:Y:S02]  /*faf0*/  UTMALDG.4D [UR8], [UR4], desc[UR6] ;  /* 0x00000608040075b4 */ /* 0x0001e40008019000 */
[----:B0-----:R-:W-:Y:S01]  /*fb00*/  UMOV UR8, UR14 ;  /* 0x0000000e00087c82 */ /* 0x001fe20008000000 */
[----:B------:R-:W-:-:S02]  /*fb10*/  UMOV UR10, UR19 ;  /* 0x00000013000a7c82 */ /* 0x000fc40008000000 */
[----:B------:R0:W-:Y:S01]  /*fb20*/  UTMALDG.4D [UR8], [UR4], desc[UR6] ;  /* 0x00000608040075b4 */ /* 0x0001e20008019000 */
[----:B------:R-:W1:Y:S02]  /*fb30*/  SYNCS.PHASECHK.TRANS64.TRYWAIT P0, [R3+URZ+0x60], R2 ;  /* 0x00006002030075a7 */ /* 0x000e64000800017f */
[----:B01----:R-:W-:Y:S05]  /*fb40*/  @!P0 BRA `(.L_x_338) ;  /* 0x0000002c00648947 */ /* 0x003fea0003800000 */
.L_x_398:
[----:B------:R-:W-:Y:S05]  /*fb50*/  @P1 BRA `(.L_x_339) ;  /* 0x0000000000301947 */ /* 0x000fea0003800000 */
[----:B------:R-:W1:Y:S01]  /*fb60*/  S2R R9, SR_TID.X ;  /* 0x0000000000097919 */ /* 0x000e620000002100 */
[----:B------:R-:W-:Y:S01]  /*fb70*/  MOV R10, 0x400 ;  /* 0x00000400000a7802 */ /* 0x000fe20000000f00 */
[----:B------:R-:W2:Y:S01]  /*fb80*/  S2R R11, SR_CgaCtaId ;  /* 0x00000000000b7919 */ /* 0x000ea20000008800 */
[----:B-1----:R-:W-:Y:S02]  /*fb90*/  LOP3.LUT R17, R9, 0x1f, RZ, 0xc0, !PT ;  /* 0x0000001f09117812 */ /* 0x002fe400078ec0ff */
[----:B------:R-:W3:Y:S02]  /*fba0*/  LDL R9, [R1] ;  /* 0x0000000001097983 */ /* 0x000ee40000100800 */
[----:B------:R-:W-:Y:S02]  /*fbb0*/  ISETP.NE.AND P0, PT, R17, RZ, PT ;  /* 0x000000ff1100720c */ /* 0x000fe40003f05270 */
[----:B--2---:R-:W-:Y:S01]  /*fbc0*/  LEA R10, R11, R10, 0x18 ;  /* 0x0000000a0b0a7211 */ /* 0x004fe200078ec0ff */
[----:B0-----:R-:W-:-:S04]  /*fbd0*/  IMAD.MOV.U32 R3, RZ, RZ, 0xa000 ;  /* 0x0000a000ff037424 */ /* 0x001fc800078e00ff */
[----:B---3--:R-:W-:-:S04]  /*fbe0*/  IMAD R2, R9, 0x8, R10 ;  /* 0x0000000809027824 */ /* 0x008fc800078e020a */
[----:B------:R1:W-:Y:S02]  /*fbf0*/  SYNCS.ARRIVE.TRANS64 RZ, [R2+URZ+0x38850], R3 ;  /* 0x0388500302ff79a7 */ /* 0x0003e4000800003f */
[----:B------:R-:W-:Y:S05]  /*fc00*/  @!P0 BRA `(.L_x_339) ;  /* 0x0000000000048947 */ /* 0x000fea0003800000 */
[----:B------:R-:W-:Y:S01]  /*fc10*/  BPT.TRAP 0x1 ;  /* 0x000000040000795c */ /* 0x000fe20000300000 */
.L_x_339:
[----:B01----:R-:W2:Y:S01]  /*fc20*/  LDL.LU R2, [R1+0xc] ;  /* 0x00000c0001027983 */ /* 0x003ea20000300800 */
[----:B------:R-:W-:-:S03]  /*fc30*/  MOV R10, 0x400 ;  /* 0x00000400000a7802 */ /* 0x000fc60000000f00 */
[----:B------:R-:W3:Y:S04]  /*fc40*/  LDL.LU R9, [R1] ;  /* 0x0000000001097983 */ /* 0x000ee80000300800 */
[----:B------:R-:W4:Y:S01]  /*fc50*/  LDL R3, [R1+0x4] ;  /* 0x0000040001037983 */ /* 0x000f220000100800 */
[----:B------:R-:W0:Y:S01]  /*fc60*/  S2R R11, SR_CgaCtaId ;  /* 0x00000000000b7919 */ /* 0x000e220000008800 */
[----:B------:R-:W-:Y:S01]  /*fc70*/  R2UR UR13, R5 ;  /* 0x00000000050d72ca */ /* 0x000fe200000e0000 */
[----:B------:R-:W-:Y:S01]  /*fc80*/  UIADD3 UR4, UP0, UR36, 0x470, URZ ;  /* 0x0000047024047890 */ /* 0x000fe2000ff1e03f */
[----:B------:R-:W-:Y:S02]  /*fc90*/  R2UR UR12, R4 ;  /* 0x00000000040c72ca */ /* 0x000fe400000e0000 */
[----:B0-----:R-:W-:Y:S01]  /*fca0*/  LEA R10, R11, R10, 0x18 ;  /* 0x0000000a0b0a7211 */ /* 0x001fe200078ec0ff */
[----:B------:R-:W-:Y:S01]  /*fcb0*/  UMOV UR10, URZ ;  /* 0x0000003f000a7c82 */ /* 0x000fe20008000000 */
[----:B------:R-:W-:Y:S01]  /*fcc0*/  UMOV UR6, 0x0 ;  /* 0x0000000000067882 */ /* 0x000fe20000000000 */
[----:B------:R-:W-:Y:S01]  /*fcd0*/  UMOV UR7, 0x14f00000 ;  /* 0x14f0000000077882 */ /* 0x000fe20000000000 */
[----:B------:R-:W-:Y:S01]  /*fce0*/  UMOV UR17, 0x40 ;  /* 0x0000004000117882 */ /* 0x000fe20000000000 */
[----:B------:R0:W-:Y:S01]  /*fcf0*/  STL [R1+0xc], R6 ;  /* 0x00000c0601007387 */ /* 0x0001e20000100800 */
[----:B------:R-:W-:Y:S01]  /*fd00*/  IMAD.MOV.U32 R5, RZ, RZ, R8 ;  /* 0x000000ffff057224 */ /* 0x000fe200078e0008 */
[----:B--2---:R-:W-:Y:S01]  /*fd10*/  R2UR UR11, R2 ;  /* 0x00000000020b72ca */ /* 0x004fe200000e0000 */
[----:B---3--:R-:W-:-:S05]  /*fd20*/  IMAD R2, R9, 0x8, R10 ;  /* 0x0000000809027824 */ /* 0x008fca00078e020a */
[----:B------:R-:W-:Y:S01]  /*fd30*/  R2UR UR9, R2 ;  /* 0x00000000020972ca */ /* 0x000fe200000e0000 */
[----:B------:R-:W-:Y:S01]  /*fd40*/  IMAD R2, R9, 0xa000, R10 ;  /* 0x0000a00009027824 */ /* 0x000fe200078e020a */
[----:B----4-:R-:W-:-:S04]  /*fd50*/  R2UR UR5, R3 ;  /* 0x00000000030572ca */ /* 0x010fc800000e0000 */
[----:B------:R-:W-:-:S07]  /*fd60*/  R2UR UR16, R2 ;  /* 0x00000000021072ca */ /* 0x000fce00000e0000 */
[----:B------:R-:W-:Y:S02]  /*fd70*/  UIADD3 UR9, UR9, 0x38850, URZ ;  /* 0x0003885009097890 */ /* 0x000fe4000fffe03f */
[----:B------:R-:W-:Y:S02]  /*fd80*/  UIMAD UR11, UR11, 0x50, UR5 ;  /* 0x000000500b0b78a4 */ /* 0x000fe4000f8e0205 */
[----:B------:R-:W-:Y:S02]  /*fd90*/  UIADD3.X UR5, URZ, UR37, URZ, UP0, !UPT ;  /* 0x000000253f057290 */ /* 0x000fe400087fe43f */
[----:B------:R-:W-:Y:S02]  /*fda0*/  UIADD3 UR8, UR16, 0x400, URZ ;  /* 0x0000040010087890 */ /* 0x000fe4000fffe03f */
[----:B------:R-:W-:Y:S02]  /*fdb0*/  UIADD3 UR14, UR16, 0x2c00, URZ ;  /* 0x00002c00100e7890 */ /* 0x000fe4000fffe03f */
[----:B------:R-:W-:-:S02]  /*fdc0*/  UIADD3 UR15, UR16, 0x5400, URZ ;  /* 0x00005400100f7890 */ /* 0x000fc4000fffe03f */
[----:B------:R-:W-:-:S03]  /*fdd0*/  UIADD3 UR16, UR16, 0x7c00, URZ ;  /* 0x00007c0010107890 */ /* 0x000fc6000fffe03f */
        /* <DEDUP_REMOVED lines=12> */
[----:B0-----:R-:W-:Y:S01]  /*fea0*/  NOP ;  /* 0x0000000000007918 */ /* 0x001fe20000000000 */
.L_x_334:
[----:B------:R-:W-:Y:S05]  /*feb0*/  BSYNC B2 ;  /* 0x0000000000027941 */ /* 0x000fea0003800000 */
.L_x_333:
[----:B------:R-:W2:Y:S04]  /*fec0*/  LDL.LU R2, [R1+0x18] ;  /* 0x0000180001027983 */ /* 0x000ea80000300800 */
[----:B------:R0:W-:Y:S04]  /*fed0*/  STL [R1], R13 ;  /* 0x0000000d01007387 */ /* 0x0001e80000100800 */
[----:B------:R0:W-:Y:S02]  /*fee0*/  STL [R1+0x8], R15 ;  /* 0x0000080f01007387 */ /* 0x0001e40000100800 */
[----:B0-2---:R-:W-:-:S07]  /*fef0*/  VIADD R6, R2, 0xfffffffd ;  /* 0xfffffffd02067836 */ /* 0x005fce0000000000 */
.L_x_332:
[----:B------:R-:W-:Y:S05]  /*ff00*/  BSYNC B1 ;  /* 0x0000000000017941 */ /* 0x000fea0003800000 */
.L_x_331:
[----:B------:R-:W-:-:S05]  /*ff10*/  IMAD.MOV R14, RZ, RZ, -R14 ;  /* 0x000000ffff0e7224 */ /* 0x000fca00078e0a0e */
[----:B------:R-:W-:-:S13]  /*ff20*/  ISETP.NE.AND P0, PT, R7, R14, PT ;  /* 0x0000000e0700720c */ /* 0x000fda0003f05270 */
[----:B------:R-:W-:Y:S05]  /*ff30*/  @!P0 BRA `(.L_x_330) ;  /* 0x00000010007c8947 */ /* 0x000fea0003800000 */
[----:B------:R-:W-:-:S07]  /*ff40*/  IMAD.MOV.U32 R10, RZ, RZ, R5 ;  /* 0x000000ffff0a7224 */ /* 0x000fce00078e0005 */
.L_x_354:
[----:B------:R-:W2:Y:S04]  /*ff50*/  LDL R3, [R1] ;  /* 0x0000000001037983 */ /* 0x000ea80000100800 */
[----:B------:R-:W3:Y:S01]  /*ff60*/  LDL R2, [R1+0x8] ;  /* 0x0000080001027983 */ /* 0x000ee20000100800 */
[----:B------:R-:W-:Y:S05]  /*ff70*/  YIELD ;  /* 0x0000000000007946 */ /* 0x000fea0003800000 */
[----:B------:R-:W-:Y:S01]  /*ff80*/  BSSY B1, `(.L_x_340) ;  /* 0x000008a000017945 */ /* 0x000fe20003800000 */
[----:B--2---:R-:W-:-:S05]  /*ff90*/  VIADD R7, R3, 0x1 ;  /* 0x0000000103077836 */ /* 0x004fca0000000000 */
[----:B------:R-:W-:-:S04]  /*ffa0*/  ISETP.NE.AND P0, PT, R7, 0x2, PT ;  /* 0x000000020700780c */ /* 0x000fc80003f05270 */
[----:B------:R-:W-:Y:S02]  /*ffb0*/  SEL R8, RZ, 0x1, P0 ;  /* 0x00000001ff087807 */ /* 0x000fe40000000000 */
[----:B------:R-:W-:Y:S02]  /*ffc0*/  SEL R7, R7, RZ, P0 ;  /* 0x000000ff07077207 */ /* 0x000fe40000000000 */
[----:B---3--:R-:W-:Y:S01]  /*ffd0*/  LOP3.LUT R8, R2, R8, RZ, 0x3c, !PT ;  /* 0x0000000802087212 */ /* 0x008fe200078e3cff */
[----:B0-----:R-:W-:Y:S06]  /*ffe0*/  @!P6 BRA `(.L_x_341) ;  /* 0x00000008000ce947 */ /* 0x001fec0003800000 */
[----:B------:R-:W-:Y:S01]  /*fff0*/  ULDC.64 UR4, c[0x0][0x3f8] ;  /* 0x0000fe0000047ab9 */ /* 0x000fe20000000a00 */
[----:B------:R-:W-:Y:S01]  /*10000*/  IMAD.MOV.U32 R9, RZ, RZ, R6 ;  /* 0x000000ffff097224 */ /* 0x000fe200078e0006 */
[----:B------:R-:W-:-:S04]  /*10010*/  ISETP.NE.U32.AND P0, PT, RZ, UR4, PT ;  /* 0x00000004ff007c0c */ /* 0x000fc8000bf05070 */
[----:B------:R-:W-:-:S13]  /*10020*/  ISETP.NE.AND.EX P0, PT, RZ, UR5, PT, P0 ;  /* 0x00000005ff007c0c */ /* 0x000fda000bf05300 */
[----:B------:R-:W-:Y:S05]  /*10030*/  @!P0 BRA `(.L_x_342) ;  /* 0x0000000000488947 */ /* 0x000fea0003800000 */
[----:B------:R-:W0:Y:S01]  /*10040*/  LDC R9, c[0x0][0x41c] ;  /* 0x00010700ff097b82 */ /* 0x000e220000000800 */
[----:B------:R-:W-:Y:S01]  /*10050*/  ULDC.64 UR6, c[0x0][0x408] ;  /* 0x0001020000067ab9 */ /* 0x000fe20000000a00 */
[----:B------:R-:W-:Y:S01]  /*10060*/  ULDC.64 UR8, c[0x0][0x208] ;  /* 0x0000820000087ab9 */ /* 0x000fe20000000a00 */
[----:B0-----:R-:W-:-:S13]  /*10070*/  ISETP.NE.AND P0, PT, R9, 0x1, PT ;  /* 0x000000010900780c */ /* 0x001fda0003f05270 */
[----:B------:R-:W0:Y:S02]  /*10080*/  @P0 LDC.64 R2, c[0x0][0x420] ;  /* 0x00010800ff020b82 */ /* 0x000e240000000a00 */
[----:B0-----:R-:W-:Y:S01]  /*10090*/  @P0 IMAD.HI.U32 R10, R6, R2, RZ ;  /* 0x00000002060a0227 */ /* 0x001fe200078e00ff */
[----:B------:R-:W-:-:S04]  /*100a0*/  MOV R2, R6 ;  /* 0x0000000600027202 */ /* 0x000fc80000000f00 */
[----:B------:R-:W-:Y:S01]  /*100b0*/  @P0 SHF.R.U32.HI R2, RZ, R3, R10 ;  /* 0x00000003ff020219 */ /* 0x000fe2000001160a */
[----:B------:R-:W-:-:S04]  /*100c0*/  IMAD R10, R12, UR6, RZ ;  /* 0x000000060c0a7c24 */ /* 0x000fc8000f8e02ff */
[----:B------:R-:W-:Y:S02]  /*100d0*/  IMAD.MOV R3, RZ, RZ, -R2 ;  /* 0x000000ffff037224 */ /* 0x000fe400078e0a02 */
[----:B------:R-:W-:Y:S02]  /*100e0*/  IMAD R10, R0, UR7, R10 ;  /* 0x00000007000a7c24 */ /* 0x000fe4000f8e020a */
[----:B------:R-:W-:Y:S01]  /*100f0*/  IMAD R9, R9, R3, R6 ;  /* 0x0000000309097224 */ /* 0x000fe200078e0206 */
[----:B------:R-:W-:-:S03]  /*10100*/  SHF.R.S32.HI R3, RZ, 0x1f, R2 ;  /* 0x0000001fff037819 */ /* 0x000fc60000011402 */
[----:B------:R-:W-:-:S04]  /*10110*/  IMAD.WIDE.U32 R2, R0, UR6, R2 ;  /* 0x0000000600027c25 */ /* 0x000fc8000f8e0002 */
[----:B------:R-:W-:Y:S01]  /*10120*/  IMAD.IADD R3, R10, 0x1, R3 ;  /* 0x000000010a037824 */ /* 0x000fe200078e0203 */
[----:B------:R-:W-:-:S04]  /*10130*/  LEA R10, P0, R2, UR4, 0x2 ;  /* 0x00000004020a7c11 */ /* 0x000fc8000f8010ff */
[----:B------:R-:W-:-:S05]  /*10140*/  LEA.HI.X R11, R2, UR5, R3, 0x2, P0 ;  /* 0x00000005020b7c11 */ /* 0x000fca00080f1403 */
[----:B------:R0:W5:Y:S04]  /*10150*/  LDG.E R10, desc[UR8][R10.64] ;  /* 0x000000080a0a7981 */ /* 0x000168000c1e1900 */
.L_x_342:
[----:B------:R-:W1:Y:S01]  /*10160*/  S2R R3, SR_CgaCtaId ;  /* 0x0000000000037919 */ /* 0x000e620000008800 */
[----:B------:R-:W-:-:S04]  /*10170*/  MOV R2, 0x400 ;  /* 0x0000040000027802 */ /* 0x000fc80000000f00 */
[----:B-1----:R-:W-:Y:S02]  /*10180*/  LEA R2, R3, R2, 0x18 ;  /* 0x0000000203027211 */ /* 0x002fe400078ec0ff */
[----:B------:R-:W-:-:S03]  /*10190*/  SHF.L.U32 R3, R8, 0x1f, RZ ;  /* 0x0000001f08037819 */ /* 0x000fc600000006ff */
[----:B------:R-:W-:-:S04]  /*101a0*/  IMAD R2, R7, 0x8, R2 ;  /* 0x0000000807027824 */ /* 0x000fc800078e0202 */
[----:B------:R-:W1:Y:S02]  /*101b0*/  SYNCS.PHASECHK.TRANS64.TRYWAIT P0, [R2+URZ+0x38840], R3 ;  /* 0x03884003020075a7 */ /* 0x000e64000800017f */
[----:B-1----:R-:W-:Y:S05]  /*101c0*/  @!P0 BRA `(.L_x_343) ;  /* 0x0000002400d88947 */ /* 0x002fea0003800000 */
.L_x_399:
[----:B0-----:R-:W0:Y:S02]  /*101d0*/  S2R R11, SR_TID.X ;  /* 0x00000000000b7919 */ /* 0x001e240000002100 */
[----:B0-----:R-:W-:-:S04]  /*101e0*/  LOP3.LUT R11, R11, 0x7f, RZ, 0xc0, !PT ;  /* 0x0000007f0b0b7812 */ /* 0x001fc800078ec0ff */
[----:B------:R-:W-:-:S13]  /*101f0*/  ISETP.NE.AND P0, PT, R11, RZ, PT ;  /* 0x000000ff0b00720c */ /* 0x000fda0003f05270 */
[----:B------:R-:W-:Y:S05]  /*10200*/  @P0 BRA `(.L_x_344) ;  /* 0x00000000001c0947 */ /* 0x000fea0003800000 */
[----:B------:R-:W0:Y:S01]  /*10210*/  S2R R11, SR_TID.X ;  /* 0x00000000000b7919 */ /* 0x000e220000002100 */
[----:B-1----:R-:W-:-:S04]  /*10220*/  IMAD.MOV.U32 R3, RZ, RZ, 0xa000 ;  /* 0x0000a000ff037424 */ /* 0x002fc800078e00ff */
[----:B------:R2:W-:Y:S01]  /*10230*/  SYNCS.ARRIVE.TRANS64 RZ, [R2+URZ+0x38830], R3 ;  /* 0x0388300302ff79a7 */ /* 0x0005e2000800003f */
[----:B0-----:R-:W-:-:S04]  /*10240*/  LOP3.LUT R11, R11, 0x1f, RZ, 0xc0, !PT ;  /* 0x0000001f0b0b7812 */ /* 0x001fc800078ec0ff */
[----:B------:R-:W-:-:S13]  /*10250*/  ISETP.NE.AND P1, PT, R11, RZ, PT ;  /* 0x000000ff0b00720c */ /* 0x000fda0003f25270 */
[----:B--2---:R-:W-:Y:S05]  /*10260*/  @!P1 BRA `(.L_x_344) ;  /* 0x0000000000049947 */ /* 0x004fea0003800000 */
[----:B------:R-:W-:Y:S01]  /*10270*/  BPT.TRAP 0x1 ;  /* 0x000000040000795c */ /* 0x000fe20000300000 */
.L_x_344:
[----:B------:R-:W2:Y:S04]  /*10280*/  LDL R15, [R1+0x4] ;  /* 0x00000400010f7983 */ /* 0x000ea80000100800 */
[----:B-1----:R-:W3:Y:S01]  /*10290*/  LDL.LU R3, [R1+0x8] ;  /* 0x0000080001037983 */ /* 0x002ee20000300800 */
[----:B------:R-:W-:-:S03]  /*102a0*/  MOV R13, 0x400 ;  /* 0x00000400000d7802 */ /* 0x000fc60000000f00 */
        /* <DEDUP_REMOVED lines=25> */
[----:B---3--:R-:W-:Y:S01]  /*10440*/  SHF.L.U32 R3, R3, 0x1f, RZ ;  /* 0x0000001f03037819 */ /* 0x008fe200000006ff */
[----:B----4-:R-:W-:-:S07]  /*10450*/  IMAD R2, R11, 0x8, R2 ;  /* 0x000000080b027824 */ /* 0x010fce00078e0202 */
        /* <DEDUP_REMOVED lines=12> */
.L_x_400:
        /* <DEDUP_REMOVED lines=8> */
.L_x_346:
[----:B------:R-:W2:Y:S01]  /*105a0*/  LDL.LU R15, [R1+0xc] ;  /* 0x00000c00010f7983 */ /* 0x000ea20000300800 */
[----:B------:R-:W-:-:S03]  /*105b0*/  MOV R13, 0x400 ;  /* 0x00000400000d7802 */ /* 0x000fc60000000f00 */
[----:B0-----:R-:W3:Y:S04]  /*105c0*/  LDL.LU R3, [R1] ;  /* 0x0000000001037983 */ /* 0x001ee80000300800 */
[----:B------:R-:W4:Y:S01]  /*105d0*/  LDL R11, [R1+0x4] ;  /* 0x00000400010b7983 */ /* 0x000f220000100800 */
[----:B------:R-:W0:Y:S01]  /*105e0*/  S2R R14, SR_CgaCtaId ;  /* 0x00000000000e7919 */ /* 0x000e220000008800 */
[----:B------:R-:W-:Y:S01]  /*105f0*/  R2UR UR9, R2 ;  /* 0x00000000020972ca */ /* 0x000fe200000e0000 */
[----:B------:R-:W-:Y:S01]  /*10600*/  UIADD3 UR4, UP0, UR36, 0x470, URZ ;  /* 0x0000047024047890 */ /* 0x000fe2000ff1e03f */
[----:B------:R-:W-:Y:S02]  /*10610*/  R2UR UR13, R5 ;  /* 0x00000000050d72ca */ /* 0x000fe400000e0000 */
[----:B------:R-:W-:-:S02]  /*10620*/  R2UR UR12, R4 ;  /* 0x00000000040c72ca */ /* 0x000fc400000e0000 */
[----:B0-----:R-:W-:-:S07]  /*10630*/  LEA R13, R14, R13, 0x18 ;  /* 0x0000000d0e0d7211 */ /* 0x001fce00078ec0ff */
[----:B------:R-:W-:Y:S01]  /*10640*/  UIADD3 UR9, UR9, 0x50, URZ ;  /* 0x0000005009097890 */ /* 0x000fe2000fffe03f */
[----:B------:R-:W-:Y:S01]  /*10650*/  UMOV UR10, URZ ;  /* 0x0000003f000a7c82 */ /* 0x000fe20008000000 */
[----:B------:R-:W-:Y:S01]  /*10660*/  UMOV UR6, 0x0 ;  /* 0x0000000000067882 */ /* 0x000fe20000000000 */
[----:B------:R-:W-:Y:S01]  /*10670*/  UMOV UR7, 0x14f00000 ;  /* 0x14f0000000077882 */ /* 0x000fe20000000000 */
[----:B------:R-:W-:Y:S01]  /*10680*/  UMOV UR17, 0x40 ;  /* 0x0000004000117882 */ /* 0x000fe20000000000 */
[----:B------:R0:W-:Y:S01]  /*10690*/  STL [R1+0xc], R9 ;  /* 0x00000c0901007387 */ /* 0x0001e20000100800 */
[----:B------:R-:W-:Y:S01]  /*106a0*/  IMAD.MOV.U32 R5, RZ, RZ, R10 ;  /* 0x000000ffff057224 */ /* 0x000fe200078e000a */
[----:B--2---:R-:W-:Y:S01]  /*106b0*/  R2UR UR11, R15 ;  /* 0x000000000f0b72ca */ /* 0x004fe200000e0000 */
[----:B---3--:R-:W-:Y:S01]  /*106c0*/  IMAD R3, R3, 0xa000, R13 ;  /* 0x0000a00003037824 */ /* 0x008fe200078e020d */
[----:B----4-:R-:W-:-:S04]  /*106d0*/  R2UR UR5, R11 ;  /* 0x000000000b0572ca */ /* 0x010fc800000e0000 */
[----:B------:R-:W-:-:S09]  /*106e0*/  R2UR UR14, R3 ;  /* 0x00000000030e72ca */ /* 0x000fd200000e0000 */
[----:B------:R-:W-:-:S04]  /*106f0*/  UIMAD UR11, UR11, 0x50, UR5 ;  /* 0x000000500b0b78a4 */ /* 0x000fc8000f8e0205 */
[----:B------:R-:W-:Y:S02]  /*10700*/  UIADD3 UR8, UR14, 0x400, URZ ;  /* 0x000004000e087890 */ /* 0x000fe4000fffe03f */
[----:B------:R-:W-:Y:S02]  /*10710*/  UIADD3.X UR5, URZ, UR37, URZ, UP0, !UPT ;  /* 0x000000253f057290 */ /* 0x000fe400087fe43f */
[----:B------:R-:W-:Y:S02]  /*10720*/  UIADD3 UR15, UR14, 0x2c00, URZ ;  /* 0x00002c000e0f7890 */ /* 0x000fe4000fffe03f */
[----:B------:R-:W-:Y:S02]  /*10730*/  UIADD3 UR16, UR14, 0x5400, URZ ;  /* 0x000054000e107890 */ /* 0x000fe4000fffe03f */
        /* <DEDUP_REMOVED lines=14> */
.L_x_341:
[----:B------:R-:W-:Y:S05]  /*10820*/  BSYNC B1 ;  /* 0x0000000000017941 */ /* 0x000fea0003800000 */
.L_x_340:
[----:B------:R-:W-:Y:S01]  /*10830*/  VIADD R2, R7, 0x1 ;  /* 0x0000000107027836 */ /* 0x000fe20000000000 */
[----:B------:R-:W-:Y:S04]  /*10840*/  BSSY B1, `(.L_x_347) ;  /* 0x000008a000017945 */ /* 0x000fe80003800000 */
[----:B------:R-:W-:-:S04]  /*10850*/  ISETP.NE.AND P0, PT, R2, 0x2, PT ;  /* 0x000000020200780c */ /* 0x000fc80003f05270 */
[----:B------:R-:W-:Y:S02]  /*10860*/  SEL R3, RZ, 0x1, P0 ;  /* 0x00000001ff037807 */ /* 0x000fe40000000000 */
[----:B------:R-:W-:Y:S02]  /*10870*/  SEL R14, R2, RZ, P0 ;  /* 0x000000ff020e7207 */ /* 0x000fe40000000000 */
[----:B------:R-:W-:-:S05]  /*10880*/  LOP3.LUT R13, R8, R3, RZ, 0x3c, !PT ;  /* 0x00000003080d7212 */ /* 0x000fca00078e3cff */
[----:B------:R0:W-:Y:S04]  /*10890*/  STL [R1+0x8], R13 ;  /* 0x0000080d01007387 */ /* 0x0001e80000100800 */
[----:B------:R0:W-:Y:S01]  /*108a0*/  STL [R1], R14 ;  /* 0x0000000e01007387 */ /* 0x0001e20000100800 */
[----:B------:R-:W-:Y:S05]  /*108b0*/  @!P6 BRA `(.L_x_348) ;  /* 0x000000080008e947 */ /* 0x000fea0003800000 */
[----:B------:R-:W-:Y:S01]  /*108c0*/  ULDC.64 UR4, c[0x0][0x3f8] ;  /* 0x0000fe0000047ab9 */ /* 0x000fe20000000a00 */
[----:B------:R-:W-:Y:S02]  /*108d0*/  IADD3 R9, R6, -0x1, RZ ;  /* 0xffffffff06097810 */ /* 0x000fe40007ffe0ff */
[----:B------:R-:W-:-:S04]  /*108e0*/  ISETP.NE.U32.AND P0, PT, RZ, UR4, PT ;  /* 0x00000004ff007c0c */ /* 0x000fc8000bf05070 */
[----:B------:R-:W-:-:S13]  /*108f0*/  ISETP.NE.AND.EX P0, PT, RZ, UR5, PT, P0 ;  /* 0x00000005ff007c0c */ /* 0x000fda000bf05300 */
[----:B------:R-:W-:Y:S05]  /*10900*/  @!P0 BRA `(.L_x_349) ;  /* 0x0000000000488947 */ /* 0x000fea0003800000 */
        /* <DEDUP_REMOVED lines=18> */
.L_x_349:
[----:B------:R-:W2:Y:S01]  /*10a30*/  S2R R3, SR_CgaCtaId ;  /* 0x0000000000037919 */ /* 0x000ea20000008800 */
[----:B------:R-:W-:-:S04]  /*10a40*/  MOV R2, 0x400 ;  /* 0x0000040000027802 */ /* 0x000fc80000000f00 */
[----:B--2---:R-:W-:Y:S02]  /*10a50*/  LEA R2, R3, R2, 0x18 ;  /* 0x0000000203027211 */ /* 0x004fe400078ec0ff */
[----:B------:R-:W-:-:S03]  /*10a60*/  SHF.L.U32 R3, R13, 0x1f, RZ ;  /* 0x0000001f0d037819 */ /* 0x000fc600000006ff */
[----:B------:R-:W-:-:S04]  /*10a70*/  IMAD R2, R14, 0x8, R2 ;  /* 0x000000080e027824 */ /* 0x000fc800078e0202 */
[----:B------:R-:W2:Y:S02]  /*10a80*/  SYNCS.PHASECHK.TRANS64.TRYWAIT P0, [R2+URZ+0x38840], R3 ;  /* 0x03884003020075a7 */ /* 0x000ea4000800017f */
[----:B--2---:R-:W-:Y:S05]  /*10a90*/  @!P0 BRA `(.L_x_350) ;  /* 0x0000001c00cc8947 */ /* 0x004fea0003800000 */
.L_x_401:
        /* <DEDUP_REMOVED lines=11> */
.L_x_351:
[----:B0-----:R-:W3:Y:S01]  /*10b50*/  LDL R13, [R1] ;  /* 0x00000000010d7983 */ /* 0x001ee20000100800 */
[----:B------:R-:W-:-:S03]  /*10b60*/  MOV R14, 0x400 ;  /* 0x00000400000e7802 */ /* 0x000fc60000000f00 */
[----:B------:R-:W4:Y:S01]  /*10b70*/  LDL R11, [R1+0x4] ;  /* 0x00000400010b7983 */ /* 0x000f220000100800 */
[----:B------:R-:W0:Y:S01]  /*10b80*/  S2R R15, SR_CgaCtaId ;  /* 0x00000000000f7919 */ /* 0x000e220000008800 */
[----:B------:R-:W-:Y:S01]  /*10b90*/  R2UR UR11, R9 ;  /* 0x00000000090b72ca */ /* 0x000fe200000e0000 */
[----:B------:R-:W-:Y:S01]  /*10ba0*/  UIADD3 UR4, UP0, UR36, 0x370, URZ ;  /* 0x0000037024047890 */ /* 0x000fe2000ff1e03f */
[----:B------:R-:W-:Y:S02]  /*10bb0*/  R2UR UR12, R4 ;  /* 0x00000000040c72ca */ /* 0x000fe400000e0000 */
[----:B0-----:R-:W-:-:S05]  /*10bc0*/  LEA R14, R15, R14, 0x18 ;  /* 0x0000000e0f0e7211 */ /* 0x001fca00078ec0ff */
[----:B--2---:R-:W-:Y:S01]  /*10bd0*/  VIADD R2, R14, 0x38800 ;  /* 0x000388000e027836 */ /* 0x004fe20000000000 */
[----:B-----5:R-:W-:Y:S01]  /*10be0*/  R2UR UR13, R10 ;  /* 0x000000000a0d72ca */ /* 0x020fe200000e0000 */
[----:B------:R-:W-:Y:S01]  /*10bf0*/  UMOV UR10, URZ ;  /* 0x0000003f000a7c82 */ /* 0x000fe20008000000 */
[----:B------:R-:W-:Y:S01]  /*10c00*/  UMOV UR6, 0x0 ;  /* 0x0000000000067882 */ /* 0x000fe20000000000 */
[----:B------:R-:W-:Y:S01]  /*10c10*/  UMOV UR7, 0x14f00000 ;  /* 0x14f0000000077882 */ /* 0x000fe20000000000 */
[----:B------:R-:W-:Y:S01]  /*10c20*/  UMOV UR17, 0x40 ;  /* 0x0000004000117882 */ /* 0x000fe20000000000 */
[----:B------:R-:W-:Y:S01]  /*10c30*/  UMOV UR18, 0x80 ;  /* 0x0000008000127882 */ /* 0x000fe20000000000 */
[----:B------:R-:W-:Y:S01]  /*10c40*/  UMOV UR19, 0xc0 ;  /* 0x000000c000137882 */ /* 0x000fe20000000000 */
[----:B------:R-:W-:Y:S01]  /*10c50*/  SHF.L.U32 R8, R8, 0x1f, RZ ;  /* 0x0000001f08087819 */ /* 0x000fe200000006ff */
        /* <DEDUP_REMOVED lines=12> */
[----:B------:R0:W-:Y:S01]  /*10d20*/  UTMALDG.4D [UR8], [UR4], desc[UR6] ;  /* 0x00000608040075b4 */ /* 0x0001e20008019000 */
[----:B------:R-:W-:Y:S01]  /*10d30*/  IMAD R2, R7, 0x8, R2 ;  /* 0x0000000807027824 */ /* 0x000fe200078e0202 */
        /* <DEDUP_REMOVED lines=11> */
.L_x_402:
[----:B------:R-:W-:Y:S05]  /*10df0*/  @P0 BRA `(.L_x_353) ;  /* 0x00000000001c0947 */ /* 0x000fea0003800000 */
[----:B------:R-:W1:Y:S02]  /*10e00*/  S2R R3, SR_TID.X ;  /* 0x0000000000037919 */ /* 0x000e640000002100 */
[----:B-1----:R-:W-:-:S04]  /*10e10*/  LOP3.LUT R3, R3, 0x1f, RZ, 0xc0, !PT ;  /* 0x0000001f03037812 */ /* 0x002fc800078ec0ff */
[----:B------:R-:W-:Y:S01]  /*10e20*/  ISETP.NE.AND P1, PT, R3, RZ, PT ;  /* 0x000000ff0300720c */ /* 0x000fe20003f25270 */
[----:B------:R-:W-:-:S04]  /*10e30*/  IMAD.MOV.U32 R3, RZ, RZ, 0xa000 ;  /* 0x0000a000ff037424 */ /* 0x000fc800078e00ff */
[----:B------:R1:W-:Y:S08]  /*10e40*/  SYNCS.ARRIVE.TRANS64 RZ, [R2+URZ+0x50], R3 ;  /* 0x0000500302ff79a7 */ /* 0x0003f0000800003f */
[----:B------:R-:W-:Y:S05]  /*10e50*/  @!P1 BRA `(.L_x_353) ;  /* 0x0000000000049947 */ /* 0x000fea0003800000 */
[----:B------:R-:W-:Y:S01]  /*10e60*/  BPT.TRAP 0x1 ;  /* 0x000000040000795c */ /* 0x000fe20000300000 */
.L_x_353:
[----:B------:R-:W2:Y:S01]  /*10e70*/  LDL.LU R13, [R1+0xc] ;  /* 0x00000c00010d7983 */ /* 0x000ea20000300800 */
[----:B0-----:R-:W-:-:S03]  /*10e80*/  MOV R8, 0x400 ;  /* 0x0000040000087802 */ /* 0x001fc60000000f00 */
[----:B-1----:R-:W3:Y:S01]  /*10e90*/  LDL R3, [R1+0x4] ;  /* 0x0000040001037983 */ /* 0x002ee20000100800 */
[----:B------:R-:W0:Y:S01]  /*10ea0*/  S2R R11, SR_CgaCtaId ;  /* 0x00000000000b7919 */ /* 0x000e220000008800 */
[----:B------:R-:W-:Y:S01]  /*10eb0*/  R2UR UR9, R2 ;  /* 0x00000000020972ca */ /* 0x000fe200000e0000 */
[----:B------:R-:W-:Y:S01]  /*10ec0*/  UIADD3 UR4, UP0, UR36, 0x470, URZ ;  /* 0x0000047024047890 */ /* 0x000fe2000ff1e03f */
[----:B------:R-:W-:Y:S02]  /*10ed0*/  R2UR UR13, R5 ;  /* 0x00000000050d72ca */ /* 0x000fe400000e0000 */
[----:B------:R-:W-:Y:S02]  /*10ee0*/  R2UR UR12, R4 ;  /* 0x00000000040c72ca */ /* 0x000fe400000e0000 */
        /* <DEDUP_REMOVED lines=12> */
[----:B------:R1:W-:Y:S01]  /*10fb0*/  STL [R1+0xc], R9 ;  /* 0x00000c0901007387 */ /* 0x0003e20000100800 */
[----:B------:R-:W-:Y:S02]  /*10fc0*/  MOV R5, R10 ;  /* 0x0000000a00057202 */ /* 0x000fe40000000f00 */
[----:B--2---:R-:W-:-:S02]  /*10fd0*/  R2UR UR11, R13 ;  /* 0x000000000d0b72ca */ /* 0x004fc400000e0000 */
[----:B---3--:R-:W-:-:S13]  /*10fe0*/  R2UR UR5, R3 ;  /* 0x00000000030572ca */ /* 0x008fda00000e0000 */
[----:B------:R-:W-:Y:S02]  /*10ff0*/  UIMAD UR11, UR11, 0x50, UR5 ;  /* 0x000000500b0b78a4 */ /* 0x000fe4000f8e0205 */
[----:B------:R-:W-:-:S09]  /*11000*/  UIADD3.X UR5, URZ, UR37, URZ, UP0, !UPT ;  /* 0x000000253f057290 */ /* 0x000fd200087fe43f */
[----:B------:R0:W-:Y:S02]  /*11010*/  UTMALDG.4D [UR8], [UR4], desc[UR6] ;  /* 0x00000608040075b4 */ /* 0x0001e40008019000 */
[----:B0-----:R-:W-:Y:S01]  /*11020*/  UMOV UR8, UR14 ;  /* 0x0000000e00087c82 */ /* 0x001fe20008000000 */
[----:B------:R-:W-:Y:S01]  /*11030*/  UMOV UR10, UR17 ;  /* 0x00000011000a7c82 */ /* 0x000fe20008000000 */
[----:B------:R-:W-:Y:S01]  /*11040*/  UMOV UR14, 0x80 ;  /* 0x00000080000e7882 */ /* 0x000fe20000000000 */
        /* <DEDUP_REMOVED lines=8> */
[----:B-1----:R-:W-:Y:S01]  /*110d0*/  NOP ;  /* 0x0000000000007918 */ /* 0x002fe20000000000 */
.L_x_348:
[----:B------:R-:W-:Y:S05]  /*110e0*/  BSYNC B1 ;  /* 0x0000000000017941 */ /* 0x000fea0003800000 */
.L_x_347:
[C---:B------:R-:W-:Y:S01]  /*110f0*/  ISETP.GT.AND P0, PT, R6.reuse, 0x1, PT ;  /* 0x000000010600780c */ /* 0x040fe20003f04270 */
[----:B------:R-:W-:-:S04]  /*11100*/  VIADD R2, R6, 0xfffffffe ;  /* 0xfffffffe06027836 */ /* 0x000fc80000000000 */
[----:B------:R-:W-:-:S08]  /*11110*/  IMAD.MOV.U32 R6, RZ, RZ, R2 ;  /* 0x000000ffff067224 */ /* 0x000fd000078e0002 */
[----:B------:R-:W-:Y:S05]  /*11120*/  @P0 BRA `(.L_x_354) ;  /* 0xffffffec00880947 */ /* 0x000fea000383ffff */
.L_x_330:
[----:B------:R-:W-:Y:S05]  /*11130*/  BSYNC B0 ;  /* 0x0000000000007941 */ /* 0x000fea0003800000 */
.L_x_329:
[----:B------:R-:W1:Y:S01]  /*11140*/  S2R R2, SR_TID.X ;  /* 0x0000000000027919 */ /* 0x000e620000002100 */
[----:B------:R-:W-:Y:S01]  /*11150*/  BSSY B0, `(.L_x_355) ;  /* 0x0000011000007945 */ /* 0x000fe20003800000 */
[----:B-1----:R-:W-:-:S04]  /*11160*/  LOP3.LUT R2, R2, 0x1f, RZ, 0xc0, !PT ;  /* 0x0000001f02027812 */ /* 0x002fc800078ec0ff */
[----:B------:R-:W-:-:S13]  /*11170*/  ISETP.NE.AND P0, PT, R2, RZ, PT ;  /* 0x000000ff0200720c */ /* 0x000fda0003f05270 */
[----:B------:R-:W-:Y:S05]  /*11180*/  @P0 BRA `(.L_x_356) ;  /* 0x0000000000340947 */ /* 0x000fea0003800000 */
[----:B------:R-:W1:Y:S01]  /*11190*/  S2R R9, SR_LANEID ;  /* 0x0000000000097919 */ /* 0x000e620000000000 */
[----:B------:R-:W-:Y:S01]  /*111a0*/  VOTEU.ANY UR4, UPT, PT ;  /* 0x0000000000047886 */ /* 0x000fe200038e0100 */
[----:B------:R-:W2:Y:S01]  /*111b0*/  LDC.64 R2, c[0x0][0xc38] ;  /* 0x00030e00ff027b82 */ /* 0x000ea20000000a00 */
[----:B------:R-:W1:Y:S01]  /*111c0*/  FLO.U32 R0, UR4 ;  /* 0x0000000400007d00 */ /* 0x000e6200080e0000 */
[----:B------:R-:W-:-:S07]  /*111d0*/  ULDC.64 UR6, c[0x0][0x208] ;  /* 0x0000820000067ab9 */ /* 0x000fce0000000a00 */
[----:B------:R-:W2:Y:S01]  /*111e0*/  POPC R7, UR4 ;  /* 0x0000000400077d09 */ /* 0x000ea20008000000 */
[----:B-1----:R-:W-:-:S13]  /*111f0*/  ISETP.EQ.U32.AND P0, PT, R0, R9, PT ;  /* 0x000000090000720c */ /* 0x002fda0003f02070 */
[----:B--2---:R-:W2:Y:S01]  /*11200*/  @P0 ATOMG.E.ADD.STRONG.GPU PT, R3, desc[UR6][R2.64], R7 ;  /* 0x00000007020309a8 */ /* 0x004ea200081ee1c6 */
[----:B------:R-:W1:Y:S02]  /*11210*/  S2R R6, SR_LTMASK ;  /* 0x0000000000067919 */ /* 0x000e640000003900 */
[----:B-1----:R-:W-:-:S04]  /*11220*/  LOP3.LUT R6, R6, UR4, RZ, 0xc0, !PT ;  /* 0x0000000406067c12 */ /* 0x002fc8000f8ec0ff */
[----:B------:R-:W1:Y:S01]  /*11230*/  POPC R9, R6 ;  /* 0x0000000600097309 */ /* 0x000e620000000000 */
[----:B--2---:R-:W1:Y:S02]  /*11240*/  SHFL.IDX PT, R0, R3, R0, 0x1f ;  /* 0x00001f0003007589 */ /* 0x004e6400000e0000 */
[----:B-1----:R-:W-:-:S07]  /*11250*/  IADD3 R16, R0, UR38, R9 ;  /* 0x0000002600107c10 */ /* 0x002fce000fffe009 */
.L_x_356:
[----:B------:R-:W-:Y:S05]  /*11260*/  BSYNC B0 ;  /* 0x0000000000007941 */ /* 0x000fea0003800000 */
.L_x_355:
[----:B------:R-:W-:Y:S04]  /*11270*/  BSSY B0, `(.L_x_357) ;  /* 0x000003c000007945 */ /* 0x000fe80003800000 */
[----:B------:R-:W-:Y:S05]  /*11280*/  @!P6 BRA `(.L_x_358) ;  /* 0x0000000000e8e947 */ /* 0x000fea0003800000 */
[----:B------:R-:W2:Y:S01]  /*11290*/  LDL R2, [R1] ;  /* 0x0000000001027983 */ /* 0x000ea20000100800 */
[----:B------:R-:W-:-:S03]  /*112a0*/  MOV R3, 0x400 ;  /* 0x0000040000037802 */ /* 0x000fc60000000f00 */
[----:B------:R-:W3:Y:S01]  /*112b0*/  LDL R0, [R1+0x8] ;  /* 0x0000080001007983 */ /* 0x000ee20000100800 */
[----:B------:R-:W1:Y:S02]  /*112c0*/  S2R R6, SR_CgaCtaId ;  /* 0x0000000000067919 */ /* 0x000e640000008800 */
[----:B-1----:R-:W-:-:S05]  /*112d0*/  LEA R3, R6, R3, 0x18 ;  /* 0x0000000306037211 */ /* 0x002fca00078ec0ff */
[----:B--2---:R-:W-:Y:S01]  /*112e0*/  IMAD R3, R2, 0x8, R3 ;  /* 0x0000000802037824 */ /* 0x004fe200078e0203 */
[----:B---3--:R-:W-:-:S04]  /*112f0*/  SHF.L.U32 R0, R0, 0x1f, RZ ;  /* 0x0000001f00007819 */ /* 0x008fc800000006ff */
[----:B------:R-:W1:Y:S02]  /*11300*/  SYNCS.PHASECHK.TRANS64.TRYWAIT P0, [R3+URZ+0x38860], R0 ;  /* 0x03886000030075a7 */ /* 0x000e64000800017f */
[----:B-1----:R-:W-:Y:S05]  /*11310*/  @!P0 BRA `(.L_x_359) ;  /* 0x0000001400d48947 */ /* 0x002fea0003800000 */
.L_x_403:
[----:B------:R-:W2:Y:S02]  /*11320*/  S2R R2, SR_TID.X ;  /* 0x0000000000027919 */ /* 0x000ea40000002100 */
[----:B--2---:R-:W-:-:S04]  /*11330*/  LOP3.LUT R2, R2, 0x7f, RZ, 0xc0, !PT ;  /* 0x0000007f02027812 */ /* 0x004fc800078ec0ff */
[----:B------:R-:W-:-:S13]  /*11340*/  ISETP.NE.AND P0, PT, R2, RZ, PT ;  /* 0x000000ff0200720c */ /* 0x000fda0003f05270 */
[----:B------:R-:W-:Y:S05]  /*11350*/  @P0 BRA `(.L_x_360) ;  /* 0x00000000001c0947 */ /* 0x000fea0003800000 */
[----:B------:R-:W2:Y:S01]  /*11360*/  S2R R2, SR_TID.X ;  /* 0x0000000000027919 */ /* 0x000ea20000002100 */
[----:B-1----:R-:W-:-:S04]  /*11370*/  IMAD.MOV.U32 R0, RZ, RZ, 0xa000 ;  /* 0x0000a000ff007424 */ /* 0x002fc800078e00ff */
[----:B------:R3:W-:Y:S01]  /*11380*/  SYNCS.ARRIVE.TRANS64 RZ, [R3+URZ+0x38850], R0 ;  /* 0x0388500003ff79a7 */ /* 0x0007e2000800003f */
[----:B--2---:R-:W-:-:S04]  /*11390*/  LOP3.LUT R2, R2, 0x1f, RZ, 0xc0, !PT ;  /* 0x0000001f02027812 */ /* 0x004fc800078ec0ff */
[----:B------:R-:W-:-:S13]  /*113a0*/  ISETP.NE.AND P1, PT, R2, RZ, PT ;  /* 0x000000ff0200720c */ /* 0x000fda0003f25270 */
[----:B---3--:R-:W-:Y:S05]  /*113b0*/  @!P1 BRA `(.L_x_360) ;  /* 0x0000000000049947 */ /* 0x008fea0003800000 */
[----:B------:R-:W-:Y:S01]  /*113c0*/  BPT.TRAP 0x1 ;  /* 0x000000040000795c */ /* 0x000fe20000300000 */
.L_x_360:
[----:B-1----:R-:W2:Y:S01]  /*113d0*/  LDL R0, [R1] ;  /* 0x0000000001007983 */ /* 0x002ea20000100800 */
[----:B------:R-:W-:-:S03]  /*113e0*/  MOV R7, 0x400 ;  /* 0x0000040000077802 */ /* 0x000fc60000000f00 */
[----:B------:R-:W3:Y:S04]  /*113f0*/  LDL.LU R6, [R1+0x4] ;  /* 0x0000040001067983 */ /* 0x000ee80000300800 */
[----:B------:R-:W4:Y:S01]  /*11400*/  LDL R2, [R1+0xc] ;  /* 0x00000c0001027983 */ /* 0x000f220000100800 */
[----:B------:R-:W1:Y:S01]  /*11410*/  S2R R8, SR_CgaCtaId ;  /* 0x0000000000087919 */ /* 0x000e620000008800 */
[----:B------:R-:W-:Y:S01]  /*11420*/  R2UR UR9, R3 ;  /* 0x00000000030972ca */ /* 0x000fe200000e0000 */
[----:B------:R-:W-:Y:S01]  /*11430*/  UIADD3 UR4, UP0, UR36, 0x470, URZ ;  /* 0x0000047024047890 */ /* 0x000fe2000ff1e03f */
[----:B------:R-:W-:Y:S02]  /*11440*/  R2UR UR12, R4 ;  /* 0x00000000040c72ca */ /* 0x000fe400000e0000 */
[----:B------:R-:W-:-:S02]  /*11450*/  R2UR UR13, R5 ;  /* 0x00000000050d72ca */ /* 0x000fc400000e0000 */
[----:B-1----:R-:W-:-:S07]  /*11460*/  LEA R7, R8, R7, 0x18 ;  /* 0x0000000708077211 */ /* 0x002fce00078ec0ff */
        /* <DEDUP_REMOVED lines=27> */
[----:B-1----:R-:W-:Y:S01]  /*11620*/  NOP ;  /* 0x0000000000007918 */ /* 0x002fe20000000000 */
.L_x_358:
[----:B------:R-:W-:Y:S05]  /*11630*/  BSYNC B0 ;  /* 0x0000000000007941 */ /* 0x000fea0003800000 */
.L_x_357:
[----:B------:R-:W2:Y:S04]  /*11640*/  LDL.LU R0, [R1] ;  /* 0x0000000001007983 */ /* 0x000ea80000300800 */
[----:B------:R-:W3:Y:S01]  /*11650*/  LDL.LU R3, [R1+0x8] ;  /* 0x0000080001037983 */ /* 0x000ee20000300800 */
[----:B--2---:R-:W-:-:S05]  /*11660*/  VIADD R0, R0, 0x1 ;  /* 0x0000000100007836 */ /* 0x004fca0000000000 */
[----:B------:R-:W-:-:S04]  /*11670*/  ISETP.NE.AND P0, PT, R0, 0x2, PT ;  /* 0x000000020000780c */ /* 0x000fc80003f05270 */
[----:B------:R-:W-:Y:S02]  /*11680*/  SEL R2, RZ, 0x1, P0 ;  /* 0x00000001ff027807 */ /* 0x000fe40000000000 */
[----:B------:R-:W-:Y:S02]  /*11690*/  SEL R0, R0, RZ, P0 ;  /* 0x000000ff00007207 */ /* 0x000fe40000000000 */
[----:B---3--:R-:W-:-:S05]  /*116a0*/  LOP3.LUT R3, R3, R2, RZ, 0x3c, !PT ;  /* 0x0000000203037212 */ /* 0x008fca00078e3cff */
[----:B------:R1:W-:Y:S04]  /*116b0*/  STL [R1+0x8], R3 ;  /* 0x0000080301007387 */ /* 0x0003e80000100800 */
[----:B------:R1:W-:Y:S02]  /*116c0*/  STL [R1], R0 ;  /* 0x0000000001007387 */ /* 0x0003e40000100800 */
.L_x_313:
[----:B------:R-:W-:Y:S05]  /*116d0*/  BSYNC B6 ;  /* 0x0000000000067941 */ /* 0x000fea0003800000 */
.L_x_311:
[----:B------:R-:W-:-:S03]  /*116e0*/  UMOV UR4, 0xffffffff ;  /* 0xffffffff00047882 */ /* 0x000fc60000000000 */
[----:B------:R-:W-:Y:S05]  /*116f0*/  BRA.DIV UR4, `(.L_x_361) ;  /* 0x0000001204f07947 */ /* 0x000fea000b800000 */
[----:B------:R2:W3:Y:S04]  /*11700*/  SHFL.IDX PT, R4, R16, RZ, 0x1f ;  /* 0x00001fff10047589 */ /* 0x0004e800000e0000 */
[----:B------:R2:W4:Y:S02]  /*11710*/  SHFL.IDX PT, R5, R16, 0x1, 0x1f ;  /* 0x00201f0010057f89 */ /* 0x00052400000e0000 */
.L_x_407:
[----:B01----:R-:W0:Y:S01]  /*11720*/  S2R R0, SR_TID.X ;  /* 0x0000000000007919 */ /* 0x003e220000002100 */
[----:B------:R-:W-:Y:S01]  /*11730*/  ULDC UR4, c[0x0][0xc14] ;  /* 0x0003050000047ab9 */ /* 0x000fe20000000800 */
[----:B------:R-:W-:Y:S01]  /*11740*/  BSSY B0, `(.L_x_362) ;  /* 0x000000c000007945 */ /* 0x000fe20003800000 */
[----:B------:R-:W-:Y:S01]  /*11750*/  IMAD.MOV.U32 R3, RZ, RZ, RZ ;  /* 0x000000ffff037224 */ /* 0x000fe200078e00ff */
[----:B0-----:R-:W-:Y:S01]  /*11760*/  LOP3.LUT R9, R0, 0x1f, RZ, 0xc0, !PT ;  /* 0x0000001f00097812 */ /* 0x001fe200078ec0ff */
[----:B------:R-:W-:-:S03]  /*11770*/  IMAD.U32 R0, RZ, RZ, UR4 ;  /* 0x00000004ff007e24 */ /* 0x000fc6000f8e00ff */
[C---:B------:R-:W-:Y:S01]  /*11780*/  ISETP.NE.AND P0, PT, R9.reuse, 0x1f, PT ;  /* 0x0000001f0900780c */ /* 0x040fe20003f05270 */
[----:B------:R-:W-:-:S05]  /*11790*/  IMAD.IADD R7, R9, 0x1, R19 ;  /* 0x0000000109077824 */ /* 0x000fca00078e0213 */
[----:B------:R-:W-:-:S13]  /*117a0*/  ISETP.GE.OR P0, PT, R7, R0, !P0 ;  /* 0x000000000700720c */ /* 0x000fda0004706670 */
[----:B------:R-:W-:Y:S05]  /*117b0*/  @P0 BRA `(.L_x_363) ;  /* 0x0000000000100947 */ /* 0x000fea0003800000 */
[----:B------:R-:W0:Y:S01]  /*117c0*/  LDC.64 R2, c[0x0][0xc58] ;  /* 0x00031600ff027b82 */ /* 0x000e220000000a00 */
[----:B------:R-:W-:Y:S01]  /*117d0*/  ULDC.64 UR4, c[0x0][0x208] ;  /* 0x0000820000047ab9 */ /* 0x000fe20000000a00 */
[----:B0-----:R-:W-:-:S06]  /*117e0*/  IMAD.WIDE R2, R7, 0x4, R2 ;  /* 0x0000000407027825 */ /* 0x001fcc00078e0202 */
[----:B------:R0:W5:Y:S02]  /*117f0*/  LDG.E R3, desc[UR4][R2.64] ;  /* 0x0000000402037981 */ /* 0x000164000c1e1900 */
.L_x_363:
[----:B------:R-:W-:Y:S05]  /*11800*/  BSYNC B0 ;  /* 0x0000000000007941 */ /* 0x000fea0003800000 */
.L_x_362:
[----:B------:R-:W-:-:S03]  /*11810*/  UMOV UR4, 0xffffffff ;  /* 0xffffffff00047882 */ /* 0x000fc60000000000 */
[----:B------:R-:W-:Y:S05]  /*11820*/  BRA.DIV UR4, `(.L_x_364) ;  /* 0x0000001204f07947 */ /* 0x000fea000b800000 */
[----:B-----5:R-:W1:Y:S01]  /*11830*/  SHFL.UP PT, R14, R3, 0x1, RZ ;  /* 0x04200000030e7989 */ /* 0x020e6200000e00ff */
[C---:B------:R-:W-:Y:S02]  /*11840*/  ISETP.NE.AND P0, PT, R9.reuse, RZ, PT ;  /* 0x000000ff0900720c */ /* 0x040fe40003f05270 */
[C---:B------:R-:W-:Y:S02]  /*11850*/  ISETP.GE.U32.AND P1, PT, R9.reuse, 0x2, PT ;  /* 0x000000020900780c */ /* 0x040fe40003f26070 */
[----:B-1----:R-:W-:Y:S02]  /*11860*/  SEL R14, R14, RZ, P0 ;  /* 0x000000ff0e0e7207 */ /* 0x002fe40000000000 */
[----:B------:R-:W-:-:S03]  /*11870*/  ISETP.GE.U32.AND P0, PT, R9, 0x4, PT ;  /* 0x000000040900780c */ /* 0x000fc60003f06070 */
[----:B------:R-:W-:-:S05]  /*11880*/  IMAD.IADD R13, R3, 0x1, R14 ;  /* 0x00000001030d7824 */ /* 0x000fca00078e020e */
[----:B------:R-:W1:Y:S02]  /*11890*/  SHFL.UP PT, R14, R13, 0x2, RZ ;  /* 0x044000000d0e7989 */ /* 0x000e6400000e00ff */
[----:B-1----:R-:W-:Y:S02]  /*118a0*/  SEL R6, R14, RZ, P1 ;  /* 0x000000ff0e067207 */ /* 0x002fe40000800000 */
[----:B------:R-:W-:Y:S02]  /*118b0*/  ISETP.GE.U32.AND P1, PT, R9, 0x8, PT ;  /* 0x000000080900780c */ /* 0x000fe40003f26070 */
[----:B------:R-:W-:-:S05]  /*118c0*/  IADD3 R6, R13, R6, RZ ;  /* 0x000000060d067210 */ /* 0x000fca0007ffe0ff */
[----:B------:R-:W1:Y:S02]  /*118d0*/  SHFL.UP PT, R14, R6, 0x4, RZ ;  /* 0x04800000060e7989 */ /* 0x000e6400000e00ff */
[----:B-1----:R-:W-:Y:S02]  /*118e0*/  SEL R7, R14, RZ, P0 ;  /* 0x000000ff0e077207 */ /* 0x002fe40000000000 */
[----:B------:R-:W-:-:S03]  /*118f0*/  ISETP.GE.U32.AND P0, PT, R9, 0x10, PT ;  /* 0x000000100900780c */ /* 0x000fc60003f06070 */
[----:B------:R-:W-:-:S05]  /*11900*/  IMAD.IADD R7, R6, 0x1, R7 ;  /* 0x0000000106077824 */ /* 0x000fca00078e0207 */
[----:B------:R-:W1:Y:S02]  /*11910*/  SHFL.UP PT, R14, R7, 0x8, RZ ;  /* 0x05000000070e7989 */ /* 0x000e6400000e00ff */
[----:B-1----:R-:W-:-:S05]  /*11920*/  SEL R8, R14, RZ, P1 ;  /* 0x000000ff0e087207 */ /* 0x002fca0000800000 */
[----:B------:R-:W-:-:S05]  /*11930*/  IMAD.IADD R8, R7, 0x1, R8 ;  /* 0x0000000107087824 */ /* 0x000fca00078e0208 */
[----:B------:R-:W1:Y:S02]  /*11940*/  SHFL.UP PT, R14, R8, 0x10, RZ ;  /* 0x06000000080e7989 */ /* 0x000e6400000e00ff */
[----:B-1----:R-:W-:-:S05]  /*11950*/  SEL R9, R14, RZ, P0 ;  /* 0x000000ff0e097207 */ /* 0x002fca0000000000 */
[----:B0-----:R-:W-:-:S05]  /*11960*/  IMAD.IADD R2, R8, 0x1, R9 ;  /* 0x0000000108027824 */ /* 0x001fca00078e0209 */
[----:B------:R0:W1:Y:S02]  /*11970*/  SHFL.IDX PT, R14, R2, 0x1f, 0x1f ;  /* 0x03e01f00020e7f89 */ /* 0x00006400000e0000 */
.L_x_415:
[----:B------:R-:W-:Y:S02]  /*11980*/  ULDC UR4, c[0x0][0xc10] ;  /* 0x0003040000047ab9 */ /* 0x000fe40000000800 */
[----:B--2---:R-:W-:-:S04]  /*11990*/  IMAD.U32 R16, RZ, RZ, UR4 ;  /* 0x00000004ff107e24 */ /* 0x004fc8000f8e00ff */
[----:B-1----:R-:W-:-:S04]  /*119a0*/  IMAD R6, R14, R16, RZ ;  /* 0x000000100e067224 */ /* 0x002fc800078e02ff */
[----:B----4-:R-:W-:-:S05]  /*119b0*/  IMAD.IADD R5, R5, 0x1, R6 ;  /* 0x0000000105057824 */ /* 0x010fca00078e0206 */
[----:B---3--:R-:W-:-:S13]  /*119c0*/  ISETP.GT.AND P0, PT, R5, R4, PT ;  /* 0x000000040500720c */ /* 0x008fda0003f04270 */
[----:B------:R-:W-:Y:S05]  /*119d0*/  @P0 BRA `(.L_x_365) ;  /* 0x0000000000b80947 */ /* 0x000fea0003800000 */
[----:B------:R-:W1:Y:S02]  /*119e0*/  LDC R0, c[0x0][0xc14] ;  /* 0x00030500ff007b82 */ /* 0x000e640000000800 */
.L_x_370:
[----:B------:R-:W-:-:S05]  /*119f0*/  VIADD R19, R19, 0x1f ;  /* 0x0000001f13137836 */ /* 0x000fca0000000000 */
[----:B-1----:R-:W-:-:S13]  /*11a00*/  ISETP.GE.AND P0, PT, R19, R0, PT ;  /* 0x000000001300720c */ /* 0x002fda0003f06270 */
[----:B------:R-:W-:Y:S05]  /*11a10*/  @P0 BRA `(.L_x_366) ;  /* 0x0000000400600947 */ /* 0x000fea0003800000 */
[----:B0-----:R-:W0:Y:S01]  /*11a20*/  S2R R2, SR_TID.X ;  /* 0x0000000000027919 */ /* 0x001e220000002100 */
[----:B------:R-:W-:Y:S01]  /*11a30*/  BSSY B0, `(.L_x_367) ;  /* 0x000000b000007945 */ /* 0x000fe20003800000 */
[----:B------:R-:W-:Y:S01]  /*11a40*/  IMAD.MOV.U32 R3, RZ, RZ, RZ ;  /* 0x000000ffff037224 */ /* 0x000fe200078e00ff */
[----:B0-----:R-:W-:-:S04]  /*11a50*/  LOP3.LUT R8, R2, 0x1f, RZ, 0xc0, !PT ;  /* 0x0000001f02087812 */ /* 0x001fc800078ec0ff */
        /* <DEDUP_REMOVED lines=8> */
.L_x_368:
[----:B------:R-:W-:Y:S05]  /*11ae0*/  BSYNC B0 ;  /* 0x0000000000007941 */ /* 0x000fea0003800000 */
.L_x_367:
[----:B------:R-:W-:-:S03]  /*11af0*/  UMOV UR4, 0xffffffff ;  /* 0xffffffff00047882 */ /* 0x000fc60000000000 */
[----:B------:R-:W-:Y:S05]  /*11b00*/  BRA.DIV UR4, `(.L_x_369) ;  /* 0x0000001604087947 */ /* 0x000fea000b800000 */
[----:B-----5:R-:W1:Y:S01]  /*11b10*/  SHFL.UP PT, R14, R3, 0x1, RZ ;  /* 0x04200000030e7989 */ /* 0x020e6200000e00ff */
[C---:B------:R-:W-:Y:S02]  /*11b20*/  ISETP.NE.AND P0, PT, R8.reuse, RZ, PT ;  /* 0x000000ff0800720c */ /* 0x040fe40003f05270 */
[----:B------:R-:W-:Y:S02]  /*11b30*/  ISETP.GE.U32.AND P1, PT, R8, 0x2, PT ;  /* 0x000000020800780c */ /* 0x000fe40003f26070 */
[----:B-1----:R-:W-:Y:S02]  /*11b40*/  SEL R14, R14, RZ, P0 ;  /* 0x000000ff0e0e7207 */ /* 0x002fe40000000000 */
[----:B------:R-:W-:-:S03]  /*11b50*/  ISETP.GE.U32.AND P0, PT, R8, 0x4, PT ;  /* 0x000000040800780c */ /* 0x000fc60003f06070 */
[----:B------:R-:W-:-:S05]  /*11b60*/  IMAD.IADD R13, R3, 0x1, R14 ;  /* 0x00000001030d7824 */ /* 0x000fca00078e020e */
[----:B------:R-:W0:Y:S02]  /*11b70*/  SHFL.UP PT, R14, R13, 0x2, RZ ;  /* 0x044000000d0e7989 */ /* 0x000e2400000e00ff */
[----:B0-----:R-:W-:Y:S02]  /*11b80*/  SEL R2, R14, RZ, P1 ;  /* 0x000000ff0e027207 */ /* 0x001fe40000800000 */
[----:B------:R-:W-:Y:S02]  /*11b90*/  ISETP.GE.U32.AND P1, PT, R8, 0x8, PT ;  /* 0x000000080800780c */ /* 0x000fe40003f26070 */
[----:B------:R-:W-:-:S05]  /*11ba0*/  IADD3 R2, R13, R2, RZ ;  /* 0x000000020d027210 */ /* 0x000fca0007ffe0ff */
        /* <DEDUP_REMOVED lines=10> */
[----:B------:R0:W1:Y:S02]  /*11c50*/  SHFL.IDX PT, R14, R2, 0x1f, 0x1f ;  /* 0x03e01f00020e7f89 */ /* 0x00006400000e0000 */
.L_x_423:
[----:B------:R-:W-:Y:S02]  /*11c60*/  ULDC UR4, c[0x0][0xc10] ;  /* 0x0003040000047ab9 */ /* 0x000fe40000000800 */
[----:B------:R-:W-:-:S04]  /*11c70*/  IMAD.U32 R16, RZ, RZ, UR4 ;  /* 0x00000004ff107e24 */ /* 0x000fc8000f8e00ff */
[----:B-1----:R-:W-:-:S04]  /*11c80*/  IMAD R6, R14, R16, RZ ;  /* 0x000000100e067224 */ /* 0x002fc800078e02ff */
[----:B------:R-:W-:-:S05]  /*11c90*/  IMAD.IADD R5, R6, 0x1, R5 ;  /* 0x0000000106057824 */ /* 0x000fca00078e0205 */
[----:B------:R-:W-:-:S13]  /*11ca0*/  ISETP.GT.AND P0, PT, R5, R4, PT ;  /* 0x000000040500720c */ /* 0x000fda0003f04270 */
[----:B------:R-:W-:Y:S05]  /*11cb0*/  @!P0 BRA `(.L_x_370) ;  /* 0xfffffffc004c8947 */ /* 0x000fea000383ffff */
.L_x_365:
[----:B------:R-:W-:Y:S01]  /*11cc0*/  IMAD.IADD R6, R5, 0x1, -R6 ;  /* 0x0000000105067824 */ /* 0x000fe200078e0a06 */
[----:B------:R-:W-:-:S03]  /*11cd0*/  UMOV UR4, 0xffffffff ;  /* 0xffffffff00047882 */ /* 0x000fc60000000000 */
[----:B------:R-:W-:-:S05]  /*11ce0*/  IMAD R5, R2, R16, R6 ;  /* 0x0000001002057224 */ /* 0x000fca00078e0206 */
[----:B------:R-:W-:Y:S01]  /*11cf0*/  ISETP.GT.AND P6, PT, R5, R4, PT ;  /* 0x000000040500720c */ /* 0x000fe20003fc4270 */
[----:B------:R-:W-:-:S12]  /*11d00*/  BRA.DIV UR4, `(.L_x_371) ;  /* 0x0000001604587947 */ /* 0x000fd8000b800000 */
[----:B------:R-:W-:-:S04]  /*11d10*/  VOTE.ANY R7, PT, !P6 ;  /* 0x0000000000077806 */ /* 0x000fc800070e0100 */
[----:B------:R-:W1:Y:S02]  /*11d20*/  POPC R5, R7 ;  /* 0x0000000700057309 */ /* 0x000e640000000000 */
[----:B-1----:R1:W2:Y:S02]  /*11d30*/  SHFL.IDX PT, R17, R3, R5, 0x1f ;  /* 0x00001f0503117589 */ /* 0x0022a400000e0000 */
.L_x_427:
[----:B------:R-:W-:Y:S01]  /*11d40*/  ISETP.NE.AND P0, PT, R7, RZ, PT ;  /* 0x000000ff0700720c */ /* 0x000fe20003f05270 */
[----:B------:R-:W-:-:S12]  /*11d50*/  IMAD.MOV.U32 R14, RZ, RZ, RZ ;  /* 0x000000ffff0e7224 */ /* 0x000fd800078e00ff */
[----:B------:R-:W-:Y:S05]  /*11d60*/  @!P0 BRA `(.L_x_372) ;  /* 0x0000000000108947 */ /* 0x000fea0003800000 */
[----:B------:R-:W-:Y:S01]  /*11d70*/  UMOV UR4, 0xffffffff ;  /* 0xffffffff00047882 */ /* 0x000fe20000000000 */
[----:B------:R-:W-:Y:S02]  /*11d80*/  VIADD R12, R5, 0xffffffff ;  /* 0xffffffff050c7836 */ /* 0x000fe40000000000 */
[----:B------:R-:W-:Y:S05]  /*11d90*/  BRA.DIV UR4, `(.L_x_373) ;  /* 0x00000016047c7947 */ /* 0x000fea000b800000 */
[----:B------:R3:W4:Y:S02]  /*11da0*/  SHFL.IDX PT, R14, R2, R12, 0x1f ;  /* 0x00001f0c020e7589 */ /* 0x00072400000e0000 */
.L_x_372:
[-C--:B--2---:R-:W-:Y:S01]  /*11db0*/  IABS R7, R17.reuse ;  /* 0x0000001100077213 */ /* 0x084fe20000000000 */
[----:B----4-:R-:W-:Y:S01]  /*11dc0*/  IMAD R16, R14, R16, R6 ;  /* 0x000000100e107224 */ /* 0x010fe200078e0206 */
[----:B------:R-:W-:Y:S01]  /*11dd0*/  IABS R6, R17 ;  /* 0x0000001100067213 */ /* 0x000fe20000000000 */
[----:B------:R-:W-:Y:S01]  /*11de0*/  IMAD.IADD R19, R5, 0x1, R19 ;  /* 0x0000000105137824 */ /* 0x000fe200078e0213 */
[----:B------:R-:W2:Y:S03]  /*11df0*/  I2F.RP R8, R7 ;  /* 0x0000000700087306 */ /* 0x000ea60000209400 */
[----:B------:R-:W-:-:S05]  /*11e00*/  IMAD.MOV R6, RZ, RZ, -R6 ;  /* 0x000000ffff067224 */ /* 0x000fca00078e0a06 */
[----:B--2---:R-:W2:Y:S02]  /*11e10*/  MUFU.RCP R8, R8 ;  /* 0x0000000800087308 */ /* 0x004ea40000001000 */
[----:B--2---:R-:W-:-:S06]  /*11e20*/  VIADD R9, R8, 0xffffffe ;  /* 0x0ffffffe08097836 */ /* 0x004fcc0000000000 */
[----:B-1----:R-:W0:Y:S02]  /*11e30*/  F2I.FTZ.U32.TRUNC.NTZ R3, R9 ;  /* 0x0000000900037305 */ /* 0x002e24000021f000 */
[----:B0--3--:R-:W-:-:S05]  /*11e40*/  IADD3 R2, RZ, -R3, RZ ;  /* 0x80000003ff027210 */ /* 0x009fca0007ffe0ff */
[----:B------:R-:W-:Y:S02]  /*11e50*/  IMAD R11, R2, R7, RZ ;  /* 0x00000007020b7224 */ /* 0x000fe400078e02ff */
[----:B------:R-:W-:-:S04]  /*11e60*/  IMAD.MOV.U32 R2, RZ, RZ, RZ ;  /* 0x000000ffff027224 */ /* 0x000fc800078e00ff */
[----:B------:R-:W-:-:S04]  /*11e70*/  IMAD.HI.U32 R3, R3, R11, R2 ;  /* 0x0000000b03037227 */ /* 0x000fc800078e0002 */
[----:B------:R-:W-:-:S05]  /*11e80*/  IMAD.IADD R2, R4, 0x1, -R16 ;  /* 0x0000000104027824 */ /* 0x000fca00078e0a10 */
[----:B------:R-:W-:-:S05]  /*11e90*/  IABS R4, R2 ;  /* 0x0000000200047213 */ /* 0x000fca0000000000 */
        /* <DEDUP_REMOVED lines=11> */
[----:B------:R-:W-:-:S04]  /*11f50*/  @!P0 LOP3.LUT R3, RZ, R17, RZ, 0x33, !PT ;  /* 0x00000011ff038212 */ /* 0x000fc800078e33ff */
[----:B------:R-:W-:Y:S01]  /*11f60*/  MOV R18, R3 ;  /* 0x0000000300127202 */ /* 0x000fe20000000f00 */
[----:B------:R-:W-:-:S04]  /*11f70*/  IMAD.MOV R4, RZ, RZ, -R3 ;  /* 0x000000ffff047224 */ /* 0x000fc800078e0a03 */
[----:B------:R-:W-:Y:S01]  /*11f80*/  IMAD R17, R17, R4, R2 ;  /* 0x0000000411117224 */ /* 0x000fe200078e0202 */
[----:B------:R-:W-:Y:S06]  /*11f90*/  BRA `(.L_x_374) ;  /* 0x00000000001c7947 */ /* 0x000fec0003800000 */
.L_x_366:
[----:B------:R-:W-:Y:S01]  /*11fa0*/  UMOV UR4, URZ ;  /* 0x0000003f00047c82 */ /* 0x000fe20008000000 */
[----:B------:R-:W-:Y:S01]  /*11fb0*/  UMOV UR5, URZ ;  /* 0x0000003f00057c82 */ /* 0x000fe20008000000 */
[----:B------:R-:W-:Y:S01]  /*11fc0*/  ULDC UR6, c[0x0][0xc14] ;  /* 0x0003050000067ab9 */ /* 0x000fe20000000800 */
[----:B------:R-:W-:Y:S02]  /*11fd0*/  IMAD.MOV.U32 R16, RZ, RZ, R4 ;  /* 0x000000ffff107224 */ /* 0x000fe400078e0004 */
[----:B------:R-:W-:Y:S02]  /*11fe0*/  IMAD.U32 R17, RZ, RZ, UR4 ;  /* 0x00000004ff117e24 */ /* 0x000fe4000f8e00ff */
[----:B------:R-:W-:Y:S02]  /*11ff0*/  IMAD.U32 R18, RZ, RZ, UR5 ;  /* 0x00000005ff127e24 */ /* 0x000fe4000f8e00ff */
[----:B------:R-:W-:-:S07]  /*12000*/  IMAD.U32 R19, RZ, RZ, UR6 ;  /* 0x00000006ff137e24 */ /* 0x000fce000f8e00ff */
.L_x_374:
[----:B0-----:R-:W0:Y:S01]  /*12010*/  S2R R2, SR_TID.X ;  /* 0x0000000000027919 */ /* 0x001e220000002100 */
[----:B------:R-:W-:Y:S05]  /*12020*/  WARPSYNC.ALL ;  /* 0x0000000000007948 */ /* 0x000fea0003800000 */
[----:B------:R-:W-:Y:S01]  /*12030*/  BAR.SYNC.DEFER_BLOCKING 0x4, 0x120 ;  /* 0x0104800000007b1d */ /* 0x000fe20000010000 */
[----:B0-----:R-:W-:-:S04]  /*12040*/  LOP3.LUT R2, R2, 0x1f, RZ, 0xc0, !PT ;  /* 0x0000001f02027812 */ /* 0x001fc800078ec0ff */
[----:B------:R-:W-:-:S13]  /*12050*/  ISETP.NE.AND P0, PT, R2, RZ, PT ;  /* 0x000000ff0200720c */ /* 0x000fda0003f05270 */
[----:B------:R-:W0:Y:S01]  /*12060*/  @!P0 S2R R3, SR_CgaCtaId ;  /* 0x0000000000038919 */ /* 0x000e220000008800 */
[----:B------:R-:W-:-:S04]  /*12070*/  @!P0 MOV R2, 0x400 ;  /* 0x0000040000028802 */ /* 0x000fc80000000f00 */
[----:B0-----:R-:W-:-:S05]  /*12080*/  @!P0 LEA R2, R3, R2, 0x18 ;  /* 0x0000000203028211 */ /* 0x001fca00078ec0ff */
[----:B------:R1:W-:Y:S01]  /*12090*/  @!P0 STS.128 [R2+0x388d0], R16 ;  /* 0x0388d01002008388 */ /* 0x0003e20000000c00 */
[----:B------:R-:W-:Y:S06]  /*120a0*/  BAR.ARV 0x5, 0x120 ;  /* 0x0144800000007b1d */ /* 0x000fec0000002000 */
[----:B------:R-:W-:-:S13]  /*120b0*/  ISETP.GE.AND P0, PT, R19, R0, PT ;  /* 0x000000001300720c */ /* 0x000fda0003f06270 */
[----:B------:R-:W-:Y:S05]  /*120c0*/  @!P0 BRA `(.L_x_375) ;  /* 0xffffffbc00048947 */ /* 0x000fea000383ffff */
.L_x_309:
[----:B0-----:R-:W2:Y:S01]  /*120d0*/  LDL.LU R0, [R1+0x28] ;  /* 0x0000280001007983 */ /* 0x001ea20000300800 */
[----:B------:R-:W-:Y:S01]  /*120e0*/  BSSY B0, `(.L_x_376) ;  /* 0x000000b000007945 */ /* 0x000fe20003800000 */
[----:B------:R-:W0:Y:S01]  /*120f0*/  S2R R5, SR_CgaCtaId ;  /* 0x0000000000057919 */ /* 0x000e220000008800 */
[----:B--2---:R-:W-:-:S05]  /*12100*/  VIADD R0, R0, 0x1 ;  /* 0x0000000100007836 */ /* 0x004fca0000000000 */
[----:B-1----:R-:W-:-:S04]  /*12110*/  LEA.HI R2, R0, R0, RZ, 0x1 ;  /* 0x0000000000027211 */ /* 0x002fc800078f08ff */
[----:B------:R-:W-:-:S05]  /*12120*/  LOP3.LUT R3, R2, 0xfffffffe, RZ, 0xc0, !PT ;  /* 0xfffffffe02037812 */ /* 0x000fca00078ec0ff */
[----:B------:R-:W-:Y:S01]  /*12130*/  IMAD.IADD R3, R0, 0x1, -R3 ;  /* 0x0000000100037824 */ /* 0x000fe200078e0a03 */
[----:B------:R-:W-:-:S04]  /*12140*/  MOV R0, 0x400 ;  /* 0x0000040000007802 */ /* 0x000fc80000000f00 */
[----:B0-----:R-:W-:Y:S02]  /*12150*/  LEA R0, R5, R0, 0x18 ;  /* 0x0000000005007211 */ /* 0x001fe400078ec0ff */
[----:B------:R-:W-:-:S04]  /*12160*/  SHF.L.U32 R3, R3, 0x1f, RZ ;  /* 0x0000001f03037819 */ /* 0x000fc800000006ff */
[----:B------:R-:W0:Y:S02]  /*12170*/  SYNCS.PHASECHK.TRANS64.TRYWAIT P0, [R0+URZ+0x38820], R3 ;  /* 0x03882003000075a7 */ /* 0x000e24000800017f */
[----:B0-----:R-:W-:Y:S05]  /*12180*/  @!P0 BRA `(.L_x_377) ;  /* 0x0000001000a48947 */ /* 0x001fea0003800000 */
.L_x_430:
[----:B------:R-:W-:Y:S05]  /*12190*/  BSYNC B0 ;  /* 0x0000000000007941 */ /* 0x000fea0003800000 */
.L_x_376:
[----:B------:R-:W-:-:S03]  /*121a0*/  UMOV UR4, 0xffffffff ;  /* 0xffffffff00047882 */ /* 0x000fc60000000000 */
[----:B------:R-:W-:Y:S05]  /*121b0*/  BRA.DIV UR4, `(.L_x_378) ;  /* 0x0000001204ac7947 */ /* 0x000fea000b800000 */
[----:B------:R-:W1:Y:S02]  /*121c0*/  S2R R2, SR_TID.X ;  /* 0x0000000000027919 */ /* 0x000e640000002100 */
[----:B-1----:R-:W-:-:S04]  /*121d0*/  SHF.R.U32.HI R2, RZ, 0x5, R2 ;  /* 0x00000005ff027819 */ /* 0x002fc80000011602 */
[----:B------:R-:W-:-:S05]  /*121e0*/  LOP3.LUT R2, R2, 0x3, RZ, 0xc0, !PT ;  /* 0x0000000302027812 */ /* 0x000fca00078ec0ff */
[----:B------:R1:W2:Y:S02]  /*121f0*/  SHFL.IDX PT, R14, R2, RZ, 0x1f ;  /* 0x00001fff020e7589 */ /* 0x0002a400000e0000 */
.L_x_433:
[----:B--2---:R-:W-:Y:S01]  /*12200*/  ISETP.NE.AND P0, PT, R14, RZ, PT ;  /* 0x000000ff0e00720c */ /* 0x004fe20003f05270 */
[----:B------:R-:W-:-:S12]  /*12210*/  BSSY B0, `(.L_x_379) ;  /* 0x0000029000007945 */ /* 0x000fd80003800000 */
[----:B------:R-:W-:Y:S05]  /*12220*/  @P0 BRA `(.L_x_380) ;  /* 0x00000000009c0947 */ /* 0x000fea0003800000 */
[----:B------:R-:W-:-:S03]  /*12230*/  UMOV UR4, 0xffffffff ;  /* 0xffffffff00047882 */ /* 0x000fc60000000000 */
[----:B------:R-:W-:Y:S05]  /*12240*/  BRA.DIV UR4, `(.L_x_381) ;  /* 0x0000001204bc7947 */ /* 0x000fea000b800000 */
[----:B------:R-:W-:-:S13]  /*12250*/  ELECT P6, URZ, PT ;  /* 0x00000000003f782f */ /* 0x000fda00038c0000 */
.L_x_436:
[----:B------:R-:W-:Y:S05]  /*12260*/  @!P6 BRA `(.L_x_380) ;  /* 0x00000000008ce947 */ /* 0x000fea0003800000 */
[----:B-1----:R-:W2:Y:S02]  /*12270*/  LDL R2, [R1+0x30] ;  /* 0x0000300001027983 */ /* 0x002ea40000100800 */
[----:B--2---:R-:W-:-:S13]  /*12280*/  R2UR UR4, R2 ;  /* 0x00000000020472ca */ /* 0x004fda00000e0000 */
[----:B------:R-:W-:-:S06]  /*12290*/  ULOP3.LUT UR4, UR4, 0x2, URZ, 0xfc, !UPT ;  /* 0x0000000204047892 */ /* 0x000fcc000f8efc3f */
[----:B------:R-:W-:-:S05]  /*122a0*/  IMAD.U32 R2, RZ, RZ, UR4 ;  /* 0x00000004ff027e24 */ /* 0x000fca000f8e00ff */
[----:B------:R-:W-:-:S13]  /*122b0*/  ISETP.NE.AND P2, PT, R2, 0x3, PT ;  /* 0x000000030200780c */ /* 0x000fda0003f45270 */
[----:B------:R-:W-:Y:S05]  /*122c0*/  @!P2 BRA `(.L_x_382) ;  /* 0x000000000004a947 */ /* 0x000fea0003800000 */
[----:B------:R-:W-:Y:S01]  /*122d0*/  BPT.TRAP 0x1 ;  /* 0x000000040000795c */ /* 0x000fe20000300000 */
.L_x_382:
[----:B0-----:R-:W2:Y:S04]  /*122e0*/  LDL R3, [R1] ;  /* 0x0000000001037983 */ /* 0x001ea80000100800 */
[----:B------:R-:W3:Y:S01]  /*122f0*/  LDL.LU R7, [R1+0x8] ;  /* 0x0000080001077983 */ /* 0x000ee20000300800 */
[----:B------:R-:W-:-:S04]  /*12300*/  VIADD R2, R0, 0x38840 ;  /* 0x0003884000027836 */ /* 0x000fc80000000000 */
[C---:B--2---:R-:W-:Y:S01]  /*12310*/  IMAD R6, R3.reuse, 0x8, R2 ;  /* 0x0000000803067824 */ /* 0x044fe200078e0202 */
[----:B------:R-:W-:Y:S02]  /*12320*/  IADD3 R3, R3, 0x1, RZ ;  /* 0x0000000103037810 */ /* 0x000fe40007ffe0ff */
[----:B---3--:R-:W-:Y:S02]  /*12330*/  SHF.L.U32 R5, R7, 0x1f, RZ ;  /* 0x0000001f07057819 */ /* 0x008fe400000006ff */
[C---:B------:R-:W-:Y:S02]  /*12340*/  ISETP.NE.AND P1, PT, R3.reuse, 0x2, PT ;  /* 0x000000020300780c */ /* 0x040fe40003f25270 */
[----:B------:R-:W0:Y:S02]  /*12350*/  SYNCS.PHASECHK.TRANS64.TRYWAIT P0, [R6+URZ], R5 ;  /* 0x00000005060075a7 */ /* 0x000e24000800017f */
[----:B------:R-:W-:Y:S02]  /*12360*/  SEL R4, RZ, 0x1, P1 ;  /* 0x00000001ff047807 */ /* 0x000fe40000800000 */
[----:B------:R-:W-:-:S02]  /*12370*/  SEL R3, R3, RZ, P1 ;  /* 0x000000ff03037207 */ /* 0x000fc40000800000 */
[----:B------:R-:W-:-:S03]  /*12380*/  LOP3.LUT R4, R7, R4, RZ, 0x3c, !PT ;  /* 0x0000000407047212 */ /* 0x000fc600078e3cff */
[----:B------:R-:W-:Y:S01]  /*12390*/  IMAD R7, R3, 0x8, R2 ;  /* 0x0000000803077824 */ /* 0x000fe200078e0202 */
[----:B------:R-:W-:Y:S01]  /*123a0*/  SHF.L.U32 R2, R4, 0x1f, RZ ;  /* 0x0000001f04027819 */ /* 0x000fe200000006ff */
[----:B0-----:R-:W-:Y:S06]  /*123b0*/  @!P0 BRA `(.L_x_383) ;  /* 0x0000001000808947 */ /* 0x001fec0003800000 */
.L_x_437:
[----:B------:R-:W1:Y:S02]  /*123c0*/  SYNCS.PHASECHK.TRANS64.TRYWAIT P0, [R7+URZ], R2 ;  /* 0x00000002070075a7 */ /* 0x000e64000800017f */
[----:B-1----:R-:W-:Y:S05]  /*123d0*/  @!P0 BRA `(.L_x_384) ;  /* 0x00000010008c8947 */ /* 0x002fea0003800000 */
.L_x_438:
[----:B------:R-:W-:Y:S05]  /*123e0*/  @!P2 BRA `(.L_x_385) ;  /* 0x000000000004a947 */ /* 0x000fea0003800000 */
[----:B------:R-:W-:Y:S01]  /*123f0*/  BPT.TRAP 0x1 ;  /* 0x000000040000795c */ /* 0x000fe20000300000 */
.L_x_385:
[----:B------:R-:W2:Y:S01]  /*12400*/  LDL.LU R4, [R1] ;  /* 0x0000000001047983 */ /* 0x000ea20000300800 */
[----:B------:R-:W-:-:S04]  /*12410*/  VIADD R0, R0, 0x38860 ;  /* 0x0003886000007836 */ /* 0x000fc80000000000 */
[----:B--2---:R-:W-:-:S04]  /*12420*/  IMAD R4, R4, 0x8, R0 ;  /* 0x0000000804047824 */ /* 0x004fc800078e0200 */
[----:B------:R-:W2:Y:S02]  /*12430*/  SYNCS.PHASECHK.TRANS64.TRYWAIT P0, [R4+URZ], R5 ;  /* 0x00000005040075a7 */ /* 0x000ea4000800017f */
[----:B--2---:R-:W-:Y:S05]  /*12440*/  @!P0 BRA `(.L_x_386) ;  /* 0x0000001000848947 */ /* 0x004fea0003800000 */
.L_x_439:
[----:B------:R-:W-:-:S07]  /*12450*/  IMAD R3, R3, 0x8, R0 ;  /* 0x0000000803037824 */ /* 0x000fce00078e0200 */
.L_x_387:
[----:B---3--:R3:W4:Y:S02]  /*12460*/  SYNCS.PHASECHK.TRANS64.TRYWAIT P0, [R3+URZ], R2 ;  /* 0x00000002030075a7 */ /* 0x008724000800017f */
[----:B----4-:R-:W-:Y:S05]  /*12470*/  @!P0 NANOSLEEP.SYNCS 0x989680 ;  /* 0x009896800000895d */ /* 0x010fea0003900000 */
[----:B------:R-:W4:Y:S02]  /*12480*/  @!P0 SYNCS.PHASECHK.TRANS64 P0, [R3+URZ], R2 ;  /* 0x00000002030085a7 */ /* 0x000f24000800007f */
[----:B----4-:R-:W-:Y:S05]  /*12490*/  @!P0 BRA `(.L_x_387) ;  /* 0xfffffffc00f08947 */ /* 0x010fea000383ffff */
.L_x_380:
[----:B------:R-:W-:Y:S05]  /*124a0*/  BSYNC B0 ;  /* 0x0000000000007941 */ /* 0x000fea0003800000 */
.L_x_379:
[----:B------:R-:W-:Y:S05]  /*124b0*/  EXIT ;  /* 0x000000000000794d */ /* 0x000fea0003800000 */
.L_x_263:
[----:B0-----:R0:W1:Y:S02]  /*124c0*/  SYNCS.PHASECHK.TRANS64.TRYWAIT P1, [R5+URZ+0x38800], R0 ;  /* 0x03880000050075a7 */ /* 0x001064000802017f */
[----:B-1----:R-:W-:Y:S05]  /*124d0*/  @!P1 NANOSLEEP.SYNCS 0x989680 ;  /* 0x009896800000995d */ /* 0x002fea0003900000 */
[----:B------:R-:W1:Y:S02]  /*124e0*/  @!P1 SYNCS.PHASECHK.TRANS64 P1, [R5+URZ+0x38800], R0 ;  /* 0x03880000050095a7 */ /* 0x000e64000802007f */
[----:B-1----:R-:W-:Y:S05]  /*124f0*/  @!P1 BRA `(.L_x_263) ;  /* 0xfffffffc00f09947 */ /* 0x002fea000383ffff */
[----:B------:R-:W-:Y:S05]  /*12500*/  BRA `(.L_x_388) ;  /* 0xfffffef000f07947 */ /* 0x000fea000383ffff */
.L_x_267:
[----:B-1----:R1:W2:Y:S02]  /*12510*/  SYNCS.PHASECHK.TRANS64.TRYWAIT P2, [R0+URZ+0x38830], R3 ;  /* 0x03883003000075a7 */ /* 0x0022a4000804017f */
[----:B--2---:R-:W-:Y:S05]  /*12520*/  @!P2 NANOSLEEP.SYNCS 0x989680 ;  /* 0x009896800000a95d */ /* 0x004fea0003900000 */
[----:B------:R-:W2:Y:S02]  /*12530*/  @!P2 SYNCS.PHASECHK.TRANS64 P2, [R0+URZ+0x38830], R3 ;  /* 0x038830030000a5a7 */ /* 0x000ea4000804007f */
[----:B--2---:R-:W-:Y:S05]  /*12540*/  @!P2 BRA `(.L_x_267) ;  /* 0xfffffffc00f0a947 */ /* 0x004fea000383ffff */
[----:B------:R-:W-:Y:S05]  /*12550*/  BRA `(.L_x_266) ;  /* 0xfffffef400147947 */ /* 0x000fea000383ffff */
.L_x_272:
[----:B-1----:R-:W-:-:S04]  /*12560*/  IMAD.U32 R4, RZ, RZ, UR61 ;  /* 0x0000003dff047e24 */ /* 0x002fc8000f8e00ff */
[----:B------:R1:W2:Y:S03]  /*12570*/  SYNCS.PHASECHK.TRANS64.TRYWAIT P2, [R4+URZ+0x38830], R3 ;  /* 0x03883003040075a7 */ /* 0x0002a6000804017f */
[----:B--2---:R-:W-:Y:S05]  /*12580*/  @!P2 NANOSLEEP.SYNCS 0x989680 ;  /* 0x009896800000a95d */ /* 0x004fea0003900000 */
[----:B------:R-:W2:Y:S02]  /*12590*/  @!P2 SYNCS.PHASECHK.TRANS64 P2, [R4+URZ+0x38830], R3 ;  /* 0x038830030400a5a7 */ /* 0x000ea4000804007f */
[----:B--2---:R-:W-:Y:S05]  /*125a0*/  @!P2 BRA `(.L_x_272) ;  /* 0xfffffffc00eca947 */ /* 0x004fea000383ffff */
[----:B------:R-:W-:Y:S05]  /*125b0*/  BRA `(.L_x_271) ;  /* 0xffffff30008c7947 */ /* 0x000fea000383ffff */
.L_x_276:
[----:B01----:R-:W-:-:S04]  /*125c0*/  IMAD.U32 R3, RZ, RZ, UR4 ;  /* 0x00000004ff037e24 */ /* 0x003fc8000f8e00ff */
[----:B------:R0:W1:Y:S03]  /*125d0*/  SYNCS.PHASECHK.TRANS64.TRYWAIT P2, [R3+URZ+0x38850], R0 ;  /* 0x03885000030075a7 */ /* 0x000066000804017f */
[----:B-1----:R-:W-:Y:S05]  /*125e0*/  @!P2 NANOSLEEP.SYNCS 0x989680 ;  /* 0x009896800000a95d */ /* 0x002fea0003900000 */
[----:B------:R-:W1:Y:S02]  /*125f0*/  @!P2 SYNCS.PHASECHK.TRANS64 P2, [R3+URZ+0x38850], R0 ;  /* 0x038850000300a5a7 */ /* 0x000e64000804007f */
[----:B-1----:R-:W-:Y:S05]  /*12600*/  @!P2 BRA `(.L_x_276) ;  /* 0xfffffffc00eca947 */ /* 0x002fea000383ffff */
[----:B------:R-:W-:Y:S05]  /*12610*/  BRA `(.L_x_275) ;  /* 0xffffff5800ac7947 */ /* 0x000fea000383ffff */
.L_x_281:
[----:B-1----:R1:W2:Y:S02]  /*12620*/  SYNCS.PHASECHK.TRANS64.TRYWAIT P0, [R11+URZ+0x38850], R0 ;  /* 0x038850000b0075a7 */ /* 0x0022a4000800017f */
[----:B--2---:R-:W-:Y:S05]  /*12630*/  @!P0 NANOSLEEP.SYNCS 0x989680 ;  /* 0x009896800000895d */ /* 0x004fea0003900000 */
[----:B------:R-:W2:Y:S02]  /*12640*/  @!P0 SYNCS.PHASECHK.TRANS64 P0, [R11+URZ+0x38850], R0 ;  /* 0x038850000b0085a7 */ /* 0x000ea4000800007f */
[----:B--2---:R-:W-:Y:S05]  /*12650*/  @!P0 BRA `(.L_x_281) ;  /* 0xfffffffc00f08947 */ /* 0x004fea000383ffff */
[----:B------:R-:W-:Y:S05]  /*12660*/  BRA `(.L_x_280) ;  /* 0xffffff7000a47947 */ /* 0x000fea000383ffff */
.L_x_321:
[----:B------:R-:W0:Y:S01]  /*12670*/  S2R R7, SR_TID.X ;  /* 0x0000000000077919 */ /* 0x000e220000002100 */
[----:B------:R-:W-:Y:S01]  /*12680*/  BSSY B0, `(.L_x_389) ;  /* 0x000000a000007945 */ /* 0x000fe20003800000 */
[----:B------:R-:W-:Y:S01]  /*12690*/  IMAD.MOV.U32 R12, RZ, RZ, RZ ;  /* 0x000000ffff0c7224 */ /* 0x000fe200078e00ff */
[----:B------:R-:W-:Y:S01]  /*126a0*/  MOV R15, 0xffffffff ;  /* 0xffffffff000f7802 */ /* 0x000fe20000000f00 */
[----:B------:R-:W-:Y:S01]  /*126b0*/  IMAD.MOV.U32 R11, RZ, RZ, 0x1f ;  /* 0x0000001fff0b7424 */ /* 0x000fe200078e00ff */
[----:B0-----:R-:W-:-:S04]  /*126c0*/  SHF.R.U32.HI R7, RZ, 0x5, R7 ;  /* 0x00000005ff077819 */ /* 0x001fc80000011607 */
[----:B------:R-:W-:-:S05]  /*126d0*/  LOP3.LUT R7, R7, 0x3, RZ, 0xc0, !PT ;  /* 0x0000000307077812 */ /* 0x000fca00078ec0ff */
[----:B------:R-:W-:-:S07]  /*126e0*/  IMAD.MOV.U32 R13, RZ, RZ, R7 ;  /* 0x000000ffff0d7224 */ /* 0x000fce00078e0007 */
[----:B------:R-:W-:Y:S05]  /*126f0*/  WARPSYNC.COLLECTIVE R15, `(.L_x_390) ;  /* 0x000000000f087348 */ /* 0x000fea0003c00000 */
[----:B------:R0:W1:Y:S02]  /*12700*/  SHFL.IDX P6, R14, R13, R12, R11 ;  /* 0x0000000c0d0e7389 */ /* 0x00006400000c000b */
[----:B01----:R-:W-:Y:S01]  /*12710*/  ENDCOLLECTIVE ;  /* 0x000000000000791b */ /* 0x003fe20003800000 */
.L_x_390:
[----:B------:R-:W-:Y:S05]  /*12720*/  BSYNC B0 ;  /* 0x0000000000007941 */ /* 0x000fea0003800000 */
.L_x_389:
[----:B------:R-:W-:Y:S05]  /*12730*/  BRA `(.L_x_391) ;  /* 0xffffffc4001c7947 */ /* 0x000fea000383ffff */
.L_x_322:
[----:B------:R-:W-:Y:S01]  /*12740*/  BSSY B0, `(.L_x_392) ;  /* 0x0000006000007945 */ /* 0x000fe20003800000 */
[----:B------:R-:W-:-:S07]  /*12750*/  IMAD.MOV.U32 R15, RZ, RZ, -0x1 ;  /* 0xffffffffff0f7424 */ /* 0x000fce00078e00ff */
[----:B------:R-:W-:Y:S05]  /*12760*/  WARPSYNC.COLLECTIVE R15, `(.L_x_393) ;  /* 0x000000000f0c7348 */ /* 0x000fea0003c00000 */
[----:B------:R-:W-:Y:S02]  /*12770*/  ELECT P6, UR62, PT ;  /* 0x00000000003e782f */ /* 0x000fe400038c0000 */
[----:B------:R-:W-:Y:S01]  /*12780*/  MOV R14, UR62 ;  /* 0x0000003e000e7c02 */ /* 0x000fe20008000f00 */
[----:B------:R-:W-:Y:S10]  /*12790*/  ENDCOLLECTIVE ;  /* 0x000000000000791b */ /* 0x000ff40003800000 */
.L_x_393:
[----:B------:R-:W-:Y:S05]  /*127a0*/  BSYNC B0 ;  /* 0x0000000000007941 */ /* 0x000fea0003800000 */
.L_x_392:
[----:B------:R-:W-:Y:S05]  /*127b0*/  BRA `(.L_x_394) ;  /* 0xffffffc400147947 */ /* 0x000fea000383ffff */
.L_x_325:
[----:B0-----:R0:W1:Y:S02]  /*127c0*/  SYNCS.PHASECHK.TRANS64.TRYWAIT P0, [R8+URZ+0x38840], R9 ;  /* 0x03884009080075a7 */ /* 0x001064000800017f */
[----:B-1----:R-:W-:Y:S05]  /*127d0*/  @!P0 NANOSLEEP.SYNCS 0x989680 ;  /* 0x009896800000895d */ /* 0x002fea0003900000 */
[----:B------:R-:W1:Y:S02]  /*127e0*/  @!P0 SYNCS.PHASECHK.TRANS64 P0, [R8+URZ+0x38840], R9 ;  /* 0x03884009080085a7 */ /* 0x000e64000800007f */
[----:B-1----:R-:W-:Y:S05]  /*127f0*/  @!P0 BRA `(.L_x_325) ;  /* 0xfffffffc00f08947 */ /* 0x002fea000383ffff */
[----:B------:R-:W-:Y:S05]  /*12800*/  BRA `(.L_x_395) ;  /* 0xffffffc400887947 */ /* 0x000fea000383ffff */
.L_x_328:
[----:B0-----:R-:W0:Y:S01]  /*12810*/  S2R R9, SR_CgaCtaId ;  /* 0x0000000000097919 */ /* 0x001e220000008800 */
[----:B------:R-:W-:-:S04]  /*12820*/  MOV R8, 0x400 ;  /* 0x0000040000087802 */ /* 0x000fc80000000f00 */
[----:B0-----:R-:W-:-:S04]  /*12830*/  LEA R8, R9, R8, 0x18 ;  /* 0x0000000809087211 */ /* 0x001fc800078ec0ff */
[----:B------:R0:W1:Y:S03]  /*12840*/  SYNCS.PHASECHK.TRANS64.TRYWAIT P0, [R8+URZ+0x38820], R6 ;  /* 0x03882006080075a7 */ /* 0x000066000800017f */
[----:B-1----:R-:W-:Y:S05]  /*12850*/  @!P0 NANOSLEEP.SYNCS 0x989680 ;  /* 0x009896800000895d */ /* 0x002fea0003900000 */
[----:B------:R-:W1:Y:S02]  /*12860*/  @!P0 SYNCS.PHASECHK.TRANS64 P0, [R8+URZ+0x38820], R6 ;  /* 0x03882006080085a7 */ /* 0x000e64000800007f */
[----:B-1----:R-:W-:Y:S05]  /*12870*/  @!P0 BRA `(.L_x_328) ;  /* 0xfffffffc00e48947 */ /* 0x002fea000383ffff */
[----:B------:R-:W-:Y:S05]  /*12880*/  BRA `(.L_x_396) ;  /* 0xffffffcc00087947 */ /* 0x000fea000383ffff */
.L_x_336:
[----:B0-----:R0:W1:Y:S02]  /*12890*/  SYNCS.PHASECHK.TRANS64.TRYWAIT P0, [R2+URZ+0x38840], R3 ;  /* 0x03884003020075a7 */ /* 0x001064000800017f */
[----:B-1----:R-:W-:Y:S05]  /*128a0*/  @!P0 NANOSLEEP.SYNCS 0x989680 ;  /* 0x009896800000895d */ /* 0x002fea0003900000 */
[----:B------:R-:W1:Y:S02]  /*128b0*/  @!P0 SYNCS.PHASECHK.TRANS64 P0, [R2+URZ+0x38840], R3 ;  /* 0x03884003020085a7 */ /* 0x000e64000800007f */
[----:B-1----:R-:W-:Y:S05]  /*128c0*/  @!P0 BRA `(.L_x_336) ;  /* 0xfffffffc00f08947 */ /* 0x002fea000383ffff */
[----:B------:R-:W-:Y:S05]  /*128d0*/  BRA `(.L_x_397) ;  /* 0xffffffcc00c87947 */ /* 0x000fea000383ffff */
.L_x_338:
[----:B0-----:R0:W1:Y:S02]  /*128e0*/  SYNCS.PHASECHK.TRANS64.TRYWAIT P0, [R3+URZ+0x60], R2 ;  /* 0x00006002030075a7 */ /* 0x001064000800017f */
[----:B-1----:R-:W-:Y:S05]  /*128f0*/  @!P0 NANOSLEEP.SYNCS 0x989680 ;  /* 0x009896800000895d */ /* 0x002fea0003900000 */
[----:B------:R-:W1:Y:S02]  /*12900*/  @!P0 SYNCS.PHASECHK.TRANS64 P0, [R3+URZ+0x60], R2 ;  /* 0x00006002030085a7 */ /* 0x000e64000800007f */
[----:B-1----:R-:W-:Y:S05]  /*12910*/  @!P0 BRA `(.L_x_338) ;  /* 0xfffffffc00f08947 */ /* 0x002fea000383ffff */
[----:B------:R-:W-:Y:S05]  /*12920*/  BRA `(.L_x_398) ;  /* 0xffffffd000887947 */ /* 0x000fea000383ffff */
.L_x_343:
[----:B-1----:R1:W2:Y:S02]  /*12930*/  SYNCS.PHASECHK.TRANS64.TRYWAIT P0, [R2+URZ+0x38840], R3 ;  /* 0x03884003020075a7 */ /* 0x0022a4000800017f */
[----:B--2---:R-:W-:Y:S05]  /*12940*/  @!P0 NANOSLEEP.SYNCS 0x989680 ;  /* 0x009896800000895d */ /* 0x004fea0003900000 */
[----:B------:R-:W2:Y:S02]  /*12950*/  @!P0 SYNCS.PHASECHK.TRANS64 P0, [R2+URZ+0x38840], R3 ;  /* 0x03884003020085a7 */ /* 0x000ea4000800007f */
[----:B--2---:R-:W-:Y:S05]  /*12960*/  @!P0 BRA `(.L_x_343) ;  /* 0xfffffffc00f08947 */ /* 0x004fea000383ffff */
[----:B------:R-:W-:Y:S05]  /*12970*/  BRA `(.L_x_399) ;  /* 0xffffffd800147947 */ /* 0x000fea000383ffff */
.L_x_345:
[----:B0-----:R0:W1:Y:S02]  /*12980*/  SYNCS.PHASECHK.TRANS64.TRYWAIT P1, [R2+URZ+0x60], R3 ;  /* 0x00006003020075a7 */ /* 0x001064000802017f */
[----:B-1----:R-:W-:Y:S05]  /*12990*/  @!P1 NANOSLEEP.SYNCS 0x989680 ;  /* 0x009896800000995d */ /* 0x002fea0003900000 */
[----:B------:R-:W1:Y:S02]  /*129a0*/  @!P1 SYNCS.PHASECHK.TRANS64 P1, [R2+URZ+0x60], R3 ;  /* 0x00006003020095a7 */ /* 0x000e64000802007f */
[----:B-1----:R-:W-:Y:S05]  /*129b0*/  @!P1 BRA `(.L_x_345) ;  /* 0xfffffffc00f09947 */ /* 0x002fea000383ffff */
[----:B------:R-:W-:Y:S05]  /*129c0*/  BRA `(.L_x_400) ;  /* 0xffffffd800d47947 */ /* 0x000fea000383ffff */
.L_x_350:
[----:B--2---:R2:W3:Y:S02]  /*129d0*/  SYNCS.PHASECHK.TRANS64.TRYWAIT P0, [R2+URZ+0x38840], R3 ;  /* 0x03884003020075a7 */ /* 0x0044e4000800017f */
[----:B---3--:R-:W-:Y:S05]  /*129e0*/  @!P0 NANOSLEEP.SYNCS 0x989680 ;  /* 0x009896800000895d */ /* 0x008fea0003900000 */
[----:B------:R-:W3:Y:S02]  /*129f0*/  @!P0 SYNCS.PHASECHK.TRANS64 P0, [R2+URZ+0x38840], R3 ;  /* 0x03884003020085a7 */ /* 0x000ee4000800007f */
[----:B---3--:R-:W-:Y:S05]  /*12a00*/  @!P0 BRA `(.L_x_350) ;  /* 0xfffffffc00f08947 */ /* 0x008fea000383ffff */
[----:B------:R-:W-:Y:S05]  /*12a10*/  BRA `(.L_x_401) ;  /* 0xffffffe000207947 */ /* 0x000fea000383ffff */
.L_x_352:
[----:B0-----:R0:W1:Y:S02]  /*12a20*/  SYNCS.PHASECHK.TRANS64.TRYWAIT P1, [R2+URZ+0x60], R8 ;  /* 0x00006008020075a7 */ /* 0x001064000802017f */
[----:B-1----:R-:W-:Y:S05]  /*12a30*/  @!P1 NANOSLEEP.SYNCS 0x989680 ;  /* 0x009896800000995d */ /* 0x002fea0003900000 */
[----:B------:R-:W1:Y:S02]  /*12a40*/  @!P1 SYNCS.PHASECHK.TRANS64 P1, [R2+URZ+0x60], R8 ;  /* 0x00006008020095a7 */ /* 0x000e64000802007f */
[----:B-1----:R-:W-:Y:S05]  /*12a50*/  @!P1 BRA `(.L_x_352) ;  /* 0xfffffffc00f09947 */ /* 0x002fea000383ffff */
[----:B------:R-:W-:Y:S05]  /*12a60*/  BRA `(.L_x_402) ;  /* 0xffffffe000e07947 */ /* 0x000fea000383ffff */
.L_x_359:
[----:B-1----:R1:W2:Y:S02]  /*12a70*/  SYNCS.PHASECHK.TRANS64.TRYWAIT P0, [R3+URZ+0x38860], R0 ;  /* 0x03886000030075a7 */ /* 0x0022a4000800017f */
[----:B--2---:R-:W-:Y:S05]  /*12a80*/  @!P0 NANOSLEEP.SYNCS 0x989680 ;  /* 0x009896800000895d */ /* 0x004fea0003900000 */
[----:B------:R-:W2:Y:S02]  /*12a90*/  @!P0 SYNCS.PHASECHK.TRANS64 P0, [R3+URZ+0x38860], R0 ;  /* 0x03886000030085a7 */ /* 0x000ea4000800007f */
[----:B--2---:R-:W-:Y:S05]  /*12aa0*/  @!P0 BRA `(.L_x_359) ;  /* 0xfffffffc00f08947 */ /* 0x004fea000383ffff */
[----:B------:R-:W-:Y:S05]  /*12ab0*/  BRA `(.L_x_403) ;  /* 0xffffffe800187947 */ /* 0x000fea000383ffff */
.L_x_361:
[----:B------:R-:W-:Y:S01]  /*12ac0*/  BSSY B0, `(.L_x_404) ;  /* 0x0000008000007945 */ /* 0x000fe20003800000 */
[----:B0-----:R-:W-:Y:S02]  /*12ad0*/  IMAD.MOV.U32 R13, RZ, RZ, R16 ;  /* 0x000000ffff0d7224 */ /* 0x001fe400078e0010 */
[----:B------:R-:W-:Y:S02]  /*12ae0*/  IMAD.MOV.U32 R12, RZ, RZ, RZ ;  /* 0x000000ffff0c7224 */ /* 0x000fe400078e00ff */
[----:B------:R-:W-:Y:S02]  /*12af0*/  IMAD.MOV.U32 R11, RZ, RZ, 0x1f ;  /* 0x0000001fff0b7424 */ /* 0x000fe400078e00ff */
[----:B------:R-:W-:-:S07]  /*12b00*/  IMAD.MOV.U32 R15, RZ, RZ, -0x1 ;  /* 0xffffffffff0f7424 */ /* 0x000fce00078e00ff */
[----:B-1----:R-:W-:Y:S05]  /*12b10*/  WARPSYNC.COLLECTIVE R15, `(.L_x_405) ;  /* 0x000000000f087348 */ /* 0x002fea0003c00000 */
[----:B------:R0:W2:Y:S02]  /*12b20*/  SHFL.IDX P6, R14, R13, R12, R11 ;  /* 0x0000000c0d0e7389 */ /* 0x0000a400000c000b */
[----:B012---:R-:W-:Y:S01]  /*12b30*/  ENDCOLLECTIVE ;  /* 0x000000000000791b */ /* 0x007fe20003800000 */
.L_x_405:
[----:B------:R-:W-:Y:S05]  /*12b40*/  BSYNC B0 ;  /* 0x0000000000007941 */ /* 0x000fea0003800000 */
.L_x_404:
[----:B------:R-:W-:Y:S01]  /*12b50*/  IMAD.MOV.U32 R13, RZ, RZ, R16 ;  /* 0x000000ffff0d7224 */ /* 0x000fe200078e0010 */
[----:B------:R-:W-:Y:S01]  /*12b60*/  MOV R15, 0xffffffff ;  /* 0xffffffff000f7802 */ /* 0x000fe20000000f00 */
[----:B------:R-:W-:Y:S02]  /*12b70*/  IMAD.MOV.U32 R12, RZ, RZ, 0x1 ;  /* 0x00000001ff0c7424 */ /* 0x000fe400078e00ff */
[----:B------:R-:W-:Y:S02]  /*12b80*/  IMAD.MOV.U32 R11, RZ, RZ, 0x1f ;  /* 0x0000001fff0b7424 */ /* 0x000fe400078e00ff */
[----:B------:R-:W-:-:S07]  /*12b90*/  IMAD.MOV.U32 R4, RZ, RZ, R14 ;  /* 0x000000ffff047224 */ /* 0x000fce00078e000e */
[----:B------:R-:W-:Y:S05]  /*12ba0*/  WARPSYNC.COLLECTIVE R15, `(.L_x_406) ;  /* 0x000000000f087348 */ /* 0x000fea0003c00000 */
[----:B------:R0:W1:Y:S02]  /*12bb0*/  SHFL.IDX P6, R14, R13, R12, R11 ;  /* 0x0000000c0d0e7389 */ /* 0x00006400000c000b */
[----:B01----:R-:W-:Y:S01]  /*12bc0*/  ENDCOLLECTIVE ;  /* 0x000000000000791b */ /* 0x003fe20003800000 */
.L_x_406:
[----:B------:R-:W-:Y:S01]  /*12bd0*/  IMAD.MOV.U32 R5, RZ, RZ, R14 ;  /* 0x000000ffff057224 */ /* 0x000fe200078e000e */
[----:B------:R-:W-:Y:S06]  /*12be0*/  BRA `(.L_x_407) ;  /* 0xffffffe800cc7947 */ /* 0x000fec000383ffff */
.L_x_364:
[----:B------:R-:W-:Y:S01]  /*12bf0*/  BSSY B0, `(.L_x_408) ;  /* 0x0000008000007945 */ /* 0x000fe20003800000 */
[----:B-----5:R-:W-:Y:S02]  /*12c00*/  IMAD.MOV.U32 R13, RZ, RZ, R3 ;  /* 0x000000ffff0d7224 */ /* 0x020fe400078e0003 */
[----:B------:R-:W-:Y:S02]  /*12c10*/  IMAD.MOV.U32 R12, RZ, RZ, 0x1 ;  /* 0x00000001ff0c7424 */ /* 0x000fe400078e00ff */
[----:B------:R-:W-:Y:S02]  /*12c20*/  IMAD.MOV.U32 R11, RZ, RZ, RZ ;  /* 0x000000ffff0b7224 */ /* 0x000fe400078e00ff */
[----:B------:R-:W-:-:S07]  /*12c30*/  IMAD.MOV.U32 R15, RZ, RZ, -0x1 ;  /* 0xffffffffff0f7424 */ /* 0x000fce00078e00ff */
[----:B0-234-:R-:W-:Y:S05]  /*12c40*/  WARPSYNC.COLLECTIVE R15, `(.L_x_409) ;  /* 0x000000000f087348 */ /* 0x01dfea0003c00000 */
[----:B------:R1:W0:Y:S02]  /*12c50*/  SHFL.UP P6, R14, R13, R12, R11 ;  /* 0x0400000c0d0e7389 */ /* 0x00022400000c000b */
[----:B01234-:R-:W-:Y:S01]  /*12c60*/  ENDCOLLECTIVE ;  /* 0x000000000000791b */ /* 0x01ffe20003800000 */
.L_x_409:
[----:B------:R-:W-:Y:S05]  /*12c70*/  BSYNC B0 ;  /* 0x0000000000007941 */ /* 0x000fea0003800000 */
.L_x_408:
[C---:B------:R-:W-:Y:S01]  /*12c80*/  ISETP.NE.AND P0, PT, R9.reuse, RZ, PT ;  /* 0x000000ff0900720c */ /* 0x040fe20003f05270 */
[----:B------:R-:W-:Y:S02]  /*12c90*/  IMAD.MOV.U32 R12, RZ, RZ, 0x2 ;  /* 0x00000002ff0c7424 */ /* 0x000fe400078e00ff */
[----:B------:R-:W-:Y:S01]  /*12ca0*/  IMAD.MOV.U32 R11, RZ, RZ, RZ ;  /* 0x000000ffff0b7224 */ /* 0x000fe200078e00ff */
[----:B------:R-:W-:Y:S01]  /*12cb0*/  SEL R14, R14, RZ, P0 ;  /* 0x000000ff0e0e7207 */ /* 0x000fe20000000000 */
[----:B------:R-:W-:Y:S01]  /*12cc0*/  IMAD.MOV.U32 R15, RZ, RZ, -0x1 ;  /* 0xffffffffff0f7424 */ /* 0x000fe200078e00ff */
[----:B------:R-:W-:-:S03]  /*12cd0*/  ISETP.GE.U32.AND P0, PT, R9, 0x2, PT ;  /* 0x000000020900780c */ /* 0x000fc60003f06070 */
[----:B------:R-:W-:-:S10]  /*12ce0*/  IMAD.IADD R13, R3, 0x1, R14 ;  /* 0x00000001030d7824 */ /* 0x000fd400078e020e */
[----:B------:R-:W-:Y:S05]  /*12cf0*/  WARPSYNC.COLLECTIVE R15, `(.L_x_410) ;  /* 0x000000000f087348 */ /* 0x000fea0003c00000 */
[----:B------:R0:W1:Y:S02]  /*12d00*/  SHFL.UP P6, R14, R13, R12, R11 ;  /* 0x0400000c0d0e7389 */ /* 0x00006400000c000b */
[----:B01----:R-:W-:Y:S01]  /*12d10*/  ENDCOLLECTIVE ;  /* 0x000000000000791b */ /* 0x003fe20003800000 */
.L_x_410:
[----:B------:R-:W-:Y:S01]  /*12d20*/  IMAD.MOV.U32 R12, RZ, RZ, 0x4 ;  /* 0x00000004ff0c7424 */ /* 0x000fe200078e00ff */
[----:B------:R-:W-:Y:S02]  /*12d30*/  SEL R6, R14, RZ, P0 ;  /* 0x000000ff0e067207 */ /* 0x000fe40000000000 */
[----:B------:R-:W-:Y:S02]  /*12d40*/  ISETP.GE.U32.AND P0, PT, R9, 0x4, PT ;  /* 0x000000040900780c */ /* 0x000fe40003f06070 */
[----:B------:R-:W-:-:S05]  /*12d50*/  IADD3 R6, R13, R6, RZ ;  /* 0x000000060d067210 */ /* 0x000fca0007ffe0ff */
[----:B------:R-:W-:-:S07]  /*12d60*/  IMAD.MOV.U32 R13, RZ, RZ, R6 ;  /* 0x000000ffff0d7224 */ /* 0x000fce00078e0006 */
[----:B------:R-:W-:Y:S05]  /*12d70*/  WARPSYNC.COLLECTIVE R15, `(.L_x_411) ;  /* 0x000000000f087348 */ /* 0x000fea0003c00000 */
[----:B------:R0:W1:Y:S02]  /*12d80*/  SHFL.UP P6, R14, R13, R12, R11 ;  /* 0x0400000c0d0e7389 */ /* 0x00006400000c000b */
[----:B01----:R-:W-:Y:S01]  /*12d90*/  ENDCOLLECTIVE ;  /* 0x000000000000791b */ /* 0x003fe20003800000 */
.L_x_411:
[----:B------:R-:W-:Y:S01]  /*12da0*/  IMAD.MOV.U32 R12, RZ, RZ, 0x8 ;  /* 0x00000008ff0c7424 */ /* 0x000fe200078e00ff */
[----:B------:R-:W-:Y:S02]  /*12db0*/  SEL R7, R14, RZ, P0 ;  /* 0x000000ff0e077207 */ /* 0x000fe40000000000 */
[----:B------:R-:W-:-:S03]  /*12dc0*/  ISETP.GE.U32.AND P0, PT, R9, 0x8, PT ;  /* 0x000000080900780c */ /* 0x000fc60003f06070 */
[----:B------:R-:W-:-:S04]  /*12dd0*/  IMAD.IADD R7, R6, 0x1, R7 ;  /* 0x0000000106077824 */ /* 0x000fc800078e0207 */
[----:B------:R-:W-:-:S07]  /*12de0*/  IMAD.MOV.U32 R13, RZ, RZ, R7 ;  /* 0x000000ffff0d7224 */ /* 0x000fce00078e0007 */
[----:B------:R-:W-:Y:S05]  /*12df0*/  WARPSYNC.COLLECTIVE R15, `(.L_x_412) ;  /* 0x000000000f087348 */ /* 0x000fea0003c00000 */
[----:B------:R0:W1:Y:S02]  /*12e00*/  SHFL.UP P6, R14, R13, R12, R11 ;  /* 0x0400000c0d0e7389 */ /* 0x00006400000c000b */
[----:B01----:R-:W-:Y:S01]  /*12e10*/  ENDCOLLECTIVE ;  /* 0x000000000000791b */ /* 0x003fe20003800000 */
.L_x_412:
        /* <DEDUP_REMOVED lines=8> */
.L_x_413:
[----:B------:R-:W-:Y:S02]  /*12ea0*/  IMAD.MOV.U32 R12, RZ, RZ, 0x1f ;  /* 0x0000001fff0c7424 */ /* 0x000fe400078e00ff */
[----:B------:R-:W-:Y:S01]  /*12eb0*/  IMAD.MOV.U32 R11, RZ, RZ, 0x1f ;  /* 0x0000001fff0b7424 */ /* 0x000fe200078e00ff */
[----:B------:R-:W-:-:S05]  /*12ec0*/  SEL R7, R14, RZ, P0 ;  /* 0x000000ff0e077207 */ /* 0x000fca0000000000 */
[----:B------:R-:W-:-:S05]  /*12ed0*/  IMAD.IADD R2, R8, 0x1, R7 ;  /* 0x0000000108027824 */ /* 0x000fca00078e0207 */
[----:B------:R-:W-:-:S07]  /*12ee0*/  MOV R13, R2 ;  /* 0x00000002000d7202 */ /* 0x000fce0000000f00 */
[----:B------:R-:W-:Y:S05]  /*12ef0*/  WARPSYNC.COLLECTIVE R15, `(.L_x_414) ;  /* 0x000000000f087348 */ /* 0x000fea0003c00000 */
[----:B------:R0:W1:Y:S02]  /*12f00*/  SHFL.IDX P6, R14, R13, R12, R11 ;  /* 0x0000000c0d0e7389 */ /* 0x00006400000c000b */
[----:B01----:R-:W-:Y:S01]  /*12f10*/  ENDCOLLECTIVE ;  /* 0x000000000000791b */ /* 0x003fe20003800000 */
.L_x_414:
[----:B------:R-:W-:Y:S05]  /*12f20*/  BRA `(.L_x_415) ;  /* 0xffffffe800947947 */ /* 0x000fea000383ffff */
.L_x_369:
[----:B------:R-:W-:Y:S01]  /*12f30*/  BSSY B0, `(.L_x_416) ;  /* 0x0000008000007945 */ /* 0x000fe20003800000 */
[----:B-----5:R-:W-:Y:S02]  /*12f40*/  IMAD.MOV.U32 R13, RZ, RZ, R3 ;  /* 0x000000ffff0d7224 */ /* 0x020fe400078e0003 */
[----:B------:R-:W-:Y:S02]  /*12f50*/  IMAD.MOV.U32 R12, RZ, RZ, 0x1 ;  /* 0x00000001ff0c7424 */ /* 0x000fe400078e00ff */
[----:B------:R-:W-:Y:S02]  /*12f60*/  IMAD.MOV.U32 R11, RZ, RZ, RZ ;  /* 0x000000ffff0b7224 */ /* 0x000fe400078e00ff */
[----:B------:R-:W-:-:S07]  /*12f70*/  IMAD.MOV.U32 R15, RZ, RZ, -0x1 ;  /* 0xffffffffff0f7424 */ /* 0x000fce00078e00ff */
[----:B0-----:R-:W-:Y:S05]  /*12f80*/  WARPSYNC.COLLECTIVE R15, `(.L_x_417) ;  /* 0x000000000f087348 */ /* 0x001fea0003c00000 */
[----:B------:R1:W2:Y:S02]  /*12f90*/  SHFL.UP P6, R14, R13, R12, R11 ;  /* 0x0400000c0d0e7389 */ /* 0x0002a400000c000b */
[----:B012---:R-:W-:Y:S01]  /*12fa0*/  ENDCOLLECTIVE ;  /* 0x000000000000791b */ /* 0x007fe20003800000 */
.L_x_417:
[----:B------:R-:W-:Y:S05]  /*12fb0*/  BSYNC B0 ;  /* 0x0000000000007941 */ /* 0x000fea0003800000 */
.L_x_416:
[----:B------:R-:W-:Y:S01]  /*12fc0*/  ISETP.NE.AND P0, PT, R8, RZ, PT ;  /* 0x000000ff0800720c */ /* 0x000fe20003f05270 */
[----:B------:R-:W-:Y:S01]  /*12fd0*/  IMAD.MOV.U32 R12, RZ, RZ, 0x2 ;  /* 0x00000002ff0c7424 */ /* 0x000fe200078e00ff */
[----:B------:R-:W-:Y:S01]  /*12fe0*/  MOV R15, 0xffffffff ;  /* 0xffffffff000f7802 */ /* 0x000fe20000000f00 */
[----:B------:R-:W-:Y:S01]  /*12ff0*/  IMAD.MOV.U32 R11, RZ, RZ, RZ ;  /* 0x000000ffff0b7224 */ /* 0x000fe200078e00ff */
[----:B------:R-:W-:Y:S02]  /*13000*/  SEL R14, R14, RZ, P0 ;  /* 0x000000ff0e0e7207 */ /* 0x000fe40000000000 */
[----:B------:R-:W-:-:S03]  /*13010*/  ISETP.GE.U32.AND P0, PT, R8, 0x2, PT ;  /* 0x000000020800780c */ /* 0x000fc60003f06070 */
[----:B------:R-:W-:-:S10]  /*13020*/  IMAD.IADD R13, R3, 0x1, R14 ;  /* 0x00000001030d7824 */ /* 0x000fd400078e020e */
[----:B------:R-:W-:Y:S05]  /*13030*/  WARPSYNC.COLLECTIVE R15, `(.L_x_418) ;  /* 0x000000000f087348 */ /* 0x000fea0003c00000 */
[----:B------:R0:W1:Y:S02]  /*13040*/  SHFL.UP P6, R14, R13, R12, R11 ;  /* 0x0400000c0d0e7389 */ /* 0x00006400000c000b */
[----:B01----:R-:W-:Y:S01]  /*13050*/  ENDCOLLECTIVE ;  /* 0x000000000000791b */ /* 0x003fe20003800000 */
.L_x_418:
        /* <DEDUP_REMOVED lines=8> */
.L_x_419:
        /* <DEDUP_REMOVED lines=8> */
.L_x_420:
        /* <DEDUP_REMOVED lines=8> */
.L_x_421:
[----:B------:R-:W-:Y:S02]  /*131e0*/  IMAD.MOV.U32 R12, RZ, RZ, 0x1f ;  /* 0x0000001fff0c7424 */ /* 0x000fe400078e00ff */
[----:B------:R-:W-:Y:S01]  /*131f0*/  IMAD.MOV.U32 R11, RZ, RZ, 0x1f ;  /* 0x0000001fff0b7424 */ /* 0x000fe200078e00ff */
[----:B------:R-:W-:-:S04]  /*13200*/  SEL R2, R14, RZ, P0 ;  /* 0x000000ff0e027207 */ /* 0x000fc80000000000 */
[----:B------:R-:W-:-:S05]  /*13210*/  IADD3 R2, R7, R2, RZ ;  /* 0x0000000207027210 */ /* 0x000fca0007ffe0ff */
[----:B------:R-:W-:-:S07]  /*13220*/  IMAD.MOV.U32 R13, RZ, RZ, R2 ;  /* 0x000000ffff0d7224 */ /* 0x000fce00078e0002 */
[----:B------:R-:W-:Y:S05]  /*13230*/  WARPSYNC.COLLECTIVE R15, `(.L_x_422) ;  /* 0x000000000f087348 */ /* 0x000fea0003c00000 */
[----:B------:R0:W1:Y:S02]  /*13240*/  SHFL.IDX P6, R14, R13, R12, R11 ;  /* 0x0000000c0d0e7389 */ /* 0x00006400000c000b */
[----:B01----:R-:W-:Y:S01]  /*13250*/  ENDCOLLECTIVE ;  /* 0x000000000000791b */ /* 0x003fe20003800000 */
.L_x_422:
[----:B------:R-:W-:Y:S05]  /*13260*/  BRA `(.L_x_423) ;  /* 0xffffffe8007c7947 */ /* 0x000fea000383ffff */
.L_x_371:
[----:B------:R-:W-:Y:S01]  /*13270*/  BSSY B0, `(.L_x_424) ;  /* 0x0000006000007945 */ /* 0x000fe20003800000 */
[----:B------:R-:W-:Y:S01]  /*13280*/  PLOP3.LUT P6, PT, P6, PT, PT, 0x8, 0x0 ;  /* 0x000000000000781c */ /* 0x000fe200037ce170 */
[----:B------:R-:W-:-:S12]  /*13290*/  IMAD.MOV.U32 R15, RZ, RZ, -0x1 ;  /* 0xffffffffff0f7424 */ /* 0x000fd800078e00ff */
[----:B0-----:R-:W-:Y:S05]  /*132a0*/  WARPSYNC.COLLECTIVE R15, `(.L_x_425) ;  /* 0x000000000f087348 */ /* 0x001fea0003c00000 */
[----:B------:R-:W-:Y:S01]  /*132b0*/  VOTE.ANY R14, PT, P6 ;  /* 0x00000000000e7806 */ /* 0x000fe200030e0100 */
[----:B0-----:R-:W-:Y:S06]  /*132c0*/  ENDCOLLECTIVE ;  /* 0x000000000000791b */ /* 0x001fec0003800000 */
.L_x_425:
[----:B------:R-:W-:Y:S05]  /*132d0*/  BSYNC B0 ;  /* 0x0000000000007941 */ /* 0x000fea0003800000 */
.L_x_424:
[----:B------:R-:W-:Y:S02]  /*132e0*/  IMAD.MOV.U32 R7, RZ, RZ, R14 ;  /* 0x000000ffff077224 */ /* 0x000fe400078e000e */
[----:B------:R-:W-:Y:S02]  /*132f0*/  IMAD.MOV.U32 R13, RZ, RZ, R3 ;  /* 0x000000ffff0d7224 */ /* 0x000fe400078e0003 */
[----:B------:R-:W0:Y:S01]  /*13300*/  POPC R5, R7 ;  /* 0x0000000700057309 */ /* 0x000e220000000000 */
[----:B------:R-:W-:Y:S02]  /*13310*/  IMAD.MOV.U32 R11, RZ, RZ, 0x1f ;  /* 0x0000001fff0b7424 */ /* 0x000fe400078e00ff */
[----:B------:R-:W-:Y:S02]  /*13320*/  IMAD.MOV.U32 R15, RZ, RZ, -0x1 ;  /* 0xffffffffff0f7424 */ /* 0x000fe400078e00ff */
[----:B0-----:R-:W-:-:S07]  /*13330*/  IMAD.MOV.U32 R12, RZ, RZ, R5 ;  /* 0x000000ffff0c7224 */ /* 0x001fce00078e0005 */
[----:B------:R-:W-:Y:S05]  /*13340*/  WARPSYNC.COLLECTIVE R15, `(.L_x_426) ;  /* 0x000000000f087348 */ /* 0x000fea0003c00000 */
[----:B------:R0:W1:Y:S02]  /*13350*/  SHFL.IDX P6, R14, R13, R12, R11 ;  /* 0x0000000c0d0e7389 */ /* 0x00006400000c000b */
[----:B01----:R-:W-:Y:S01]  /*13360*/  ENDCOLLECTIVE ;  /* 0x000000000000791b */ /* 0x003fe20003800000 */
.L_x_426:
[----:B------:R-:W-:Y:S01]  /*13370*/  MOV R17, R14 ;  /* 0x0000000e00117202 */ /* 0x000fe20000000f00 */
[----:B------:R-:W-:Y:S06]  /*13380*/  BRA `(.L_x_427) ;  /* 0xffffffe8006c7947 */ /* 0x000fec000383ffff */
.L_x_373:
[----:B------:R-:W-:Y:S01]  /*13390*/  BSSY B0, `(.L_x_428) ;  /* 0x0000007000007945 */ /* 0x000fe20003800000 */
[----:B------:R-:W-:Y:S02]  /*133a0*/  IMAD.MOV.U32 R13, RZ, RZ, R2 ;  /* 0x000000ffff0d7224 */ /* 0x000fe400078e0002 */
[----:B------:R-:W-:Y:S02]  /*133b0*/  IMAD.MOV.U32 R11, RZ, RZ, 0x1f ;  /* 0x0000001fff0b7424 */ /* 0x000fe400078e00ff */
[----:B------:R-:W-:-:S07]  /*133c0*/  IMAD.MOV.U32 R15, RZ, RZ, -0x1 ;  /* 0xffffffffff0f7424 */ /* 0x000fce00078e00ff */
[----:B012---:R-:W-:Y:S05]  /*133d0*/  WARPSYNC.COLLECTIVE R15, `(.L_x_429) ;  /* 0x000000000f087348 */ /* 0x007fea0003c00000 */
[----:B------:R3:W4:Y:S02]  /*133e0*/  SHFL.IDX P6, R14, R13, R12, R11 ;  /* 0x0000000c0d0e7389 */ /* 0x00072400000c000b */
[----:B01234-:R-:W-:Y:S01]  /*133f0*/  ENDCOLLECTIVE ;  /* 0x000000000000791b */ /* 0x01ffe20003800000 */
.L_x_429:
[----:B------:R-:W-:Y:S05]  /*13400*/  BSYNC B0 ;  /* 0x0000000000007941 */ /* 0x000fea0003800000 */
.L_x_428:
[----:B------:R-:W-:Y:S05]  /*13410*/  BRA `(.L_x_372) ;  /* 0xffffffe800647947 */ /* 0x000fea000383ffff */
.L_x_377:
[----:B0-----:R0:W1:Y:S02]  /*13420*/  SYNCS.PHASECHK.TRANS64.TRYWAIT P0, [R0+URZ+0x38820], R3 ;  /* 0x03882003000075a7 */ /* 0x001064000800017f */
[----:B-1----:R-:W-:Y:S05]  /*13430*/  @!P0 NANOSLEEP.SYNCS 0x989680 ;  /* 0x009896800000895d */ /* 0x002fea0003900000 */
[----:B------:R-:W1:Y:S02]  /*13440*/  @!P0 SYNCS.PHASECHK.TRANS64 P0, [R0+URZ+0x38820], R3 ;  /* 0x03882003000085a7 */ /* 0x000e64000800007f */
[----:B-1----:R-:W-:Y:S05]  /*13450*/  @!P0 BRA `(.L_x_377) ;  /* 0xfffffffc00f08947 */ /* 0x002fea000383ffff */
[----:B------:R-:W-:Y:S05]  /*13460*/  BRA `(.L_x_430) ;  /* 0xffffffec00487947 */ /* 0x000fea000383ffff */
.L_x_378:
[----:B------:R-:W1:Y:S01]  /*13470*/  S2R R2, SR_TID.X ;  /* 0x0000000000027919 */ /* 0x000e620000002100 */
[----:B------:R-:W-:Y:S01]  /*13480*/  BSSY B0, `(.L_x_431) ;  /* 0x000000a000007945 */ /* 0x000fe20003800000 */
[----:B------:R-:W-:Y:S02]  /*13490*/  IMAD.MOV.U32 R12, RZ, RZ, RZ ;  /* 0x000000ffff0c7224 */ /* 0x000fe400078e00ff */
[----:B------:R-:W-:Y:S02]  /*134a0*/  IMAD.MOV.U32 R11, RZ, RZ, 0x1f ;  /* 0x0000001fff0b7424 */ /* 0x000fe400078e00ff */
[----:B------:R-:W-:Y:S01]  /*134b0*/  IMAD.MOV.U32 R15, RZ, RZ, -0x1 ;  /* 0xffffffffff0f7424 */ /* 0x000fe200078e00ff */
[----:B-1----:R-:W-:-:S04]  /*134c0*/  SHF.R.U32.HI R2, RZ, 0x5, R2 ;  /* 0x00000005ff027819 */ /* 0x002fc80000011602 */
[----:B------:R-:W-:-:S05]  /*134d0*/  LOP3.LUT R2, R2, 0x3, RZ, 0xc0, !PT ;  /* 0x0000000302027812 */ /* 0x000fca00078ec0ff */
[----:B------:R-:W-:-:S07]  /*134e0*/  IMAD.MOV.U32 R13, RZ, RZ, R2 ;  /* 0x000000ffff0d7224 */ /* 0x000fce00078e0002 */
[----:B0-----:R-:W-:Y:S05]  /*134f0*/  WARPSYNC.COLLECTIVE R15, `(.L_x_432) ;  /* 0x000000000f087348 */ /* 0x001fea0003c00000 */
[----:B------:R1:W2:Y:S02]  /*13500*/  SHFL.IDX P6, R14, R13, R12, R11 ;  /* 0x0000000c0d0e7389 */ /* 0x0002a400000c000b */
[----:B012---:R-:W-:Y:S01]  /*13510*/  ENDCOLLECTIVE ;  /* 0x000000000000791b */ /* 0x007fe20003800000 */
.L_x_432:
[----:B------:R-:W-:Y:S05]  /*13520*/  BSYNC B0 ;  /* 0x0000000000007941 */ /* 0x000fea0003800000 */
.L_x_431:
[----:B------:R-:W-:Y:S05]  /*13530*/  BRA `(.L_x_433) ;  /* 0xffffffec00307947 */ /* 0x000fea000383ffff */
.L_x_381:
[----:B------:R-:W-:Y:S01]  /*13540*/  BSSY B1, `(.L_x_434) ;  /* 0x0000006000017945 */ /* 0x000fe20003800000 */
[----:B------:R-:W-:-:S07]  /*13550*/  IMAD.MOV.U32 R15, RZ, RZ, -0x1 ;  /* 0xffffffffff0f7424 */ /* 0x000fce00078e00ff */
[----:B01----:R-:W-:Y:S05]  /*13560*/  WARPSYNC.COLLECTIVE R15, `(.L_x_435) ;  /* 0x000000000f0c7348 */ /* 0x003fea0003c00000 */
[----:B------:R-:W-:Y:S02]  /*13570*/  ELECT P6, UR62, PT ;  /* 0x00000000003e782f */ /* 0x000fe400038c0000 */
[----:B------:R-:W-:Y:S01]  /*13580*/  MOV R14, UR62 ;  /* 0x0000003e000e7c02 */ /* 0x000fe20008000f00 */
[----:B01----:R-:W-:Y:S10]  /*13590*/  ENDCOLLECTIVE ;  /* 0x000000000000791b */ /* 0x003ff40003800000 */
.L_x_435:
[----:B------:R-:W-:Y:S05]  /*135a0*/  BSYNC B1 ;  /* 0x0000000000017941 */ /* 0x000fea0003800000 */
.L_x_434:
[----:B------:R-:W-:Y:S05]  /*135b0*/  BRA `(.L_x_436) ;  /* 0xffffffec00287947 */ /* 0x000fea000383ffff */
.L_x_383:
[----:B0-----:R0:W1:Y:S02]  /*135c0*/  SYNCS.PHASECHK.TRANS64.TRYWAIT P0, [R6+URZ], R5 ;  /* 0x00000005060075a7 */ /* 0x001064000800017f */
[----:B-1----:R-:W-:Y:S05]  /*135d0*/  @!P0 NANOSLEEP.SYNCS 0x989680 ;  /* 0x009896800000895d */ /* 0x002fea0003900000 */
[----:B------:R-:W1:Y:S02]  /*135e0*/  @!P0 SYNCS.PHASECHK.TRANS64 P0, [R6+URZ], R5 ;  /* 0x00000005060085a7 */ /* 0x000e64000800007f */
[----:B-1----:R-:W-:Y:S05]  /*135f0*/  @!P0 BRA `(.L_x_383) ;  /* 0xfffffffc00f08947 */ /* 0x002fea000383ffff */
[----:B------:R-:W-:Y:S05]  /*13600*/  BRA `(.L_x_437) ;  /* 0xffffffec006c7947 */ /* 0x000fea000383ffff */
.L_x_384:
[----:B-1----:R1:W2:Y:S02]  /*13610*/  SYNCS.PHASECHK.TRANS64.TRYWAIT P0, [R7+URZ], R2 ;  /* 0x00000002070075a7 */ /* 0x0022a4000800017f */
[----:B--2---:R-:W-:Y:S05]  /*13620*/  @!P0 NANOSLEEP.SYNCS 0x989680 ;  /* 0x009896800000895d */ /* 0x004fea0003900000 */
[----:B------:R-:W2:Y:S02]  /*13630*/  @!P0 SYNCS.PHASECHK.TRANS64 P0, [R7+URZ], R2 ;  /* 0x00000002070085a7 */ /* 0x000ea4000800007f */
[----:B--2---:R-:W-:Y:S05]  /*13640*/  @!P0 BRA `(.L_x_384) ;  /* 0xfffffffc00f08947 */ /* 0x004fea000383ffff */
[----:B------:R-:W-:Y:S05]  /*13650*/  BRA `(.L_x_438) ;  /* 0xffffffec00607947 */ /* 0x000fea000383ffff */
.L_x_386:
[----:B--2---:R2:W3:Y:S02]  /*13660*/  SYNCS.PHASECHK.TRANS64.TRYWAIT P0, [R4+URZ], R5 ;  /* 0x00000005040075a7 */ /* 0x0044e4000800017f */
[----:B---3--:R-:W-:Y:S05]  /*13670*/  @!P0 NANOSLEEP.SYNCS 0x989680 ;  /* 0x009896800000895d */ /* 0x008fea0003900000 */
[----:B------:R-:W3:Y:S02]  /*13680*/  @!P0 SYNCS.PHASECHK.TRANS64 P0, [R4+URZ], R5 ;  /* 0x00000005040085a7 */ /* 0x000ee4000800007f */
[----:B---3--:R-:W-:Y:S05]  /*13690*/  @!P0 BRA `(.L_x_386) ;  /* 0xfffffffc00f08947 */ /* 0x008fea000383ffff */
[----:B------:R-:W-:Y:S05]  /*136a0*/  BRA `(.L_x_439) ;  /* 0xffffffec00687947 */ /* 0x000fea000383ffff */
.L_x_440:
        /* <DEDUP_REMOVED lines=13> */
.L_x_2839:


//--------------------- .text._ZN7cutlass13device_kernelIN5flash11enable_sm90INS1_16FlashAttnFwdSm90INS1_25CollectiveMainloopFwdSm90ILi2EN4cute5tupleIJNS5_1CILi1EEES8_S8_EEENS6_IJNS7_ILi128EEENS7_ILi80EEENS7_ILi256EEEEEELi256ENS_10bfloat16_tEfNS_4arch4Sm90ELb0ELb0ELb0ELb1ELb0ELb1ELb0ELb1ELb1ELb0ELb0ELb0EEENS1_21CollectiveEpilogueFwdINS6_IJSA_SC_SB_EEES9_SE_SG_Li256ELb1ELb0ELb0ELb0EEENS1_36VarlenDynamicPersistentTileSchedulerILi128ELi80ELi256ELi32ELb0ELb0ELb1ELb0ELb1ELb1EEEEEEEEEvNT_6ParamsE --------------------------
	.section	.text._ZN7cutlass13device_kernelIN5flash11enable_sm90INS1_16FlashAttnFwdSm90INS1_25CollectiveMainloopFwdSm90ILi2EN4cute5tupleIJNS5_1CILi1EEES8_S8_EEENS6_IJNS7_ILi128EEENS7_ILi80EEENS7_ILi256EEEEEELi256ENS_10bfloat16_tEfNS_4arch4Sm90ELb0ELb0ELb0ELb1ELb0ELb1ELb0ELb1ELb1ELb0ELb0ELb0EEENS1_21CollectiveEpilogueFwdINS6_IJSA_SC_SB_EEES9_SE_SG_Li256ELb1ELb0ELb0ELb0EEENS1_36VarlenDynamicPersistentTileSchedulerILi128ELi80ELi256ELi32ELb0ELb0ELb1ELb0ELb1ELb1EEEEEEEEEvNT_6ParamsE,"ax",@progbits
	.align	128
.text._ZN7cutlass13device_kernelIN5flash11enable_sm90INS1_16FlashAttnFwdSm90INS1_25CollectiveMainloopFwdSm90ILi2EN4cute5tupleIJNS5_1CILi1EEES8_S8_EEENS6_IJNS7_ILi128EEENS7_ILi80EEENS7_ILi256EEEEEELi256ENS_10bfloat16_tEfNS_4arch4Sm90ELb0ELb0ELb0ELb1ELb0ELb1ELb0ELb1ELb1ELb0ELb0ELb0EEENS1_21CollectiveEpilogueFwdINS6_IJSA_SC_SB_EEES9_SE_SG_Li256ELb1ELb0ELb0ELb0EEENS1_36VarlenDynamicPersistentTileSchedulerILi128ELi80ELi256ELi32ELb0ELb0ELb1ELb0ELb1ELb1EEEEEEEEEvNT_6ParamsE:
        .type           _ZN7cutlass13device_kernelIN5flash11enable_sm90INS1_16FlashAttnFwdSm90INS1_25CollectiveMainloopFwdSm90ILi2EN4cute5tupleIJNS5_1CILi1EEES8_S8_EEENS6_IJNS7_ILi128EEENS7_ILi80EEENS7_ILi256EEEEEELi256ENS_10bfloat16_tEfNS_4arch4Sm90ELb0ELb0ELb0ELb1ELb0ELb1ELb0ELb1ELb1ELb0ELb0ELb0EEENS1_21CollectiveEpilogueFwdINS6_IJSA_SC_SB_EEES9_SE_SG_Li256ELb1ELb0ELb0ELb0EEENS1_36VarlenDynamicPersistentTileSchedulerILi128ELi80ELi256ELi32ELb0ELb0ELb1ELb0ELb1ELb1EEEEEEEEEvNT_6ParamsE,@function
        .size           _ZN7cutlass13device_kernelIN5flash11enable_sm90INS1_16FlashAttnFwdSm90INS1_25CollectiveMainloopFwdSm90ILi2EN4cute5tupleIJNS5_1CILi1EEES8_S8_EEENS6_IJNS7_ILi128EEENS7_ILi80EEENS7_ILi256EEEEEELi256ENS_10bfloat16_tEfNS_4arch4Sm90ELb0ELb0ELb0ELb1ELb0ELb1ELb0ELb1ELb1ELb0ELb0ELb0EEENS1_21CollectiveEpilogueFwdINS6_IJSA_SC_SB_EEES9_SE_SG_Li256ELb1ELb0ELb0ELb0EEENS1_36VarlenDynamicPersistentTileSchedulerILi128ELi80ELi256ELi32ELb0ELb0ELb1ELb0ELb1ELb1EEEEEEEEEvNT_6ParamsE,(.L_x_2840 - _ZN7cutlass13device_kernelIN5flash11enable_sm90INS1_16FlashAttnFwdSm90INS1_25CollectiveMainloopFwdSm90ILi2EN4cute5tupleIJNS5_1CILi1EEES8_S8_EEENS6_IJNS7_ILi128EEENS7_ILi80EEENS7_ILi256EEEEEELi256ENS_10bfloat16_tEfNS_4arch4Sm90ELb0ELb0ELb0ELb1ELb0ELb1ELb0ELb1ELb1ELb0ELb0ELb0EEENS1_21CollectiveEpilogueFwdINS6_IJSA_SC_SB_EEES9_SE_SG_Li256ELb1ELb0ELb0ELb0EEENS1_36VarlenDynamicPersistentTileSchedulerILi128ELi80ELi256ELi32ELb0ELb0ELb1ELb0ELb1ELb1EEEEEEEEEvNT_6ParamsE)
        .other          _ZN7cutlass13device_kernelIN5flash11enable_sm90INS1_16FlashAttnFwdSm90INS1_25CollectiveMainloopFwdSm90ILi2EN4cute5tupleIJNS5_1CILi1EEES8_S8_EEENS6_IJNS7_ILi128EEENS7_ILi80EEENS7_ILi256EEEEEELi256ENS_10bfloat16_tEfNS_4arch4Sm90ELb0ELb0ELb0ELb1ELb0ELb1ELb0ELb1ELb1ELb0ELb0ELb0EEENS1_21CollectiveEpilogueFwdINS6_IJSA_SC_SB_EEES9_SE_SG_Li256ELb1ELb0ELb0ELb0EEENS1_36VarlenDynamicPersistentTileSchedulerILi128ELi80ELi256ELi32ELb0ELb0ELb1ELb0ELb1ELb1EEEEEEEEEvNT_6ParamsE,@"STO_CUDA_ENTRY STV_DEFAULT"
_ZN7cutlass13device_kernelIN5flash11enable_sm90INS1_16FlashAttnFwdSm90INS1_25CollectiveMainloopFwdSm90ILi2EN4cute5tupleIJNS5_1CILi1EEES8_S8_EEENS6_IJNS7_ILi128EEENS7_ILi80EEENS7_ILi256EEEEEELi256ENS_10bfloat16_tEfNS_4arch4Sm90ELb0ELb0ELb0ELb1ELb0ELb1ELb0ELb1ELb1ELb0ELb0ELb0EEENS1_21CollectiveEpilogueFwdINS6_IJSA_SC_SB_EEES9_SE_SG_Li256ELb1ELb0ELb0ELb0EEENS1_36VarlenDynamicPersistentTileSchedulerILi128ELi80ELi256ELi32ELb0ELb0ELb1ELb0ELb1ELb1EEEEEEEEEvNT_6ParamsE:
[----:B------:R-:W0:Y:S02]  /*0000*/  LDC R1, c[0x0][0x28] ;  /* 0x00000a00ff017b82 */ /* 0x000e240000000800 */
[----:B0-----:R-:W-:Y:S01]  /*0010*/  VIADD R1, R1, 0xffffff60 ;  /* 0xffffff6001017836 */ /* 0x001fe20000000000 */
[----:B------:R-:W0:Y:S01]  /*0020*/  S2R R3, SR_TID.X ;  /* 0x0000000000037919 */ /* 0x000e220000002100 */
[----:B------:R-:W-:Y:S01]  /*0030*/  ELECT P0, URZ, PT ;  /* 0x00000000003f782f */ /* 0x000fe20003800000 */
[----:B------:R-:W-:Y:S01]  /*0040*/  BSSY B0, `(.L_x_441) ;  /* 0x0000016000007945 */ /* 0x000fe20003800000 */
[----:B0-----:R-:W-:-:S05]  /*0050*/  SHF.R.U32.HI R0, RZ, 0x5, R3 ;  /* 0x00000005ff007819 */ /* 0x001fca0000011603 */
[----:B------:R-:W0:Y:S02]  /*0060*/  SHFL.IDX PT, R2, R0, RZ, 0x1f ;  /* 0x00001fff00027589 */ /* 0x000e2400000e0000 */
[----:B0-----:R-:W-:-:S13]  /*0070*/  ISETP.EQ.AND P0, PT, R2, RZ, P0 ;  /* 0x000000ff0200720c */ /* 0x001fda0000702270 */
[----:B------:R-:W-:Y:S05]  /*0080*/  @!P0 BRA `(.L_x_442) ;  /* 0x0000000000448947 */ /* 0x000fea0003800000 */
[----:B------:R-:W-:Y:S02]  /*0090*/  ULDC.64 UR4, c[0x0][0x198] ;  /* 0x0000660000047ab9 */ /* 0x000fe40000000a00 */
[----:B------:R-:W-:Y:S02]  /*00a0*/  UIADD3 UR6, UP0, UR4, 0x270, URZ ;  /* 0x0000027004067890 */ /* 0x000fe4000ff1e03f */
[----:B------:R-:W-:Y:S02]  /*00b0*/  UIADD3 UR8, UP1, UR4, 0x370, URZ ;  /* 0x0000037004087890 */ /* 0x000fe4000ff3e03f */
[----:B------:R-:W-:Y:S02]  /*00c0*/  UIADD3 UR10, UP2, UR4, 0x470, URZ ;  /* 0x00000470040a7890 */ /* 0x000fe4000ff5e03f */
[----:B------:R-:W-:Y:S02]  /*00d0*/  UIADD3 UR12, UP3, UR4, 0x570, URZ ;  /* 0x00000570040c7890 */ /* 0x000fe4000ff7e03f */
[----:B------:R-:W-:-:S02]  /*00e0*/  UIADD3 UR4, UP4, UR4, 0x670, URZ ;  /* 0x0000067004047890 */ /* 0x000fc4000ff9e03f */
[----:B------:R-:W-:Y:S02]  /*00f0*/  UIADD3.X UR7, URZ, UR5, URZ, UP0, !UPT ;  /* 0x000000053f077290 */ /* 0x000fe400087fe43f */
[----:B------:R-:W-:Y:S02]  /*0100*/  UIADD3.X UR9, URZ, UR5, URZ, UP1, !UPT ;  /* 0x000000053f097290 */ /* 0x000fe40008ffe43f */
[----:B------:R-:W-:Y:S02]  /*0110*/  UIADD3.X UR11, URZ, UR5, URZ, UP2, !UPT ;  /* 0x000000053f0b7290 */ /* 0x000fe400097fe43f */
[----:B------:R-:W-:Y:S02]  /*0120*/  UIADD3.X UR13, URZ, UR5, URZ, UP3, !UPT ;  /* 0x000000053f0d7290 */ /* 0x000fe40009ffe43f */
[----:B------:R-:W-:Y:S01]  /*0130*/  UIADD3.X UR5, URZ, UR5, URZ, UP4, !UPT ;  /* 0x000000053f057290 */ /* 0x000fe2000a7fe43f */
[----:B------:R0:W-:Y:S02]  /*0140*/  UTMACCTL.PF [UR6] ;  /* 0x00000000060079b9 */ /* 0x0001e40008040000 */
[----:B------:R0:W-:Y:S02]  /*0150*/  UTMACCTL.PF [UR8] ;  /* 0x00000000080079b9 */ /* 0x0001e40008040000 */
[----:B------:R0:W-:Y:S02]  /*0160*/  UTMACCTL.PF [UR10] ;  /* 0x000000000a0079b9 */ /* 0x0001e40008040000 */
[----:B------:R0:W-:Y:S02]  /*0170*/  UTMACCTL.PF [UR12] ;  /* 0x000000000c0079b9 */ /* 0x0001e40008040000 */
[----:B------:R0:W-:Y:S02]  /*0180*/  UTMACCTL.PF [UR4] ;  /* 0x00000000040079b9 */ /* 0x0001e40008040000 */
[----:B0-----:R-:W-:Y:S01]  /*0190*/  NOP ;  /* 0x0000000000007918 */ /* 0x001fe20000000000 */
.L_x_442:
[----:B------:R-:W-:Y:S05]  /*01a0*/  BSYNC B0 ;  /* 0x0000000000007941 */ /* 0x000fea0003800000 */
.L_x_441:
[----:B------:R-:W-:Y:S01]  /*01b0*/  VOTEU.ANY UP0, P0 ;  /* 0x00000000003f7886 */ /* 0x000fe20000000100 */
[----:B------:R-:W0:Y:S01]  /*01c0*/  SHFL.IDX PT, R2, R0, RZ, 0x1f ;  /* 0x00001fff00027589 */ /* 0x000e2200000e0000 */
[----:B------:R-:W-:Y:S01]  /*01d0*/  UMOV UR4, 0x1 ;  /* 0x0000000100047882 */ /* 0x000fe20000000000 */
[----:B------:R-:W-:Y:S01]  /*01e0*/  UMOV UR7, 0x100 ;  /* 0x0000010000077882 */ /* 0x000fe20000000000 */
[----:B------:R-:W-:Y:S01]  /*01f0*/  VOTEU.ANY UP1, P0 ;  /* 0x00000000003f7886 */ /* 0x000fe20000020100 */
[----:B------:R-:W1:Y:S01]  /*0200*/  @UP0 S2UR UR8, SR_CgaCtaId ;  /* 0x00000000000809c3 */ /* 0x000e620000008800 */
[----:B------:R-:W-:Y:S01]  /*0210*/  @UP0 UMOV UR6, 0x400 ;  /* 0x0000040000060882 */ /* 0x000fe20000000000 */
[----:B------:R-:W-:-:S04]  /*0220*/  @UP0 UIADD3 UR4, -UR4, 0x100000, URZ ;  /* 0x0010000004040890 */ /* 0x000fc8000fffe13f */
[----:B------:R-:W-:Y:S02]  /*0230*/  @UP0 USHF.L.U32 UR5, UR4, 0xb, URZ ;  /* 0x0000000b04050899 */ /* 0x000fe4000800063f */
[----:B------:R-:W-:Y:S01]  /*0240*/  @UP0 USHF.L.U32 UR4, UR4, 0x1, URZ ;  /* 0x0000000104040899 */ /* 0x000fe2000800063f */
[----:B0-----:R-:W-:Y:S02]  /*0250*/  ISETP.NE.AND P1, PT, R2, RZ, PT ;  /* 0x000000ff0200720c */ /* 0x001fe40003f25270 */
[----:B------:R-:W-:Y:S01]  /*0260*/  SHF.R.U32.HI R2, RZ, 0x7, R3 ;  /* 0x00000007ff027819 */ /* 0x000fe20000011603 */
[----:B-1----:R-:W-:Y:S02]  /*0270*/  @UP0 ULEA UR8, UR8, UR6, 0x18 ;  /* 0x0000000608080291 */ /* 0x002fe4000f8ec03f */
[----:B------:R-:W-:-:S04]  /*0280*/  @UP0 UIADD3 UR6, -UR7, 0x100000, URZ ;  /* 0x0010000007060890 */ /* 0x000fc8000fffe13f */
[----:B------:R-:W-:Y:S02]  /*0290*/  @UP0 USHF.L.U32 UR7, UR6, 0xb, URZ ;  /* 0x0000000b06070899 */ /* 0x000fe4000800063f */
[----:B------:R-:W-:Y:S01]  /*02a0*/  @UP0 USHF.L.U32 UR6, UR6, 0x1, URZ ;  /* 0x0000000106060899 */ /* 0x000fe2000800063f */
[----:B------:R-:W-:Y:S01]  /*02b0*/  VOTEU.ANY UP0, P0 ;  /* 0x00000000003f7886 */ /* 0x000fe20000000100 */
[----:B------:R-:W0:Y:S04]  /*02c0*/  SHFL.IDX PT, R2, R2, RZ, 0x1f ;  /* 0x00001fff02027589 */ /* 0x000e2800000e0000 */
[----:B------:R-:W1:Y:S02]  /*02d0*/  FENCE.VIEW.ASYNC.S ;  /* 0x00000000000073c6 */ /* 0x000e640000000000 */
[----:B-1----:R1:W2:Y:S04]  /*02e0*/  @UP0 SYNCS.EXCH.64 URZ, [UR8+0x38800], UR4 ;  /* 0x03880004083f05b2 */ /* 0x0022a80008000100 */
        /* <DEDUP_REMOVED lines=16> */
[----:B------:R4:W0:Y:S01]  /*03f0*/  SYNCS.EXCH.64 URZ, [UR8+0x38840], UR4 ;  /* 0x03884004083f75b2 */ /* 0x0008220008000100 */
[----:B------:R4:W0:Y:S01]  /*0400*/  SYNCS.EXCH.64 URZ, [UR8+0x38838], UR6 ;  /* 0x03883806083f75b2 */ /* 0x0008220008000100 */
[----:B------:R4:W0:Y:S02]  /*0410*/  SYNCS.EXCH.64 URZ, [UR8+0x38848], UR4 ;  /* 0x03884804083f75b2 */ /* 0x0008240008000100 */
[----:B----4-:R-:W-:Y:S01]  /*0420*/  NOP ;  /* 0x0000000000007918 */ /* 0x010fe20000000000 */
.L_x_443:
[----:B------:R-:W4:Y:S01]  /*0430*/  SHFL.IDX PT, R4, R0, RZ, 0x1f ;  /* 0x00001fff00047589 */ /* 0x000f2200000e0000 */
[----:B------:R-:W-:Y:S01]  /*0440*/  NOP ;  /* 0x0000000000007918 */ /* 0x000fe20000000000 */
[----:B----4-:R-:W-:-:S13]  /*0450*/  ISETP.NE.AND P0, PT, R4, RZ, PT ;  /* 0x000000ff0400720c */ /* 0x010fda0003f05270 */
        /* <DEDUP_REMOVED lines=19> */
.L_x_444:
[----:B------:R-:W4:Y:S01]  /*0590*/  SHFL.IDX PT, R4, R0, RZ, 0x1f ;  /* 0x00001fff00047589 */ /* 0x000f2200000e0000 */
[----:B------:R-:W-:Y:S01]  /*05a0*/  NOP ;  /* 0x0000000000007918 */ /* 0x000fe20000000000 */
[----:B----4-:R-:W-:-:S13]  /*05b0*/  ISETP.NE.AND P0, PT, R4, RZ, PT ;  /* 0x000000ff0400720c */ /* 0x010fda0003f05270 */
[----:B------:R-:W-:Y:S05]  /*05c0*/  @P0 BRA `(.L_x_445) ;  /* 0x0000000000380947 */ /* 0x000fea0003800000 */
[----:B-1----:R-:W1:Y:S01]  /*05d0*/  S2UR UR5, SR_CgaCtaId ;  /* 0x00000000000579c3 */ /* 0x002e620000008800 */
[----:B------:R-:W-:Y:S01]  /*05e0*/  UMOV UR4, 0x400 ;  /* 0x0000040000047882 */ /* 0x000fe20000000000 */
[----:B------:R-:W-:Y:S01]  /*05f0*/  UMOV UR7, 0x1 ;  /* 0x0000000100077882 */ /* 0x000fe20000000000 */
[----:B------:R-:W-:Y:S01]  /*0600*/  ELECT P0, URZ, PT ;  /* 0x00000000003f782f */ /* 0x000fe20003800000 */
[----:B-1----:R-:W-:Y:S02]  /*0610*/  ULEA UR6, UR5, UR4, 0x18 ;  /* 0x0000000405067291 */ /* 0x002fe4000f8ec03f */
[----:B------:R-:W-:-:S04]  /*0620*/  UIADD3 UR4, -UR7, 0x100000, URZ ;  /* 0x0010000007047890 */ /* 0x000fc8000fffe13f */
[----:B------:R-:W-:Y:S02]  /*0630*/  USHF.L.U32 UR5, UR4, 0xb, URZ ;  /* 0x0000000b04057899 */ /* 0x000fe4000800063f */
[----:B------:R-:W-:Y:S01]  /*0640*/  USHF.L.U32 UR4, UR4, 0x1, URZ ;  /* 0x0000000104047899 */ /* 0x000fe2000800063f */
[----:B------:R-:W1:Y:S11]  /*0650*/  FENCE.VIEW.ASYNC.S ;  /* 0x00000000000073c6 */ /* 0x000e760000000000 */
[----:B-1----:R4:W1:Y:S01]  /*0660*/  SYNCS.EXCH.64 URZ, [UR6+0x38870], UR4 ;  /* 0x03887004063f75b2 */ /* 0x0028620008000100 */
[----:B------:R4:W0:Y:S01]  /*0670*/  SYNCS.EXCH.64 URZ, [UR6+0x38880], UR4 ;  /* 0x03888004063f75b2 */ /* 0x0008220008000100 */
[----:B------:R4:W0:Y:S01]  /*0680*/  SYNCS.EXCH.64 URZ, [UR6+0x38878], UR4 ;  /* 0x03887804063f75b2 */ /* 0x0008220008000100 */
[----:B------:R4:W0:Y:S02]  /*0690*/  SYNCS.EXCH.64 URZ, [UR6+0x38888], UR4 ;  /* 0x03888804063f75b2 */ /* 0x0008240008000100 */
[----:B----4-:R-:W-:Y:S01]  /*06a0*/  NOP ;  /* 0x0000000000007918 */ /* 0x010fe20000000000 */
.L_x_445:
        /* <DEDUP_REMOVED lines=22> */
.L_x_446:
        /* <DEDUP_REMOVED lines=22> */
.L_x_447:
[----:B0-----:R-:W-:Y:S01]  /*0970*/  ISETP.NE.AND P0, PT, R2, RZ, PT ;  /* 0x000000ff0200720c */ /* 0x001fe20003f05270 */
[----:B------:R-:W-:Y:S01]  /*0980*/  IMAD.MOV.U32 R2, RZ, RZ, 0x1 ;  /* 0x00000001ff027424 */ /* 0x000fe200078e00ff */
[----:B------:R-:W-:Y:S01]  /*0990*/  NOP ;  /* 0x0000000000007918 */ /* 0x000fe20000000000 */
[----:B------:R-:W-:Y:S03]  /*09a0*/  BSSY B7, `(.L_x_448) ;  /* 0x00024cd000077945 */ /* 0x000fe60003800000 */
[----:B------:R-:W-:-:S05]  /*09b0*/  SEL R2, R2, 0x2, !P0 ;  /* 0x0000000202027807 */ /* 0x000fca0004000000 */
[----:B------:R0:W-:Y:S01]  /*09c0*/  STL [R1+0x3c], R2 ;  /* 0x00003c0201007387 */ /* 0x0001e20000100800 */
[----:B-123--:R-:W-:Y:S06]  /*09d0*/  BAR.SYNC.DEFER_BLOCKING 0x0 ;  /* 0x0000000000007b1d */ /* 0x00efec0000010000 */
[----:B------:R-:W-:Y:S05]  /*09e0*/  @!P0 BRA `(.L_x_449) ;  /* 0x000001e800548947 */ /* 0x000fea0003800000 */
.L_x_450:
        /* <DEDUP_REMOVED lines=8> */
[----:B-1----:R-:W-:-:S06]  /*0a70*/  ULEA UR4, UR5, UR4, 0x18 ;  /* 0x0000000405047291 */ /* 0x002fcc000f8ec03f */
[----:B------:R-:W-:Y:S01]  /*0a80*/  IMAD.U32 R16, RZ, RZ, UR4 ;  /* 0x00000004ff107e24 */ /* 0x000fe2000f8e00ff */
[----:B------:R-:W-:-:S04]  /*0a90*/  ULDC UR4, c[0x0][0xc14] ;  /* 0x0003050000047ab9 */ /* 0x000fc80000000800 */
[----:B------:R-:W1:Y:S01]  /*0aa0*/  LDS.128 R148, [R16+0x388d0] ;  /* 0x0388d00010947984 */ /* 0x000e620000000c00 */
[----:B------:R-:W-:Y:S06]  /*0ab0*/  BAR.ARV 0x4, 0x120 ;  /* 0x0104800000007b1d */ /* 0x000fec0000002000 */
[----:B-1----:R-:W-:-:S13]  /*0ac0*/  ISETP.GE.AND P0, PT, R151, UR4, PT ;  /* 0x0000000497007c0c */ /* 0x002fda000bf06270 */
[----:B------:R-:W-:Y:S05]  /*0ad0*/  @P0 BRA `(.L_x_451) ;  /* 0x0000024800e40947 */ /* 0x000fea0003800000 */
[----:B------:R-:W-:-:S05]  /*0ae0*/  VIADD R0, R3, 0xffffff80 ;  /* 0xffffff8003007836 */ /* 0x000fca0000000000 */
[----:B------:R-:W-:-:S04]  /*0af0*/  SHF.R.S32.HI R3, RZ, 0x1f, R0 ;  /* 0x0000001fff037819 */ /* 0x000fc80000011400 */
[CC--:B0-----:R-:W-:Y:S02]  /*0b00*/  LEA.HI R2, R3.reuse, R0.reuse, RZ, 0x7 ;  /* 0x0000000003027211 */ /* 0x0c1fe400078f38ff */
[CC--:B------:R-:W-:Y:S02]  /*0b10*/  LEA.HI R18, R3.reuse, R0.reuse, RZ, 0x3 ;  /* 0x0000000003127211 */ /* 0x0c0fe400078f18ff */
[----:B------:R-:W-:Y:S02]  /*0b20*/  LOP3.LUT R5, R2, 0xffffff80, RZ, 0xc0, !PT ;  /* 0xffffff8002057812 */ /* 0x000fe400078ec0ff */
[----:B------:R-:W-:-:S03]  /*0b30*/  LEA.HI R4, R3, R0, RZ, 0x4 ;  /* 0x0000000003047211 */ /* 0x000fc600078f20ff */
[----:B------:R-:W-:Y:S01]  /*0b40*/  IMAD.IADD R12, R0, 0x1, -R5 ;  /* 0x00000001000c7824 */ /* 0x000fe200078e0a05 */
[----:B------:R-:W-:Y:S02]  /*0b50*/  LEA.HI R5, R3, R0, RZ, 0x5 ;  /* 0x0000000003057211 */ /* 0x000fe400078f28ff */
[----:B------:R-:W-:Y:S02]  /*0b60*/  SHF.R.S32.HI R7, RZ, 0x4, R4 ;  /* 0x00000004ff077819 */ /* 0x000fe40000011404 */
[----:B------:R-:W-:Y:S01]  /*0b70*/  SHF.R.S32.HI R8, RZ, 0x1f, R12 ;  /* 0x0000001fff087819 */ /* 0x000fe2000001140c */
[----:B------:R0:W-:Y:S01]  /*0b80*/  STL [R1+0x78], R12 ;  /* 0x0000780c01007387 */ /* 0x0001e20000100800 */
[----:B------:R-:W-:Y:S01]  /*0b90*/  IMAD.SHL.U32 R6, R5, 0x20, RZ ;  /* 0x0000002005067824 */ /* 0x000fe200078e00ff */
[----:B------:R-:W-:Y:S02]  /*0ba0*/  LOP3.LUT R5, R4, 0x3fffff0, RZ, 0xc0, !PT ;  /* 0x03fffff004057812 */ /* 0x000fe400078ec0ff */
[----:B------:R-:W-:-:S02]  /*0bb0*/  LEA.HI R9, R8, R12, RZ, 0x2 ;  /* 0x0000000c08097211 */ /* 0x000fc400078f10ff */
[----:B------:R-:W-:Y:S01]  /*0bc0*/  LEA.HI R8, R8, R12, RZ, 0x5 ;  /* 0x0000000c08087211 */ /* 0x000fe200078f28ff */
[----:B------:R-:W-:Y:S01]  /*0bd0*/  IMAD.IADD R5, R0, 0x1, -R5 ;  /* 0x0000000100057824 */ /* 0x000fe200078e0a05 */
[--C-:B------:R-:W-:Y:S02]  /*0be0*/  SHF.R.S32.HI R10, RZ, 0x2, R9.reuse ;  /* 0x00000002ff0a7819 */ /* 0x100fe40000011409 */
[----:B------:R-:W-:Y:S02]  /*0bf0*/  SHF.R.S32.HI R11, RZ, 0x1f, R9 ;  /* 0x0000001fff0b7819 */ /* 0x000fe40000011409 */
[----:B------:R-:W-:Y:S02]  /*0c00*/  LOP3.LUT R9, R18, 0xfffffff8, RZ, 0xc0, !PT ;  /* 0xfffffff812097812 */ /* 0x000fe400078ec0ff */
[----:B------:R-:W-:Y:S02]  /*0c10*/  LEA.HI R11, R11, R10, RZ, 0x3 ;  /* 0x0000000a0b0b7211 */ /* 0x000fe400078f18ff */
[----:B------:R-:W-:Y:S01]  /*0c20*/  LEA.HI R4, R4, R7, RZ, 0x1 ;  /* 0x0000000704047211 */ /* 0x000fe200078f08ff */
[----:B------:R-:W-:Y:S01]  /*0c30*/  IMAD.IADD R220, R0, 0x1, -R9 ;  /* 0x0000000100dc7824 */ /* 0x000fe200078e0a09 */
[----:B------:R-:W-:Y:S01]  /*0c40*/  LOP3.LUT R11, R11, 0xfffffff8, RZ, 0xc0, !PT ;  /* 0xfffffff80b0b7812 */ /* 0x000fe200078ec0ff */
[----:B------:R-:W2:Y:S01]  /*0c50*/  LDL.LU R9, [R1+0x3c] ;  /* 0x00003c0001097983 */ /* 0x000ea20000300800 */
[----:B------:R-:W-:Y:S01]  /*0c60*/  SHF.R.S32.HI R18, RZ, 0x3, R18 ;  /* 0x00000003ff127819 */ /* 0x000fe20000011412 */
[----:B------:R-:W-:Y:S01]  /*0c70*/  IMAD.SHL.U32 R22, R220, 0x4, RZ ;  /* 0x00000004dc167824 */ /* 0x000fe200078e00ff */
[----:B------:R-:W-:Y:S01]  /*0c80*/  SHF.R.S32.HI R8, RZ, 0x5, R8 ;  /* 0x00000005ff087819 */ /* 0x000fe20000011408 */
[----:B------:R-:W-:Y:S01]  /*0c90*/  IMAD.IADD R11, R10, 0x1, -R11 ;  /* 0x000000010a0b7824 */ /* 0x000fe200078e0a0b */
[----:B------:R-:W-:Y:S01]  /*0ca0*/  LOP3.LUT R4, R4, 0x1ffffffe, RZ, 0xc0, !PT ;  /* 0x1ffffffe04047812 */ /* 0x000fe200078ec0ff */
[----:B------:R-:W-:Y:S01]  /*0cb0*/  VIADD R214, R22, 0x40 ;  /* 0x0000004016d67836 */ /* 0x000fe20000000000 */
[----:B------:R-:W-:Y:S01]  /*0cc0*/  LOP3.LUT R6, R6, 0xfffffc00, RZ, 0xc0, !PT ;  /* 0xfffffc0006067812 */ /* 0x000fe200078ec0ff */
[----:B------:R-:W-:Y:S01]  /*0cd0*/  VIADD R13, R18, 0x60 ;  /* 0x00000060120d7836 */ /* 0x000fe20000000000 */
[----:B0-----:R-:W-:Y:S01]  /*0ce0*/  SHF.R.S32.HI R12, RZ, 0x7, R2 ;  /* 0x00000007ff0c7819 */ /* 0x001fe20000011402 */
[----:B------:R-:W-:-:S02]  /*0cf0*/  IMAD R11, R8, 0x10, R11 ;  /* 0x00000010080b7824 */ /* 0x000fc400078e020b */
[----:B------:R-:W-:Y:S01]  /*0d00*/  IMAD.IADD R213, R22, 0x1, R214 ;  /* 0x0000000116d57824 */ /* 0x000fe200078e02d6 */
[----:B------:R-:W-:Y:S01]  /*0d10*/  SHF.R.S32.HI R8, RZ, 0x1f, R13 ;  /* 0x0000001fff087819 */ /* 0x000fe2000001140d */
[----:B------:R-:W-:Y:S01]  /*0d20*/  IMAD.IADD R4, R7, 0x1, -R4 ;  /* 0x0000000107047824 */ /* 0x000fe200078e0a04 */
[----:B------:R-:W-:Y:S01]  /*0d30*/  LEA.HI R2, R2, R12, RZ, 0x1 ;  /* 0x0000000c02027211 */ /* 0x000fe200078f08ff */
[----:B------:R-:W-:Y:S01]  /*0d40*/  IMAD.SHL.U32 R7, R13, 0x40, RZ ;  /* 0x000000400d077824 */ /* 0x000fe200078e00ff */
[----:B------:R-:W-:Y:S01]  /*0d50*/  LEA.HI R8, R8, R13, RZ, 0x3 ;  /* 0x0000000d08087211 */ /* 0x000fe200078f18ff */
[----:B------:R-:W-:Y:S01]  /*0d60*/  IMAD R5, R5, 0x40, R6 ;  /* 0x0000004005057824 */ /* 0x000fe200078e0206 */
[----:B------:R-:W-:Y:S01]  /*0d70*/  SHF.R.S32.HI R6, RZ, 0x1f, R213 ;  /* 0x0000001fff067819 */ /* 0x000fe200000114d5 */
[----:B------:R-:W-:Y:S01]  /*0d80*/  STL [R1+0x90], R12 ;  /* 0x0000900c01007387 */ /* 0x000fe20000100800 */
[----:B------:R-:W-:Y:S02]  /*0d90*/  LOP3.LUT R2, R2, 0x3fffffe, RZ, 0xc0, !PT ;  /* 0x03fffffe02027812 */ /* 0x000fe400078ec0ff */
[----:B------:R-:W-:Y:S01]  /*0da0*/  LEA.HI R0, R3, R0, RZ, 0x6 ;  /* 0x0000000003007211 */ /* 0x000fe200078f30ff */
[----:B------:R0:W-:Y:S01]  /*0db0*/  STL [R1+0x7c], R13 ;  /* 0x00007c0d01007387 */ /* 0x0001e20000100800 */
[----:B------:R-:W-:Y:S01]  /*0dc0*/  SHF.L.U32 R8, R8, 0x6, RZ ;  /* 0x0000000608087819 */ /* 0x000fe200000006ff */
[----:B------:R-:W-:-:S02]  /*0dd0*/  IMAD.IADD R2, R12, 0x1, -R2 ;  /* 0x000000010c027824 */ /* 0x000fc400078e0a02 */
[----:B------:R-:W-:Y:S01]  /*0de0*/  IMAD.SHL.U32 R0, R0, 0x8, RZ ;  /* 0x0000000800007824 */ /* 0x000fe200078e00ff */
[----:B------:R-:W-:Y:S01]  /*0df0*/  LOP3.LUT R8, R8, 0xfffffe00, RZ, 0xc0, !PT ;  /* 0xfffffe0008087812 */ /* 0x000fe200078ec0ff */
[----:B------:R-:W-:Y:S01]  /*0e00*/  VIADD R217, R18, 0x20 ;  /* 0x0000002012d97836 */ /* 0x000fe20000000000 */
[----:B0-----:R-:W-:Y:S02]  /*0e10*/  LOP3.LUT R13, R7, 0x1c0, RZ, 0xc0, !PT ;  /* 0x000001c0070d7812 */ /* 0x001fe400078ec0ff */
[CC--:B------:R-:W-:Y:S02]  /*0e20*/  LEA.HI R7, R6.reuse, R213.reuse, RZ, 0x6 ;  /* 0x000000d506077211 */ /* 0x0c0fe400078f30ff */
[----:B------:R-:W-:Y:S01]  /*0e30*/  LEA.HI R6, R6, R213, RZ, 0x3 ;  /* 0x000000d506067211 */ /* 0x000fe200078f18ff */
[----:B------:R-:W-:Y:S01]  /*0e40*/  IMAD.SHL.U32 R235, R18, 0x40, RZ ;  /* 0x0000004012eb7824 */ /* 0x000fe200078e00ff */
[----:B------:R-:W-:Y:S01]  /*0e50*/  SHF.R.U32.HI R10, RZ, 0x3, R13 ;  /* 0x00000003ff0a7819 */ /* 0x000fe2000001160d */
[----:B------:R-:W-:Y:S01]  /*0e60*/  IMAD.SHL.U32 R7, R7, 0x80, RZ ;  /* 0x0000008007077824 */ /* 0x000fe200078e00ff */
[----:B------:R-:W-:Y:S01]  /*0e70*/  LOP3.LUT R6, R13, 0x38, R6, 0xf8, !PT ;  /* 0x000000380d067812 */ /* 0x000fe200078ef806 */
[----:B------:R-:W-:Y:S01]  /*0e80*/  IMAD R3, R4, 0x8, R5 ;  /* 0x0000000804037824 */ /* 0x000fe200078e0205 */
[----:B------:R-:W-:Y:S01]  /*0e90*/  STL [R1+0x80], R13 ;  /* 0x0000800d01007387 */ /* 0x000fe20000100800 */
[----:B------:R-:W-:Y:S01]  /*0ea0*/  IMAD R2, R2, 0x40, R11 ;  /* 0x0000004002027824 */ /* 0x000fe200078e020b */
[----:B------:R-:W-:Y:S01]  /*0eb0*/  LOP3.LUT R237, R0, 0xfffffe00, RZ, 0xc0, !PT ;  /* 0xfffffe0000ed7812 */ /* 0x000fe200078ec0ff */
[----:B------:R-:W-:Y:S01]  /*0ec0*/  IMAD.SHL.U32 R212, R220, 0x8, RZ ;  /* 0x00000008dcd47824 */ /* 0x000fe200078e00ff */
[----:B------:R-:W-:Y:S01]  /*0ed0*/  STL [R1+0x84], R10 ;  /* 0x0000840a01007387 */ /* 0x000fe20000100800 */
[----:B------:R-:W-:-:S02]  /*0ee0*/  SHF.R.S32.HI R0, RZ, 0x1f, R217 ;  /* 0x0000001fff007819 */ /* 0x000fc400000114d9 */
[----:B------:R-:W-:Y:S01]  /*0ef0*/  LOP3.LUT R235, R235, 0x1c0, RZ, 0xc0, !PT ;  /* 0x000001c0ebeb7812 */ /* 0x000fe200078ec0ff */
[----:B------:R-:W-:Y:S01]  /*0f00*/  STL [R1+0x88], R8 ;  /* 0x0000880801007387 */ /* 0x000fe20000100800 */
[----:B------:R-:W-:Y:S01]  /*0f10*/  LOP3.LUT R7, R7, 0xffffe000, RZ, 0xc0, !PT ;  /* 0xffffe00007077812 */ /* 0x000fe200078ec0ff */
[----:B------:R-:W-:Y:S01]  /*0f20*/  VIADD R218, R18, 0x40 ;  /* 0x0000004012da7836 */ /* 0x000fe20000000000 */
[----:B------:R-:W-:Y:S01]  /*0f30*/  LOP3.LUT R6, R6, R10, RZ, 0x3c, !PT ;  /* 0x0000000a06067212 */ /* 0x000fe200078e3cff */
[----:B------:R-:W-:Y:S01]  /*0f40*/  STL [R1+0x98], R3 ;  /* 0x0000980301007387 */ /* 0x000fe20000100800 */
[----:B------:R-:W-:-:S03]  /*0f50*/  SHF.R.U32.HI R236, RZ, 0x3, R235 ;  /* 0x00000003ffec7819 */ /* 0x000fc600000116eb */
[----:B------:R0:W-:Y:S01]  /*0f60*/  STL [R1+0x94], R2 ;  /* 0x0000940201007387 */ /* 0x0001e20000100800 */
[----:B------:R-:W-:Y:S01]  /*0f70*/  IADD3 R6, R6, R7, R8 ;  /* 0x0000000706067210 */ /* 0x000fe20007ffe008 */
[----:B------:R-:W-:Y:S01]  /*0f80*/  VIADD R4, R16, 0x14400 ;  /* 0x0001440010047836 */ /* 0x000fe20000000000 */
[----:B------:R-:W-:Y:S02]  /*0f90*/  SHF.R.S32.HI R7, RZ, 0x1f, R217 ;  /* 0x0000001fff077819 */ /* 0x000fe400000114d9 */
[----:B------:R-:W-:Y:S02]  /*0fa0*/  SHF.R.S32.HI R5, RZ, 0x1f, R218 ;  /* 0x0000001fff057819 */ /* 0x000fe400000114da */
[----:B0-----:R-:W-:Y:S02]  /*0fb0*/  LEA.HI R2, R0, R217, RZ, 0x3 ;  /* 0x000000d900027211 */ /* 0x001fe400078f18ff */
[----:B------:R-:W-:Y:S01]  /*0fc0*/  LOP3.LUT R0, R235, 0x38, R212, 0xf8, !PT ;  /* 0x00000038eb007812 */ /* 0x000fe200078ef8d4 */
[----:B------:R-:W-:Y:S03]  /*0fd0*/  STL [R1+0x70], RZ ;  /* 0x000070ff01007387 */ /* 0x000fe60000100800 */
[----:B------:R-:W-:Y:S01]  /*0fe0*/  LOP3.LUT R0, R237, R0, R236, 0xf6, !PT ;  /* 0x00000000ed007212 */ /* 0x000fe200078ef6ec */
[----:B------:R-:W-:Y:S04]  /*0ff0*/  STL [R1+0x6c], R4 ;  /* 0x00006c0401007387 */ /* 0x000fe80000100800 */
[----:B------:R-:W-:Y:S04]  /*1000*/  STL [R1+0x60], R7 ;  /* 0x0000600701007387 */ /* 0x000fe80000100800 */
[----:B------:R-:W-:Y:S04]  /*1010*/  STL [R1+0x5c], R5 ;  /* 0x00005c0501007387 */ /* 0x000fe80000100800 */
[----:B------:R0:W-:Y:S02]  /*1020*/  STL [R1+0x58], R0 ;  /* 0x0000580001007387 */ /* 0x0001e40000100800 */
[----:B0-----:R-:W-:-:S05]  /*1030*/  IMAD R0, R6, 0x2, R4 ;  /* 0x0000000206007824 */ /* 0x001fca00078e0204 */
[----:B------:R0:W-:Y:S01]  /*1040*/  STL [R1+0x8c], R0 ;  /* 0x00008c0001007387 */ /* 0x0001e20000100800 */
[----:B------:R-:W-:Y:S01]  /*1050*/  SHF.R.S32.HI R3, RZ, 0x1f, R218 ;  /* 0x0000001fff037819 */ /* 0x000fe200000114da */
[----:B------:R-:W-:Y:S02]  /*1060*/  IMAD.SHL.U32 R229, R217, 0x40, RZ ;  /* 0x00000040d9e57824 */ /* 0x000fe400078e00ff */
[----:B------:R-:W-:Y:S01]  /*1070*/  IMAD.SHL.U32 R228, R218, 0x40, RZ ;  /* 0x00000040dae47824 */ /* 0x000fe200078e00ff */
[----:B------:R-:W-:Y:S01]  /*1080*/  LEA.HI R3, R3, R218, RZ, 0x3 ;  /* 0x000000da03037211 */ /* 0x000fe200078f18ff */
[----:B------:R-:W-:Y:S01]  /*1090*/  IMAD.SHL.U32 R2, R2, 0x40, RZ ;  /* 0x0000004002027824 */ /* 0x000fe200078e00ff */
[----:B------:R-:W-:Y:S02]  /*10a0*/  LOP3.LUT R229, R229, 0x1c0, RZ, 0xc0, !PT ;  /* 0x000001c0e5e57812 */ /* 0x000fe400078ec0ff */
[----:B------:R-:W-:Y:S01]  /*10b0*/  LOP3.LUT R228, R228, 0x1c0, RZ, 0xc0, !PT ;  /* 0x000001c0e4e47812 */ /* 0x000fe200078ec0ff */
[----:B------:R-:W-:Y:S01]  /*10c0*/  IMAD.SHL.U32 R3, R3, 0x40, RZ ;  /* 0x0000004003037824 */ /* 0x000fe200078e00ff */
[----:B------:R-:W-:Y:S01]  /*10d0*/  CS2R R224, SRZ ;  /* 0x0000000000e07805 */ /* 0x000fe2000001ff00 */
[----:B------:R-:W-:Y:S01]  /*10e0*/  IMAD.MOV.U32 R219, RZ, RZ, RZ ;  /* 0x000000ffffdb7224 */ /* 0x000fe200078e00ff */
[----:B------:R-:W-:Y:S01]  /*10f0*/  IADD3 R226, R212, 0xc0, RZ ;  /* 0x000000c0d4e27810 */ /* 0x000fe20007ffe0ff */
[----:B------:R-:W-:Y:S01]  /*1100*/  IMAD.MOV.U32 R17, RZ, RZ, RZ ;  /* 0x000000ffff117224 */ /* 0x000fe200078e00ff */
[----:B------:R-:W-:Y:S01]  /*1110*/  SHF.R.U32.HI R232, RZ, 0x3, R229 ;  /* 0x00000003ffe87819 */ /* 0x000fe200000116e5 */
[C---:B------:R-:W-:Y:S01]  /*1120*/  VIADD R215, R22.reuse, 0x20 ;  /* 0x0000002016d77836 */ /* 0x040fe20000000000 */
[----:B------:R-:W-:Y:S01]  /*1130*/  SHF.R.U32.HI R230, RZ, 0x3, R228 ;  /* 0x00000003ffe67819 */ /* 0x000fe200000116e4 */
[----:B------:R-:W-:Y:S01]  /*1140*/  VIADD R216, R22, 0x60 ;  /* 0x0000006016d87836 */ /* 0x000fe20000000000 */
[----:B------:R-:W-:Y:S01]  /*1150*/  LOP3.LUT R233, R2, 0xfffffe00, RZ, 0xc0, !PT ;  /* 0xfffffe0002e97812 */ /* 0x000fe200078ec0ff */
[----:B------:R-:W-:Y:S01]  /*1160*/  VIADD R227, R212, 0x80 ;  /* 0x00000080d4e37836 */ /* 0x000fe20000000000 */
[----:B------:R-:W-:-:S02]  /*1170*/  LOP3.LUT R231, R3, 0xfffffe00, RZ, 0xc0, !PT ;  /* 0xfffffe0003e77812 */ /* 0x000fc400078ec0ff */
[----:B0-2---:R-:W-:-:S07]  /*1180*/  LOP3.LUT R221, R9, 0x1, RZ, 0xfc, !PT ;  /* 0x0000000109dd7812 */ /* 0x005fce00078efcff */
.L_x_682:
[----:B0-----:R-:W0:Y:S01]  /*1190*/  LDC.64 R2, c[0x0][0xc60] ;  /* 0x00031800ff027b82 */ /* 0x001e220000000a00 */
[----:B------:R-:W-:Y:S01]  /*11a0*/  ULDC.64 UR10, c[0x0][0x208] ;  /* 0x00008200000a7ab9 */ /* 0x000fe20000000a00 */
[----:B------:R-:W-:Y:S01]  /*11b0*/  ULDC.64 UR4, c[0x0][0xa28] ;  /* 0x00028a0000047ab9 */ /* 0x000fe20000000a00 */
[----:B------:R-:W-:Y:S01]  /*11c0*/  ULDC.64 UR8, c[0x0][0xa18] ;  /* 0x0002860000087ab9 */ /* 0x000fe20000000a00 */
[----:B------:R-:W-:Y:S01]  /*11d0*/  ULDC.64 UR6, c[0x0][0xa08] ;  /* 0x0002820000067ab9 */ /* 0x000fe20000000a00 */
[----:B0-----:R-:W-:-:S05]  /*11e0*/  IMAD.WIDE R2, R151, 0x4, R2 ;  /* 0x0000000497027825 */ /* 0x001fca00078e0202 */
[----:B--2345:R-:W2:Y:S01]  /*11f0*/  LDG.E R8, desc[UR10][R2.64] ;  /* 0x0000000a02087981 */ /* 0x03cea2000c1e1900 */
[----:B------:R-:W-:Y:S01]  /*1200*/  ISETP.NE.U32.AND P2, PT, RZ, UR4, PT ;  /* 0x00000004ff007c0c */ /* 0x000fe2000bf45070 */
[----:B------:R-:W-:Y:S01]  /*1210*/  IMAD.MOV.U32 R26, RZ, RZ, RZ ;  /* 0x000000ffff1a7224 */ /* 0x000fe200078e00ff */
[----:B------:R-:W-:Y:S02]  /*1220*/  ISETP.NE.U32.AND P1, PT, RZ, UR8, PT ;  /* 0x00000008ff007c0c */ /* 0x000fe4000bf25070 */
[----:B------:R-:W-:Y:S02]  /*1230*/  ISETP.NE.AND.EX P2, PT, RZ, UR5, PT, P2 ;  /* 0x00000005ff007c0c */ /* 0x000fe4000bf45320 */
[----:B------:R-:W-:Y:S02]  /*1240*/  ISETP.NE.AND.EX P1, PT, RZ, UR9, PT, P1 ;  /* 0x00000009ff007c0c */ /* 0x000fe4000bf25310 */
[----:B------:R-:W-:-:S04]  /*1250*/  ISETP.NE.U32.AND P0, PT, RZ, UR6, PT ;  /* 0x00000006ff007c0c */ /* 0x000fc8000bf05070 */
[----:B------:R-:W-:Y:S02]  /*1260*/  ISETP.NE.AND.EX P0, PT, RZ, UR7, PT, P0 ;  /* 0x00000007ff007c0c */ /* 0x000fe4000bf05300 */
[----:B--2---:R-:W-:Y:S01]  /*1270*/  SHF.R.S32.HI R0, RZ, 0x1f, R8 ;  /* 0x0000001fff007819 */ /* 0x004fe20000011408 */
[----:B------:R0:W-:Y:S02]  /*1280*/  STL [R1+0x64], R8 ;  /* 0x0000640801007387 */ /* 0x0001e40000100800 */
[C---:B------:R-:W-:Y:S01]  /*1290*/  @P2 LEA R2, P3, R8.reuse, UR4, 0x2 ;  /* 0x0000000408022c11 */ /* 0x040fe2000f8610ff */
[----:B------:R-:W-:Y:S01]  /*12a0*/  ULDC UR4, c[0x0][0x288] ;  /* 0x0000a20000047ab9 */ /* 0x000fe20000000800 */
[C-C-:B------:R-:W-:Y:S01]  /*12b0*/  SHF.L.U64.HI R29, R8.reuse, 0x2, R0.reuse ;  /* 0x00000002081d7819 */ /* 0x140fe20000010200 */
[----:B------:R0:W-:Y:S01]  /*12c0*/  STL [R1+0x74], R149 ;  /* 0x0000749501007387 */ /* 0x0001e20000100800 */
[----:B------:R-:W-:Y:S01]  /*12d0*/  @P2 LEA.HI.X R3, R8, UR5, R0, 0x2, P3 ;  /* 0x0000000508032c11 */ /* 0x000fe200098f1400 */
[----:B------:R-:W-:-:S02]  /*12e0*/  IMAD.MOV.U32 R0, RZ, RZ, RZ ;  /* 0x000000ffff007224 */ /* 0x000fc400078e00ff */
[----:B------:R0:W-:Y:S01]  /*12f0*/  STL [R1+0x68], R150 ;  /* 0x0000689601007387 */ /* 0x0001e20000100800 */
[----:B------:R-:W-:Y:S02]  /*1300*/  IMAD.SHL.U32 R28, R8, 0x4, RZ ;  /* 0x00000004081c7824 */ /* 0x000fe400078e00ff */
[----:B------:R-:W-:Y:S01]  /*1310*/  IMAD.U32 R151, RZ, RZ, UR4 ;  /* 0x00000004ff977e24 */ /* 0x000fe2000f8e00ff */
[----:B------:R-:W-:Y:S01]  /*1320*/  ULDC.64 UR4, c[0x0][0x3f8] ;  /* 0x0000fe0000047ab9 */ /* 0x000fe20000000a00 */
[----:B------:R0:W5:Y:S01]  /*1330*/  @P2 LDG.E R0, desc[UR10][R2.64] ;  /* 0x0000000a02002981 */ /* 0x000162000c1e1900 */
[----:B------:R-:W-:Y:S01]  /*1340*/  UISETP.NE.U32.AND UP0, UPT, UR4, URZ, UPT ;  /* 0x0000003f0400728c */ /* 0x000fe2000bf05070 */
[C---:B------:R-:W-:Y:S02]  /*1350*/  @P1 IADD3 R4, P2, R28.reuse, UR8, RZ ;  /* 0x000000081c041c10 */ /* 0x040fe4000ff5e0ff */
[----:B------:R-:W-:Y:S01]  /*1360*/  IADD3 R6, P4, R28, UR6, RZ ;  /* 0x000000061c067c10 */ /* 0x000fe2000ff9e0ff */
[----:B------:R-:W-:Y:S01]  /*1370*/  UISETP.NE.AND.EX UP0, UPT, UR5, URZ, UPT, UP0 ;  /* 0x0000003f0500728c */ /* 0x000fe2000bf05300 */
[C---:B------:R-:W-:Y:S01]  /*1380*/  @P1 IADD3.X R5, R29.reuse, UR9, RZ, P2, !PT ;  /* 0x000000091d051c10 */ /* 0x040fe200097fe4ff */
[----:B------:R-:W-:Y:S01]  /*1390*/  ULDC UR4, c[0x0][0x404] ;  /* 0x0001010000047ab9 */ /* 0x000fe20000000800 */
[----:B------:R-:W-:Y:S01]  /*13a0*/  ULDC.64 UR8, c[0x0][0xa20] ;  /* 0x0002880000087ab9 */ /* 0x000fe20000000a00 */
[----:B------:R-:W-:Y:S01]  /*13b0*/  IADD3.X R7, R29, UR7, RZ, P4, !PT ;  /* 0x000000071d077c10 */ /* 0x000fe2000a7fe4ff */
[----:B------:R-:W-:Y:S01]  /*13c0*/  USEL UR4, UR4, 0x1, UP0 ;  /* 0x0000000104047887 */ /* 0x000fe20008000000 */
[----:B------:R-:W-:Y:S01]  /*13d0*/  ISETP.NE.U32.AND P2, PT, RZ, UR8, PT ;  /* 0x00000008ff007c0c */ /* 0x000fe2000bf45070 */
[----:B------:R-:W-:Y:S01]  /*13e0*/  ULDC UR5, c[0x0][0x2e0] ;  /* 0x0000b80000057ab9 */ /* 0x000fe20000000800 */
[----:B------:R0:W5:Y:S01]  /*13f0*/  @P1 LDG.E R151, desc[UR10][R4.64] ;  /* 0x0000000a04971981 */ /* 0x000162000c1e1900 */
[----:B------:R-:W-:Y:S01]  /*1400*/  UIMAD UR4, UR4, UR5, URZ ;  /* 0x00000005040472a4 */ /* 0x000fe2000f8e023f */
[----:B------:R-:W-:-:S02]  /*1410*/  ISETP.NE.AND.EX P2, PT, RZ, UR9, PT, P2 ;  /* 0x00000009ff007c0c */ /* 0x000fc4000bf45320 */
[----:B------:R0:W5:Y:S01]  /*1420*/  @P0 LDG.E R26, desc[UR10][R6.64] ;  /* 0x0000000a061a0981 */ /* 0x000162000c1e1900 */
[----:B------:R-:W-:Y:S01]  /*1430*/  ULDC UR5, c[0x0][0x338] ;  /* 0x0000ce0000057ab9 */ /* 0x000fe20000000800 */
[----:B------:R-:W-:Y:S01]  /*1440*/  IMAD.MOV.U32 R25, RZ, RZ, R8 ;  /* 0x000000ffff197224 */ /* 0x000fe200078e0008 */
[----:B------:R-:W-:Y:S08]  /*1450*/  @P1 BRA `(.L_x_452) ;  /* 0x0000000000281947 */ /* 0x000ff00003800000 */
[----:B------:R-:W-:Y:S02]  /*1460*/  ULDC.64 UR6, c[0x0][0xa00] ;  /* 0x0002800000067ab9 */ /* 0x000fe40000000a00 */
[----:B------:R-:W-:-:S04]  /*1470*/  ISETP.NE.U32.AND P1, PT, RZ, UR6, PT ;  /* 0x00000006ff007c0c */ /* 0x000fc8000bf25070 */
[----:B------:R-:W-:-:S13]  /*1480*/  ISETP.NE.AND.EX P1, PT, RZ, UR7, PT, P1 ;  /* 0x00000007ff007c0c */ /* 0x000fda000bf25310 */
[----:B------:R-:W-:Y:S05]  /*1490*/  @!P1 BRA `(.L_x_452) ;  /* 0x0000000000189947 */ /* 0x000fea0003800000 */
[----:B0-----:R-:W0:Y:S01]  /*14a0*/  LDC.64 R2, c[0x0][0xa00] ;  /* 0x00028000ff027b82 */ /* 0x001e220000000a00 */
[----:B------:R-:W-:Y:S01]  /*14b0*/  ULDC.64 UR6, c[0x0][0x208] ;  /* 0x0000820000067ab9 */ /* 0x000fe20000000a00 */
[----:B0-----:R-:W-:-:S05]  /*14c0*/  IMAD.WIDE R2, R25, 0x4, R2 ;  /* 0x0000000419027825 */ /* 0x001fca00078e0202 */
[----:B-----5:R-:W2:Y:S04]  /*14d0*/  LDG.E R151, desc[UR6][R2.64] ;  /* 0x0000000602977981 */ /* 0x020ea8000c1e1900 */
[----:B------:R-:W2:Y:S02]  /*14e0*/  LDG.E R4, desc[UR6][R2.64+0x4] ;  /* 0x0000040602047981 */ /* 0x000ea4000c1e1900 */
[----:B--2---:R-:W-:-:S07]  /*14f0*/  IMAD.IADD R151, R4, 0x1, -R151 ;  /* 0x0000000104977824 */ /* 0x004fce00078e0a97 */
.L_x_452:
[----:B0-----:R-:W-:Y:S02]  /*1500*/  IMAD.U32 R2, RZ, RZ, UR5 ;  /* 0x00000005ff027e24 */ /* 0x001fe4000f8e00ff */
[----:B------:R-:W-:Y:S01]  /*1510*/  IMAD.U32 R27, RZ, RZ, UR4 ;  /* 0x00000004ff1b7e24 */ /* 0x000fe2000f8e00ff */
[----:B------:R-:W-:Y:S06]  /*1520*/  @!P2 BRA `(.L_x_453) ;  /* 0x000000000014a947 */ /* 0x000fec0003800000 */
[----:B------:R-:W-:Y:S01]  /*1530*/  IADD3 R4, P0, R28, UR8, RZ ;  /* 0x000000081c047c10 */ /* 0x000fe2000ff1e0ff */
[----:B------:R-:W-:-:S03]  /*1540*/  ULDC.64 UR4, c[0x0][0x208] ;  /* 0x0000820000047ab9 */ /* 0x000fc60000000a00 */
[----:B------:R-:W-:-:S05]  /*1550*/  IADD3.X R5, R29, UR9, RZ, P0, !PT ;  /* 0x000000091d057c10 */ /* 0x000fca00087fe4ff */
[----:B------:R0:W5:Y:S01]  /*1560*/  LDG.E R27, desc[UR4][R4.64] ;  /* 0x00000004041b7981 */ /* 0x000162000c1e1900 */
[----:B------:R-:W-:Y:S05]  /*1570*/  BRA `(.L_x_454) ;  /* 0x0000000000147947 */ /* 0x000fea0003800000 */
.L_x_453:
[----:B------:R-:W-:Y:S05]  /*1580*/  @!P0 BRA `(.L_x_454) ;  /* 0x0000000000108947 */ /* 0x000fea0003800000 */
[----:B------:R-:W-:Y:S02]  /*1590*/  ULDC.64 UR4, c[0x0][0x208] ;  /* 0x0000820000047ab9 */ /* 0x000fe40000000a00 */
[----:B------:R-:W2:Y:S04]  /*15a0*/  LDG.E R4, desc[UR4][R6.64] ;  /* 0x0000000406047981 */ /* 0x000ea8000c1e1900 */
[----:B------:R-:W2:Y:S02]  /*15b0*/  LDG.E R27, desc[UR4][R6.64+0x4] ;  /* 0x00000404061b7981 */ /* 0x000ea4000c1e1900 */
[----:B--2---:R-:W-:-:S07]  /*15c0*/  IMAD.IADD R27, R27, 0x1, -R4 ;  /* 0x000000011b1b7824 */ /* 0x004fce00078e0a04 */
.L_x_454:
[----:B------:R-:W-:Y:S01]  /*15d0*/  ULDC.64 UR4, c[0x0][0xa10] ;  /* 0x0002840000047ab9 */ /* 0x000fe20000000a00 */
[----:B------:R-:W-:Y:S01]  /*15e0*/  ULDC.64 UR6, c[0x0][0x208] ;  /* 0x0000820000067ab9 */ /* 0x000fe20000000a00 */
[----:B------:R-:W-:-:S04]  /*15f0*/  ISETP.NE.U32.AND P0, PT, RZ, UR4, PT ;  /* 0x00000004ff007c0c */ /* 0x000fc8000bf05070 */
[----:B------:R-:W-:Y:S01]  /*1600*/  ISETP.NE.AND.EX P0, PT, RZ, UR5, PT, P0 ;  /* 0x00000005ff007c0c */ /* 0x000fe2000bf05300 */
[----:B-----5:R-:W-:Y:S01]  /*1610*/  IMAD.IADD R9, R27, 0x1, -R0 ;  /* 0x000000011b097824 */ /* 0x020fe200078e0a00 */
[----:B------:R-:W-:-:S11]  /*1620*/  ULDC.64 UR4, c[0x0][0xa30] ;  /* 0x00028c0000047ab9 */ /* 0x000fd60000000a00 */
[----:B0-----:R-:W0:Y:S02]  /*1630*/  @P0 LDC.64 R4, c[0x0][0xa10] ;  /* 0x00028400ff040b82 */ /* 0x001e240000000a00 */
[----:B0-----:R-:W-:-:S05]  /*1640*/  @P0 IMAD.WIDE R4, R25, 0x4, R4 ;  /* 0x0000000419040825 */ /* 0x001fca00078e0204 */
[----:B------:R-:W2:Y:S04]  /*1650*/  @P0 LDG.E R3, desc[UR6][R4.64] ;  /* 0x0000000604030981 */ /* 0x000ea8000c1e1900 */
[----:B------:R0:W2:Y:S01]  /*1660*/  @P0 LDG.E R8, desc[UR6][R4.64+0x4] ;  /* 0x0000040604080981 */ /* 0x0000a2000c1e1900 */
[----:B------:R-:W-:Y:S01]  /*1670*/  ISETP.NE.U32.AND P1, PT, RZ, UR4, PT ;  /* 0x00000004ff007c0c */ /* 0x000fe2000bf25070 */
[----:B------:R-:W-:-:S03]  /*1680*/  IMAD.MOV.U32 R147, RZ, RZ, R27 ;  /* 0x000000ffff937224 */ /* 0x000fc600078e001b */
[----:B------:R-:W-:Y:S02]  /*1690*/  ISETP.NE.AND.EX P1, PT, RZ, UR5, PT, P1 ;  /* 0x00000005ff007c0c */ /* 0x000fe4000bf25310 */
[----:B0-----:R-:W-:-:S04]  /*16a0*/  IADD3 R4, -R9, RZ, RZ ;  /* 0x000000ff09047210 */ /* 0x001fc80007ffe1ff */
[----:B------:R-:W-:-:S07]  /*16b0*/  VIMNMX R4, RZ, R4, !PT ;  /* 0x00000004ff047248 */ /* 0x000fce0007fe0100 */
[----:B------:R-:W-:-:S04]  /*16c0*/  @P1 IADD3 R6, P2, R28, UR4, RZ ;  /* 0x000000041c061c10 */ /* 0x000fc8000ff5e0ff */
[----:B------:R-:W-:Y:S02]  /*16d0*/  @P1 IADD3.X R7, R29, UR5, RZ, P2, !PT ;  /* 0x000000051d071c10 */ /* 0x000fe400097fe4ff */
[----:B------:R-:W-:-:S03]  /*16e0*/  PLOP3.LUT P2, PT, PT, PT, PT, 0x80, 0x0 ;  /* 0x000000000000781c */ /* 0x000fc60003f4f070 */
[----:B------:R0:W5:Y:S01]  /*16f0*/  @P1 LDG.E R147, desc[UR6][R6.64] ;  /* 0x0000000606931981 */ /* 0x000162000c1e1900 */
[----:B--2---:R-:W-:-:S04]  /*1700*/  @P0 IMAD.IADD R2, R8, 0x1, -R3 ;  /* 0x0000000108020824 */ /* 0x004fc800078e0a03 */
[----:B------:R-:W-:-:S04]  /*1710*/  IMAD.IADD R148, R9, 0x1, R2 ;  /* 0x0000000109947824 */ /* 0x000fc800078e0202 */
[----:B------:R-:W-:-:S04]  /*1720*/  VIADD R0, R148, 0x4f ;  /* 0x0000004f94007836 */ /* 0x000fc80000000000 */
[----:B------:R-:W-:-:S05]  /*1730*/  IMAD.HI R0, R0, 0x66666667, RZ ;  /* 0x6666666700007827 */ /* 0x000fca00078e02ff */
[----:B------:R-:W-:-:S04]  /*1740*/  SHF.R.U32.HI R3, RZ, 0x1f, R0 ;  /* 0x0000001fff037819 */ /* 0x000fc80000011600 */
[----:B------:R-:W-:-:S05]  /*1750*/  LEA.HI.SX32 R180, R0, R3, 0x1b ;  /* 0x0000000300b47211 */ /* 0x000fca00078fdaff */
[----:B------:R-:W-:-:S05]  /*1760*/  IMAD R3, R180, 0x50, -R9 ;  /* 0x00000050b4037824 */ /* 0x000fca00078e0a09 */
[----:B------:R-:W-:-:S04]  /*1770*/  VIMNMX R3, R3, R2, PT ;  /* 0x0000000203037248 */ /* 0x000fc80003fe0100 */
[----:B------:R-:W-:Y:S01]  /*1780*/  ISETP.GT.AND P0, PT, R3, R4, PT ;  /* 0x000000040300720c */ /* 0x000fe20003f04270 */
[----:B------:R-:W-:-:S05]  /*1790*/  IMAD.WIDE.U32 R4, R4, -0x33333333, RZ ;  /* 0xcccccccd04047825 */ /* 0x000fca00078e00ff */
[----:B------:R-:W-:-:S05]  /*17a0*/  SHF.R.U32.HI R121, RZ, 0x6, R5 ;  /* 0x00000006ff797819 */ /* 0x000fca0000011605 */
[----:B------:R-:W-:Y:S02]  /*17b0*/  IMAD.MOV.U32 R24, RZ, RZ, R121 ;  /* 0x000000ffff187224 */ /* 0x000fe400078e0079 */
[----:B------:R-:W-:-:S04]  /*17c0*/  @P0 VIADD R0, R3, 0x4f ;  /* 0x0000004f03000836 */ /* 0x000fc80000000000 */
[----:B------:R-:W-:-:S05]  /*17d0*/  @P0 IMAD.HI R0, R0, 0x66666667, RZ ;  /* 0x6666666700000827 */ /* 0x000fca00078e02ff */
[----:B------:R-:W-:-:S04]  /*17e0*/  @P0 SHF.R.U32.HI R3, RZ, 0x1f, R0 ;  /* 0x0000001fff030819 */ /* 0x000fc80000011600 */
[----:B------:R-:W-:-:S04]  /*17f0*/  @P0 LEA.HI.SX32 R24, R0, R3, 0x1b ;  /* 0x0000000300180211 */ /* 0x000fc800078fdaff */
[----:B------:R-:W-:-:S13]  /*1800*/  ISETP.GT.AND P0, PT, R24, R121, PT ;  /* 0x000000791800720c */ /* 0x000fda0003f04270 */
[----:B0-----:R-:W-:Y:S05]  /*1810*/  @!P0 BRA `(.L_x_455) ;  /* 0x0000009000ec8947 */ /* 0x001fea0003800000 */
[----:B------:R-:W-:Y:S01]  /*1820*/  VIADD R0, R16, 0x24400 ;  /* 0x0002440010007836 */ /* 0x000fe20000000000 */
[----:B------:R-:W-:Y:S04]  /*1830*/  BSSY B6, `(.L_x_456) ;  /* 0x0000013000067945 */ /* 0x000fe80003800000 */
[----:B------:R-:W-:-:S13]  /*1840*/  LOP3.LUT P0, RZ, R0, 0x3ff, RZ, 0xc0, !PT ;  /* 0x000003ff00ff7812 */ /* 0x000fda000780c0ff */
[----:B------:R-:W-:Y:S05]  /*1850*/  @!P0 BRA `(.L_x_457) ;  /* 0x0000000000408947 */ /* 0x000fea0003800000 */
[----:B------:R-:W-:Y:S01]  /*1860*/  MOV R0, 0x0 ;  /* 0x0000000000007802 */ /* 0x000fe20000000f00 */
[----:B------:R-:W-:Y:S01]  /*1870*/  ULDC.64 UR4, c[0x4][0xa8] ;  /* 0x01002a0000047ab9 */ /* 0x000fe20000000a00 */
[----:B------:R-:W-:Y:S01]  /*1880*/  ULDC.64 UR6, c[0x4][0x18] ;  /* 0x0100060000067ab9 */ /* 0x000fe20000000a00 */
[----:B------:R-:W-:Y:S01]  /*1890*/  IMAD.U32 R4, RZ, RZ, UR4 ;  /* 0x00000004ff047e24 */ /* 0x000fe2000f8e00ff */
[----:B------:R0:W1:Y:S01]  /*18a0*/  LDC.64 R14, c[0x4][R0] ;  /* 0x01000000000e7b82 */ /* 0x0000620000000a00 */
[----:B------:R-:W-:Y:S01]  /*18b0*/  IMAD.U32 R5, RZ, RZ, UR5 ;  /* 0x00000005ff057e24 */ /* 0x000fe2000f8e00ff */
[----:B------:R-:W-:Y:S01]  /*18c0*/  ULDC.64 UR4, c[0x4][0xb0] ;  /* 0x01002c0000047ab9 */ /* 0x000fe20000000a00 */
        /* <DEDUP_REMOVED lines=8> */
[----:B-1---5:R-:W-:Y:S05]  /*1950*/  CALL.ABS.NOINC R14 ;  /* 0x000000000e007343 */ /* 0x022fea0003c00000 */
.L_x_457:
[----:B------:R-:W-:Y:S05]  /*1960*/  BSYNC B6 ;  /* 0x0000000000067941 */ /* 0x000fea0003800000 */
.L_x_456:
        /* <DEDUP_REMOVED lines=20> */
.L_x_459:
[----:B------:R-:W-:Y:S05]  /*1ab0*/  BSYNC B6 ;  /* 0x0000000000067941 */ /* 0x000fea0003800000 */
.L_x_458:
[----:B------:R-:W-:Y:S01]  /*1ac0*/  ULDC.64 UR4, c[0x0][0x9f8] ;  /* 0x00027e0000047ab9 */ /* 0x000fe20000000a00 */
[----:B------:R-:W-:Y:S01]  /*1ad0*/  ULDC.64 UR6, c[0x0][0x208] ;  /* 0x0000820000067ab9 */ /* 0x000fe20000000a00 */
[----:B------:R-:W-:Y:S01]  /*1ae0*/  ISETP.NE.U32.AND P0, PT, RZ, UR4, PT ;  /* 0x00000004ff007c0c */ /* 0x000fe2000bf05070 */
[----:B------:R-:W0:Y:S08]  /*1af0*/  LDC R0, c[0x0][0x428] ;  /* 0x00010a00ff007b82 */ /* 0x000e300000000800 */
[----:B------:R-:W1:Y:S01]  /*1b00*/  LDC.64 R98, c[0x0][0x2f0] ;  /* 0x0000bc00ff627b82 */ /* 0x000e620000000a00 */
[----:B------:R-:W-:Y:S01]  /*1b10*/  ISETP.NE.AND.EX P0, PT, RZ, UR5, PT, P0 ;  /* 0x00000005ff007c0c */ /* 0x000fe2000bf05300 */
[----:B------:R-:W-:Y:S01]  /*1b20*/  IMAD.IADD R113, R26, 0x1, R27 ;  /* 0x000000011a717824 */ /* 0x000fe200078e021b */
[----:B------:R-:W-:-:S05]  /*1b30*/  ULDC.64 UR8, c[0x0][0x320] ;  /* 0x0000c80000087ab9 */ /* 0x000fca0000000a00 */
[----:B------:R-:W2:Y:S06]  /*1b40*/  LDC.64 R104, c[0x0][0x3e8] ;  /* 0x0000fa00ff687b82 */ /* 0x000eac0000000a00 */
[----:B------:R-:W-:Y:S02]  /*1b50*/  @P0 IADD3 R4, P1, R28, UR4, RZ ;  /* 0x000000041c040c10 */ /* 0x000fe4000ff3e0ff */
[----:B------:R-:W3:Y:S02]  /*1b60*/  LDC R120, c[0x0][0x3d4] ;  /* 0x0000f500ff787b82 */ /* 0x000ee40000000800 */
[----:B------:R-:W-:Y:S01]  /*1b70*/  @P0 IADD3.X R5, R29, UR5, RZ, P1, !PT ;  /* 0x000000051d050c10 */ /* 0x000fe20008ffe4ff */
[----:B------:R-:W-:-:S04]  /*1b80*/  ULDC.64 UR4, c[0x0][0x2f8] ;  /* 0x0000be0000047ab9 */ /* 0x000fc80000000a00 */
[----:B------:R4:W3:Y:S01]  /*1b90*/  @P0 LDG.E R25, desc[UR6][R4.64] ;  /* 0x0000000604190981 */ /* 0x0008e2000c1e1900 */
[----:B0-----:R-:W-:Y:S01]  /*1ba0*/  ISETP.NE.AND P0, PT, R0, 0x1, PT ;  /* 0x000000010000780c */ /* 0x001fe20003f05270 */
[----:B------:R-:W-:Y:S01]  /*1bb0*/  ULDC UR6, c[0x0][0x2e4] ;  /* 0x0000b90000067ab9 */ /* 0x000fe20000000800 */
[----:B------:R-:W-:Y:S01]  /*1bc0*/  SHF.R.S32.HI R11, RZ, 0x1f, R113 ;  /* 0x0000001fff0b7819 */ /* 0x000fe20000011471 */
[----:B------:R-:W0:Y:S01]  /*1bd0*/  LDC.64 R110, c[0x0][0x3d8] ;  /* 0x0000f600ff6e7b82 */ /* 0x000e220000000a00 */
[----:B------:R-:W-:Y:S01]  /*1be0*/  ISETP.GE.AND P1, PT, R213, UR6, PT ;  /* 0x00000006d5007c0c */ /* 0x000fe2000bf26270 */
[----:B-1----:R-:W-:Y:S01]  /*1bf0*/  IMAD.SHL.U32 R130, R98, 0x20, RZ ;  /* 0x0000002062827824 */ /* 0x002fe200078e00ff */
[----:B------:R-:W-:Y:S01]  /*1c00*/  SHF.R.S32.HI R117, RZ, 0x1f, R18 ;  /* 0x0000001fff757819 */ /* 0x000fe20000011412 */
[-C--:B------:R-:W-:Y:S01]  /*1c10*/  IMAD R6, R11, R98.reuse, RZ ;  /* 0x000000620b067224 */ /* 0x080fe200078e02ff */
[----:B------:R-:W-:Y:S01]  /*1c20*/  SHF.R.S32.HI R23, RZ, 0x1f, R22 ;  /* 0x0000001fff177819 */ /* 0x000fe20000011416 */
[----:B----4-:R-:W-:Y:S01]  /*1c30*/  IMAD.WIDE.U32 R4, R113, R98, RZ ;  /* 0x0000006271047225 */ /* 0x010fe200078e00ff */
[----:B------:R-:W-:-:S02]  /*1c40*/  ISETP.GE.AND P2, PT, R226, UR6, PT ;  /* 0x00000006e2007c0c */ /* 0x000fc4000bf46270 */
[C---:B------:R-:W-:Y:S01]  /*1c50*/  IADD3 R112, P3, R18.reuse, R113, RZ ;  /* 0x0000007112707210 */ /* 0x040fe20007f7e0ff */
[----:B------:R-:W1:Y:S01]  /*1c60*/  @P0 LDC R3, c[0x0][0x42c] ;  /* 0x00010b00ff030b82 */ /* 0x000e620000000800 */
[----:B--2---:R-:W-:Y:S01]  /*1c70*/  IMAD.WIDE.U32 R100, R18, R104, R22 ;  /* 0x0000006812647225 */ /* 0x004fe200078e0016 */
[C-C-:B------:R-:W-:Y:S02]  /*1c80*/  SHF.L.U64.HI R129, R98.reuse, 0x5, R99.reuse ;  /* 0x0000000562817819 */ /* 0x140fe40000010263 */
[C---:B------:R-:W-:Y:S01]  /*1c90*/  SHF.L.U64.HI R131, R98.reuse, 0x6, R99 ;  /* 0x0000000662837819 */ /* 0x040fe20000010263 */
[----:B------:R-:W-:Y:S01]  /*1ca0*/  IMAD.SHL.U32 R132, R98, 0x40, RZ ;  /* 0x0000004062847824 */ /* 0x000fe200078e00ff */
[C-C-:B------:R-:W-:Y:S01]  /*1cb0*/  SHF.L.U64.HI R34, R104.reuse, 0x5, R105.reuse ;  /* 0x0000000568227819 */ /* 0x140fe20000010269 */
[C---:B------:R-:W-:Y:S01]  /*1cc0*/  IMAD.SHL.U32 R32, R104.reuse, 0x20, RZ ;  /* 0x0000002068207824 */ /* 0x040fe200078e00ff */
[----:B------:R-:W2:Y:S01]  /*1cd0*/  @P0 LDC R7, c[0x0][0x430] ;  /* 0x00010c00ff070b82 */ /* 0x000ea20000000800 */
[C---:B------:R-:W-:Y:S01]  /*1ce0*/  SHF.L.U64.HI R33, R104.reuse, 0x6, R105 ;  /* 0x0000000668217819 */ /* 0x040fe20000010269 */
[----:B------:R-:W-:-:S02]  /*1cf0*/  IMAD.SHL.U32 R31, R104, 0x40, RZ ;  /* 0x00000040681f7824 */ /* 0x000fc400078e00ff */
[----:B0-----:R-:W-:Y:S01]  /*1d00*/  IMAD.WIDE.U32 R106, R18, R110, R22 ;  /* 0x0000006e126a7225 */ /* 0x001fe200078e0016 */
[C-C-:B------:R-:W-:Y:S02]  /*1d10*/  SHF.L.U64.HI R30, R110.reuse, 0x5, R111.reuse ;  /* 0x000000056e1e7819 */ /* 0x140fe4000001026f */
[C---:B------:R-:W-:Y:S01]  /*1d20*/  SHF.L.U64.HI R29, R110.reuse, 0x6, R111 ;  /* 0x000000066e1d7819 */ /* 0x040fe2000001026f */
[----:B------:R-:W-:Y:S02]  /*1d30*/  IMAD R127, R111, 0x50, RZ ;  /* 0x000000506f7f7824 */ /* 0x000fe400078e02ff */
[C---:B------:R-:W-:Y:S02]  /*1d40*/  IMAD.SHL.U32 R28, R110.reuse, 0x20, RZ ;  /* 0x000000206e1c7824 */ /* 0x040fe400078e00ff */
[----:B------:R-:W-:Y:S02]  /*1d50*/  IMAD.SHL.U32 R27, R110, 0x40, RZ ;  /* 0x000000406e1b7824 */ /* 0x000fe400078e00ff */
[----:B-1----:R-:W-:-:S04]  /*1d60*/  @P0 IMAD.HI.U32 R0, R150, R3, RZ ;  /* 0x0000000396000227 */ /* 0x002fc800078e00ff */
[----:B------:R-:W-:Y:S02]  /*1d70*/  IMAD R3, R113, R99, R6 ;  /* 0x0000006371037224 */ /* 0x000fe400078e0206 */
[----:B------:R-:W-:Y:S01]  /*1d80*/  IMAD.X R113, R11, 0x1, R117, P3 ;  /* 0x000000010b717824 */ /* 0x000fe200018e0675 */
[----:B--2---:R-:W-:Y:S01]  /*1d90*/  @P0 SHF.R.U32.HI R150, RZ, R7, R0 ;  /* 0x00000007ff960219 */ /* 0x004fe20000011600 */
[----:B------:R-:W-:Y:S01]  /*1da0*/  IMAD.IADD R5, R5, 0x1, R3 ;  /* 0x0000000105057824 */ /* 0x000fe200078e0203 */
[----:B------:R-:W-:Y:S02]  /*1db0*/  SEL R3, RZ, 0xffffffff, P1 ;  /* 0xffffffffff037807 */ /* 0x000fe40000800000 */
[----:B------:R-:W-:Y:S01]  /*1dc0*/  SHF.R.S32.HI R6, RZ, 0x1f, R150 ;  /* 0x0000001fff067819 */ /* 0x000fe20000011496 */
[----:B------:R-:W-:Y:S01]  /*1dd0*/  IMAD.WIDE.U32 R4, R150, UR4, R4 ;  /* 0x0000000496047c25 */ /* 0x000fe2000f8e0004 */
[----:B------:R-:W-:Y:S02]  /*1de0*/  ISETP.GE.AND P0, PT, R212, UR6, PT ;  /* 0x00000006d4007c0c */ /* 0x000fe4000bf06270 */
[----:B---3--:R-:W-:Y:S01]  /*1df0*/  ISETP.GE.AND P1, PT, R213, R120, PT ;  /* 0x00000078d500720c */ /* 0x008fe20003f26270 */
[----:B------:R-:W-:Y:S01]  /*1e00*/  IMAD R7, R6, UR4, RZ ;  /* 0x0000000406077c24 */ /* 0x000fe2000f8e02ff */
[----:B------:R-:W-:Y:S01]  /*1e10*/  SEL R0, RZ, 0x1, P0 ;  /* 0x00000001ff007807 */ /* 0x000fe20000000000 */
[----:B------:R-:W-:Y:S01]  /*1e20*/  IMAD.SHL.U32 R3, R3, 0x2, RZ ;  /* 0x0000000203037824 */ /* 0x000fe200078e00ff */
[----:B------:R-:W-:Y:S01]  /*1e30*/  ISETP.GE.AND P0, PT, R227, UR6, PT ;  /* 0x00000006e3007c0c */ /* 0x000fe2000bf06270 */
[----:B------:R-:W-:Y:S01]  /*1e40*/  IMAD R7, R150, UR5, R7 ;  /* 0x0000000596077c24 */ /* 0x000fe2000f8e0207 */
[----:B------:R-:W-:Y:S01]  /*1e50*/  ULDC.64 UR4, c[0x0][0xa08] ;  /* 0x0002820000047ab9 */ /* 0x000fe20000000a00 */
[----:B------:R-:W-:Y:S01]  /*1e60*/  IMAD.MOV.U32 R38, RZ, RZ, R4 ;  /* 0x000000ffff267224 */ /* 0x000fe200078e0004 */
[----:B------:R-:W-:Y:S01]  /*1e70*/  LOP3.LUT R0, R3, 0x2, R0, 0xe2, !PT ;  /* 0x0000000203007812 */ /* 0x000fe200078ee200 */
[----:B------:R-:W-:Y:S01]  /*1e80*/  IMAD.IADD R39, R5, 0x1, R7 ;  /* 0x0000000105277824 */ /* 0x000fe200078e0207 */
[----:B------:R-:W-:Y:S01]  /*1e90*/  SEL R3, RZ, 0x4, P0 ;  /* 0x00000004ff037807 */ /* 0x000fe20000000000 */
[----:B------:R-:W-:Y:S01]  /*1ea0*/  IMAD R7, R6, UR8, RZ ;  /* 0x0000000806077c24 */ /* 0x000fe2000f8e02ff */
[----:B------:R-:W-:Y:S01]  /*1eb0*/  ISETP.NE.U32.AND P0, PT, RZ, UR4, PT ;  /* 0x00000004ff007c0c */ /* 0x000fe2000bf05070 */
[C---:B------:R-:W-:Y:S01]  /*1ec0*/  IMAD R6, R117.reuse, R104, RZ ;  /* 0x0000006875067224 */ /* 0x040fe200078e02ff */
[----:B------:R-:W-:Y:S01]  /*1ed0*/  LOP3.LUT R3, R0, R3, RZ, 0xfc, !PT ;  /* 0x0000000300037212 */ /* 0x000fe200078efcff */
[----:B------:R-:W-:Y:S01]  /*1ee0*/  IMAD R21, R150, UR9, R7 ;  /* 0x0000000996157c24 */ /* 0x000fe2000f8e0207 */
[----:B------:R-:W-:Y:S01]  /*1ef0*/  ISETP.NE.AND.EX P0, PT, RZ, UR5, PT, P0 ;  /* 0x00000005ff007c0c */ /* 0x000fe2000bf05300 */
[----:B------:R-:W-:Y:S01]  /*1f00*/  ULDC.64 UR4, c[0x0][0x300] ;  /* 0x0000c00000047ab9 */ /* 0x000fe20000000a00 */
[--C-:B------:R-:W-:Y:S01]  /*1f10*/  SHF.R.S32.HI R5, RZ, 0x1f, R212.reuse ;  /* 0x0000001fff057819 */ /* 0x100fe200000114d4 */
[----:B------:R-:W-:Y:S01]  /*1f20*/  IMAD R7, R117, R98, RZ ;  /* 0x0000006275077224 */ /* 0x000fe200078e02ff */
[----:B------:R-:W-:Y:S01]  /*1f30*/  LOP3.LUT R26, R3, 0x1, RZ, 0xc0, !PT ;  /* 0x00000001031a7812 */ /* 0x000fe200078ec0ff */
[----:B------:R-:W-:-:S02]  /*1f40*/  IMAD.MOV.U32 R4, RZ, RZ, R212 ;  /* 0x000000ffff047224 */ /* 0x000fc400078e00d4 */
[C---:B------:R-:W-:Y:S02]  /*1f50*/  IMAD R15, R18.reuse, R105, R6 ;  /* 0x00000069120f7224 */ /* 0x040fe400078e0206 */
[C---:B------:R-:W-:Y:S02]  /*1f60*/  IMAD R35, R18.reuse, R99, R7 ;  /* 0x0000006312237224 */ /* 0x040fe400078e0207 */
[----:B------:R-:W-:-:S04]  /*1f70*/  IMAD.WIDE.U32 R6, R18, R98, R4 ;  /* 0x0000006212067225 */ /* 0x000fc800078e0004 */
[----:B------:R-:W-:Y:S02]  /*1f80*/  IMAD.WIDE.U32 R8, R150, UR8, R4 ;  /* 0x0000000896087c25 */ /* 0x000fe4000f8e0004 */
[----:B------:R-:W0:Y:S02]  /*1f90*/  S2R R150, SR_TID.X ;  /* 0x0000000000967919 */ /* 0x000e240000002100 */
[----:B------:R-:W-:Y:S02]  /*1fa0*/  IMAD.IADD R9, R9, 0x1, R21 ;  /* 0x0000000109097824 */ /* 0x000fe400078e0215 */
[----:B------:R-:W-:-:S04]  /*1fb0*/  IMAD.WIDE.U32 R102, R18, R104, R4 ;  /* 0x0000006812667225 */ /* 0x000fc800078e0004 */
[----:B------:R-:W-:Y:S01]  /*1fc0*/  IMAD.WIDE.U32 R108, R18, R110, R4 ;  /* 0x0000006e126c7225 */ /* 0x000fe200078e0004 */
[----:B------:R-:W-:-:S03]  /*1fd0*/  SEL R4, R120, RZ, P1 ;  /* 0x000000ff78047207 */ /* 0x000fc60000800000 */
[----:B------:R-:W-:Y:S02]  /*1fe0*/  IMAD.IADD R101, R101, 0x1, R15 ;  /* 0x0000000165657824 */ /* 0x000fe400078e020f */
[----:B------:R-:W-:Y:S02]  /*1ff0*/  IMAD.IADD R103, R15, 0x1, R103 ;  /* 0x000000010f677824 */ /* 0x000fe400078e0267 */
[----:B-----5:R-:W-:-:S04]  /*2000*/  IMAD.WIDE.U32 R100, R147, R104, R100 ;  /* 0x0000006893647225 */ /* 0x020fc800078e0064 */
[----:B------:R-:W-:Y:S01]  /*2010*/  IMAD.WIDE.U32 R102, R147, R104, R102 ;  /* 0x0000006893667225 */ /* 0x000fe200078e0066 */
[----:B0-----:R-:W-:Y:S02]  /*2020*/  LEA.HI R150, R150, 0x8, RZ, 0x19 ;  /* 0x0000000896967811 */ /* 0x001fe400078fc8ff */
[----:B------:R-:W-:Y:S02]  /*2030*/  SHF.R.S32.HI R0, RZ, 0x1f, R25 ;  /* 0x0000001fff007819 */ /* 0x000fe40000011419 */
[----:B------:R-:W-:Y:S02]  /*2040*/  SEL R13, R25, RZ, !P0 ;  /* 0x000000ff190d7207 */ /* 0x000fe40004000000 */
[----:B------:R-:W-:-:S03]  /*2050*/  SEL R0, R0, RZ, !P0 ;  /* 0x000000ff00007207 */ /* 0x000fc60004000000 */
[----:B------:R-:W-:-:S04]  /*2060*/  IMAD.WIDE.U32 R38, R13, UR4, R38 ;  /* 0x000000040d267c25 */ /* 0x000fc8000f8e0026 */
[----:B------:R-:W-:Y:S01]  /*2070*/  IMAD R10, R0, UR4, RZ ;  /* 0x00000004000a7c24 */ /* 0x000fe2000f8e02ff */
[----:B------:R-:W-:Y:S01]  /*2080*/  IADD3 R36, P0, R38, R6, RZ ;  /* 0x0000000626247210 */ /* 0x000fe20007f1e0ff */
[----:B------:R-:W-:Y:S02]  /*2090*/  IMAD.IADD R6, R213, 0x1, R4 ;  /* 0x00000001d5067824 */ /* 0x000fe400078e0204 */
[----:B------:R-:W-:Y:S01]  /*20a0*/  IMAD R37, R13, UR5, R10 ;  /* 0x000000050d257c24 */ /* 0x000fe2000f8e020a */
[----:B------:R-:W-:Y:S02]  /*20b0*/  ULDC.64 UR4, c[0x0][0x328] ;  /* 0x0000ca0000047ab9 */ /* 0x000fe40000000a00 */
[----:B------:R-:W-:Y:S02]  /*20c0*/  IMAD R0, R0, UR4, RZ ;  /* 0x0000000400007c24 */ /* 0x000fe4000f8e02ff */
[----:B------:R-:W-:Y:S02]  /*20d0*/  IMAD.IADD R37, R39, 0x1, R37 ;  /* 0x0000000127257824 */ /* 0x000fe400078e0225 */
[----:B------:R-:W-:-:S02]  /*20e0*/  IMAD R41, R13, UR5, R0 ;  /* 0x000000050d297c24 */ /* 0x000fc4000f8e0200 */
[----:B------:R-:W-:Y:S01]  /*20f0*/  IMAD R0, R117, R110, RZ ;  /* 0x0000006e75007224 */ /* 0x000fe200078e02ff */
[----:B------:R-:W-:Y:S01]  /*2100*/  IADD3.X R35, R37, R7, R35, P0, !PT ;  /* 0x0000000725237210 */ /* 0x000fe200007fe423 */
[----:B------:R-:W-:Y:S01]  /*2110*/  IMAD.WIDE.U32 R96, R13, UR4, R8 ;  /* 0x000000040d607c25 */ /* 0x000fe2000f8e0008 */
[----:B------:R-:W-:-:S03]  /*2120*/  ISETP.GE.AND P0, PT, R212, R120, PT ;  /* 0x00000078d400720c */ /* 0x000fc60003f06270 */
[----:B------:R-:W-:Y:S01]  /*2130*/  IMAD R9, R18, R111, R0 ;  /* 0x0000006f12097224 */ /* 0x000fe200078e0200 */
[C---:B------:R-:W-:Y:S01]  /*2140*/  SEL R7, R120.reuse, RZ, P0 ;  /* 0x000000ff78077207 */ /* 0x040fe20000000000 */
[----:B------:R-:W-:Y:S02]  /*2150*/  IMAD.SHL.U32 R120, R120, 0x2, RZ ;  /* 0x0000000278787824 */ /* 0x000fe400078e00ff */
[----:B------:R-:W-:Y:S01]  /*2160*/  IMAD.IADD R107, R107, 0x1, R9 ;  /* 0x000000016b6b7824 */ /* 0x000fe200078e0209 */
[----:B------:R-:W-:Y:S01]  /*2170*/  IADD3 R109, R9, R109, RZ ;  /* 0x0000006d096d7210 */ /* 0x000fe20007ffe0ff */
[----:B------:R-:W-:Y:S01]  /*2180*/  IMAD.IADD R7, R212, 0x1, R7 ;  /* 0x00000001d4077824 */ /* 0x000fe200078e0207 */
[----:B------:R-:W-:Y:S01]  /*2190*/  SHF.R.S32.HI R9, RZ, 0x1f, R6 ;  /* 0x0000001fff097819 */ /* 0x000fe20000011406 */
[----:B------:R-:W-:-:S03]  /*21a0*/  IMAD.WIDE.U32 R106, R147, R110, R106 ;  /* 0x0000006e936a7225 */ /* 0x000fc600078e006a */
[----:B------:R-:W-:Y:S01]  /*21b0*/  SHF.R.S32.HI R0, RZ, 0x1f, R7 ;  /* 0x0000001fff007819 */ /* 0x000fe20000011407 */
[----:B------:R-:W-:Y:S01]  /*21c0*/  IMAD.WIDE.U32 R108, R147, R110, R108 ;  /* 0x0000006e936c7225 */ /* 0x000fe200078e006c */
[----:B------:R-:W-:Y:S02]  /*21d0*/  LEA.HI R8, R9, R6, RZ, 0x3 ;  /* 0x0000000609087211 */ /* 0x000fe400078f18ff */
[CC--:B------:R-:W-:Y:S02]  /*21e0*/  LEA.HI R5, R0.reuse, R7.reuse, RZ, 0x6 ;  /* 0x0000000700057211 */ /* 0x0c0fe400078f30ff */
[----:B------:R-:W-:Y:S02]  /*21f0*/  LEA.HI R4, R0, R7, RZ, 0x3 ;  /* 0x0000000700047211 */ /* 0x000fe400078f18ff */
[----:B------:R-:W-:Y:S02]  /*2200*/  SHF.R.S32.HI R0, RZ, 0x6, R5 ;  /* 0x00000006ff007819 */ /* 0x000fe40000011405 */
[----:B------:R-:W-:-:S02]  /*2210*/  LOP3.LUT R5, R235, 0x38, R4, 0xf8, !PT ;  /* 0x00000038eb057812 */ /* 0x000fc400078ef804 */
[----:B------:R-:W-:Y:S01]  /*2220*/  LEA.HI R6, R9, R6, RZ, 0x6 ;  /* 0x0000000609067211 */ /* 0x000fe200078f30ff */
[C---:B------:R-:W-:Y:S01]  /*2230*/  IMAD R144, R0.reuse, 0x1400, R237 ;  /* 0x0000140000907824 */ /* 0x040fe200078e02ed */
[-C--:B------:R-:W-:Y:S01]  /*2240*/  LOP3.LUT R5, R5, R236.reuse, RZ, 0x3c, !PT ;  /* 0x000000ec05057212 */ /* 0x080fe200078e3cff */
[C---:B------:R-:W-:Y:S01]  /*2250*/  IMAD R142, R0.reuse, 0x1400, R233 ;  /* 0x00001400008e7824 */ /* 0x040fe200078e02e9 */
[----:B------:R-:W-:Y:S01]  /*2260*/  SHF.R.S32.HI R6, RZ, 0x6, R6 ;  /* 0x00000006ff067819 */ /* 0x000fe20000011406 */
[----:B------:R-:W-:Y:S01]  /*2270*/  IMAD R140, R0, 0x1400, R231 ;  /* 0x00001400008c7824 */ /* 0x000fe200078e02e7 */
[----:B------:R-:W-:Y:S01]  /*2280*/  LOP3.LUT R7, R229, 0x38, R4, 0xf8, !PT ;  /* 0x00000038e5077812 */ /* 0x000fe200078ef804 */
[----:B------:R-:W-:Y:S01]  /*2290*/  IMAD.IADD R144, R144, 0x1, R5 ;  /* 0x0000000190907824 */ /* 0x000fe200078e0205 */
[----:B------:R-:W-:Y:S01]  /*22a0*/  LOP3.LUT R5, R235, 0x38, R8, 0xf8, !PT ;  /* 0x00000038eb057812 */ /* 0x000fe200078ef808 */
[----:B------:R-:W-:Y:S01]  /*22b0*/  IMAD R143, R6, 0x1400, R237 ;  /* 0x00001400068f7824 */ /* 0x000fe200078e02ed */
[----:B------:R-:W-:Y:S01]  /*22c0*/  LOP3.LUT R9, R228, 0x38, R4, 0xf8, !PT ;  /* 0x00000038e4097812 */ /* 0x000fe200078ef804 */
[C---:B------:R-:W-:Y:S01]  /*22d0*/  IMAD R141, R6.reuse, 0x1400, R233 ;  /* 0x00001400068d7824 */ /* 0x040fe200078e02e9 */
[----:B------:R-:W-:Y:S01]  /*22e0*/  LOP3.LUT R0, R5, R236, RZ, 0x3c, !PT ;  /* 0x000000ec05007212 */ /* 0x000fe200078e3cff */
[----:B------:R-:W-:Y:S01]  /*22f0*/  IMAD R133, R6, 0x1400, R231 ;  /* 0x0000140006857824 */ /* 0x000fe200078e02e7 */
[----:B------:R-:W-:-:S02]  /*2300*/  SHF.R.S32.HI R5, RZ, 0x1f, R147 ;  /* 0x0000001fff057819 */ /* 0x000fc40000011493 */
[----:B------:R-:W-:Y:S01]  /*2310*/  LOP3.LUT R7, R7, R232, RZ, 0x3c, !PT ;  /* 0x000000e807077212 */ /* 0x000fe200078e3cff */
[----:B------:R-:W-:Y:S01]  /*2320*/  IMAD.IADD R143, R143, 0x1, R0 ;  /* 0x000000018f8f7824 */ /* 0x000fe200078e0200 */
[----:B------:R-:W-:Y:S01]  /*2330*/  LOP3.LUT R9, R9, R230, RZ, 0x3c, !PT ;  /* 0x000000e609097212 */ /* 0x000fe200078e3cff */
[----:B------:R-:W-:Y:S01]  /*2340*/  IMAD R0, R5, R104, RZ ;  /* 0x0000006805007224 */ /* 0x000fe200078e02ff */
[----:B------:R-:W-:Y:S01]  /*2350*/  LOP3.LUT R13, R4, 0xfffffff8, RZ, 0xc0, !PT ;  /* 0xfffffff8040d7812 */ /* 0x000fe200078ec0ff */
[----:B------:R-:W-:Y:S01]  /*2360*/  IMAD.IADD R142, R142, 0x1, R7 ;  /* 0x000000018e8e7824 */ /* 0x000fe200078e0207 */
[----:B------:R-:W-:Y:S01]  /*2370*/  LOP3.LUT R7, R229, 0x38, R8, 0xf8, !PT ;  /* 0x00000038e5077812 */ /* 0x000fe200078ef808 */
[----:B------:R-:W-:Y:S01]  /*2380*/  IMAD R21, R147, R105, R0 ;  /* 0x0000006993157224 */ /* 0x000fe200078e0200 */
[----:B------:R-:W-:Y:S01]  /*2390*/  LOP3.LUT R11, R8, 0xfffffff8, RZ, 0xc0, !PT ;  /* 0xfffffff8080b7812 */ /* 0x000fe200078ec0ff */
[----:B------:R-:W-:Y:S01]  /*23a0*/  IMAD R0, R5, R110, RZ ;  /* 0x0000006e05007224 */ /* 0x000fe200078e02ff */
[----:B------:R-:W-:Y:S01]  /*23b0*/  LOP3.LUT R6, R7, R232, RZ, 0x3c, !PT ;  /* 0x000000e807067212 */ /* 0x000fe200078e3cff */
[----:B------:R-:W-:Y:S01]  /*23c0*/  IMAD.IADD R140, R140, 0x1, R9 ;  /* 0x000000018c8c7824 */ /* 0x000fe200078e0209 */
[----:B------:R-:W-:Y:S01]  /*23d0*/  LOP3.LUT R9, R228, 0x38, R8, 0xf8, !PT ;  /* 0x00000038e4097812 */ /* 0x000fe200078ef808 */
[----:B------:R-:W-:Y:S01]  /*23e0*/  IMAD R15, R147, R111, R0 ;  /* 0x0000006f930f7224 */ /* 0x000fe200078e0200 */
[----:B------:R-:W-:Y:S01]  /*23f0*/  SEL R0, RZ, 0x8, P2 ;  /* 0x00000008ff007807 */ /* 0x000fe20001000000 */
[----:B------:R-:W-:Y:S01]  /*2400*/  IMAD R7, R99, 0x50, RZ ;  /* 0x0000005063077824 */ /* 0x000fe200078e02ff */
[----:B------:R-:W-:Y:S01]  /*2410*/  LOP3.LUT R10, R9, R230, RZ, 0x3c, !PT ;  /* 0x000000e6090a7212 */ /* 0x000fe200078e3cff */
[----:B------:R-:W-:Y:S01]  /*2420*/  IMAD R9, R105, 0x50, RZ ;  /* 0x0000005069097824 */ /* 0x000fe200078e02ff */
[----:B------:R-:W-:Y:S01]  /*2430*/  LOP3.LUT R0, R3, R0, RZ, 0xfc, !PT ;  /* 0x0000000003007212 */ /* 0x000fe200078efcff */
[----:B------:R-:W-:Y:S01]  /*2440*/  IMAD.WIDE.U32 R98, R98, 0x50, RZ ;  /* 0x0000005062627825 */ /* 0x000fe200078e00ff */
[----:B------:R-:W-:-:S02]  /*2450*/  IADD3 R25, R101, R21, RZ ;  /* 0x0000001565197210 */ /* 0x000fc40007ffe0ff */
[----:B------:R-:W-:Y:S01]  /*2460*/  SHF.R.S32.HI R12, RZ, 0x3, R8 ;  /* 0x00000003ff0c7819 */ /* 0x000fe20000011408 */
[----:B------:R-:W-:Y:S01]  /*2470*/  IMAD.WIDE.U32 R104, R104, 0x50, RZ ;  /* 0x0000005068687825 */ /* 0x000fe200078e00ff */
[----:B------:R-:W-:Y:S02]  /*2480*/  SHF.R.S32.HI R14, RZ, 0x3, R4 ;  /* 0x00000003ff0e7819 */ /* 0x000fe40000011404 */
[----:B------:R-:W-:Y:S01]  /*2490*/  LOP3.LUT R8, R0, 0x8, RZ, 0xc0, !PT ;  /* 0x0000000800087812 */ /* 0x000fe200078ec0ff */
[----:B------:R-:W-:-:S04]  /*24a0*/  IMAD.WIDE.U32 R110, R110, 0x50, RZ ;  /* 0x000000506e6e7825 */ /* 0x000fc800078e00ff */
[----:B------:R-:W-:Y:S01]  /*24b0*/  IMAD.IADD R141, R141, 0x1, R6 ;  /* 0x000000018d8d7824 */ /* 0x000fe200078e0206 */
[----:B------:R-:W-:Y:S01]  /*24c0*/  SHF.R.S32.HI R6, RZ, 0x1f, R11 ;  /* 0x0000001fff067819 */ /* 0x000fe2000001140b */
[----:B------:R-:W-:Y:S01]  /*24d0*/  IMAD.IADD R133, R133, 0x1, R10 ;  /* 0x0000000185857824 */ /* 0x000fe200078e020a */
[C---:B------:R-:W-:Y:S01]  /*24e0*/  LOP3.LUT R10, R0.reuse, 0x2, RZ, 0xc0, !PT ;  /* 0x00000002000a7812 */ /* 0x040fe200078ec0ff */
[----:B------:R-:W-:Y:S01]  /*24f0*/  IMAD.IADD R126, R99, 0x1, R7 ;  /* 0x00000001637e7824 */ /* 0x000fe200078e0207 */
[----:B------:R-:W-:Y:S01]  /*2500*/  SHF.R.S32.HI R7, RZ, 0x1f, R13 ;  /* 0x0000001fff077819 */ /* 0x000fe2000001140d */
[----:B------:R-:W-:Y:S01]  /*2510*/  IMAD.IADD R128, R105, 0x1, R9 ;  /* 0x0000000169807824 */ /* 0x000fe200078e0209 */
[----:B------:R-:W-:Y:S01]  /*2520*/  LOP3.LUT R9, R0, 0x4, RZ, 0xc0, !PT ;  /* 0x0000000400097812 */ /* 0x000fe200078ec0ff */
[----:B------:R-:W-:Y:S02]  /*2530*/  IMAD.IADD R20, R107, 0x1, R15 ;  /* 0x000000016b147824 */ /* 0x000fe400078e020f */
[----:B------:R-:W-:-:S02]  /*2540*/  IMAD.IADD R127, R111, 0x1, R127 ;  /* 0x000000016f7f7824 */ /* 0x000fc400078e027f */
[----:B------:R-:W-:Y:S02]  /*2550*/  IMAD.IADD R21, R21, 0x1, R103 ;  /* 0x0000000115157824 */ /* 0x000fe400078e0267 */
[----:B------:R-:W-:Y:S02]  /*2560*/  IMAD.IADD R15, R15, 0x1, R109 ;  /* 0x000000010f0f7824 */ /* 0x000fe400078e026d */
[----:B------:R-:W-:-:S07]  /*2570*/  IMAD.IADD R5, R97, 0x1, R41 ;  /* 0x0000000161057824 */ /* 0x000fce00078e0229 */
.L_x_567:
[----:B---3--:R-:W2:Y:S01]  /*2580*/  LDL R43, [R1+0x58] ;  /* 0x00005800012b7983 */ /* 0x008ea20000100800 */
[----:B------:R-:W0:Y:S01]  /*2590*/  LDC.64 R118, c[0x0][0x2d8] ;  /* 0x0000b600ff767b82 */ /* 0x000e220000000a00 */
[----:B------:R-:W-:Y:S01]  /*25a0*/  VIADD R45, R24, 0xffffffff ;  /* 0xffffffff182d7836 */ /* 0x000fe20000000000 */
[----:B------:R-:W-:Y:S05]  /*25b0*/  YIELD ;  /* 0x0000000000007946 */ /* 0x000fea0003800000 */
[----:B------:R-:W-:Y:S01]  /*25c0*/  SHF.R.S32.HI R42, RZ, 0x1f, R45 ;  /* 0x0000001fff2a7819 */ /* 0x000fe2000001142d */
[----:B-1----:R-:W1:Y:S01]  /*25d0*/  LDC R116, c[0x0][0x3d4] ;  /* 0x0000f500ff747b82 */ /* 0x002e620000000800 */
[-C--:B------:R-:W-:Y:S01]  /*25e0*/  IMAD R3, R126, R45.reuse, RZ ;  /* 0x0000002d7e037224 */ /* 0x080fe200078e02ff */
[----:B------:R-:W-:Y:S01]  /*25f0*/  BSSY B0, `(.L_x_460) ;  /* 0x00007e2000007945 */ /* 0x000fe20003800000 */
[----:B------:R-:W-:-:S04]  /*2600*/  IMAD.WIDE.U32 R124, R98, R45, RZ ;  /* 0x0000002d627c7225 */ /* 0x000fc800078e00ff */
[----:B------:R-:W-:Y:S01]  /*2610*/  IMAD R3, R42, R98, R3 ;  /* 0x000000622a037224 */ /* 0x000fe200078e0203 */
[CC--:B------:R-:W-:Y:S02]  /*2620*/  IADD3 R40, P2, R36.reuse, R124.reuse, RZ ;  /* 0x0000007c24287210 */ /* 0x0c0fe40007f5e0ff */
[CC--:B------:R-:W-:Y:S01]  /*2630*/  IADD3 R0, P3, P4, R36.reuse, R124.reuse, R132 ;  /* 0x0000007c24007210 */ /* 0x0c0fe20007c7e084 */
[----:B------:R-:W-:Y:S01]  /*2640*/  IMAD.IADD R92, R125, 0x1, R3 ;  /* 0x000000017d5c7824 */ /* 0x000fe200078e0203 */
[----:B------:R-:W-:-:S03]  /*2650*/  IADD3 R4, P5, P6, R36, R124, R130 ;  /* 0x0000007c24047210 */ /* 0x000fc60007ebe082 */
[----:B------:R-:W-:Y:S01]  /*2660*/  IMAD.X R41, R92, 0x1, R35, P2 ;  /* 0x000000015c297824 */ /* 0x000fe200010e0623 */
[C---:B0-----:R-:W-:Y:S02]  /*2670*/  LEA R52, P2, R0.reuse, R118, 0x1 ;  /* 0x0000007600347211 */ /* 0x041fe400078408ff */
[CC--:B------:R-:W-:Y:S02]  /*2680*/  IADD3.X R3, R35.reuse, R92.reuse, R131, P3, P4 ;  /* 0x0000005c23037210 */ /* 0x0c0fe40001fe8483 */
[----:B------:R-:W-:Y:S02]  /*2690*/  IADD3.X R24, R35, R92, R129, P5, P6 ;  /* 0x0000005c23187210 */ /* 0x000fe40002fec481 */
[----:B------:R-:W-:Y:S02]  /*26a0*/  LEA.HI.X R53, R0, R119, R3, 0x1, P2 ;  /* 0x0000007700357211 */ /* 0x000fe400010f0c03 */
[----:B-1----:R-:W-:Y:S02]  /*26b0*/  ISETP.GE.AND P2, PT, R116, 0x1, PT ;  /* 0x000000017400780c */ /* 0x002fe40003f46270 */
[----:B------:R-:W-:-:S02]  /*26c0*/  LEA R54, P5, R4, R118, 0x1 ;  /* 0x0000007604367211 */ /* 0x000fc400078a08ff */
[----:B------:R-:W-:Y:S02]  /*26d0*/  LEA R60, P6, R40, R118, 0x1 ;  /* 0x00000076283c7211 */ /* 0x000fe400078c08ff */
[----:B------:R-:W-:Y:S02]  /*26e0*/  ISETP.GT.AND P3, PT, R45, R121, PT ;  /* 0x000000792d00720c */ /* 0x000fe40003f64270 */
[-C--:B------:R-:W-:Y:S01]  /*26f0*/  LEA.HI.X R55, R4, R119.reuse, R24, 0x1, P5 ;  /* 0x0000007704377211 */ /* 0x080fe200028f0c18 */
[----:B------:R-:W-:Y:S01]  /*2700*/  IMAD.MOV.U32 R24, RZ, RZ, R45 ;  /* 0x000000ffff187224 */ /* 0x000fe200078e002d */
[----:B------:R-:W-:Y:S02]  /*2710*/  LEA.HI.X R61, R40, R119, R41, 0x1, P6 ;  /* 0x00000077283d7211 */ /* 0x000fe400030f0c29 */
[----:B------:R-:W-:Y:S01]  /*2720*/  P2R R114, PR, RZ, 0x8 ;  /* 0x00000008ff727803 */ /* 0x000fe20000000000 */
[----:B--2---:R-:W-:-:S04]  /*2730*/  IMAD R3, R17, 0x5000, R43 ;  /* 0x0000500011037824 */ /* 0x004fc800078e022b */
[----:B------:R-:W-:Y:S01]  /*2740*/  IMAD R4, R3, 0x2, R16 ;  /* 0x0000000203047824 */ /* 0x000fe200078e0210 */
[----:B------:R-:W-:Y:S06]  /*2750*/  @!P2 BRA `(.L_x_461) ;  /* 0x00000078003ca947 */ /* 0x000fec0003800000 */
[----:B------:R-:W-:Y:S01]  /*2760*/  ULDC.U8 UR4, c[0x0][0x3f0] ;  /* 0x0000fc0000047ab9 */ /* 0x000fe20000000000 */
[-C--:B------:R-:W-:Y:S01]  /*2770*/  IMAD R3, R127, R45.reuse, RZ ;  /* 0x0000002d7f037224 */ /* 0x080fe200078e02ff */
[----:B------:R-:W-:Y:S01]  /*2780*/  ISETP.NE.AND P2, PT, RZ, UR4, PT ;  /* 0x00000004ff007c0c */ /* 0x000fe2000bf45270 */
[-C--:B------:R-:W-:Y:S02]  /*2790*/  IMAD R43, R128, R45.reuse, RZ ;  /* 0x0000002d802b7224 */ /* 0x080fe400078e02ff */
[----:B------:R-:W-:Y:S02]  /*27a0*/  IMAD R41, R42, R110, R3 ;  /* 0x0000006e2a297224 */ /* 0x000fe400078e0203 */
[----:B------:R-:W-:Y:S02]  /*27b0*/  IMAD R3, R24, -0x50, R2 ;  /* 0xffffffb018037824 */ /* 0x000fe400078e0202 */
[----:B------:R-:W-:Y:S02]  /*27c0*/  IMAD R43, R42, R104, R43 ;  /* 0x000000682a2b7224 */ /* 0x000fe400078e022b */
[----:B------:R-:W-:Y:S01]  /*27d0*/  IMAD.WIDE.U32 R90, R110, R45, RZ ;  /* 0x0000002d6e5a7225 */ /* 0x000fe200078e00ff */
[----:B------:R-:W-:-:S03]  /*27e0*/  VIMNMX R3, R3, 0x50, PT ;  /* 0x0000005003037848 */ /* 0x000fc60003fe0100 */
[----:B------:R-:W-:-:S04]  /*27f0*/  IMAD.WIDE.U32 R88, R104, R45, RZ ;  /* 0x0000002d68587225 */ /* 0x000fc800078e00ff */
[----:B------:R-:W-:Y:S02]  /*2800*/  IMAD.IADD R0, R91, 0x1, R41 ;  /* 0x000000015b007824 */ /* 0x000fe400078e0229 */
[----:B------:R-:W-:Y:S01]  /*2810*/  IMAD.IADD R115, R89, 0x1, R43 ;  /* 0x0000000159737824 */ /* 0x000fe200078e022b */
[----:B------:R-:W-:Y:S06]  /*2820*/  @!P2 BRA `(.L_x_462) ;  /* 0x000000380048a947 */ /* 0x000fec0003800000 */
[----:B------:R-:W-:Y:S01]  /*2830*/  ISETP.GE.AND P3, PT, R18, R3, PT ;  /* 0x000000031200720c */ /* 0x000fe20003f66270 */
[----:B------:R-:W-:Y:S01]  /*2840*/  BSSY B1, `(.L_x_463) ;  /* 0x000002a000017945 */ /* 0x000fe20003800000 */
        /* <DEDUP_REMOVED lines=8> */
[----:B------:R-:W-:Y:S01]  /*28d0*/  CS2R R124, SRZ ;  /* 0x00000000007c7805 */ /* 0x000fe2000001ff00 */
[----:B------:R-:W-:Y:S06]  /*28e0*/  @P3 BRA `(.L_x_464) ;  /* 0x00000000007c3947 */ /* 0x000fec0003800000 */
[----:B------:R-:W-:Y:S01]  /*28f0*/  IADD3 R41, P2, R106, R90, RZ ;  /* 0x0000005a6a297210 */ /* 0x000fe20007f5e0ff */
[----:B------:R-:W-:Y:S01]  /*2900*/  ULDC.64 UR4, c[0x0][0x3c8] ;  /* 0x0000f20000047ab9 */ /* 0x000fe20000000a00 */
[----:B------:R-:W-:Y:S02]  /*2910*/  IADD3 R43, P4, R100, R88, RZ ;  /* 0x00000058642b7210 */ /* 0x000fe40007f9e0ff */
[----:B------:R-:W-:Y:S02]  /*2920*/  CS2R R122, SRZ ;  /* 0x00000000007a7805 */ /* 0x000fe4000001ff00 */
[-C--:B------:R-:W-:Y:S01]  /*2930*/  ISETP.GE.AND P5, PT, R22, R116.reuse, PT ;  /* 0x000000741600720c */ /* 0x080fe20003fa6270 */
[----:B------:R-:W-:Y:S01]  /*2940*/  IMAD.X R42, R0, 0x1, R20, P2 ;  /* 0x00000001002a7824 */ /* 0x000fe200010e0614 */
[----:B------:R-:W-:Y:S01]  /*2950*/  LEA R40, P2, R41, UR4, 0x1 ;  /* 0x0000000429287c11 */ /* 0x000fe2000f8408ff */
[----:B------:R-:W-:Y:S01]  /*2960*/  IMAD.X R44, R115, 0x1, R25, P4 ;  /* 0x00000001732c7824 */ /* 0x000fe200020e0619 */
[----:B------:R-:W-:Y:S01]  /*2970*/  CS2R R124, SRZ ;  /* 0x00000000007c7805 */ /* 0x000fe2000001ff00 */
[----:B------:R-:W-:Y:S01]  /*2980*/  ULDC.64 UR6, c[0x0][0x208] ;  /* 0x0000820000067ab9 */ /* 0x000fe20000000a00 */
[----:B------:R-:W-:Y:S01]  /*2990*/  LEA.HI.X R41, R41, UR5, R42, 0x1, P2 ;  /* 0x0000000529297c11 */ /* 0x000fe200090f0c2a */
[----:B------:R-:W-:Y:S01]  /*29a0*/  ULDC.64 UR4, c[0x0][0x3e0] ;  /* 0x0000f80000047ab9 */ /* 0x000fe20000000a00 */
[----:B------:R-:W-:-:S02]  /*29b0*/  ISETP.GE.AND P4, PT, R215, R116, PT ;  /* 0x00000074d700720c */ /* 0x000fc40003f86270 */
[----:B------:R-:W-:-:S03]  /*29c0*/  LEA R42, P2, R43, UR4, 0x1 ;  /* 0x000000042b2a7c11 */ /* 0x000fc6000f8408ff */
[----:B------:R0:W5:Y:S01]  /*29d0*/  @!P5 LDG.E.64 R122, desc[UR6][R40.64] ;  /* 0x00000006287ad981 */ /* 0x000162000c1e1b00 */
[----:B------:R-:W-:Y:S02]  /*29e0*/  LEA.HI.X R43, R43, UR5, R44, 0x1, P2 ;  /* 0x000000052b2b7c11 */ /* 0x000fe400090f0c2c */
[----:B------:R-:W-:-:S03]  /*29f0*/  ISETP.GE.AND P2, PT, R214, R116, PT ;  /* 0x00000074d600720c */ /* 0x000fc60003f46270 */
[----:B------:R0:W5:Y:S01]  /*2a00*/  @!P5 LDG.E.64 R124, desc[UR6][R42.64] ;  /* 0x000000062a7cd981 */ /* 0x000162000c1e1b00 */
[----:B------:R-:W-:Y:S02]  /*2a10*/  ISETP.GE.AND P5, PT, R216, R116, PT ;  /* 0x00000074d800720c */ /* 0x000fe40003fa6270 */
[----:B------:R-:W-:Y:S02]  /*2a20*/  CS2R R94, SRZ ;  /* 0x00000000005e7805 */ /* 0x000fe4000001ff00 */
[----:B------:R-:W-:Y:S02]  /*2a30*/  CS2R R86, SRZ ;  /* 0x0000000000567805 */ /* 0x000fe4000001ff00 */
[----:B------:R-:W-:Y:S02]  /*2a40*/  CS2R R82, SRZ ;  /* 0x0000000000527805 */ /* 0x000fe4000001ff00 */
[----:B------:R-:W-:Y:S02]  /*2a50*/  CS2R R118, SRZ ;  /* 0x0000000000767805 */ /* 0x000fe4000001ff00 */
[----:B------:R-:W-:-:S02]  /*2a60*/  CS2R R92, SRZ ;  /* 0x00000000005c7805 */ /* 0x000fc4000001ff00 */
[----:B------:R-:W-:Y:S01]  /*2a70*/  CS2R R84, SRZ ;  /* 0x0000000000547805 */ /* 0x000fe2000001ff00 */
[----:B------:R0:W5:Y:S04]  /*2a80*/  @!P4 LDG.E.64 R94, desc[UR6][R40.64+0x40] ;  /* 0x00004006285ec981 */ /* 0x000168000c1e1b00 */
[----:B------:R0:W5:Y:S04]  /*2a90*/  @!P2 LDG.E.64 R86, desc[UR6][R40.64+0x80] ;  /* 0x000080062856a981 */ /* 0x000168000c1e1b00 */
[----:B------:R0:W5:Y:S04]  /*2aa0*/  @!P5 LDG.E.64 R82, desc[UR6][R40.64+0xc0] ;  /* 0x0000c0062852d981 */ /* 0x000168000c1e1b00 */
[----:B------:R0:W5:Y:S04]  /*2ab0*/  @!P4 LDG.E.64 R118, desc[UR6][R42.64+0x40] ;  /* 0x000040062a76c981 */ /* 0x000168000c1e1b00 */
[----:B------:R0:W5:Y:S04]  /*2ac0*/  @!P2 LDG.E.64 R92, desc[UR6][R42.64+0x80] ;  /* 0x000080062a5ca981 */ /* 0x000168000c1e1b00 */
[----:B------:R0:W5:Y:S02]  /*2ad0*/  @!P5 LDG.E.64 R84, desc[UR6][R42.64+0xc0] ;  /* 0x0000c0062a54d981 */ /* 0x000164000c1e1b00 */
.L_x_464:
[----:B------:R-:W-:Y:S05]  /*2ae0*/  BSYNC B1 ;  /* 0x0000000000017941 */ /* 0x000fea0003800000 */
.L_x_463:
[----:B0----5:R-:W-:Y:S01]  /*2af0*/  IMAD.MOV.U32 R40, RZ, RZ, R82 ;  /* 0x000000ffff287224 */ /* 0x021fe200078e0052 */
[----:B------:R-:W-:Y:S01]  /*2b00*/  ISETP.GE.AND P4, PT, R217, R3, PT ;  /* 0x00000003d900720c */ /* 0x000fe20003f86270 */
[----:B------:R-:W-:Y:S01]  /*2b10*/  IMAD.MOV.U32 R41, RZ, RZ, R83 ;  /* 0x000000ffff297224 */ /* 0x000fe200078e0053 */
[----:B------:R-:W-:Y:S01]  /*2b20*/  BSSY B1, `(.L_x_465) ;  /* 0x0000046000017945 */ /* 0x000fe20003800000 */
[----:B------:R-:W-:Y:S01]  /*2b30*/  IMAD.MOV.U32 R42, RZ, RZ, R86 ;  /* 0x000000ffff2a7224 */ /* 0x000fe200078e0056 */
[----:B------:R-:W-:Y:S01]  /*2b40*/  PRMT R181, R40, 0x7610, R181 ;  /* 0x0000761028b57816 */ /* 0x000fe200000000b5 */
[----:B------:R-:W-:Y:S01]  /*2b50*/  IMAD.MOV.U32 R40, RZ, RZ, R87 ;  /* 0x000000ffff287224 */ /* 0x000fe200078e0057 */
[----:B------:R-:W-:Y:S02]  /*2b60*/  PRMT R182, R41, 0x7610, R182 ;  /* 0x0000761029b67816 */ /* 0x000fe400000000b6 */
[----:B------:R-:W-:Y:S02]  /*2b70*/  CS2R R70, SRZ ;  /* 0x0000000000467805 */ /* 0x000fe4000001ff00 */
[----:B------:R-:W-:-:S02]  /*2b80*/  MOV R41, R94 ;  /* 0x0000005e00297202 */ /* 0x000fc40000000f00 */
[----:B------:R-:W-:Y:S02]  /*2b90*/  CS2R R74, SRZ ;  /* 0x00000000004a7805 */ /* 0x000fe4000001ff00 */
[----:B------:R-:W-:Y:S01]  /*2ba0*/  PRMT R184, R40, 0x7610, R184 ;  /* 0x0000761028b87816 */ /* 0x000fe200000000b8 */
[----:B------:R-:W-:Y:S01]  /*2bb0*/  IMAD.MOV.U32 R40, RZ, RZ, R95 ;  /* 0x000000ffff287224 */ /* 0x000fe200078e005f */
        /* <DEDUP_REMOVED lines=20> */
[----:B------:R-:W-:-:S02]  /*2d00*/  PRMT R160, R42, 0x7610, R160 ;  /* 0x000076102aa07816 */ /* 0x000fc400000000a0 */
[----:B------:R-:W-:Y:S02]  /*2d10*/  CS2R R78, SRZ ;  /* 0x00000000004e7805 */ /* 0x000fe4000001ff00 */
[----:B------:R-:W-:Y:S02]  /*2d20*/  PRMT R190, R40, 0x7610, R190 ;  /* 0x0000761028be7816 */ /* 0x000fe400000000be */
[----:B------:R-:W-:Y:S02]  /*2d30*/  CS2R R68, SRZ ;  /* 0x0000000000447805 */ /* 0x000fe4000001ff00 */
[----:B------:R-:W-:Y:S02]  /*2d40*/  PRMT R161, R41, 0x7610, R161 ;  /* 0x0000761029a17816 */ /* 0x000fe400000000a1 */
[----:B------:R-:W-:Y:S02]  /*2d50*/  CS2R R72, SRZ ;  /* 0x0000000000487805 */ /* 0x000fe4000001ff00 */
[----:B------:R-:W-:-:S02]  /*2d60*/  CS2R R76, SRZ ;  /* 0x00000000004c7805 */ /* 0x000fc4000001ff00 */
[----:B------:R-:W-:Y:S01]  /*2d70*/  CS2R R80, SRZ ;  /* 0x0000000000507805 */ /* 0x000fe2000001ff00 */
[----:B------:R-:W-:Y:S06]  /*2d80*/  @P4 BRA `(.L_x_466) ;  /* 0x00000000007c4947 */ /* 0x000fec0003800000 */
[----:B------:R-:W-:Y:S01]  /*2d90*/  IADD3 R41, P2, P5, R106, R90, R28 ;  /* 0x0000005a6a297210 */ /* 0x000fe20007d5e01c */
[----:B------:R-:W-:Y:S01]  /*2da0*/  ULDC.64 UR4, c[0x0][0x3c8] ;  /* 0x0000f20000047ab9 */ /* 0x000fe20000000a00 */
[----:B------:R-:W-:Y:S01]  /*2db0*/  ULDC.64 UR6, c[0x0][0x3e0] ;  /* 0x0000f80000067ab9 */ /* 0x000fe20000000a00 */
[----:B------:R-:W-:Y:S02]  /*2dc0*/  CS2R R78, SRZ ;  /* 0x00000000004e7805 */ /* 0x000fe4000001ff00 */
[----:B------:R-:W-:Y:S02]  /*2dd0*/  IADD3.X R46, R20, R0, R30, P2, P5 ;  /* 0x00000000142e7210 */ /* 0x000fe400017ea41e */
[----:B------:R-:W-:Y:S02]  /*2de0*/  CS2R R74, SRZ ;  /* 0x00000000004a7805 */ /* 0x000fe4000001ff00 */
[----:B------:R-:W-:Y:S02]  /*2df0*/  IADD3 R43, P2, P5, R100, R88, R32 ;  /* 0x00000058642b7210 */ /* 0x000fe40007d5e020 */
[----:B------:R-:W-:-:S02]  /*2e00*/  CS2R R80, SRZ ;  /* 0x0000000000507805 */ /* 0x000fc4000001ff00 */
[----:B------:R-:W-:Y:S01]  /*2e10*/  CS2R R76, SRZ ;  /* 0x00000000004c7805 */ /* 0x000fe2000001ff00 */
[----:B------:R-:W-:Y:S01]  /*2e20*/  ULDC.64 UR8, c[0x0][0x208] ;  /* 0x0000820000087ab9 */ /* 0x000fe20000000a00 */
[----:B------:R-:W-:Y:S02]  /*2e30*/  IADD3.X R44, R25, R115, R34, P2, P5 ;  /* 0x00000073192c7210 */ /* 0x000fe400017ea422 */
[----:B------:R-:W-:Y:S02]  /*2e40*/  LEA R40, P2, R41, UR4, 0x1 ;  /* 0x0000000429287c11 */ /* 0x000fe4000f8408ff */
[----:B------:R-:W-:Y:S02]  /*2e50*/  LEA R42, P5, R43, UR6, 0x1 ;  /* 0x000000062b2a7c11 */ /* 0x000fe4000f8a08ff */
[----:B------:R-:W-:Y:S02]  /*2e60*/  LEA.HI.X R41, R41, UR5, R46, 0x1, P2 ;  /* 0x0000000529297c11 */ /* 0x000fe400090f0c2e */
[----:B------:R-:W-:-:S02]  /*2e70*/  LEA.HI.X R43, R43, UR7, R44, 0x1, P5 ;  /* 0x000000072b2b7c11 */ /* 0x000fc4000a8f0c2c */
[-C--:B------:R-:W-:Y:S02]  /*2e80*/  ISETP.GE.AND P2, PT, R22, R116.reuse, PT ;  /* 0x000000741600720c */ /* 0x080fe40003f46270 */
[----:B------:R-:W-:Y:S02]  /*2e90*/  ISETP.GE.AND P5, PT, R215, R116, PT ;  /* 0x00000074d700720c */ /* 0x000fe40003fa6270 */
[----:B------:R-:W-:Y:S02]  /*2ea0*/  CS2R R70, SRZ ;  /* 0x0000000000467805 */ /* 0x000fe4000001ff00 */
[----:B------:R-:W-:Y:S02]  /*2eb0*/  CS2R R66, SRZ ;  /* 0x0000000000427805 */ /* 0x000fe4000001ff00 */
[----:B------:R-:W-:-:S05]  /*2ec0*/  CS2R R72, SRZ ;  /* 0x0000000000487805 */ /* 0x000fca000001ff00 */
[----:B------:R0:W5:Y:S04]  /*2ed0*/  @!P2 LDG.E.64 R78, desc[UR8][R40.64] ;  /* 0x00000008284ea981 */ /* 0x000168000c1e1b00 */
[----:B------:R0:W5:Y:S01]  /*2ee0*/  @!P2 LDG.E.64 R80, desc[UR8][R42.64] ;  /* 0x000000082a50a981 */ /* 0x000162000c1e1b00 */
[----:B------:R-:W-:-:S03]  /*2ef0*/  ISETP.GE.AND P2, PT, R214, R116, PT ;  /* 0x00000074d600720c */ /* 0x000fc60003f46270 */
[----:B------:R0:W5:Y:S04]  /*2f00*/  @!P5 LDG.E.64 R74, desc[UR8][R40.64+0x40] ;  /* 0x00004008284ad981 */ /* 0x000168000c1e1b00 */
[----:B------:R0:W5:Y:S01]  /*2f10*/  @!P5 LDG.E.64 R76, desc[UR8][R42.64+0x40] ;  /* 0x000040082a4cd981 */ /* 0x000162000c1e1b00 */
[----:B------:R-:W-:Y:S02]  /*2f20*/  ISETP.GE.AND P5, PT, R216, R116, PT ;  /* 0x00000074d800720c */ /* 0x000fe40003fa6270 */
[----:B------:R-:W-:-:S03]  /*2f30*/  CS2R R68, SRZ ;  /* 0x0000000000447805 */ /* 0x000fc6000001ff00 */
[----:B------:R0:W5:Y:S04]  /*2f40*/  @!P2 LDG.E.64 R70, desc[UR8][R40.64+0x80] ;  /* 0x000080082846a981 */ /* 0x000168000c1e1b00 */
[----:B------:R0:W5:Y:S04]  /*2f50*/  @!P2 LDG.E.64 R72, desc[UR8][R42.64+0x80] ;  /* 0x000080082a48a981 */ /* 0x000168000c1e1b00 */
[----:B------:R0:W5:Y:S04]  /*2f60*/  @!P5 LDG.E.64 R66, desc[UR8][R40.64+0xc0] ;  /* 0x0000c0082842d981 */ /* 0x000168000c1e1b00 */
[----:B------:R0:W5:Y:S02]  /*2f70*/  @!P5 LDG.E.64 R68, desc[UR8][R42.64+0xc0] ;  /* 0x0000c0082a44d981 */ /* 0x000164000c1e1b00 */
.L_x_466:
[----:B------:R-:W-:Y:S05]  /*2f80*/  BSYNC B1 ;  /* 0x0000000000017941 */ /* 0x000fea0003800000 */
.L_x_465:
        /* <DEDUP_REMOVED lines=9> */
[----:B------:R-:W-:Y:S01]  /*3020*/  CS2R R64, SRZ ;  /* 0x0000000000407805 */ /* 0x000fe2000001ff00 */
[----:B------:R-:W-:Y:S06]  /*3030*/  @P5 BRA `(.L_x_468) ;  /* 0x00000000007c5947 */ /* 0x000fec0003800000 */
[----:B------:R-:W-:Y:S01]  /*3040*/  IADD3 R90, P2, P6, R106, R27, R90 ;  /* 0x0000001b6a5a7210 */ /* 0x000fe20007e5e05a */
[----:B------:R-:W-:Y:S01]  /*3050*/  ULDC.64 UR4, c[0x0][0x3c8] ;  /* 0x0000f20000047ab9 */ /* 0x000fe20000000a00 */
[----:B------:R-:W-:Y:S01]  /*3060*/  ULDC.64 UR6, c[0x0][0x3e0] ;  /* 0x0000f80000067ab9 */ /* 0x000fe20000000a00 */
[----:B------:R-:W-:Y:S02]  /*3070*/  CS2R R62, SRZ ;  /* 0x00000000003e7805 */ /* 0x000fe4000001ff00 */
[----:B0-----:R-:W-:Y:S02]  /*3080*/  IADD3.X R41, R20, R29, R0, P2, P6 ;  /* 0x0000001d14297210 */ /* 0x001fe400017ec400 */
[----:B------:R-:W-:Y:S02]  /*3090*/  CS2R R64, SRZ ;  /* 0x0000000000407805 */ /* 0x000fe4000001ff00 */
[----:B------:R-:W-:Y:S01]  /*30a0*/  IADD3 R88, P2, P6, R100, R31, R88 ;  /* 0x0000001f64587210 */ /* 0x000fe20007e5e058 */
[----:B------:R-:W-:-:S03]  /*30b0*/  ULDC.64 UR8, c[0x0][0x208] ;  /* 0x0000820000087ab9 */ /* 0x000fc60000000a00 */
[----:B------:R-:W-:Y:S02]  /*30c0*/  IADD3.X R115, R25, R33, R115, P2, P6 ;  /* 0x0000002119737210 */ /* 0x000fe400017ec473 */
[----:B------:R-:W-:-:S04]  /*30d0*/  LEA R40, P2, R90, UR4, 0x1 ;  /* 0x000000045a287c11 */ /* 0x000fc8000f8408ff */
[----:B------:R-:W-:Y:S02]  /*30e0*/  LEA.HI.X R41, R90, UR5, R41, 0x1, P2 ;  /* 0x000000055a297c11 */ /* 0x000fe400090f0c29 */
[----:B------:R-:W-:-:S04]  /*30f0*/  LEA R42, P2, R88, UR6, 0x1 ;  /* 0x00000006582a7c11 */ /* 0x000fc8000f8408ff */
[----:B------:R-:W-:Y:S02]  /*3100*/  LEA.HI.X R43, R88, UR7, R115, 0x1, P2 ;  /* 0x00000007582b7c11 */ /* 0x000fe400090f0c73 */
[----:B------:R-:W-:Y:S02]  /*3110*/  ISETP.GE.AND P2, PT, R22, R116, PT ;  /* 0x000000741600720c */ /* 0x000fe40003f46270 */
[----:B------:R-:W-:Y:S02]  /*3120*/  CS2R R56, SRZ ;  /* 0x0000000000387805 */ /* 0x000fe4000001ff00 */
[----:B------:R-:W-:-:S09]  /*3130*/  CS2R R58, SRZ ;  /* 0x00000000003a7805 */ /* 0x000fd2000001ff00 */
[----:B------:R1:W5:Y:S04]  /*3140*/  @!P2 LDG.E.64 R62, desc[UR8][R40.64] ;  /* 0x00000008283ea981 */ /* 0x000368000c1e1b00 */
[----:B------:R1:W5:Y:S01]  /*3150*/  @!P2 LDG.E.64 R64, desc[UR8][R42.64] ;  /* 0x000000082a40a981 */ /* 0x000362000c1e1b00 */
        /* <DEDUP_REMOVED lines=10> */
[----:B------:R-:W-:-:S13]  /*3200*/  ISETP.GE.AND P2, PT, R216, R116, PT ;  /* 0x00000074d800720c */ /* 0x000fda0003f46270 */
[----:B------:R1:W5:Y:S04]  /*3210*/  @!P2 LDG.E.64 R44, desc[UR8][R40.64+0xc0] ;  /* 0x0000c008282ca981 */ /* 0x000368000c1e1b00 */
[----:B------:R1:W5:Y:S02]  /*3220*/  @!P2 LDG.E.64 R46, desc[UR8][R42.64+0xc0] ;  /* 0x0000c0082a2ea981 */ /* 0x000364000c1e1b00 */
.L_x_468:
[----:B------:R-:W-:Y:S05]  /*3230*/  BSYNC B1 ;  /* 0x0000000000017941 */ /* 0x000fea0003800000 */
.L_x_467:
[----:B-----5:R-:W-:Y:S01]  /*3240*/  IMAD.MOV.U32 R0, RZ, RZ, R66 ;  /* 0x000000ffff007224 */ /* 0x020fe200078e0042 */
[----:B------:R-:W-:Y:S01]  /*3250*/  ISETP.NE.AND P2, PT, R221, 0x3, PT ;  /* 0x00000003dd00780c */ /* 0x000fe20003f45270 */
[----:B01----:R-:W-:Y:S02]  /*3260*/  IMAD.MOV.U32 R40, RZ, RZ, R67 ;  /* 0x000000ffff287224 */ /* 0x003fe400078e0043 */
        /* <DEDUP_REMOVED lines=9> */
[----:B------:R-:W-:-:S02]  /*3300*/  MOV R41, R78 ;  /* 0x0000004e00297202 */ /* 0x000fc40000000f00 */
        /* <DEDUP_REMOVED lines=39> */
[----:B------:R-:W-:Y:S02]  /*3580*/  MOV R42, R46 ;  /* 0x0000002e002a7202 */ /* 0x000fe40000000f00 */
        /* <DEDUP_REMOVED lines=9> */
[----:B------:R-:W-:Y:S02]  /*3620*/  PRMT R146, R41, 0x7610, R146 ;  /* 0x0000761029927816 */ /* 0x000fe40000000092 */
[----:B------:R-:W-:Y:S02]  /*3630*/  PRMT R154, R40, 0x7610, R154 ;  /* 0x00007610289a7816 */ /* 0x000fe4000000009a */
[----:B------:R-:W-:Y:S01]  /*3640*/  PRMT R155, R0, 0x7610, R155 ;  /* 0x00007610009b7816 */ /* 0x000fe2000000009b */
[----:B------:R-:W-:Y:S06]  /*3650*/  @!P2 BRA `(.L_x_469) ;  /* 0x000000000004a947 */ /* 0x000fec0003800000 */
[----:B------:R-:W-:Y:S01]  /*3660*/  BPT.TRAP 0x1 ;  /* 0x000000040000795c */ /* 0x000fe20000300000 */
.L_x_469:
[----:B------:R-:W-:Y:S01]  /*3670*/  IMAD R0, R17, 0x8, R16 ;  /* 0x0000000811007824 */ /* 0x000fe200078e0210 */
[----:B------:R-:W-:Y:S01]  /*3680*/  SHF.L.U32 R115, R219, 0x1f, RZ ;  /* 0x0000001fdb737819 */ /* 0x000fe200000006ff */
[----:B------:R-:W-:Y:S03]  /*3690*/  BSSY B1, `(.L_x_470) ;  /* 0x0000003000017945 */ /* 0x000fe60003800000 */
[----:B------:R-:W0:Y:S02]  /*36a0*/  SYNCS.PHASECHK.TRANS64.TRYWAIT P6, [R0+URZ+0x38890], R115 ;  /* 0x03889073000075a7 */ /* 0x000e2400080c017f */
[----:B0-----:R-:W-:Y:S05]  /*36b0*/  @!P6 BRA `(.L_x_471) ;  /* 0x0000021c00f4e947 */ /* 0x001fea0003800000 */
.L_x_786:
[----:B------:R-:W-:Y:S05]  /*36c0*/  BSYNC B1 ;  /* 0x0000000000017941 */ /* 0x000fea0003800000 */
.L_x_470:
[----:B------:R-:W-:Y:S04]  /*36d0*/  BSSY B1, `(.L_x_472) ;  /* 0x00000df000017945 */ /* 0x000fe80003800000 */
[----:B------:R-:W-:Y:S05]  /*36e0*/  @P3 BRA `(.L_x_473) ;  /* 0x0000000c00743947 */ /* 0x000fea0003800000 */
[----:B------:R-:W-:Y:S01]  /*36f0*/  ISETP.NE.AND P3, PT, R26, RZ, PT ;  /* 0x000000ff1a00720c */ /* 0x000fe20003f65270 */
[----:B------:R-:W-:-:S12]  /*3700*/  BSSY B2, `(.L_x_474) ;  /* 0x0000035000027945 */ /* 0x000fd80003800000 */
[----:B------:R-:W-:Y:S05]  /*3710*/  @!P3 BRA `(.L_x_475) ;  /* 0x0000000000ccb947 */ /* 0x000fea0003800000 */
[----:B------:R1:W2:Y:S01]  /*3720*/  LDS.128 R40, [R4+0x24400] ;  /* 0x0244000004287984 */ /* 0x0002a20000000c00 */
[----:B------:R-:W-:Y:S01]  /*3730*/  ISETP.GE.AND P3, PT, R22, R116, PT ;  /* 0x000000741600720c */ /* 0x000fe20003f66270 */
[----:B------:R-:W-:-:S12]  /*3740*/  BSSY B3, `(.L_x_476) ;  /* 0x000002e000037945 */ /* 0x000fd80003800000 */
[----:B-1----:R-:W-:Y:S05]  /*3750*/  @P3 BRA `(.L_x_477) ;  /* 0x0000000000b03947 */ /* 0x002fea0003800000 */
[----:B------:R-:W-:Y:S02]  /*3760*/  SHF.R.U64 R156, R122, 0x10, R123 ;  /* 0x000000107a9c7819 */ /* 0x000fe4000000127b */
[----:B------:R-:W-:Y:S02]  /*3770*/  SHF.R.U64 R157, R124, 0x10, R125 ;  /* 0x000000107c9d7819 */ /* 0x000fe4000000127d */
[----:B------:R-:W-:Y:S01]  /*3780*/  SHF.R.U32.HI R158, RZ, 0x10, R123 ;  /* 0x00000010ff9e7819 */ /* 0x000fe2000001167b */
[----:B--2---:R-:W-:Y:S01]  /*3790*/  IMAD.U32 R123, R42, 0x10000, RZ ;  /* 0x000100002a7b7824 */ /* 0x004fe200078e00ff */
[----:B------:R-:W-:Y:S02]  /*37a0*/  SHF.R.U32.HI R159, RZ, 0x10, R125 ;  /* 0x00000010ff9f7819 */ /* 0x000fe4000001167d */
[----:B------:R-:W-:Y:S02]  /*37b0*/  PRMT R124, R137, 0x5432, R156 ;  /* 0x00005432897c7816 */ /* 0x000fe4000000009c */
[----:B------:R-:W-:Y:S01]  /*37c0*/  PRMT R156, R160, 0x5410, R157 ;  /* 0x00005410a09c7816 */ /* 0x000fe2000000009d */
[----:B------:R-:W-:Y:S01]  /*37d0*/  IMAD.U32 R160, R40, 0x10000, RZ ;  /* 0x0001000028a07824 */ /* 0x000fe200078e00ff */
[----:B------:R-:W-:Y:S01]  /*37e0*/  PRMT R125, R136, 0x5432, R158 ;  /* 0x00005432887d7816 */ /* 0x000fe2000000009e */
[----:B------:R-:W-:Y:S01]  /*37f0*/  IMAD.U32 R158, R41, 0x10000, RZ ;  /* 0x00010000299e7824 */ /* 0x000fe200078e00ff */
[----:B------:R-:W-:-:S02]  /*3800*/  PRMT R157, R161, 0x5410, R159 ;  /* 0x00005410a19d7816 */ /* 0x000fc4000000009f */
[----:B------:R-:W-:Y:S01]  /*3810*/  LOP3.LUT R168, R41, 0xffff0000, RZ, 0xc0, !PT ;  /* 0xffff000029a87812 */ /* 0x000fe200078ec0ff */
[----:B------:R-:W-:Y:S01]  /*3820*/  IMAD.U32 R162, R125, 0x10000, RZ ;  /* 0x000100007da27824 */ /* 0x000fe200078e00ff */
[----:B------:R-:W-:Y:S01]  /*3830*/  LOP3.LUT R41, R156, 0xffff0000, RZ, 0xc0, !PT ;  /* 0xffff00009c297812 */ /* 0x000fe200078ec0ff */
[----:B------:R-:W-:Y:S01]  /*3840*/  IMAD.U32 R161, R157, 0x10000, RZ ;  /* 0x000100009da17824 */ /* 0x000fe200078e00ff */
[----:B------:R-:W-:Y:S02]  /*3850*/  LOP3.LUT R159, R124, 0xffff0000, RZ, 0xc0, !PT ;  /* 0xffff00007c9f7812 */ /* 0x000fe400078ec0ff */
[----:B------:R-:W-:Y:S01]  /*3860*/  LOP3.LUT R42, R42, 0xffff0000, RZ, 0xc0, !PT ;  /* 0xffff00002a2a7812 */ /* 0x000fe200078ec0ff */
[C---:B------:R-:W-:Y:S01]  /*3870*/  FMUL.FTZ R163, R168.reuse, R41 ;  /* 0x00000029a8a37220 */ /* 0x040fe20000410000 */
[----:B------:R-:W-:Y:S01]  /*3880*/  LOP3.LUT R122, R43, 0xffff0000, RZ, 0xc0, !PT ;  /* 0xffff00002b7a7812 */ /* 0x000fe200078ec0ff */
[----:B------:R-:W-:Y:S01]  /*3890*/  FMUL.FTZ R168, R168, R159 ;  /* 0x0000009fa8a87220 */ /* 0x000fe20000410000 */
[----:B------:R-:W-:Y:S01]  /*38a0*/  LOP3.LUT R157, R157, 0xffff0000, RZ, 0xc0, !PT ;  /* 0xffff00009d9d7812 */ /* 0x000fe200078ec0ff */
[C---:B------:R-:W-:Y:S01]  /*38b0*/  FMUL.FTZ R170, R42.reuse, R161 ;  /* 0x000000a12aaa7220 */ /* 0x040fe20000410000 */
[----:B------:R-:W-:Y:S01]  /*38c0*/  FMUL.FTZ R42, R42, R162 ;  /* 0x000000a22a2a7220 */ /* 0x000fe20000410000 */
[----:B------:R-:W-:Y:S01]  /*38d0*/  LOP3.LUT R40, R40, 0xffff0000, RZ, 0xc0, !PT ;  /* 0xffff000028287812 */ /* 0x000fe200078ec0ff */
[C---:B------:R-:W-:Y:S01]  /*38e0*/  FFMA.FTZ R168, R158.reuse, R41, R168 ;  /* 0x000000299ea87223 */ /* 0x040fe200000100a8 */
[----:B------:R-:W-:Y:S01]  /*38f0*/  LOP3.LUT R125, R125, 0xffff0000, RZ, 0xc0, !PT ;  /* 0xffff00007d7d7812 */ /* 0x000fe200078ec0ff */
[----:B------:R-:W-:Y:S01]  /*3900*/  FFMA.FTZ R163, R158, R159, -R163 ;  /* 0x0000009f9ea37223 */ /* 0x000fe200000108a3 */
[----:B------:R-:W-:-:S02]  /*3910*/  IMAD.U32 R41, R156, 0x10000, RZ ;  /* 0x000100009c297824 */ /* 0x000fc400078e00ff */
[C---:B------:R-:W-:Y:S01]  /*3920*/  FFMA.FTZ R170, R123.reuse, R162, -R170 ;  /* 0x000000a27baa7223 */ /* 0x040fe200000108aa */
[----:B------:R-:W-:Y:S02]  /*3930*/  IMAD.U32 R159, R124, 0x10000, RZ ;  /* 0x000100007c9f7824 */ /* 0x000fe400078e00ff */
[----:B------:R-:W-:Y:S01]  /*3940*/  FFMA.FTZ R123, R123, R161, R42 ;  /* 0x000000a17b7b7223 */ /* 0x000fe2000001002a */
[----:B------:R-:W-:Y:S02]  /*3950*/  IMAD.U32 R43, R43, 0x10000, RZ ;  /* 0x000100002b2b7824 */ /* 0x000fe400078e00ff */
[C---:B------:R-:W-:Y:S01]  /*3960*/  FMUL.FTZ R42, R122.reuse, R157 ;  /* 0x0000009d7a2a7220 */ /* 0x040fe20000410000 */
[----:B------:R-:W-:Y:S01]  /*3970*/  FMUL.FTZ R122, R122, R125 ;  /* 0x0000007d7a7a7220 */ /* 0x000fe20000410000 */
[C---:B------:R-:W-:Y:S01]  /*3980*/  FMUL.FTZ R161, R40.reuse, R41 ;  /* 0x0000002928a17220 */ /* 0x040fe20000410000 */
[----:B------:R-:W-:Y:S01]  /*3990*/  FMUL.FTZ R40, R40, R159 ;  /* 0x0000009f28287220 */ /* 0x000fe20000410000 */
[C---:B------:R-:W-:Y:S01]  /*39a0*/  FFMA.FTZ R42, R43.reuse, R125, -R42 ;  /* 0x0000007d2b2a7223 */ /* 0x040fe2000001082a */
[----:B------:R-:W-:Y:S01]  /*39b0*/  FFMA.FTZ R43, R43, R157, R122 ;  /* 0x0000009d2b2b7223 */ /* 0x000fe2000001007a */
[C---:B------:R-:W-:Y:S01]  /*39c0*/  FFMA.FTZ R161, R160.reuse, R159, -R161 ;  /* 0x0000009fa0a17223 */ /* 0x040fe200000108a1 */
[----:B------:R-:W-:Y:S01]  /*39d0*/  FFMA.FTZ R40, R160, R41, R40 ;  /* 0x00000029a0287223 */ /* 0x000fe20000010028 */
[----:B------:R-:W-:-:S02]  /*39e0*/  F2FP.BF16.F32.PACK_AB R41, R168, R163 ;  /* 0x000000a3a829723e */ /* 0x000fc400000010ff */
[----:B------:R-:W-:Y:S02]  /*39f0*/  F2FP.BF16.F32.PACK_AB R43, R43, R42 ;  /* 0x0000002a2b2b723e */ /* 0x000fe400000010ff */
[----:B------:R-:W-:Y:S02]  /*3a00*/  F2FP.BF16.F32.PACK_AB R42, R123, R170 ;  /* 0x000000aa7b2a723e */ /* 0x000fe400000010ff */
[----:B------:R-:W-:-:S07]  /*3a10*/  F2FP.BF16.F32.PACK_AB R40, R40, R161 ;  /* 0x000000a12828723e */ /* 0x000fce00000010ff */
.L_x_477:
[----:B------:R-:W-:Y:S05]  /*3a20*/  BSYNC B3 ;  /* 0x0000000000037941 */ /* 0x000fea0003800000 */
.L_x_476:
[----:B------:R-:W-:Y:S02]  /*3a30*/  ULDC.64 UR4, c[0x0][0x208] ;  /* 0x0000820000047ab9 */ /* 0x000fe40000000a00 */
[----:B--2---:R1:W-:Y:S03]  /*3a40*/  STG.E.128 desc[UR4][R60.64], R40 ;  /* 0x000000283c007986 */ /* 0x0043e6000c101d04 */
.L_x_475:
[----:B------:R-:W-:Y:S05]  /*3a50*/  BSYNC B2 ;  /* 0x0000000000027941 */ /* 0x000fea0003800000 */
.L_x_474:
[----:B------:R-:W-:Y:S01]  /*3a60*/  ISETP.NE.AND P3, PT, R10, RZ, PT ;  /* 0x000000ff0a00720c */ /* 0x000fe20003f65270 */
[----:B------:R-:W-:-:S12]  /*3a70*/  BSSY B2, `(.L_x_478) ;  /* 0x0000036000027945 */ /* 0x000fd80003800000 */
[----:B------:R-:W-:Y:S05]  /*3a80*/  @!P3 BRA `(.L_x_479) ;  /* 0x0000000000d0b947 */ /* 0x000fea0003800000 */
[----:B-1----:R1:W2:Y:S01]  /*3a90*/  LDS.128 R40, [R4+0x26c00] ;  /* 0x026c000004287984 */ /* 0x0022a20000000c00 */
[----:B------:R-:W-:Y:S01]  /*3aa0*/  ISETP.GE.AND P3, PT, R215, R116, PT ;  /* 0x00000074d700720c */ /* 0x000fe20003f66270 */
[----:B------:R-:W-:-:S12]  /*3ab0*/  BSSY B3, `(.L_x_480) ;  /* 0x000002f000037945 */ /* 0x000fd80003800000 */
[----:B-1----:R-:W-:Y:S05]  /*3ac0*/  @P3 BRA `(.L_x_481) ;  /* 0x0000000000b43947 */ /* 0x002fea0003800000 */
[----:B------:R-:W-:Y:S02]  /*3ad0*/  SHF.R.U64 R122, R118, 0x10, R119 ;  /* 0x00000010767a7819 */ /* 0x000fe40000001277 */
[----:B------:R-:W-:Y:S02]  /*3ae0*/  SHF.R.U64 R123, R94, 0x10, R95 ;  /* 0x000000105e7b7819 */ /* 0x000fe4000000125f */
[----:B------:R-:W-:Y:S02]  /*3af0*/  SHF.R.U32.HI R119, RZ, 0x10, R119 ;  /* 0x00000010ff777819 */ /* 0x000fe40000011677 */
[----:B------:R-:W-:Y:S02]  /*3b00*/  PRMT R122, R135, 0x5432, R122 ;  /* 0x00005432877a7816 */ /* 0x000fe4000000007a */
[----:B------:R-:W-:Y:S01]  /*3b10*/  SHF.R.U32.HI R125, RZ, 0x10, R95 ;  /* 0x00000010ff7d7819 */ /* 0x000fe2000001165f */
[----:B--2---:R-:W-:Y:S01]  /*3b20*/  IMAD.U32 R95, R42, 0x10000, RZ ;  /* 0x000100002a5f7824 */ /* 0x004fe200078e00ff */
[----:B------:R-:W-:-:S02]  /*3b30*/  PRMT R123, R185, 0x5410, R123 ;  /* 0x00005410b97b7816 */ /* 0x000fc4000000007b */
[----:B------:R-:W-:Y:S02]  /*3b40*/  PRMT R119, R190, 0x5410, R119 ;  /* 0x00005410be777816 */ /* 0x000fe40000000077 */
[----:B------:R-:W-:Y:S02]  /*3b50*/  LOP3.LUT R159, R41, 0xffff0000, RZ, 0xc0, !PT ;  /* 0xffff0000299f7812 */ /* 0x000fe400078ec0ff */
[C---:B------:R-:W-:Y:S01]  /*3b60*/  LOP3.LUT R156, R122.reuse, 0xffff0000, RZ, 0xc0, !PT ;  /* 0xffff00007a9c7812 */ /* 0x040fe200078ec0ff */
[----:B------:R-:W-:Y:S01]  /*3b70*/  IMAD.U32 R122, R122, 0x10000, RZ ;  /* 0x000100007a7a7824 */ /* 0x000fe200078e00ff */
[----:B------:R-:W-:Y:S01]  /*3b80*/  PRMT R118, R186, 0x5410, R125 ;  /* 0x00005410ba767816 */ /* 0x000fe2000000007d */
[----:B------:R-:W-:Y:S01]  /*3b90*/  IMAD.U32 R125, R119, 0x10000, RZ ;  /* 0x00010000777d7824 */ /* 0x000fe200078e00ff */
[----:B------:R-:W-:Y:S01]  /*3ba0*/  LOP3.LUT R158, R123, 0xffff0000, RZ, 0xc0, !PT ;  /* 0xffff00007b9e7812 */ /* 0x000fe200078ec0ff */
[----:B------:R-:W-:Y:S01]  /*3bb0*/  FMUL.FTZ R160, R159, R156 ;  /* 0x0000009c9fa07220 */ /* 0x000fe20000410000 */
[----:B------:R-:W-:Y:S01]  /*3bc0*/  LOP3.LUT R42, R42, 0xffff0000, RZ, 0xc0, !PT ;  /* 0xffff00002a2a7812 */ /* 0x000fe200078ec0ff */
[----:B------:R-:W-:Y:S01]  /*3bd0*/  IMAD.U32 R157, R118, 0x10000, RZ ;  /* 0x00010000769d7824 */ /* 0x000fe200078e00ff */
[----:B------:R-:W-:Y:S01]  /*3be0*/  LOP3.LUT R94, R43, 0xffff0000, RZ, 0xc0, !PT ;  /* 0xffff00002b5e7812 */ /* 0x000fe200078ec0ff */
[----:B------:R-:W-:Y:S01]  /*3bf0*/  FMUL.FTZ R159, R159, R158 ;  /* 0x0000009e9f9f7220 */ /* 0x000fe20000410000 */
[----:B------:R-:W-:Y:S01]  /*3c00*/  SHF.L.U32 R124, R43, 0x10, RZ ;  /* 0x000000102b7c7819 */ /* 0x000fe200000006ff */
[----:B------:R-:W-:-:S02]  /*3c10*/  IMAD.U32 R43, R41, 0x10000, RZ ;  /* 0x00010000292b7824 */ /* 0x000fc400078e00ff */
[----:B------:R-:W-:Y:S01]  /*3c20*/  FMUL.FTZ R162, R42, R125 ;  /* 0x0000007d2aa27220 */ /* 0x000fe20000410000 */
[C---:B------:R-:W-:Y:S01]  /*3c30*/  IMAD.U32 R41, R40.reuse, 0x10000, RZ ;  /* 0x0001000028297824 */ /* 0x040fe200078e00ff */
[----:B------:R-:W-:Y:S01]  /*3c40*/  LOP3.LUT R40, R40, 0xffff0000, RZ, 0xc0, !PT ;  /* 0xffff000028287812 */ /* 0x000fe200078ec0ff */
[C---:B------:R-:W-:Y:S01]  /*3c50*/  FFMA.FTZ R160, R43.reuse, R158, -R160 ;  /* 0x0000009e2ba07223 */ /* 0x040fe200000108a0 */
[----:B------:R-:W-:Y:S01]  /*3c60*/  FFMA.FTZ R159, R43, R156, R159 ;  /* 0x0000009c2b9f7223 */ /* 0x000fe2000001009f */
[-C--:B------:R-:W-:Y:S01]  /*3c70*/  FMUL.FTZ R42, R42, R157.reuse ;  /* 0x0000009d2a2a7220 */ /* 0x080fe20000410000 */
[----:B------:R-:W-:Y:S01]  /*3c80*/  LOP3.LUT R119, R119, 0xffff0000, RZ, 0xc0, !PT ;  /* 0xffff000077777812 */ /* 0x000fe200078ec0ff */
[----:B------:R-:W-:Y:S01]  /*3c90*/  IMAD.U32 R123, R123, 0x10000, RZ ;  /* 0x000100007b7b7824 */ /* 0x000fe200078e00ff */
[----:B------:R-:W-:Y:S01]  /*3ca0*/  LOP3.LUT R43, R118, 0xffff0000, RZ, 0xc0, !PT ;  /* 0xffff0000762b7812 */ /* 0x000fe200078ec0ff */
[C---:B------:R-:W-:Y:S01]  /*3cb0*/  FFMA.FTZ R162, R95.reuse, R157, -R162 ;  /* 0x0000009d5fa27223 */ /* 0x040fe200000108a2 */
[----:B------:R-:W-:Y:S01]  /*3cc0*/  FFMA.FTZ R95, R95, R125, R42 ;  /* 0x0000007d5f5f7223 */ /* 0x000fe2000001002a */
[----:B------:R-:W-:Y:S01]  /*3cd0*/  FMUL.FTZ R125, R94, R119 ;  /* 0x000000775e7d7220 */ /* 0x000fe20000410000 */
[CC--:B------:R-:W-:Y:S01]  /*3ce0*/  FMUL.FTZ R42, R40.reuse, R122.reuse ;  /* 0x0000007a282a7220 */ /* 0x0c0fe20000410000 */
[----:B------:R-:W-:Y:S01]  /*3cf0*/  FMUL.FTZ R157, R40, R123 ;  /* 0x0000007b289d7220 */ /* 0x000fe20000410000 */
[-C--:B------:R-:W-:Y:S01]  /*3d00*/  FMUL.FTZ R94, R94, R43.reuse ;  /* 0x0000002b5e5e7220 */ /* 0x080fe20000410000 */
[C---:B------:R-:W-:Y:S01]  /*3d10*/  FFMA.FTZ R125, R124.reuse, R43, -R125 ;  /* 0x0000002b7c7d7223 */ /* 0x040fe2000001087d */
[C---:B------:R-:W-:Y:S01]  /*3d20*/  FFMA.FTZ R42, R41.reuse, R123, -R42 ;  /* 0x0000007b292a7223 */ /* 0x040fe2000001082a */
[----:B------:R-:W-:Y:S01]  /*3d30*/  FFMA.FTZ R157, R41, R122, R157 ;  /* 0x0000007a299d7223 */ /* 0x000fe2000001009d */
[----:B------:R-:W-:Y:S01]  /*3d40*/  FFMA.FTZ R94, R124, R119, R94 ;  /* 0x000000777c5e7223 */ /* 0x000fe2000001005e */
[----:B------:R-:W-:-:S02]  /*3d50*/  F2FP.BF16.F32.PACK_AB R162, R95, R162 ;  /* 0x000000a25fa2723e */ /* 0x000fc400000010ff */
[----:B------:R-:W-:Y:S02]  /*3d60*/  F2FP.BF16.F32.PACK_AB R41, R159, R160 ;  /* 0x000000a09f29723e */ /* 0x000fe400000010ff */
[----:B------:R-:W-:Y:S01]  /*3d70*/  F2FP.BF16.F32.PACK_AB R40, R157, R42 ;  /* 0x0000002a9d28723e */ /* 0x000fe200000010ff */
[----:B------:R-:W-:Y:S01]  /*3d80*/  IMAD.MOV.U32 R42, RZ, RZ, R162 ;  /* 0x000000ffff2a7224 */ /* 0x000fe200078e00a2 */
[----:B------:R-:W-:-:S07]  /*3d90*/  F2FP.BF16.F32.PACK_AB R43, R94, R125 ;  /* 0x0000007d5e2b723e */ /* 0x000fce00000010ff */
.L_x_481:
[----:B------:R-:W-:Y:S05]  /*3da0*/  BSYNC B3 ;  /* 0x0000000000037941 */ /* 0x000fea0003800000 */
.L_x_480:
[----:B------:R-:W-:Y:S02]  /*3db0*/  ULDC.64 UR4, c[0x0][0x208] ;  /* 0x0000820000047ab9 */ /* 0x000fe40000000a00 */
[----:B--2---:R2:W-:Y:S03]  /*3dc0*/  STG.E.128 desc[UR4][R60.64+0x80], R40 ;  /* 0x000080283c007986 */ /* 0x0045e6000c101d04 */
.L_x_479:
[----:B------:R-:W-:Y:S05]  /*3dd0*/  BSYNC B2 ;  /* 0x0000000000027941 */ /* 0x000fea0003800000 */
.L_x_478:
[----:B------:R-:W-:Y:S01]  /*3de0*/  ISETP.NE.AND P3, PT, R9, RZ, PT ;  /* 0x000000ff0900720c */ /* 0x000fe20003f65270 */
[----:B------:R-:W-:-:S12]  /*3df0*/  BSSY B2, `(.L_x_482) ;  /* 0x0000035000027945 */ /* 0x000fd80003800000 */
[----:B------:R-:W-:Y:S05]  /*3e00*/  @!P3 BRA `(.L_x_483) ;  /* 0x0000000000ccb947 */ /* 0x000fea0003800000 */
[----:B-12---:R1:W2:Y:S01]  /*3e10*/  LDS.128 R40, [R4+0x29400] ;  /* 0x0294000004287984 */ /* 0x0062a20000000c00 */
[----:B------:R-:W-:Y:S01]  /*3e20*/  ISETP.GE.AND P3, PT, R214, R116, PT ;  /* 0x00000074d600720c */ /* 0x000fe20003f66270 */
[----:B------:R-:W-:-:S12]  /*3e30*/  BSSY B3, `(.L_x_484) ;  /* 0x000002e000037945 */ /* 0x000fd80003800000 */
[----:B-1----:R-:W-:Y:S05]  /*3e40*/  @P3 BRA `(.L_x_485) ;  /* 0x0000000000b03947 */ /* 0x002fea0003800000 */
[----:B------:R-:W-:Y:S01]  /*3e50*/  SHF.R.U64 R94, R86, 0x10, R87 ;  /* 0x00000010565e7819 */ /* 0x000fe20000001257 */
[----:B--2---:R-:W-:Y:S01]  /*3e60*/  IMAD.U32 R118, R40, 0x10000, RZ ;  /* 0x0001000028767824 */ /* 0x004fe200078e00ff */
[--C-:B------:R-:W-:Y:S02]  /*3e70*/  SHF.R.U64 R92, R92, 0x10, R93.reuse ;  /* 0x000000105c5c7819 */ /* 0x100fe4000000125d */
[----:B------:R-:W-:Y:S02]  /*3e80*/  SHF.R.U32.HI R93, RZ, 0x10, R93 ;  /* 0x00000010ff5d7819 */ /* 0x000fe4000001165d */
[----:B------:R-:W-:Y:S02]  /*3e90*/  PRMT R183, R183, 0x5410, R94 ;  /* 0x00005410b7b77816 */ /* 0x000fe4000000005e */
[----:B------:R-:W-:Y:S01]  /*3ea0*/  SHF.R.U32.HI R95, RZ, 0x10, R87 ;  /* 0x00000010ff5f7819 */ /* 0x000fe20000011657 */
[----:B------:R-:W-:Y:S01]  /*3eb0*/  IMAD.U32 R87, R42, 0x10000, RZ ;  /* 0x000100002a577824 */ /* 0x000fe200078e00ff */
[----:B------:R-:W-:Y:S01]  /*3ec0*/  PRMT R94, R134, 0x5432, R92 ;  /* 0x00005432865e7816 */ /* 0x000fe2000000005c */
[----:B------:R-:W-:Y:S01]  /*3ed0*/  IMAD.U32 R92, R41, 0x10000, RZ ;  /* 0x00010000295c7824 */ /* 0x000fe200078e00ff */
[----:B------:R-:W-:-:S02]  /*3ee0*/  PRMT R93, R189, 0x5410, R93 ;  /* 0x00005410bd5d7816 */ /* 0x000fc4000000005d */
[----:B------:R-:W-:Y:S02]  /*3ef0*/  LOP3.LUT R124, R41, 0xffff0000, RZ, 0xc0, !PT ;  /* 0xffff0000297c7812 */ /* 0x000fe400078ec0ff */
[----:B------:R-:W-:Y:S01]  /*3f00*/  PRMT R184, R184, 0x5410, R95 ;  /* 0x00005410b8b87816 */ /* 0x000fe2000000005f */
[----:B------:R-:W-:Y:S01]  /*3f10*/  IMAD.U32 R119, R93, 0x10000, RZ ;  /* 0x000100005d777824 */ /* 0x000fe200078e00ff */
[----:B------:R-:W-:Y:S02]  /*3f20*/  LOP3.LUT R41, R94, 0xffff0000, RZ, 0xc0, !PT ;  /* 0xffff00005e297812 */ /* 0x000fe400078ec0ff */
[----:B------:R-:W-:Y:S01]  /*3f30*/  LOP3.LUT R95, R183, 0xffff0000, RZ, 0xc0, !PT ;  /* 0xffff0000b75f7812 */ /* 0x000fe200078ec0ff */
[----:B------:R-:W-:Y:S01]  /*3f40*/  IMAD.U32 R122, R184, 0x10000, RZ ;  /* 0x00010000b87a7824 */ /* 0x000fe200078e00ff */
        /* <DEDUP_REMOVED lines=8> */
[----:B------:R-:W-:Y:S01]  /*3fd0*/  FFMA.FTZ R124, R92, R41, R124 ;  /* 0x000000295c7c7223 */ /* 0x000fe2000001007c */
[----:B------:R-:W-:Y:S01]  /*3fe0*/  LOP3.LUT R184, R184, 0xffff0000, RZ, 0xc0, !PT ;  /* 0xffff0000b8b87812 */ /* 0x000fe200078ec0ff */
[----:B------:R-:W-:-:S02]  /*3ff0*/  IMAD.U32 R41, R94, 0x10000, RZ ;  /* 0x000100005e297824 */ /* 0x000fc400078e00ff */
[----:B------:R-:W-:Y:S01]  /*4000*/  FFMA.FTZ R156, R87, R122, -R156 ;  /* 0x0000007a579c7223 */ /* 0x000fe2000001089c */
[----:B------:R-:W-:Y:S02]  /*4010*/  IMAD.U32 R183, R183, 0x10000, RZ ;  /* 0x00010000b7b77824 */ /* 0x000fe400078e00ff */
[----:B------:R-:W-:Y:S01]  /*4020*/  FFMA.FTZ R87, R87, R119, R42 ;  /* 0x0000007757577223 */ /* 0x000fe2000001002a */
[----:B------:R-:W-:Y:S02]  /*4030*/  IMAD.U32 R43, R43, 0x10000, RZ ;  /* 0x000100002b2b7824 */ /* 0x000fe400078e00ff */
[----:B------:R-:W-:Y:S01]  /*4040*/  FFMA.FTZ R123, R92, R95, -R123 ;  /* 0x0000005f5c7b7223 */ /* 0x000fe2000001087b */
[C---:B------:R-:W-:Y:S01]  /*4050*/  FMUL.FTZ R42, R86.reuse, R93 ;  /* 0x0000005d562a7220 */ /* 0x040fe20000410000 */
[-C--:B------:R-:W-:Y:S01]  /*4060*/  FMUL.FTZ R86, R86, R184.reuse ;  /* 0x000000b856567220 */ /* 0x080fe20000410000 */
        /* <DEDUP_REMOVED lines=10> */
.L_x_485:
[----:B------:R-:W-:Y:S05]  /*4110*/  BSYNC B3 ;  /* 0x0000000000037941 */ /* 0x000fea0003800000 */
.L_x_484:
[----:B------:R-:W-:Y:S02]  /*4120*/  ULDC.64 UR4, c[0x0][0x208] ;  /* 0x0000820000047ab9 */ /* 0x000fe40000000a00 */
[----:B--2---:R3:W-:Y:S03]  /*4130*/  STG.E.128 desc[UR4][R60.64+0x100], R40 ;  /* 0x000100283c007986 */ /* 0x0047e6000c101d04 */
.L_x_483:
[----:B------:R-:W-:Y:S05]  /*4140*/  BSYNC B2 ;  /* 0x0000000000027941 */ /* 0x000fea0003800000 */
.L_x_482:
[----:B------:R-:W-:-:S13]  /*4150*/  ISETP.NE.AND P3, PT, R8, RZ, PT ;  /* 0x000000ff0800720c */ /* 0x000fda0003f65270 */
[----:B------:R-:W-:Y:S05]  /*4160*/  @!P3 BRA `(.L_x_473) ;  /* 0x0000000000d4b947 */ /* 0x000fea0003800000 */
[----:B-123--:R1:W2:Y:S01]  /*4170*/  LDS.128 R40, [R4+0x2bc00] ;  /* 0x02bc000004287984 */ /* 0x00e2a20000000c00 */
[----:B------:R-:W-:Y:S01]  /*4180*/  ISETP.GE.AND P3, PT, R216, R116, PT ;  /* 0x00000074d800720c */ /* 0x000fe20003f66270 */
[----:B------:R-:W-:-:S12]  /*4190*/  BSSY B2, `(.L_x_486) ;  /* 0x0000030000027945 */ /* 0x000fd80003800000 */
[----:B-1----:R-:W-:Y:S05]  /*41a0*/  @P3 BRA `(.L_x_487) ;  /* 0x0000000000b83947 */ /* 0x002fea0003800000 */
[--C-:B------:R-:W-:Y:S02]  /*41b0*/  SHF.R.U64 R84, R84, 0x10, R85.reuse ;  /* 0x0000001054547819 */ /* 0x100fe40000001255 */
[----:B------:R-:W-:Y:S02]  /*41c0*/  SHF.R.U32.HI R85, RZ, 0x10, R85 ;  /* 0x00000010ff557819 */ /* 0x000fe40000011655 */
[--C-:B------:R-:W-:Y:S02]  /*41d0*/  SHF.R.U32.HI R87, RZ, 0x10, R83.reuse ;  /* 0x00000010ff577819 */ /* 0x100fe40000011653 */
[----:B------:R-:W-:Y:S01]  /*41e0*/  SHF.R.U64 R86, R82, 0x10, R83 ;  /* 0x0000001052567819 */ /* 0x000fe20000001253 */
[----:B--2---:R-:W-:Y:S01]  /*41f0*/  IMAD.U32 R82, R42, 0x10000, RZ ;  /* 0x000100002a527824 */ /* 0x004fe200078e00ff */
[----:B------:R-:W-:Y:S02]  /*4200*/  PRMT R188, R188, 0x5410, R85 ;  /* 0x00005410bcbc7816 */ /* 0x000fe40000000055 */
[----:B------:R-:W-:-:S02]  /*4210*/  PRMT R182, R182, 0x5410, R87 ;  /* 0x00005410b6b67816 */ /* 0x000fc40000000057 */
[----:B------:R-:W-:Y:S01]  /*4220*/  PRMT R187, R187, 0x5410, R84 ;  /* 0x00005410bbbb7816 */ /* 0x000fe20000000054 */
[----:B------:R-:W-:Y:S01]  /*4230*/  IMAD.U32 R84, R188, 0x10000, RZ ;  /* 0x00010000bc547824 */ /* 0x000fe200078e00ff */
[----:B------:R-:W-:Y:S01]  /*4240*/  LOP3.LUT R83, R42, 0xffff0000, RZ, 0xc0, !PT ;  /* 0xffff00002a537812 */ /* 0x000fe200078ec0ff */
[----:B------:R-:W-:Y:S01]  /*4250*/  IMAD.U32 R87, R182, 0x10000, RZ ;  /* 0x00010000b6577824 */ /* 0x000fe200078e00ff */
[----:B------:R-:W-:Y:S02]  /*4260*/  PRMT R181, R181, 0x5410, R86 ;  /* 0x00005410b5b57816 */ /* 0x000fe40000000056 */
[----:B------:R-:W-:Y:S01]  /*4270*/  LOP3.LUT R85, R41, 0xffff0000, RZ, 0xc0, !PT ;  /* 0xffff000029557812 */ /* 0x000fe200078ec0ff */
[----:B------:R-:W-:Y:S01]  /*4280*/  FMUL.FTZ R119, R83, R84 ;  /* 0x0000005453777220 */ /* 0x000fe20000410000 */
[----:B------:R-:W-:Y:S01]  /*4290*/  LOP3.LUT R93, R187, 0xffff0000, RZ, 0xc0, !PT ;  /* 0xffff0000bb5d7812 */ /* 0x000fe200078ec0ff */
[----:B------:R-:W-:Y:S01]  /*42a0*/  FMUL.FTZ R83, R83, R87 ;  /* 0x0000005753537220 */ /* 0x000fe20000410000 */
[----:B------:R-:W-:Y:S01]  /*42b0*/  LOP3.LUT R92, R181, 0xffff0000, RZ, 0xc0, !PT ;  /* 0xffff0000b55c7812 */ /* 0x000fe200078ec0ff */
[----:B------:R-:W-:Y:S01]  /*42c0*/  IMAD.U32 R187, R187, 0x10000, RZ ;  /* 0x00010000bbbb7824 */ /* 0x000fe200078e00ff */
[----:B------:R-:W-:Y:S01]  /*42d0*/  SHF.L.U32 R86, R41, 0x10, RZ ;  /* 0x0000001029567819 */ /* 0x000fe200000006ff */
[----:B------:R-:W-:Y:S01]  /*42e0*/  IMAD.U32 R41, R40, 0x10000, RZ ;  /* 0x0001000028297824 */ /* 0x000fe200078e00ff */
[----:B------:R-:W-:Y:S01]  /*42f0*/  LOP3.LUT R42, R43, 0xffff0000, RZ, 0xc0, !PT ;  /* 0xffff00002b2a7812 */ /* 0x000fe200078ec0ff */
[C---:B------:R-:W-:Y:S01]  /*4300*/  FMUL.FTZ R95, R85.reuse, R93 ;  /* 0x0000005d555f7220 */ /* 0x040fe20000410000 */
[----:B------:R-:W-:Y:S01]  /*4310*/  LOP3.LUT R188, R188, 0xffff0000, RZ, 0xc0, !PT ;  /* 0xffff0000bcbc7812 */ /* 0x000fe200078ec0ff */
[----:B------:R-:W-:Y:S01]  /*4320*/  FMUL.FTZ R94, R85, R92 ;  /* 0x0000005c555e7220 */ /* 0x000fe20000410000 */
[----:B------:R-:W-:Y:S01]  /*4330*/  LOP3.LUT R182, R182, 0xffff0000, RZ, 0xc0, !PT ;  /* 0xffff0000b6b67812 */ /* 0x000fe200078ec0ff */
[----:B------:R-:W-:Y:S01]  /*4340*/  FFMA.FTZ R87, R82, R87, -R119 ;  /* 0x0000005752577223 */ /* 0x000fe20000010877 */
[----:B------:R-:W-:Y:S01]  /*4350*/  LOP3.LUT R40, R40, 0xffff0000, RZ, 0xc0, !PT ;  /* 0xffff000028287812 */ /* 0x000fe200078ec0ff */
[----:B------:R-:W-:-:S02]  /*4360*/  IMAD.U32 R181, R181, 0x10000, RZ ;  /* 0x00010000b5b57824 */ /* 0x000fc400078e00ff */
[----:B------:R-:W-:Y:S01]  /*4370*/  FFMA.FTZ R82, R82, R84, R83 ;  /* 0x0000005452527223 */ /* 0x000fe20000010053 */
[C---:B------:R-:W-:Y:S01]  /*4380*/  FMUL.FTZ R84, R42.reuse, R188 ;  /* 0x000000bc2a547220 */ /* 0x040fe20000410000 */
[----:B------:R-:W-:Y:S01]  /*4390*/  FMUL.FTZ R83, R42, R182 ;  /* 0x000000b62a537220 */ /* 0x000fe20000410000 */
[----:B------:R-:W-:Y:S01]  /*43a0*/  FFMA.FTZ R85, R86, R92, -R95 ;  /* 0x0000005c56557223 */ /* 0x000fe2000001085f */
[----:B------:R-:W-:Y:S01]  /*43b0*/  FMUL.FTZ R42, R40, R187 ;  /* 0x000000bb282a7220 */ /* 0x000fe20000410000 */
[----:B------:R-:W-:Y:S01]  /*43c0*/  FFMA.FTZ R86, R86, R93, R94 ;  /* 0x0000005d56567223 */ /* 0x000fe2000001005e */
[-C--:B------:R-:W-:Y:S01]  /*43d0*/  FMUL.FTZ R40, R40, R181.reuse ;  /* 0x000000b528287220 */ /* 0x080fe20000410000 */
[----:B------:R-:W-:Y:S02]  /*43e0*/  IMAD.U32 R43, R43, 0x10000, RZ ;  /* 0x000100002b2b7824 */ /* 0x000fe400078e00ff */
[C---:B------:R-:W-:Y:S01]  /*43f0*/  FFMA.FTZ R42, R41.reuse, R181, -R42 ;  /* 0x000000b5292a7223 */ /* 0x040fe2000001082a */
[----:B------:R-:W-:Y:S01]  /*4400*/  F2FP.BF16.F32.PACK_AB R82, R82, R87 ;  /* 0x000000575252723e */ /* 0x000fe200000010ff */
[----:B------:R-:W-:Y:S01]  /*4410*/  FFMA.FTZ R41, R41, R187, R40 ;  /* 0x000000bb29297223 */ /* 0x000fe20000010028 */
[C---:B------:R-:W-:Y:S01]  /*4420*/  FFMA.FTZ R84, R43.reuse, R182, -R84 ;  /* 0x000000b62b547223 */ /* 0x040fe20000010854 */
[----:B------:R-:W-:Y:S01]  /*4430*/  FFMA.FTZ R83, R43, R188, R83 ;  /* 0x000000bc2b537223 */ /* 0x000fe20000010053 */
[----:B------:R-:W-:-:S02]  /*4440*/  F2FP.BF16.F32.PACK_AB R85, R86, R85 ;  /* 0x000000555655723e */ /* 0x000fc400000010ff */
[----:B------:R-:W-:Y:S01]  /*4450*/  F2FP.BF16.F32.PACK_AB R40, R41, R42 ;  /* 0x0000002a2928723e */ /* 0x000fe200000010ff */
[----:B------:R-:W-:Y:S01]  /*4460*/  IMAD.MOV.U32 R42, RZ, RZ, R82 ;  /* 0x000000ffff2a7224 */ /* 0x000fe200078e0052 */
[----:B------:R-:W-:Y:S01]  /*4470*/  F2FP.BF16.F32.PACK_AB R43, R83, R84 ;  /* 0x00000054532b723e */ /* 0x000fe200000010ff */
[----:B------:R-:W-:-:S07]  /*4480*/  IMAD.MOV.U32 R41, RZ, RZ, R85 ;  /* 0x000000ffff297224 */ /* 0x000fce00078e0055 */
.L_x_487:
[----:B------:R-:W-:Y:S05]  /*4490*/  BSYNC B2 ;  /* 0x0000000000027941 */ /* 0x000fea0003800000 */
.L_x_486:
[----:B------:R-:W-:Y:S02]  /*44a0*/  ULDC.64 UR4, c[0x0][0x208] ;  /* 0x0000820000047ab9 */ /* 0x000fe40000000a00 */
[----:B--2---:R4:W-:Y:S03]  /*44b0*/  STG.E.128 desc[UR4][R60.64+0x180], R40 ;  /* 0x000180283c007986 */ /* 0x0049e6000c101d04 */
.L_x_473:
[----:B------:R-:W-:Y:S05]  /*44c0*/  BSYNC B1 ;  /* 0x0000000000017941 */ /* 0x000fea0003800000 */
.L_x_472:
[----:B------:R-:W-:Y:S04]  /*44d0*/  BSSY B1, `(.L_x_488) ;  /* 0x00000e3000017945 */ /* 0x000fe80003800000 */
[----:B------:R-:W-:Y:S05]  /*44e0*/  @P4 BRA `(.L_x_489) ;  /* 0x0000000c00844947 */ /* 0x000fea0003800000 */
[----:B------:R-:W-:Y:S01]  /*44f0*/  ISETP.NE.AND P3, PT, R26, RZ, PT ;  /* 0x000000ff1a00720c */ /* 0x000fe20003f65270 */
[----:B------:R-:W-:-:S12]  /*4500*/  BSSY B2, `(.L_x_490) ;  /* 0x0000037000027945 */ /* 0x000fd80003800000 */
[----:B------:R-:W-:Y:S05]  /*4510*/  @!P3 BRA `(.L_x_491) ;  /* 0x0000000000d4b947 */ /* 0x000fea0003800000 */
[----:B-1234-:R1:W2:Y:S01]  /*4520*/  LDS.128 R40, [R4+0x25400] ;  /* 0x0254000004287984 */ /* 0x01e2a20000000c00 */
[----:B------:R-:W-:Y:S01]  /*4530*/  ISETP.GE.AND P3, PT, R22, R116, PT ;  /* 0x000000741600720c */ /* 0x000fe20003f66270 */
[----:B------:R-:W-:-:S12]  /*4540*/  BSSY B3, `(.L_x_492) ;  /* 0x0000030000037945 */ /* 0x000fd80003800000 */
[----:B-1----:R-:W-:Y:S05]  /*4550*/  @P3 BRA `(.L_x_493) ;  /* 0x0000000000b83947 */ /* 0x002fea0003800000 */
[----:B------:R-:W-:Y:S01]  /*4560*/  SHF.R.U64 R83, R78, 0x10, R79 ;  /* 0x000000104e537819 */ /* 0x000fe2000000124f */
[----:B--2---:R-:W-:Y:S01]  /*4570*/  IMAD.U32 R60, R42, 0x10000, RZ ;  /* 0x000100002a3c7824 */ /* 0x004fe200078e00ff */
[--C-:B------:R-:W-:Y:S02]  /*4580*/  SHF.R.U64 R78, R80, 0x10, R81.reuse ;  /* 0x00000010504e7819 */ /* 0x100fe40000001251 */
[----:B------:R-:W-:Y:S02]  /*4590*/  SHF.R.U32.HI R81, RZ, 0x10, R81 ;  /* 0x00000010ff517819 */ /* 0x000fe40000011651 */
[----:B------:R-:W-:Y:S01]  /*45a0*/  SHF.R.U32.HI R82, RZ, 0x10, R79 ;  /* 0x00000010ff527819 */ /* 0x000fe2000001164f */
[----:B------:R-:W-:Y:S01]  /*45b0*/  IMAD.U32 R79, R41, 0x10000, RZ ;  /* 0x00010000294f7824 */ /* 0x000fe200078e00ff */
[----:B------:R-:W-:Y:S02]  /*45c0*/  PRMT R192, R192, 0x5410, R81 ;  /* 0x00005410c0c07816 */ /* 0x000fe40000000051 */
[----:B------:R-:W-:-:S02]  /*45d0*/  PRMT R178, R178, 0x5410, R83 ;  /* 0x00005410b2b27816 */ /* 0x000fc40000000053 */
[----:B------:R-:W-:Y:S01]  /*45e0*/  PRMT R179, R179, 0x5410, R82 ;  /* 0x00005410b3b37816 */ /* 0x000fe20000000052 */
[----:B------:R-:W-:Y:S01]  /*45f0*/  IMAD.U32 R83, R192, 0x10000, RZ ;  /* 0x00010000c0537824 */ /* 0x000fe200078e00ff */
[----:B------:R-:W-:Y:S02]  /*4600*/  PRMT R191, R191, 0x5410, R78 ;  /* 0x00005410bfbf7816 */ /* 0x000fe4000000004e */
[----:B------:R-:W-:Y:S01]  /*4610*/  LOP3.LUT R61, R42, 0xffff0000, RZ, 0xc0, !PT ;  /* 0xffff00002a3d7812 */ /* 0x000fe200078ec0ff */
[----:B------:R-:W-:Y:S01]  /*4620*/  IMAD.U32 R81, R179, 0x10000, RZ ;  /* 0x00010000b3517824 */ /* 0x000fe200078e00ff */
[----:B------:R-:W-:Y:S01]  /*4630*/  LOP3.LUT R78, R41, 0xffff0000, RZ, 0xc0, !PT ;  /* 0xffff0000294e7812 */ /* 0x000fe200078ec0ff */
[----:B------:R-:W-:Y:S01]  /*4640*/  IMAD.U32 R41, R40, 0x10000, RZ ;  /* 0x0001000028297824 */ /* 0x000fe200078e00ff */
[----:B------:R-:W-:Y:S01]  /*4650*/  LOP3.LUT R82, R191, 0xffff0000, RZ, 0xc0, !PT ;  /* 0xffff0000bf527812 */ /* 0x000fe200078ec0ff */
[C---:B------:R-:W-:Y:S01]  /*4660*/  FMUL.FTZ R87, R61.reuse, R83 ;  /* 0x000000533d577220 */ /* 0x040fe20000410000 */
[----:B------:R-:W-:Y:S01]  /*4670*/  LOP3.LUT R80, R178, 0xffff0000, RZ, 0xc0, !PT ;  /* 0xffff0000b2507812 */ /* 0x000fe200078ec0ff */
[-C--:B------:R-:W-:Y:S01]  /*4680*/  FMUL.FTZ R61, R61, R81.reuse ;  /* 0x000000513d3d7220 */ /* 0x080fe20000410000 */
[----:B------:R-:W-:Y:S01]  /*4690*/  LOP3.LUT R42, R43, 0xffff0000, RZ, 0xc0, !PT ;  /* 0xffff00002b2a7812 */ /* 0x000fe200078ec0ff */
[----:B------:R-:W-:Y:S01]  /*46a0*/  FMUL.FTZ R84, R78, R82 ;  /* 0x000000524e547220 */ /* 0x000fe20000410000 */
[----:B------:R-:W-:Y:S01]  /*46b0*/  LOP3.LUT R192, R192, 0xffff0000, RZ, 0xc0, !PT ;  /* 0xffff0000c0c07812 */ /* 0x000fe200078ec0ff */
[----:B------:R-:W-:Y:S01]  /*46c0*/  FMUL.FTZ R85, R78, R80 ;  /* 0x000000504e557220 */ /* 0x000fe20000410000 */
[----:B------:R-:W-:Y:S01]  /*46d0*/  LOP3.LUT R179, R179, 0xffff0000, RZ, 0xc0, !PT ;  /* 0xffff0000b3b37812 */ /* 0x000fe200078ec0ff */
[----:B------:R-:W-:Y:S01]  /*46e0*/  IMAD.U32 R191, R191, 0x10000, RZ ;  /* 0x00010000bfbf7824 */ /* 0x000fe200078e00ff */
[----:B------:R-:W-:Y:S01]  /*46f0*/  LOP3.LUT R78, R40, 0xffff0000, RZ, 0xc0, !PT ;  /* 0xffff0000284e7812 */ /* 0x000fe200078ec0ff */
[----:B------:R-:W-:Y:S01]  /*4700*/  FFMA.FTZ R87, R60, R81, -R87 ;  /* 0x000000513c577223 */ /* 0x000fe20000010857 */
[----:B------:R-:W-:-:S02]  /*4710*/  IMAD.U32 R178, R178, 0x10000, RZ ;  /* 0x00010000b2b27824 */ /* 0x000fc400078e00ff */
[C---:B------:R-:W-:Y:S01]  /*4720*/  FFMA.FTZ R40, R79.reuse, R80, -R84 ;  /* 0x000000504f287223 */ /* 0x040fe20000010854 */
[----:B------:R-:W-:Y:S01]  /*4730*/  FFMA.FTZ R60, R60, R83, R61 ;  /* 0x000000533c3c7223 */ /* 0x000fe2000001003d */
[C---:B------:R-:W-:Y:S01]  /*4740*/  FMUL.FTZ R80, R42.reuse, R192 ;  /* 0x000000c02a507220 */ /* 0x040fe20000410000 */
[----:B------:R-:W-:Y:S01]  /*4750*/  FMUL.FTZ R61, R42, R179 ;  /* 0x000000b32a3d7220 */ /* 0x000fe20000410000 */
[C---:B------:R-:W-:Y:S01]  /*4760*/  FMUL.FTZ R42, R78.reuse, R191 ;  /* 0x000000bf4e2a7220 */ /* 0x040fe20000410000 */
        /* <DEDUP_REMOVED lines=13> */
.L_x_493:
[----:B------:R-:W-:Y:S05]  /*4840*/  BSYNC B3 ;  /* 0x0000000000037941 */ /* 0x000fea0003800000 */
.L_x_492:
[----:B------:R-:W-:Y:S02]  /*4850*/  ULDC.64 UR4, c[0x0][0x208] ;  /* 0x0000820000047ab9 */ /* 0x000fe40000000a00 */
[----:B--2---:R1:W-:Y:S03]  /*4860*/  STG.E.128 desc[UR4][R54.64], R40 ;  /* 0x0000002836007986 */ /* 0x0043e6000c101d04 */
.L_x_491:
[----:B------:R-:W-:Y:S05]  /*4870*/  BSYNC B2 ;  /* 0x0000000000027941 */ /* 0x000fea0003800000 */
.L_x_490:
[----:B------:R-:W-:Y:S01]  /*4880*/  ISETP.NE.AND P3, PT, R10, RZ, PT ;  /* 0x000000ff0a00720c */ /* 0x000fe20003f65270 */
[----:B------:R-:W-:-:S12]  /*4890*/  BSSY B2, `(.L_x_494) ;  /* 0x0000036000027945 */ /* 0x000fd80003800000 */
[----:B------:R-:W-:Y:S05]  /*48a0*/  @!P3 BRA `(.L_x_495) ;  /* 0x0000000000d0b947 */ /* 0x000fea0003800000 */
[----:B-1234-:R1:W2:Y:S01]  /*48b0*/  LDS.128 R40, [R4+0x27c00] ;  /* 0x027c000004287984 */ /* 0x01e2a20000000c00 */
[----:B------:R-:W-:Y:S01]  /*48c0*/  ISETP.GE.AND P3, PT, R215, R116, PT ;  /* 0x00000074d700720c */ /* 0x000fe20003f66270 */
[----:B------:R-:W-:-:S12]  /*48d0*/  BSSY B3, `(.L_x_496) ;  /* 0x000002f000037945 */ /* 0x000fd80003800000 */
[----:B-1----:R-:W-:Y:S05]  /*48e0*/  @P3 BRA `(.L_x_497) ;  /* 0x0000000000b43947 */ /* 0x002fea0003800000 */
[--C-:B------:R-:W-:Y:S02]  /*48f0*/  SHF.R.U64 R61, R76, 0x10, R77.reuse ;  /* 0x000000104c3d7819 */ /* 0x100fe4000000124d */
[----:B------:R-:W-:Y:S02]  /*4900*/  SHF.R.U32.HI R76, RZ, 0x10, R77 ;  /* 0x00000010ff4c7819 */ /* 0x000fe4000001164d */
[--C-:B------:R-:W-:Y:S02]  /*4910*/  SHF.R.U32.HI R78, RZ, 0x10, R75.reuse ;  /* 0x00000010ff4e7819 */ /* 0x100fe4000001164b */
[----:B------:R-:W-:Y:S02]  /*4920*/  SHF.R.U64 R79, R74, 0x10, R75 ;  /* 0x000000104a4f7819 */ /* 0x000fe4000000124b */
[----:B------:R-:W-:Y:S02]  /*4930*/  PRMT R177, R177, 0x5410, R76 ;  /* 0x00005410b1b17816 */ /* 0x000fe4000000004c */
[----:B------:R-:W-:-:S02]  /*4940*/  PRMT R175, R175, 0x5410, R78 ;  /* 0x00005410afaf7816 */ /* 0x000fc4000000004e */
[----:B------:R-:W-:Y:S02]  /*4950*/  PRMT R176, R176, 0x5410, R61 ;  /* 0x00005410b0b07816 */ /* 0x000fe4000000003d */
[----:B--2---:R-:W-:Y:S01]  /*4960*/  LOP3.LUT R75, R42, 0xffff0000, RZ, 0xc0, !PT ;  /* 0xffff00002a4b7812 */ /* 0x004fe200078ec0ff */
[----:B------:R-:W-:Y:S01]  /*4970*/  IMAD.U32 R77, R175, 0x10000, RZ ;  /* 0x00010000af4d7824 */ /* 0x000fe200078e00ff */
[----:B------:R-:W-:Y:S01]  /*4980*/  PRMT R174, R174, 0x5410, R79 ;  /* 0x00005410aeae7816 */ /* 0x000fe2000000004f */
[----:B------:R-:W-:Y:S01]  /*4990*/  IMAD.U32 R79, R177, 0x10000, RZ ;  /* 0x00010000b14f7824 */ /* 0x000fe200078e00ff */
[----:B------:R-:W-:Y:S02]  /*49a0*/  LOP3.LUT R61, R41, 0xffff0000, RZ, 0xc0, !PT ;  /* 0xffff0000293d7812 */ /* 0x000fe400078ec0ff */
[----:B------:R-:W-:Y:S01]  /*49b0*/  LOP3.LUT R78, R176, 0xffff0000, RZ, 0xc0, !PT ;  /* 0xffff0000b04e7812 */ /* 0x000fe200078ec0ff */
[----:B------:R-:W-:Y:S01]  /*49c0*/  FMUL.FTZ R81, R75, R79 ;  /* 0x0000004f4b517220 */ /* 0x000fe20000410000 */
[----:B------:R-:W-:Y:S01]  /*49d0*/  SHF.L.U32 R74, R42, 0x10, RZ ;  /* 0x000000102a4a7819 */ /* 0x000fe200000006ff */
[C---:B------:R-:W-:Y:S01]  /*49e0*/  IMAD.U32 R42, R43.reuse, 0x10000, RZ ;  /* 0x000100002b2a7824 */ /* 0x040fe200078e00ff */
[----:B------:R-:W-:Y:S01]  /*49f0*/  LOP3.LUT R60, R43, 0xffff0000, RZ, 0xc0, !PT ;  /* 0xffff00002b3c7812 */ /* 0x000fe200078ec0ff */
[----:B------:R-:W-:Y:S01]  /*4a00*/  IMAD.U32 R43, R41, 0x10000, RZ ;  /* 0x00010000292b7824 */ /* 0x000fe200078e00ff */
[----:B------:R-:W-:Y:S01]  /*4a10*/  LOP3.LUT R76, R174, 0xffff0000, RZ, 0xc0, !PT ;  /* 0xffff0000ae4c7812 */ /* 0x000fe200078ec0ff */
[----:B------:R-:W-:Y:S01]  /*4a20*/  FMUL.FTZ R80, R61, R78 ;  /* 0x0000004e3d507220 */ /* 0x000fe20000410000 */
[-C--:B------:R-:W-:Y:S01]  /*4a30*/  FMUL.FTZ R75, R75, R77.reuse ;  /* 0x0000004d4b4b7220 */ /* 0x080fe20000410000 */
[----:B------:R-:W-:Y:S01]  /*4a40*/  LOP3.LUT R177, R177, 0xffff0000, RZ, 0xc0, !PT ;  /* 0xffff0000b1b17812 */ /* 0x000fe200078ec0ff */
[----:B------:R-:W-:Y:S01]  /*4a50*/  IMAD.U32 R41, R40, 0x10000, RZ ;  /* 0x0001000028297824 */ /* 0x000fe200078e00ff */
[----:B------:R-:W-:Y:S01]  /*4a60*/  LOP3.LUT R175, R175, 0xffff0000, RZ, 0xc0, !PT ;  /* 0xffff0000afaf7812 */ /* 0x000fe200078ec0ff */
[----:B------:R-:W-:Y:S01]  /*4a70*/  FFMA.FTZ R81, R74, R77, -R81 ;  /* 0x0000004d4a517223 */ /* 0x000fe20000010851 */
[-C--:B------:R-:W-:Y:S01]  /*4a80*/  FMUL.FTZ R61, R61, R76.reuse ;  /* 0x0000004c3d3d7220 */ /* 0x080fe20000410000 */
[----:B------:R-:W-:Y:S01]  /*4a90*/  LOP3.LUT R40, R40, 0xffff0000, RZ, 0xc0, !PT ;  /* 0xffff000028287812 */ /* 0x000fe200078ec0ff */
[----:B------:R-:W-:Y:S01]  /*4aa0*/  FFMA.FTZ R80, R43, R76, -R80 ;  /* 0x0000004c2b507223 */ /* 0x000fe20000010850 */
[----:B------:R-:W-:Y:S01]  /*4ab0*/  FFMA.FTZ R74, R74, R79, R75 ;  /* 0x0000004f4a4a7223 */ /* 0x000fe2000001004b */
[----:B------:R-:W-:-:S02]  /*4ac0*/  IMAD.U32 R176, R176, 0x10000, RZ ;  /* 0x00010000b0b07824 */ /* 0x000fc400078e00ff */
[----:B------:R-:W-:Y:S01]  /*4ad0*/  FMUL.FTZ R75, R60, R177 ;  /* 0x000000b13c4b7220 */ /* 0x000fe20000410000 */
[----:B------:R-:W-:Y:S02]  /*4ae0*/  IMAD.U32 R174, R174, 0x10000, RZ ;  /* 0x00010000aeae7824 */ /* 0x000fe400078e00ff */
[-C--:B------:R-:W-:Y:S01]  /*4af0*/  FMUL.FTZ R76, R60, R175.reuse ;  /* 0x000000af3c4c7220 */ /* 0x080fe20000410000 */
[----:B------:R-:W-:Y:S01]  /*4b00*/  FFMA.FTZ R61, R43, R78, R61 ;  /* 0x0000004e2b3d7223 */ /* 0x000fe2000001003d */
[C---:B------:R-:W-:Y:S01]  /*4b10*/  FMUL.FTZ R60, R40.reuse, R176 ;  /* 0x000000b0283c7220 */ /* 0x040fe20000410000 */
[-C--:B------:R-:W-:Y:S01]  /*4b20*/  FMUL.FTZ R43, R40, R174.reuse ;  /* 0x000000ae282b7220 */ /* 0x080fe20000410000 */
[C---:B------:R-:W-:Y:S01]  /*4b30*/  FFMA.FTZ R75, R42.reuse, R175, -R75 ;  /* 0x000000af2a4b7223 */ /* 0x040fe2000001084b */
[----:B------:R-:W-:Y:S01]  /*4b40*/  FFMA.FTZ R76, R42, R177, R76 ;  /* 0x000000b12a4c7223 */ /* 0x000fe2000001004c */
[C---:B------:R-:W-:Y:S01]  /*4b50*/  FFMA.FTZ R60, R41.reuse, R174, -R60 ;  /* 0x000000ae293c7223 */ /* 0x040fe2000001083c */
[----:B------:R-:W-:Y:S01]  /*4b60*/  FFMA.FTZ R43, R41, R176, R43 ;  /* 0x000000b0292b7223 */ /* 0x000fe2000001002b */
[----:B------:R-:W-:-:S02]  /*4b70*/  F2FP.BF16.F32.PACK_AB R41, R61, R80 ;  /* 0x000000503d29723e */ /* 0x000fc400000010ff */
[----:B------:R-:W-:Y:S02]  /*4b80*/  F2FP.BF16.F32.PACK_AB R75, R76, R75 ;  /* 0x0000004b4c4b723e */ /* 0x000fe400000010ff */
[----:B------:R-:W-:Y:S02]  /*4b90*/  F2FP.BF16.F32.PACK_AB R40, R43, R60 ;  /* 0x0000003c2b28723e */ /* 0x000fe400000010ff */
[----:B------:R-:W-:Y:S01]  /*4ba0*/  F2FP.BF16.F32.PACK_AB R42, R74, R81 ;  /* 0x000000514a2a723e */ /* 0x000fe200000010ff */
[----:B------:R-:W-:-:S07]  /*4bb0*/  IMAD.MOV.U32 R43, RZ, RZ, R75 ;  /* 0x000000ffff2b7224 */ /* 0x000fce00078e004b */
.L_x_497:
[----:B------:R-:W-:Y:S05]  /*4bc0*/  BSYNC B3 ;  /* 0x0000000000037941 */ /* 0x000fea0003800000 */
.L_x_496:
[----:B------:R-:W-:Y:S02]  /*4bd0*/  ULDC.64 UR4, c[0x0][0x208] ;  /* 0x0000820000047ab9 */ /* 0x000fe40000000a00 */
[----:B--2---:R1:W-:Y:S03]  /*4be0*/  STG.E.128 desc[UR4][R54.64+0x80], R40 ;  /* 0x0000802836007986 */ /* 0x0043e6000c101d04 */
.L_x_495:
[----:B------:R-:W-:Y:S05]  /*4bf0*/  BSYNC B2 ;  /* 0x0000000000027941 */ /* 0x000fea0003800000 */
.L_x_494:
[----:B------:R-:W-:Y:S01]  /*4c00*/  ISETP.NE.AND P3, PT, R9, RZ, PT ;  /* 0x000000ff0900720c */ /* 0x000fe20003f65270 */
[----:B------:R-:W-:-:S12]  /*4c10*/  BSSY B2, `(.L_x_498) ;  /* 0x0000037000027945 */ /* 0x000fd80003800000 */
[----:B------:R-:W-:Y:S05]  /*4c20*/  @!P3 BRA `(.L_x_499) ;  /* 0x0000000000d4b947 */ /* 0x000fea0003800000 */
[----:B-1234-:R1:W2:Y:S01]  /*4c30*/  LDS.128 R40, [R4+0x2a400] ;  /* 0x02a4000004287984 */ /* 0x01e2a20000000c00 */
[----:B------:R-:W-:Y:S01]  /*4c40*/  ISETP.GE.AND P3, PT, R214, R116, PT ;  /* 0x00000074d600720c */ /* 0x000fe20003f66270 */
[----:B------:R-:W-:-:S12]  /*4c50*/  BSSY B3, `(.L_x_500) ;  /* 0x0000030000037945 */ /* 0x000fd80003800000 */
[----:B-1----:R-:W-:Y:S05]  /*4c60*/  @P3 BRA `(.L_x_501) ;  /* 0x0000000000b83947 */ /* 0x002fea0003800000 */
[--C-:B------:R-:W-:Y:S01]  /*4c70*/  SHF.R.U64 R75, R72, 0x10, R73.reuse ;  /* 0x00000010484b7819 */ /* 0x100fe20000001249 */
[----:B--2---:R-:W-:Y:S01]  /*4c80*/  IMAD.U32 R60, R42, 0x10000, RZ ;  /* 0x000100002a3c7824 */ /* 0x004fe200078e00ff */
[----:B------:R-:W-:Y:S02]  /*4c90*/  SHF.R.U32.HI R72, RZ, 0x10, R73 ;  /* 0x00000010ff487819 */ /* 0x000fe40000011649 */
[--C-:B------:R-:W-:Y:S02]  /*4ca0*/  SHF.R.U32.HI R74, RZ, 0x10, R71.reuse ;  /* 0x00000010ff4a7819 */ /* 0x100fe40000011647 */
[----:B------:R-:W-:Y:S01]  /*4cb0*/  SHF.R.U64 R76, R70, 0x10, R71 ;  /* 0x00000010464c7819 */ /* 0x000fe20000001247 */
[----:B------:R-:W-:Y:S01]  /*4cc0*/  IMAD.U32 R70, R43, 0x10000, RZ ;  /* 0x000100002b467824 */ /* 0x000fe200078e00ff */
[----:B------:R-:W-:Y:S02]  /*4cd0*/  PRMT R173, R173, 0x5410, R72 ;  /* 0x00005410adad7816 */ /* 0x000fe40000000048 */
[----:B------:R-:W-:-:S02]  /*4ce0*/  PRMT R169, R169, 0x5410, R74 ;  /* 0x00005410a9a97816 */ /* 0x000fc4000000004a */
[----:B------:R-:W-:Y:S01]  /*4cf0*/  PRMT R172, R172, 0x5410, R75 ;  /* 0x00005410acac7816 */ /* 0x000fe2000000004b */
[----:B------:R-:W-:Y:S01]  /*4d00*/  IMAD.U32 R75, R173, 0x10000, RZ ;  /* 0x00010000ad4b7824 */ /* 0x000fe200078e00ff */
[----:B------:R-:W-:Y:S01]  /*4d10*/  LOP3.LUT R61, R42, 0xffff0000, RZ, 0xc0, !PT ;  /* 0xffff00002a3d7812 */ /* 0x000fe200078ec0ff */
[----:B------:R-:W-:Y:S01]  /*4d20*/  IMAD.U32 R73, R169, 0x10000, RZ ;  /* 0x00010000a9497824 */ /* 0x000fe200078e00ff */
[----:B------:R-:W-:Y:S01]  /*4d30*/  LOP3.LUT R71, R43, 0xffff0000, RZ, 0xc0, !PT ;  /* 0xffff00002b477812 */ /* 0x000fe200078ec0ff */
[----:B------:R-:W-:Y:S01]  /*4d40*/  IMAD.U32 R42, R41, 0x10000, RZ ;  /* 0x00010000292a7824 */ /* 0x000fe200078e00ff */
[----:B------:R-:W-:Y:S01]  /*4d50*/  PRMT R171, R171, 0x5410, R76 ;  /* 0x00005410abab7816 */ /* 0x000fe2000000004c */
[----:B------:R-:W-:Y:S01]  /*4d60*/  FMUL.FTZ R79, R61, R75 ;  /* 0x0000004b3d4f7220 */ /* 0x000fe20000410000 */
[----:B------:R-:W-:Y:S01]  /*4d70*/  LOP3.LUT R43, R41, 0xffff0000, RZ, 0xc0, !PT ;  /* 0xffff0000292b7812 */ /* 0x000fe200078ec0ff */
[-C--:B------:R-:W-:Y:S01]  /*4d80*/  FMUL.FTZ R61, R61, R73.reuse ;  /* 0x000000493d3d7220 */ /* 0x080fe20000410000 */
[----:B------:R-:W-:Y:S01]  /*4d90*/  LOP3.LUT R74, R172, 0xffff0000, RZ, 0xc0, !PT ;  /* 0xffff0000ac4a7812 */ /* 0x000fe200078ec0ff */
[----:B------:R-:W-:Y:S01]  /*4da0*/  IMAD.U32 R41, R40, 0x10000, RZ ;  /* 0x0001000028297824 */ /* 0x000fe200078e00ff */
[----:B------:R-:W-:Y:S01]  /*4db0*/  LOP3.LUT R72, R171, 0xffff0000, RZ, 0xc0, !PT ;  /* 0xffff0000ab487812 */ /* 0x000fe200078ec0ff */
[----:B------:R-:W-:Y:S01]  /*4dc0*/  FFMA.FTZ R79, R60, R73, -R79 ;  /* 0x000000493c4f7223 */ /* 0x000fe2000001084f */
[----:B------:R-:W-:Y:S01]  /*4dd0*/  LOP3.LUT R173, R173, 0xffff0000, RZ, 0xc0, !PT ;  /* 0xffff0000adad7812 */ /* 0x000fe200078ec0ff */
[----:B------:R-:W-:Y:S01]  /*4de0*/  FMUL.FTZ R77, R43, R74 ;  /* 0x0000004a2b4d7220 */ /* 0x000fe20000410000 */
[----:B------:R-:W-:Y:S01]  /*4df0*/  LOP3.LUT R169, R169, 0xffff0000, RZ, 0xc0, !PT ;  /* 0xffff0000a9a97812 */ /* 0x000fe200078ec0ff */
[-C--:B------:R-:W-:Y:S01]  /*4e00*/  FMUL.FTZ R43, R43, R72.reuse ;  /* 0x000000482b2b7220 */ /* 0x080fe20000410000 */
[----:B------:R-:W-:Y:S01]  /*4e10*/  LOP3.LUT R40, R40, 0xffff0000, RZ, 0xc0, !PT ;  /* 0xffff000028287812 */ /* 0x000fe200078ec0ff */
[----:B------:R-:W-:Y:S01]  /*4e20*/  FFMA.FTZ R77, R42, R72, -R77 ;  /* 0x000000482a4d7223 */ /* 0x000fe2000001084d */
[----:B------:R-:W-:-:S02]  /*4e30*/  IMAD.U32 R172, R172, 0x10000, RZ ;  /* 0x00010000acac7824 */ /* 0x000fc400078e00ff */
[----:B------:R-:W-:Y:S01]  /*4e40*/  FFMA.FTZ R60, R60, R75, R61 ;  /* 0x0000004b3c3c7223 */ /* 0x000fe2000001003d */
[----:B------:R-:W-:Y:S02]  /*4e50*/  IMAD.U32 R171, R171, 0x10000, RZ ;  /* 0x00010000abab7824 */ /* 0x000fe400078e00ff */
[C---:B------:R-:W-:Y:S01]  /*4e60*/  FMUL.FTZ R61, R71.reuse, R173 ;  /* 0x000000ad473d7220 */ /* 0x040fe20000410000 */
[----:B------:R-:W-:Y:S01]  /*4e70*/  FMUL.FTZ R72, R71, R169 ;  /* 0x000000a947487220 */ /* 0x000fe20000410000 */
[----:B------:R-:W-:Y:S01]  /*4e80*/  FFMA.FTZ R74, R42, R74, R43 ;  /* 0x0000004a2a4a7223 */ /* 0x000fe2000001002b */
[CC--:B------:R-:W-:Y:S01]  /*4e90*/  FMUL.FTZ R42, R40.reuse, R172.reuse ;  /* 0x000000ac282a7220 */ /* 0x0c0fe20000410000 */
[----:B------:R-:W-:Y:S01]  /*4ea0*/  FMUL.FTZ R43, R40, R171 ;  /* 0x000000ab282b7220 */ /* 0x000fe20000410000 */
[C---:B------:R-:W-:Y:S01]  /*4eb0*/  FFMA.FTZ R61, R70.reuse, R169, -R61 ;  /* 0x000000a9463d7223 */ /* 0x040fe2000001083d */
[----:B------:R-:W-:Y:S01]  /*4ec0*/  FFMA.FTZ R72, R70, R173, R72 ;  /* 0x000000ad46487223 */ /* 0x000fe20000010048 */
[C---:B------:R-:W-:Y:S01]  /*4ed0*/  FFMA.FTZ R42, R41.reuse, R171, -R42 ;  /* 0x000000ab292a7223 */ /* 0x040fe2000001082a */
[----:B------:R-:W-:Y:S01]  /*4ee0*/  FFMA.FTZ R43, R41, R172, R43 ;  /* 0x000000ac292b7223 */ /* 0x000fe2000001002b */
[----:B------:R-:W-:-:S02]  /*4ef0*/  F2FP.BF16.F32.PACK_AB R60, R60, R79 ;  /* 0x0000004f3c3c723e */ /* 0x000fc400000010ff */
[----:B------:R-:W-:Y:S02]  /*4f00*/  F2FP.BF16.F32.PACK_AB R61, R72, R61 ;  /* 0x0000003d483d723e */ /* 0x000fe400000010ff */
[----:B------:R-:W-:Y:S01]  /*4f10*/  F2FP.BF16.F32.PACK_AB R40, R43, R42 ;  /* 0x0000002a2b28723e */ /* 0x000fe200000010ff */
[----:B------:R-:W-:Y:S01]  /*4f20*/  IMAD.MOV.U32 R42, RZ, RZ, R60 ;  /* 0x000000ffff2a7224 */ /* 0x000fe200078e003c */
[----:B------:R-:W-:Y:S02]  /*4f30*/  F2FP.BF16.F32.PACK_AB R41, R74, R77 ;  /* 0x0000004d4a29723e */ /* 0x000fe400000010ff */
[----:B------:R-:W-:-:S07]  /*4f40*/  MOV R43, R61 ;  /* 0x0000003d002b7202 */ /* 0x000fce0000000f00 */
.L_x_501:
[----:B------:R-:W-:Y:S05]  /*4f50*/  BSYNC B3 ;  /* 0x0000000000037941 */ /* 0x000fea0003800000 */
.L_x_500:
[----:B------:R-:W-:Y:S02]  /*4f60*/  ULDC.64 UR4, c[0x0][0x208] ;  /* 0x0000820000047ab9 */ /* 0x000fe40000000a00 */
[----:B--2---:R1:W-:Y:S03]  /*4f70*/  STG.E.128 desc[UR4][R54.64+0x100], R40 ;  /* 0x0001002836007986 */ /* 0x0043e6000c101d04 */
.L_x_499:
[----:B------:R-:W-:Y:S05]  /*4f80*/  BSYNC B2 ;  /* 0x0000000000027941 */ /* 0x000fea0003800000 */
.L_x_498:
[----:B------:R-:W-:-:S13]  /*4f90*/  ISETP.NE.AND P3, PT, R8, RZ, PT ;  /* 0x000000ff0800720c */ /* 0x000fda0003f65270 */
[----:B------:R-:W-:Y:S05]  /*4fa0*/  @!P3 BRA `(.L_x_489) ;  /* 0x0000000000d4b947 */ /* 0x000fea0003800000 */
[----:B-1234-:R1:W2:Y:S01]  /*4fb0*/  LDS.128 R40, [R4+0x2cc00] ;  /* 0x02cc000004287984 */ /* 0x01e2a20000000c00 */
[----:B------:R-:W-:Y:S01]  /*4fc0*/  ISETP.GE.AND P3, PT, R216, R116, PT ;  /* 0x00000074d800720c */ /* 0x000fe20003f66270 */
[----:B------:R-:W-:-:S12]  /*4fd0*/  BSSY B2, `(.L_x_502) ;  /* 0x0000030000027945 */ /* 0x000fd80003800000 */
[----:B-1----:R-:W-:Y:S05]  /*4fe0*/  @P3 BRA `(.L_x_503) ;  /* 0x0000000000b83947 */ /* 0x002fea0003800000 */
[----:B------:R-:W-:Y:S01]  /*4ff0*/  SHF.R.U64 R68, R68, 0x10, R69 ;  /* 0x0000001044447819 */ /* 0x000fe20000001245 */
[----:B--2---:R-:W-:Y:S01]  /*5000*/  IMAD.U32 R60, R42, 0x10000, RZ ;  /* 0x000100002a3c7824 */ /* 0x004fe200078e00ff */
[----:B------:R-:W-:Y:S01]  /*5010*/  SHF.R.U64 R70, R66, 0x10, R67 ;  /* 0x0000001042467819 */ /* 0x000fe20000001243 */
[----:B------:R-:W-:Y:S01]  /*5020*/  IMAD.U32 R66, R43, 0x10000, RZ ;  /* 0x000100002b427824 */ /* 0x000fe200078e00ff */
[----:B------:R-:W-:Y:S02]  /*5030*/  SHF.R.U32.HI R69, RZ, 0x10, R69 ;  /* 0x00000010ff457819 */ /* 0x000fe40000011645 */
[----:B------:R-:W-:Y:S02]  /*5040*/  SHF.R.U32.HI R71, RZ, 0x10, R67 ;  /* 0x00000010ff477819 */ /* 0x000fe40000011643 */
[----:B------:R-:W-:Y:S02]  /*5050*/  PRMT R165, R165, 0x5410, R68 ;  /* 0x00005410a5a57816 */ /* 0x000fe40000000044 */
[----:B------:R-:W-:-:S02]  /*5060*/  PRMT R167, R167, 0x5410, R70 ;  /* 0x00005410a7a77816 */ /* 0x000fc40000000046 */
[----:B------:R-:W-:Y:S02]  /*5070*/  PRMT R164, R164, 0x5410, R69 ;  /* 0x00005410a4a47816 */ /* 0x000fe40000000045 */
[----:B------:R-:W-:Y:S02]  /*5080*/  LOP3.LUT R67, R43, 0xffff0000, RZ, 0xc0, !PT ;  /* 0xffff00002b437812 */ /* 0x000fe400078ec0ff */
[----:B------:R-:W-:Y:S01]  /*5090*/  PRMT R166, R166, 0x5410, R71 ;  /* 0x00005410a6a67816 */ /* 0x000fe20000000047 */
[----:B------:R-:W-:Y:S01]  /*50a0*/  IMAD.U32 R71, R164, 0x10000, RZ ;  /* 0x00010000a4477824 */ /* 0x000fe200078e00ff */
[----:B------:R-:W-:Y:S02]  /*50b0*/  LOP3.LUT R43, R41, 0xffff0000, RZ, 0xc0, !PT ;  /* 0xffff0000292b7812 */ /* 0x000fe400078ec0ff */
[----:B------:R-:W-:Y:S01]  /*50c0*/  LOP3.LUT R70, R165, 0xffff0000, RZ, 0xc0, !PT ;  /* 0xffff0000a5467812 */ /* 0x000fe200078ec0ff */
[----:B------:R-:W-:Y:S01]  /*50d0*/  IMAD.U32 R69, R166, 0x10000, RZ ;  /* 0x00010000a6457824 */ /* 0x000fe200078e00ff */
[----:B------:R-:W-:Y:S01]  /*50e0*/  LOP3.LUT R68, R167, 0xffff0000, RZ, 0xc0, !PT ;  /* 0xffff0000a7447812 */ /* 0x000fe200078ec0ff */
[----:B------:R-:W-:Y:S01]  /*50f0*/  IMAD.U32 R165, R165, 0x10000, RZ ;  /* 0x00010000a5a57824 */ /* 0x000fe200078e00ff */
[----:B------:R-:W-:Y:S01]  /*5100*/  LOP3.LUT R61, R42, 0xffff0000, RZ, 0xc0, !PT ;  /* 0xffff00002a3d7812 */ /* 0x000fe200078ec0ff */
[----:B------:R-:W-:-:S02]  /*5110*/  IMAD.U32 R42, R41, 0x10000, RZ ;  /* 0x00010000292a7824 */ /* 0x000fc400078e00ff */
[C---:B------:R-:W-:Y:S01]  /*5120*/  FMUL.FTZ R73, R43.reuse, R70 ;  /* 0x000000462b497220 */ /* 0x040fe20000410000 */
[C---:B------:R-:W-:Y:S02]  /*5130*/  IMAD.U32 R41, R40.reuse, 0x10000, RZ ;  /* 0x0001000028297824 */ /* 0x040fe400078e00ff */
[-C--:B------:R-:W-:Y:S01]  /*5140*/  FMUL.FTZ R43, R43, R68.reuse ;  /* 0x000000442b2b7220 */ /* 0x080fe20000410000 */
[----:B------:R-:W-:Y:S01]  /*5150*/  LOP3.LUT R40, R40, 0xffff0000, RZ, 0xc0, !PT ;  /* 0xffff000028287812 */ /* 0x000fe200078ec0ff */
[C---:B------:R-:W-:Y:S01]  /*5160*/  FMUL.FTZ R75, R61.reuse, R71 ;  /* 0x000000473d4b7220 */ /* 0x040fe20000410000 */
[----:B------:R-:W-:Y:S01]  /*5170*/  LOP3.LUT R164, R164, 0xffff0000, RZ, 0xc0, !PT ;  /* 0xffff0000a4a47812 */ /* 0x000fe200078ec0ff */
[-C--:B------:R-:W-:Y:S01]  /*5180*/  FMUL.FTZ R61, R61, R69.reuse ;  /* 0x000000453d3d7220 */ /* 0x080fe20000410000 */
[----:B------:R-:W-:Y:S01]  /*5190*/  LOP3.LUT R166, R166, 0xffff0000, RZ, 0xc0, !PT ;  /* 0xffff0000a6a67812 */ /* 0x000fe200078ec0ff */
[----:B------:R-:W-:Y:S02]  /*51a0*/  IMAD.U32 R167, R167, 0x10000, RZ ;  /* 0x00010000a7a77824 */ /* 0x000fe400078e00ff */
[C---:B------:R-:W-:Y:S01]  /*51b0*/  FFMA.FTZ R73, R42.reuse, R68, -R73 ;  /* 0x000000442a497223 */ /* 0x040fe20000010849 */
[----:B------:R-:W-:Y:S01]  /*51c0*/  FFMA.FTZ R70, R42, R70, R43 ;  /* 0x000000462a467223 */ /* 0x000fe2000001002b */
[----:B------:R-:W-:Y:S01]  /*51d0*/  FFMA.FTZ R75, R60, R69, -R75 ;  /* 0x000000453c4b7223 */ /* 0x000fe2000001084b */
[----:B------:R-:W-:Y:S01]  /*51e0*/  FMUL.FTZ R42, R40, R165 ;  /* 0x000000a5282a7220 */ /* 0x000fe20000410000 */
[----:B------:R-:W-:Y:S01]  /*51f0*/  FFMA.FTZ R60, R60, R71, R61 ;  /* 0x000000473c3c7223 */ /* 0x000fe2000001003d */
[C---:B------:R-:W-:Y:S01]  /*5200*/  FMUL.FTZ R43, R67.reuse, R164 ;  /* 0x000000a4432b7220 */ /* 0x040fe20000410000 */
[-C--:B------:R-:W-:Y:S01]  /*5210*/  FMUL.FTZ R40, R40, R167.reuse ;  /* 0x000000a728287220 */ /* 0x080fe20000410000 */
        /* <DEDUP_REMOVED lines=9> */
[----:B------:R-:W-:Y:S01]  /*52b0*/  F2FP.BF16.F32.PACK_AB R43, R66, R43 ;  /* 0x0000002b422b723e */ /* 0x000fe200000010ff */
[----:B------:R-:W-:-:S07]  /*52c0*/  IMAD.MOV.U32 R42, RZ, RZ, R60 ;  /* 0x000000ffff2a7224 */ /* 0x000fce00078e003c */
.L_x_503:
[----:B------:R-:W-:Y:S05]  /*52d0*/  BSYNC B2 ;  /* 0x0000000000027941 */ /* 0x000fea0003800000 */
.L_x_502:
[----:B------:R-:W-:Y:S02]  /*52e0*/  ULDC.64 UR4, c[0x0][0x208] ;  /* 0x0000820000047ab9 */ /* 0x000fe40000000a00 */
[----:B--2---:R1:W-:Y:S03]  /*52f0*/  STG.E.128 desc[UR4][R54.64+0x180], R40 ;  /* 0x0001802836007986 */ /* 0x0043e6000c101d04 */
.L_x_489:
[----:B------:R-:W-:Y:S05]  /*5300*/  BSYNC B1 ;  /* 0x0000000000017941 */ /* 0x000fea0003800000 */
.L_x_488:
        /* <DEDUP_REMOVED lines=10> */
[----:B------:R-:W-:Y:S01]  /*53b0*/  SHF.R.U32.HI R62, RZ, 0x10, R63 ;  /* 0x00000010ff3e7819 */ /* 0x000fe2000001163f */
[----:B------:R-:W-:Y:S01]  /*53c0*/  IMAD.U32 R54, R42, 0x10000, RZ ;  /* 0x000100002a367824 */ /* 0x000fe200078e00ff */
[--C-:B------:R-:W-:Y:S02]  /*53d0*/  SHF.R.U64 R63, R64, 0x10, R65.reuse ;  /* 0x00000010403f7819 */ /* 0x100fe40000001241 */
[----:B------:R-:W-:Y:S02]  /*53e0*/  SHF.R.U32.HI R64, RZ, 0x10, R65 ;  /* 0x00000010ff407819 */ /* 0x000fe40000011641 */
        /* <DEDUP_REMOVED lines=22> */
[----:B------:R-:W-:Y:S01]  /*5550*/  SHF.L.U32 R152, R152, 0x10, RZ ;  /* 0x0000001098987819 */ /* 0x000fe200000006ff */
[----:B------:R-:W-:Y:S01]  /*5560*/  FFMA.FTZ R54, R54, R65, R55 ;  /* 0x0000004136367223 */ /* 0x000fe20000010037 */
[----:B------:R-:W-:-:S02]  /*5570*/  IMAD.U32 R154, R154, 0x10000, RZ ;  /* 0x000100009a9a7824 */ /* 0x000fc400078e00ff */
[C---:B------:R-:W-:Y:S01]  /*5580*/  FMUL.FTZ R55, R61.reuse, R155 ;  /* 0x0000009b3d377220 */ /* 0x040fe20000410000 */
        /* <DEDUP_REMOVED lines=8> */
[----:B------:R-:W-:Y:S02]  /*5610*/  F2FP.BF16.F32.PACK_AB R54, R54, R69 ;  /* 0x000000453636723e */ /* 0x000fe400000010ff */
[----:B------:R-:W-:-:S02]  /*5620*/  F2FP.BF16.F32.PACK_AB R55, R62, R55 ;  /* 0x000000373e37723e */ /* 0x000fc400000010ff */
[----:B------:R-:W-:Y:S01]  /*5630*/  F2FP.BF16.F32.PACK_AB R40, R43, R42 ;  /* 0x0000002a2b28723e */ /* 0x000fe200000010ff */
[----:B------:R-:W-:Y:S01]  /*5640*/  IMAD.MOV.U32 R42, RZ, RZ, R54 ;  /* 0x000000ffff2a7224 */ /* 0x000fe200078e0036 */
[----:B------:R-:W-:Y:S01]  /*5650*/  F2FP.BF16.F32.PACK_AB R41, R64, R67 ;  /* 0x000000434029723e */ /* 0x000fe200000010ff */
[----:B------:R-:W-:-:S07]  /*5660*/  IMAD.MOV.U32 R43, RZ, RZ, R55 ;  /* 0x000000ffff2b7224 */ /* 0x000fce00078e0037 */
.L_x_508:
[----:B------:R-:W-:Y:S05]  /*5670*/  BSYNC B2 ;  /* 0x0000000000027941 */ /* 0x000fea0003800000 */
.L_x_507:
[----:B------:R-:W-:Y:S02]  /*5680*/  ULDC.64 UR4, c[0x0][0x208] ;  /* 0x0000820000047ab9 */ /* 0x000fe40000000a00 */
[----:B--2---:R1:W-:Y:S03]  /*5690*/  STG.E.128 desc[UR4][R52.64], R40 ;  /* 0x0000002834007986 */ /* 0x0043e6000c101d04 */
.L_x_506:
[----:B------:R-:W-:Y:S05]  /*56a0*/  BSYNC B1 ;  /* 0x0000000000017941 */ /* 0x000fea0003800000 */
.L_x_505:
        /* <DEDUP_REMOVED lines=53> */
.L_x_512:
[----:B------:R-:W-:Y:S05]  /*5a00*/  BSYNC B2 ;  /* 0x0000000000027941 */ /* 0x000fea0003800000 */
.L_x_511:
[----:B------:R-:W-:Y:S02]  /*5a10*/  ULDC.64 UR4, c[0x0][0x208] ;  /* 0x0000820000047ab9 */ /* 0x000fe40000000a00 */
[----:B--2---:R1:W-:Y:S03]  /*5a20*/  STG.E.128 desc[UR4][R52.64+0x80], R40 ;  /* 0x0000802834007986 */ /* 0x0043e6000c101d04 */
.L_x_510:
[----:B------:R-:W-:Y:S05]  /*5a30*/  BSYNC B1 ;  /* 0x0000000000017941 */ /* 0x000fea0003800000 */
.L_x_509:
[----:B------:R-:W-:Y:S01]  /*5a40*/  ISETP.NE.AND P3, PT, R9, RZ, PT ;  /* 0x000000ff0900720c */ /* 0x000fe20003f65270 */
[----:B------:R-:W-:-:S12]  /*5a50*/  BSSY B1, `(.L_x_513) ;  /* 0x0000037000017945 */ /* 0x000fd80003800000 */
[----:B------:R-:W-:Y:S05]  /*5a60*/  @!P3 BRA `(.L_x_514) ;  /* 0x0000000000d4b947 */ /* 0x000fea0003800000 */
[----:B-1234-:R1:W2:Y:S01]  /*5a70*/  LDS.128 R40, [R4+0x2b400] ;  /* 0x02b4000004287984 */ /* 0x01e2a20000000c00 */
[----:B------:R-:W-:Y:S01]  /*5a80*/  ISETP.GE.AND P3, PT, R214, R116, PT ;  /* 0x00000074d600720c */ /* 0x000fe20003f66270 */
[----:B------:R-:W-:-:S12]  /*5a90*/  BSSY B2, `(.L_x_515) ;  /* 0x0000030000027945 */ /* 0x000fd80003800000 */
[----:B-1----:R-:W-:Y:S05]  /*5aa0*/  @P3 BRA `(.L_x_516) ;  /* 0x0000000000b83947 */ /* 0x002fea0003800000 */
[----:B------:R-:W-:Y:S02]  /*5ab0*/  SHF.R.U32.HI R54, RZ, 0x10, R49 ;  /* 0x00000010ff367819 */ /* 0x000fe40000011631 */
[----:B------:R-:W-:Y:S02]  /*5ac0*/  SHF.R.U32.HI R56, RZ, 0x10, R51 ;  /* 0x00000010ff387819 */ /* 0x000fe40000011633 */
[----:B------:R-:W-:Y:S01]  /*5ad0*/  SHF.R.U64 R55, R48, 0x10, R49 ;  /* 0x0000001030377819 */ /* 0x000fe20000001231 */
[----:B--2---:R-:W-:Y:S01]  /*5ae0*/  IMAD.U32 R48, R42, 0x10000, RZ ;  /* 0x000100002a307824 */ /* 0x004fe200078e00ff */
[----:B------:R-:W-:Y:S01]  /*5af0*/  SHF.R.U64 R57, R50, 0x10, R51 ;  /* 0x0000001032397819 */ /* 0x000fe20000001233 */
[----:B------:R-:W-:Y:S01]  /*5b00*/  IMAD.U32 R50, R43, 0x10000, RZ ;  /* 0x000100002b327824 */ /* 0x000fe200078e00ff */
[----:B------:R-:W-:Y:S02]  /*5b10*/  PRMT R137, R137, 0x5410, R54 ;  /* 0x0000541089897816 */ /* 0x000fe40000000036 */
[----:B------:R-:W-:-:S02]  /*5b20*/  PRMT R135, R135, 0x5410, R56 ;  /* 0x0000541087877816 */ /* 0x000fc40000000038 */
[----:B------:R-:W-:Y:S02]  /*5b30*/  PRMT R136, R136, 0x5410, R55 ;  /* 0x0000541088887816 */ /* 0x000fe40000000037 */
[----:B------:R-:W-:Y:S01]  /*5b40*/  LOP3.LUT R49, R42, 0xffff0000, RZ, 0xc0, !PT ;  /* 0xffff00002a317812 */ /* 0x000fe200078ec0ff */
[----:B------:R-:W-:Y:S01]  /*5b50*/  IMAD.U32 R42, R41, 0x10000, RZ ;  /* 0x00010000292a7824 */ /* 0x000fe200078e00ff */
[----:B------:R-:W-:Y:S02]  /*5b60*/  LOP3.LUT R51, R43, 0xffff0000, RZ, 0xc0, !PT ;  /* 0xffff00002b337812 */ /* 0x000fe400078ec0ff */
[----:B------:R-:W-:Y:S01]  /*5b70*/  PRMT R134, R134, 0x5410, R57 ;  /* 0x0000541086867816 */ /* 0x000fe20000000039 */
[----:B------:R-:W-:Y:S01]  /*5b80*/  IMAD.U32 R57, R137, 0x10000, RZ ;  /* 0x0001000089397824 */ /* 0x000fe200078e00ff */
[----:B------:R-:W-:Y:S01]  /*5b90*/  LOP3.LUT R43, R41, 0xffff0000, RZ, 0xc0, !PT ;  /* 0xffff0000292b7812 */ /* 0x000fe200078ec0ff */
[----:B------:R-:W-:Y:S01]  /*5ba0*/  IMAD.U32 R41, R40, 0x10000, RZ ;  /* 0x0001000028297824 */ /* 0x000fe200078e00ff */
[C---:B------:R-:W-:Y:S01]  /*5bb0*/  LOP3.LUT R56, R136.reuse, 0xffff0000, RZ, 0xc0, !PT ;  /* 0xffff000088387812 */ /* 0x040fe200078ec0ff */
[----:B------:R-:W-:Y:S01]  /*5bc0*/  FMUL.FTZ R61, R49, R57 ;  /* 0x00000039313d7220 */ /* 0x000fe20000410000 */
[----:B------:R-:W-:Y:S01]  /*5bd0*/  SHF.L.U32 R55, R135, 0x10, RZ ;  /* 0x0000001087377819 */ /* 0x000fe200000006ff */
[----:B------:R-:W-:Y:S01]  /*5be0*/  IMAD.U32 R136, R136, 0x10000, RZ ;  /* 0x0001000088887824 */ /* 0x000fe200078e00ff */
[----:B------:R-:W-:Y:S01]  /*5bf0*/  LOP3.LUT R54, R134, 0xffff0000, RZ, 0xc0, !PT ;  /* 0xffff000086367812 */ /* 0x000fe200078ec0ff */
[----:B------:R-:W-:Y:S01]  /*5c00*/  FMUL.FTZ R59, R43, R56 ;  /* 0x000000382b3b7220 */ /* 0x000fe20000410000 */
[----:B------:R-:W-:Y:S01]  /*5c10*/  LOP3.LUT R137, R137, 0xffff0000, RZ, 0xc0, !PT ;  /* 0xffff000089897812 */ /* 0x000fe200078ec0ff */
[-C--:B------:R-:W-:Y:S01]  /*5c20*/  FMUL.FTZ R49, R49, R55.reuse ;  /* 0x0000003731317220 */ /* 0x080fe20000410000 */
[----:B------:R-:W-:Y:S01]  /*5c30*/  LOP3.LUT R135, R135, 0xffff0000, RZ, 0xc0, !PT ;  /* 0xffff000087877812 */ /* 0x000fe200078ec0ff */
[----:B------:R-:W-:Y:S01]  /*5c40*/  FFMA.FTZ R61, R48, R55, -R61 ;  /* 0x00000037303d7223 */ /* 0x000fe2000001083d */
[-C--:B------:R-:W-:Y:S01]  /*5c50*/  FMUL.FTZ R43, R43, R54.reuse ;  /* 0x000000362b2b7220 */ /* 0x080fe20000410000 */
[----:B------:R-:W-:Y:S01]  /*5c60*/  LOP3.LUT R40, R40, 0xffff0000, RZ, 0xc0, !PT ;  /* 0xffff000028287812 */ /* 0x000fe200078ec0ff */
[----:B------:R-:W-:Y:S01]  /*5c70*/  FFMA.FTZ R59, R42, R54, -R59 ;  /* 0x000000362a3b7223 */ /* 0x000fe2000001083b */
        /* <DEDUP_REMOVED lines=17> */
.L_x_516:
[----:B------:R-:W-:Y:S05]  /*5d90*/  BSYNC B2 ;  /* 0x0000000000027941 */ /* 0x000fea0003800000 */
.L_x_515:
[----:B------:R-:W-:Y:S02]  /*5da0*/  ULDC.64 UR4, c[0x0][0x208] ;  /* 0x0000820000047ab9 */ /* 0x000fe40000000a00 */
[----:B--2---:R1:W-:Y:S03]  /*5db0*/  STG.E.128 desc[UR4][R52.64+0x100], R40 ;  /* 0x0001002834007986 */ /* 0x0043e6000c101d04 */
.L_x_514:
[----:B------:R-:W-:Y:S05]  /*5dc0*/  BSYNC B1 ;  /* 0x0000000000017941 */ /* 0x000fea0003800000 */
.L_x_513:
[----:B------:R-:W-:-:S13]  /*5dd0*/  ISETP.NE.AND P3, PT, R8, RZ, PT ;  /* 0x000000ff0800720c */ /* 0x000fda0003f65270 */
        /* <DEDUP_REMOVED lines=16> */
[----:B------:R-:W-:Y:S01]  /*5ee0*/  LOP3.LUT R47, R43, 0xffff0000, RZ, 0xc0, !PT ;  /* 0xffff00002b2f7812 */ /* 0x000fe200078ec0ff */
[----:B------:R-:W-:Y:S01]  /*5ef0*/  IMAD.U32 R42, R41, 0x10000, RZ ;  /* 0x00010000292a7824 */ /* 0x000fe200078e00ff */
[----:B------:R-:W-:Y:S01]  /*5f00*/  PRMT R88, R88, 0x5410, R51 ;  /* 0x0000541058587816 */ /* 0x000fe20000000033 */
        /* <DEDUP_REMOVED lines=30> */
[----:B------:R-:W-:Y:S01]  /*60f0*/  F2FP.BF16.F32.PACK_AB R41, R50, R55 ;  /* 0x000000373229723e */ /* 0x000fe200000010ff */
[----:B------:R-:W-:-:S07]  /*6100*/  IMAD.MOV.U32 R43, RZ, RZ, R45 ;  /* 0x000000ffff2b7224 */ /* 0x000fce00078e002d */
.L_x_518:
[----:B------:R-:W-:Y:S05]  /*6110*/  BSYNC B1 ;  /* 0x0000000000017941 */ /* 0x000fea0003800000 */
.L_x_517:
[----:B------:R-:W-:Y:S02]  /*6120*/  ULDC.64 UR4, c[0x0][0x208] ;  /* 0x0000820000047ab9 */ /* 0x000fe40000000a00 */
[----:B--2---:R1:W-:Y:S01]  /*6130*/  STG.E.128 desc[UR4][R52.64+0x180], R40 ;  /* 0x0001802834007986 */ /* 0x0043e2000c101d04 */
[----:B------:R-:W-:Y:S05]  /*6140*/  BRA `(.L_x_504) ;  /* 0x0000004000b07947 */ /* 0x000fea0003800000 */
.L_x_462:
        /* <DEDUP_REMOVED lines=14> */
[----:B------:R-:W-:Y:S01]  /*6230*/  IADD3 R40, P4, R102, R88, RZ ;  /* 0x0000005866287210 */ /* 0x000fe20007f9e0ff */
[----:B------:R-:W-:Y:S01]  /*6240*/  ULDC.64 UR6, c[0x0][0x3e0] ;  /* 0x0000f80000067ab9 */ /* 0x000fe20000000a00 */
[----:B------:R-:W-:Y:S01]  /*6250*/  LEA R56, P3, R42, UR4, 0x1 ;  /* 0x000000042a387c11 */ /* 0x000fe2000f8608ff */
[----:B------:R-:W-:Y:S01]  /*6260*/  IMAD.X R43, R0, 0x1, R15, P2 ;  /* 0x00000001002b7824 */ /* 0x000fe200010e060f */
[----:B------:R-:W-:Y:S01]  /*6270*/  LEA R60, P2, R40, UR6, 0x1 ;  /* 0x00000006283c7c11 */ /* 0x000fe2000f8408ff */
[----:B------:R-:W-:Y:S01]  /*6280*/  IMAD.X R41, R115, 0x1, R21, P4 ;  /* 0x0000000173297824 */ /* 0x000fe200020e0615 */
[----:B------:R-:W-:Y:S02]  /*6290*/  ISETP.GE.AND P4, PT, R213, R116, PT ;  /* 0x00000074d500720c */ /* 0x000fe40003f86270 */
[----:B------:R-:W-:-:S02]  /*62a0*/  CS2R R46, SRZ ;  /* 0x00000000002e7805 */ /* 0x000fc4000001ff00 */
[----:B------:R-:W-:Y:S02]  /*62b0*/  LEA.HI.X R57, R42, UR5, R43, 0x1, P3 ;  /* 0x000000052a397c11 */ /* 0x000fe400098f0c2b */
[----:B------:R-:W-:Y:S02]  /*62c0*/  CS2R R44, SRZ ;  /* 0x00000000002c7805 */ /* 0x000fe4000001ff00 */
[----:B------:R-:W-:Y:S02]  /*62d0*/  ISETP.GE.AND P3, PT, R212, R116, PT ;  /* 0x00000074d400720c */ /* 0x000fe40003f66270 */
[----:B------:R-:W-:Y:S02]  /*62e0*/  CS2R R42, SRZ ;  /* 0x00000000002a7805 */ /* 0x000fe4000001ff00 */
[----:B------:R-:W-:Y:S02]  /*62f0*/  LEA.HI.X R61, R40, UR7, R41, 0x1, P2 ;  /* 0x00000007283d7c11 */ /* 0x000fe400090f0c29 */
[----:B------:R-:W-:-:S02]  /*6300*/  CS2R R40, SRZ ;  /* 0x0000000000287805 */ /* 0x000fc4000001ff00 */
[----:B------:R-:W-:Y:S02]  /*6310*/  CS2R R54, SRZ ;  /* 0x0000000000367805 */ /* 0x000fe4000001ff00 */
[----:B------:R-:W-:Y:S02]  /*6320*/  CS2R R52, SRZ ;  /* 0x0000000000347805 */ /* 0x000fe4000001ff00 */
[----:B------:R-:W-:Y:S02]  /*6330*/  CS2R R50, SRZ ;  /* 0x0000000000327805 */ /* 0x000fe4000001ff00 */
[----:B------:R-:W-:Y:S01]  /*6340*/  CS2R R48, SRZ ;  /* 0x0000000000307805 */ /* 0x000fe2000001ff00 */
[----:B------:R-:W-:Y:S02]  /*6350*/  ULDC.64 UR8, c[0x0][0x208] ;  /* 0x0000820000087ab9 */ /* 0x000fe40000000a00 */
[----:B------:R0:W5:Y:S04]  /*6360*/  @!P4 LDG.E.128 R40, desc[UR8][R56.64+0x80] ;  /* 0x000080083828c981 */ /* 0x000168000c1e1d00 */
[----:B------:R0:W5:Y:S04]  /*6370*/  @!P3 LDG.E.128 R44, desc[UR8][R56.64] ;  /* 0x00000008382cb981 */ /* 0x000168000c1e1d00 */
[----:B------:R0:W5:Y:S04]  /*6380*/  @!P3 LDG.E.128 R52, desc[UR8][R60.64] ;  /* 0x000000083c34b981 */ /* 0x000168000c1e1d00 */
[----:B------:R0:W5:Y:S02]  /*6390*/  @!P4 LDG.E.128 R48, desc[UR8][R60.64+0x80] ;  /* 0x000080083c30c981 */ /* 0x000164000c1e1d00 */
.L_x_520:
[----:B------:R-:W-:Y:S05]  /*63a0*/  BSYNC B1 ;  /* 0x0000000000017941 */ /* 0x000fea0003800000 */
.L_x_519:
[----:B0----5:R-:W-:Y:S01]  /*63b0*/  IMAD.MOV.U32 R56, RZ, RZ, R42 ;  /* 0x000000ffff387224 */ /* 0x021fe200078e002a */
[----:B------:R-:W-:Y:S01]  /*63c0*/  MOV R57, R43 ;  /* 0x0000002b00397202 */ /* 0x000fe20000000f00 */
[----:B------:R-:W-:Y:S01]  /*63d0*/  IMAD.MOV.U32 R60, RZ, RZ, R40 ;  /* 0x000000ffff3c7224 */ /* 0x000fe200078e0028 */
[----:B------:R-:W-:Y:S01]  /*63e0*/  ISETP.GE.AND P3, PT, R217, R3, PT ;  /* 0x00000003d900720c */ /* 0x000fe20003f66270 */
[----:B------:R-:W-:Y:S01]  /*63f0*/  BSSY B1, `(.L_x_521) ;  /* 0x000003c000017945 */ /* 0x000fe20003800000 */
[----:B------:R-:W-:Y:S01]  /*6400*/  PRMT R179, R179, 0x5410, R56 ;  /* 0x00005410b3b37816 */ /* 0x000fe20000000038 */
[----:B------:R-:W-:Y:S01]  /*6410*/  IMAD.MOV.U32 R56, RZ, RZ, R41 ;  /* 0x000000ffff387224 */ /* 0x000fe200078e0029 */
[----:B------:R-:W-:Y:S01]  /*6420*/  PRMT R181, R181, 0x5410, R60 ;  /* 0x00005410b5b57816 */ /* 0x000fe2000000003c */
[----:B------:R-:W-:Y:S01]  /*6430*/  IMAD.MOV.U32 R60, RZ, RZ, R44 ;  /* 0x000000ffff3c7224 */ /* 0x000fe200078e002c */
[----:B------:R-:W-:Y:S02]  /*6440*/  CS2R R62, SRZ ;  /* 0x00000000003e7805 */ /* 0x000fe4000001ff00 */
[----:B------:R-:W-:-:S02]  /*6450*/  CS2R R66, SRZ ;  /* 0x0000000000427805 */ /* 0x000fc4000001ff00 */
[----:B------:R-:W-:Y:S01]  /*6460*/  PRMT R178, R56, 0x5410, R57 ;  /* 0x0000541038b27816 */ /* 0x000fe20000000039 */
[----:B------:R-:W-:Y:S01]  /*6470*/  IMAD.MOV.U32 R57, RZ, RZ, R46 ;  /* 0x000000ffff397224 */ /* 0x000fe200078e002e */
[----:B------:R-:W-:Y:S01]  /*6480*/  CS2R R64, SRZ ;  /* 0x0000000000407805 */ /* 0x000fe2000001ff00 */
[----:B------:R-:W-:Y:S01]  /*6490*/  IMAD.MOV.U32 R56, RZ, RZ, R47 ;  /* 0x000000ffff387224 */ /* 0x000fe200078e002f */
[----:B------:R-:W-:Y:S02]  /*64a0*/  CS2R R70, SRZ ;  /* 0x0000000000467805 */ /* 0x000fe4000001ff00 */
[----:B------:R-:W-:Y:S02]  /*64b0*/  CS2R R68, SRZ ;  /* 0x0000000000447805 */ /* 0x000fe4000001ff00 */
[----:B------:R-:W-:Y:S01]  /*64c0*/  PRMT R169, R57, 0x5410, R60 ;  /* 0x0000541039a97816 */ /* 0x000fe2000000003c */
[----:B------:R-:W-:Y:S01]  /*64d0*/  IMAD.MOV.U32 R57, RZ, RZ, R45 ;  /* 0x000000ffff397224 */ /* 0x000fe200078e002d */
[----:B------:R-:W-:Y:S01]  /*64e0*/  PRMT R168, R56, 0x7610, R168 ;  /* 0x0000761038a87816 */ /* 0x000fe200000000a8 */
[----:B------:R-:W-:-:S02]  /*64f0*/  IMAD.MOV.U32 R56, RZ, RZ, R50 ;  /* 0x000000ffff387224 */ /* 0x000fc400078e0032 */
[----:B------:R-:W-:Y:S01]  /*6500*/  IMAD.MOV.U32 R60, RZ, RZ, R48 ;  /* 0x000000ffff3c7224 */ /* 0x000fe200078e0030 */
[----:B------:R-:W-:Y:S01]  /*6510*/  PRMT R163, R163, 0x5410, R57 ;  /* 0x00005410a3a37816 */ /* 0x000fe20000000039 */
[----:B------:R-:W-:-:S03]  /*6520*/  IMAD.MOV.U32 R57, RZ, RZ, R51 ;  /* 0x000000ffff397224 */ /* 0x000fc600078e0033 */
[----:B------:R-:W-:Y:S01]  /*6530*/  PRMT R179, R60, 0x7610, R179 ;  /* 0x000076103cb37816 */ /* 0x000fe200000000b3 */
[----:B------:R-:W-:Y:S01]  /*6540*/  IMAD.MOV.U32 R60, RZ, RZ, R52 ;  /* 0x000000ffff3c7224 */ /* 0x000fe200078e0034 */
[----:B------:R-:W-:Y:S01]  /*6550*/  PRMT R177, R56, 0x5410, R57 ;  /* 0x0000541038b17816 */ /* 0x000fe20000000039 */
[----:B------:R-:W-:Y:S02]  /*6560*/  IMAD.MOV.U32 R56, RZ, RZ, R49 ;  /* 0x000000ffff387224 */ /* 0x000fe400078e0031 */
[----:B------:R-:W-:Y:S01]  /*6570*/  IMAD.MOV.U32 R57, RZ, RZ, R54 ;  /* 0x000000ffff397224 */ /* 0x000fe200078e0036 */
[----:B------:R-:W-:Y:S02]  /*6580*/  PRMT R184, R184, 0x5410, R60 ;  /* 0x00005410b8b87816 */ /* 0x000fe4000000003c */
[----:B------:R-:W-:Y:S02]  /*6590*/  CS2R R60, SRZ ;  /* 0x00000000003c7805 */ /* 0x000fe4000001ff00 */
[----:B------:R-:W-:Y:S01]  /*65a0*/  PRMT R182, R182, 0x5410, R56 ;  /* 0x00005410b6b67816 */ /* 0x000fe20000000038 */
[----:B------:R-:W-:Y:S01]  /*65b0*/  IMAD.MOV.U32 R56, RZ, RZ, R55 ;  /* 0x000000ffff387224 */ /* 0x000fe200078e0037 */
[----:B------:R-:W-:Y:S01]  /*65c0*/  PRMT R183, R183, 0x5410, R57 ;  /* 0x00005410b7b77816 */ /* 0x000fe20000000039 */
[----:B------:R-:W-:-:S03]  /*65d0*/  IMAD.MOV.U32 R57, RZ, RZ, R53 ;  /* 0x000000ffff397224 */ /* 0x000fc600078e0035 */
[----:B------:R-:W-:Y:S02]  /*65e0*/  PRMT R181, R56, 0x7610, R181 ;  /* 0x0000761038b57816 */ /* 0x000fe400000000b5 */
[----:B------:R-:W-:Y:S02]  /*65f0*/  PRMT R165, R165, 0x5410, R57 ;  /* 0x00005410a5a57816 */ /* 0x000fe40000000039 */
        /* <DEDUP_REMOVED lines=10> */
[----:B------:R-:W-:Y:S02]  /*66a0*/  CS2R R68, SRZ ;  /* 0x0000000000447805 */ /* 0x000fe4000001ff00 */
[----:B------:R-:W-:Y:S02]  /*66b0*/  CS2R R66, SRZ ;  /* 0x0000000000427805 */ /* 0x000fe4000001ff00 */
[----:B------:R-:W-:Y:S02]  /*66c0*/  IADD3.X R57, R21, R115, R34, P2, P4 ;  /* 0x0000007315397210 */ /* 0x000fe400017e8422 */
[----:B------:R-:W-:Y:S02]  /*66d0*/  CS2R R64, SRZ ;  /* 0x0000000000407805 */ /* 0x000fe4000001ff00 */
[----:B------:R-:W-:Y:S01]  /*66e0*/  LEA R72, P4, R58, UR4, 0x1 ;  /* 0x000000043a487c11 */ /* 0x000fe2000f8808ff */
[----:B------:R-:W-:Y:S01]  /*66f0*/  ULDC.64 UR8, c[0x0][0x208] ;  /* 0x0000820000087ab9 */ /* 0x000fe20000000a00 */
[----:B------:R-:W-:-:S02]  /*6700*/  LEA R74, P2, R56, UR6, 0x1 ;  /* 0x00000006384a7c11 */ /* 0x000fc4000f8408ff */
[----:B------:R-:W-:Y:S02]  /*6710*/  LEA.HI.X R73, R58, UR5, R59, 0x1, P4 ;  /* 0x000000053a497c11 */ /* 0x000fe4000a0f0c3b */
[----:B------:R-:W-:Y:S02]  /*6720*/  CS2R R58, SRZ ;  /* 0x00000000003a7805 */ /* 0x000fe4000001ff00 */
[----:B------:R-:W-:Y:S02]  /*6730*/  LEA.HI.X R75, R56, UR7, R57, 0x1, P2 ;  /* 0x00000007384b7c11 */ /* 0x000fe400090f0c39 */
[----:B------:R-:W-:Y:S02]  /*6740*/  CS2R R56, SRZ ;  /* 0x0000000000387805 */ /* 0x000fe4000001ff00 */
[-C--:B------:R-:W-:Y:S02]  /*6750*/  ISETP.GE.AND P4, PT, R212, R116.reuse, PT ;  /* 0x00000074d400720c */ /* 0x080fe40003f86270 */
[----:B------:R-:W-:-:S11]  /*6760*/  ISETP.GE.AND P2, PT, R213, R116, PT ;  /* 0x00000074d500720c */ /* 0x000fd60003f46270 */
[----:B------:R0:W5:Y:S04]  /*6770*/  @!P4 LDG.E.128 R60, desc[UR8][R72.64] ;  /* 0x00000008483cc981 */ /* 0x000168000c1e1d00 */
[----:B------:R0:W5:Y:S04]  /*6780*/  @!P2 LDG.E.128 R56, desc[UR8][R72.64+0x80] ;  /* 0x000080084838a981 */ /* 0x000168000c1e1d00 */
[----:B------:R0:W5:Y:S04]  /*6790*/  @!P4 LDG.E.128 R68, desc[UR8][R74.64] ;  /* 0x000000084a44c981 */ /* 0x000168000c1e1d00 */
[----:B------:R0:W5:Y:S02]  /*67a0*/  @!P2 LDG.E.128 R64, desc[UR8][R74.64+0x80] ;  /* 0x000080084a40a981 */ /* 0x000164000c1e1d00 */
.L_x_522:
[----:B------:R-:W-:Y:S05]  /*67b0*/  BSYNC B1 ;  /* 0x0000000000017941 */ /* 0x000fea0003800000 */
.L_x_521:
[----:B------:R-:W-:Y:S01]  /*67c0*/  ISETP.GE.AND P4, PT, R218, R3, PT ;  /* 0x00000003da00720c */ /* 0x000fe20003f86270 */
[----:B------:R-:W-:Y:S01]  /*67d0*/  BSSY B1, `(.L_x_523) ;  /* 0x000001f000017945 */ /* 0x000fe20003800000 */
[----:B0-----:R-:W-:Y:S02]  /*67e0*/  CS2R R74, SRZ ;  /* 0x00000000004a7805 */ /* 0x001fe4000001ff00 */
        /* <DEDUP_REMOVED lines=11> */
[----:B------:R-:W-:Y:S01]  /*68a0*/  ULDC.64 UR8, c[0x0][0x208] ;  /* 0x0000820000087ab9 */ /* 0x000fe20000000a00 */
[----:B------:R-:W-:Y:S02]  /*68b0*/  IADD3.X R73, R15, R29, R0, P2, P6 ;  /* 0x0000001d0f497210 */ /* 0x000fe400017ec400 */
[----:B------:R-:W-:-:S04]  /*68c0*/  IADD3 R0, P2, P6, R102, R31, R88 ;  /* 0x0000001f66007210 */ /* 0x000fc80007e5e058 */
[----:B------:R-:W-:Y:S02]  /*68d0*/  IADD3.X R115, R21, R33, R115, P2, P6 ;  /* 0x0000002115737210 */ /* 0x000fe400017ec473 */
[----:B------:R-:W-:-:S04]  /*68e0*/  LEA R88, P2, R90, UR4, 0x1 ;  /* 0x000000045a587c11 */ /* 0x000fc8000f8408ff */
[----:B------:R-:W-:Y:S02]  /*68f0*/  LEA.HI.X R89, R90, UR5, R73, 0x1, P2 ;  /* 0x000000055a597c11 */ /* 0x000fe400090f0c49 */
[----:B------:R-:W-:-:S04]  /*6900*/  LEA R90, P2, R0, UR6, 0x1 ;  /* 0x00000006005a7c11 */ /* 0x000fc8000f8408ff */
[----:B------:R-:W-:Y:S02]  /*6910*/  LEA.HI.X R91, R0, UR7, R115, 0x1, P2 ;  /* 0x00000007005b7c11 */ /* 0x000fe400090f0c73 */
[----:B------:R-:W-:Y:S02]  /*6920*/  ISETP.GE.AND P2, PT, R212, R116, PT ;  /* 0x00000074d400720c */ /* 0x000fe40003f46270 */
[----:B------:R-:W-:Y:S02]  /*6930*/  CS2R R74, SRZ ;  /* 0x00000000004a7805 */ /* 0x000fe4000001ff00 */
[----:B------:R-:W-:Y:S02]  /*6940*/  CS2R R72, SRZ ;  /* 0x0000000000487805 */ /* 0x000fe4000001ff00 */
[----:B------:R-:W-:Y:S02]  /*6950*/  CS2R R82, SRZ ;  /* 0x0000000000527805 */ /* 0x000fe4000001ff00 */
[----:B------:R-:W-:-:S05]  /*6960*/  CS2R R80, SRZ ;  /* 0x0000000000507805 */ /* 0x000fca000001ff00 */
[----:B------:R0:W5:Y:S04]  /*6970*/  @!P2 LDG.E.128 R76, desc[UR8][R88.64] ;  /* 0x00000008584ca981 */ /* 0x000168000c1e1d00 */
[----:B------:R0:W5:Y:S01]  /*6980*/  @!P2 LDG.E.128 R84, desc[UR8][R90.64] ;  /* 0x000000085a54a981 */ /* 0x000162000c1e1d00 */
[----:B------:R-:W-:-:S13]  /*6990*/  ISETP.GE.AND P2, PT, R213, R116, PT ;  /* 0x00000074d500720c */ /* 0x000fda0003f46270 */
[----:B------:R0:W5:Y:S04]  /*69a0*/  @!P2 LDG.E.128 R72, desc[UR8][R88.64+0x80] ;  /* 0x000080085848a981 */ /* 0x000168000c1e1d00 */
[----:B------:R0:W5:Y:S02]  /*69b0*/  @!P2 LDG.E.128 R80, desc[UR8][R90.64+0x80] ;  /* 0x000080085a50a981 */ /* 0x000164000c1e1d00 */
.L_x_524:
[----:B------:R-:W-:Y:S05]  /*69c0*/  BSYNC B1 ;  /* 0x0000000000017941 */ /* 0x000fea0003800000 */
.L_x_523:
[----:B-----5:R-:W-:Y:S01]  /*69d0*/  IMAD.MOV.U32 R0, RZ, RZ, R58 ;  /* 0x000000ffff007224 */ /* 0x020fe200078e003a */
[----:B0-----:R-:W-:Y:S01]  /*69e0*/  MOV R90, R57 ;  /* 0x00000039005a7202 */ /* 0x001fe20000000f00 */
[----:B------:R-:W-:Y:S01]  /*69f0*/  IMAD.MOV.U32 R88, RZ, RZ, R59 ;  /* 0x000000ffff587224 */ /* 0x000fe200078e003b */
[----:B------:R-:W-:Y:S01]  /*6a00*/  ISETP.NE.AND P2, PT, R221, 0x3, PT ;  /* 0x00000003dd00780c */ /* 0x000fe20003f45270 */
[----:B------:R-:W-:-:S03]  /*6a10*/  IMAD.MOV.U32 R89, RZ, RZ, R56 ;  /* 0x000000ffff597224 */ /* 0x000fc600078e0038 */
[----:B------:R-:W-:Y:S01]  /*6a20*/  PRMT R160, R0, 0x5410, R88 ;  /* 0x0000541000a07816 */ /* 0x000fe20000000058 */
[----:B------:R-:W-:Y:S01]  /*6a30*/  IMAD.MOV.U32 R0, RZ, RZ, R62 ;  /* 0x000000ffff007224 */ /* 0x000fe200078e003e */
[----:B------:R-:W-:Y:S01]  /*6a40*/  PRMT R170, R89, 0x5410, R90 ;  /* 0x0000541059aa7816 */ /* 0x000fe2000000005a */
[----:B------:R-:W-:Y:S02]  /*6a50*/  IMAD.MOV.U32 R88, RZ, RZ, R63 ;  /* 0x000000ffff587224 */ /* 0x000fe400078e003f */
[----:B------:R-:W-:Y:S02]  /*6a60*/  IMAD.MOV.U32 R89, RZ, RZ, R60 ;  /* 0x000000ffff597224 */ /* 0x000fe400078e003c */
[----:B------:R-:W-:Y:S01]  /*6a70*/  IMAD.MOV.U32 R90, RZ, RZ, R61 ;  /* 0x000000ffff5a7224 */ /* 0x000fe200078e003d */
[----:B------:R-:W-:Y:S01]  /*6a80*/  PRMT R173, R88, 0x7610, R173 ;  /* 0x0000761058ad7816 */ /* 0x000fe200000000ad */
[----:B------:R-:W-:Y:S01]  /*6a90*/  IMAD.MOV.U32 R88, RZ, RZ, R67 ;  /* 0x000000ffff587224 */ /* 0x000fe200078e0043 */
[----:B------:R-:W-:Y:S01]  /*6aa0*/  PRMT R175, R89, 0x5410, R0 ;  /* 0x0000541059af7816 */ /* 0x000fe20000000000 */
[----:B------:R-:W-:Y:S01]  /*6ab0*/  IMAD.MOV.U32 R0, RZ, RZ, R66 ;  /* 0x000000ffff007224 */ /* 0x000fe200078e0042 */
[----:B------:R-:W-:Y:S01]  /*6ac0*/  PRMT R176, R90, 0x7610, R176 ;  /* 0x000076105ab07816 */ /* 0x000fe200000000b0 */
[----:B------:R-:W-:-:S02]  /*6ad0*/  IMAD.MOV.U32 R89, RZ, RZ, R64 ;  /* 0x000000ffff597224 */ /* 0x000fc400078e0040 */
[----:B------:R-:W-:Y:S01]  /*6ae0*/  IMAD.MOV.U32 R90, RZ, RZ, R65 ;  /* 0x000000ffff5a7224 */ /* 0x000fe200078e0041 */
[----:B------:R-:W-:Y:S01]  /*6af0*/  PRMT R171, R0, 0x5410, R88 ;  /* 0x0000541000ab7816 */ /* 0x000fe20000000058 */
[----:B------:R-:W-:Y:S02]  /*6b00*/  IMAD.MOV.U32 R0, RZ, RZ, R70 ;  /* 0x000000ffff007224 */ /* 0x000fe400078e0046 */
[----:B------:R-:W-:Y:S01]  /*6b10*/  IMAD.MOV.U32 R88, RZ, RZ, R71 ;  /* 0x000000ffff587224 */ /* 0x000fe200078e0047 */
[----:B------:R-:W-:Y:S01]  /*6b20*/  PRMT R172, R89, 0x5410, R90 ;  /* 0x0000541059ac7816 */ /* 0x000fe2000000005a */
[----:B------:R-:W-:Y:S01]  /*6b30*/  IMAD.MOV.U32 R89, RZ, RZ, R68 ;  /* 0x000000ffff597224 */ /* 0x000fe200078e0044 */
[----:B------:R-:W-:Y:S01]  /*6b40*/  PRMT R173, R173, 0x5410, R0 ;  /* 0x00005410adad7816 */ /* 0x000fe20000000000 */
[----:B------:R-:W-:Y:S02]  /*6b50*/  IMAD.MOV.U32 R90, RZ, RZ, R69 ;  /* 0x000000ffff5a7224 */ /* 0x000fe400078e0045 */
[----:B------:R-:W-:Y:S01]  /*6b60*/  IMAD.MOV.U32 R0, RZ, RZ, R74 ;  /* 0x000000ffff007224 */ /* 0x000fe200078e004a */
[----:B------:R-:W-:Y:S01]  /*6b70*/  PRMT R176, R176, 0x5410, R89 ;  /* 0x00005410b0b07816 */ /* 0x000fe20000000059 */
[----:B------:R-:W-:Y:S01]  /*6b80*/  IMAD.MOV.U32 R89, RZ, RZ, R72 ;  /* 0x000000ffff597224 */ /* 0x000fe200078e0048 */
[----:B------:R-:W-:Y:S01]  /*6b90*/  PRMT R174, R88, 0x5410, R90 ;  /* 0x0000541058ae7816 */ /* 0x000fe2000000005a */
[----:B------:R-:W-:-:S02]  /*6ba0*/  IMAD.MOV.U32 R88, RZ, RZ, R75 ;  /* 0x000000ffff587224 */ /* 0x000fc400078e004b */
[----:B------:R-:W-:-:S03]  /*6bb0*/  IMAD.MOV.U32 R90, RZ, RZ, R73 ;  /* 0x000000ffff5a7224 */ /* 0x000fc600078e0049 */
[----:B------:R-:W-:Y:S01]  /*6bc0*/  PRMT R152, R0, 0x5410, R88 ;  /* 0x0000541000987816 */ /* 0x000fe20000000058 */
[----:B------:R-:W-:Y:S01]  /*6bd0*/  IMAD.MOV.U32 R88, RZ, RZ, R76 ;  /* 0x000000ffff587224 */ /* 0x000fe200078e004c */
[----:B------:R-:W-:Y:S01]  /*6be0*/  PRMT R153, R89, 0x5410, R90 ;  /* 0x0000541059997816 */ /* 0x000fe2000000005a */
[----:B------:R-:W-:Y:S01]  /*6bf0*/  IMAD.MOV.U32 R89, RZ, RZ, R78 ;  /* 0x000000ffff597224 */ /* 0x000fe200078e004e */
[----:B------:R-:W-:Y:S01]  /*6c00*/  MOV R90, R79 ;  /* 0x0000004f005a7202 */ /* 0x000fe20000000f00 */
        /* <DEDUP_REMOVED lines=8> */
[----:B------:R-:W-:Y:S02]  /*6c90*/  IMAD.MOV.U32 R90, RZ, RZ, R86 ;  /* 0x000000ffff5a7224 */ /* 0x000fe400078e0056 */
[----:B------:R-:W-:Y:S01]  /*6ca0*/  IMAD.MOV.U32 R89, RZ, RZ, R87 ;  /* 0x000000ffff597224 */ /* 0x000fe200078e0057 */
[----:B------:R-:W-:Y:S01]  /*6cb0*/  PRMT R155, R88, 0x5410, R0 ;  /* 0x00005410589b7816 */ /* 0x000fe20000000000 */
[----:B------:R-:W-:-:S02]  /*6cc0*/  IMAD.MOV.U32 R88, RZ, RZ, R84 ;  /* 0x000000ffff587224 */ /* 0x000fc400078e0054 */
[----:B------:R-:W-:Y:S01]  /*6cd0*/  IMAD.MOV.U32 R0, RZ, RZ, R85 ;  /* 0x000000ffff007224 */ /* 0x000fe200078e0055 */
[----:B------:R-:W-:-:S04]  /*6ce0*/  PRMT R158, R90, 0x5410, R89 ;  /* 0x000054105a9e7816 */ /* 0x000fc80000000059 */
[----:B------:R-:W-:Y:S01]  /*6cf0*/  PRMT R159, R88, 0x5410, R0 ;  /* 0x00005410589f7816 */ /* 0x000fe20000000000 */
[----:B------:R-:W-:Y:S06]  /*6d00*/  @!P2 BRA `(.L_x_525) ;  /* 0x000000000004a947 */ /* 0x000fec0003800000 */
[----:B------:R-:W-:Y:S01]  /*6d10*/  BPT.TRAP 0x1 ;  /* 0x000000040000795c */ /* 0x000fe20000300000 */
.L_x_525:
[----:B------:R-:W-:Y:S01]  /*6d20*/  IMAD R0, R17, 0x8, R16 ;  /* 0x0000000811007824 */ /* 0x000fe200078e0210 */
[----:B------:R-:W-:Y:S01]  /*6d30*/  SHF.L.U32 R115, R219, 0x1f, RZ ;  /* 0x0000001fdb737819 */ /* 0x000fe200000006ff */
[----:B------:R-:W0:Y:S01]  /*6d40*/  LDC R145, c[0x0][0x2e4] ;  /* 0x0000b900ff917b82 */ /* 0x000e220000000800 */
[----:B------:R-:W-:Y:S02]  /*6d50*/  BSSY B1, `(.L_x_526) ;  /* 0x0000004000017945 */ /* 0x000fe40003800000 */
[----:B------:R-:W1:Y:S05]  /*6d60*/  SYNCS.PHASECHK.TRANS64.TRYWAIT P6, [R0+URZ+0x38890], R115 ;  /* 0x03889073000075a7 */ /* 0x000e6a00080c017f */
[----:B------:R-:W2:Y:S01]  /*6d70*/  LDC.64 R122, c[0x0][0x2f0] ;  /* 0x0000bc00ff7a7b82 */ /* 0x000ea20000000a00 */
[----:B-1----:R-:W-:Y:S05]  /*6d80*/  @!P6 BRA `(.L_x_527) ;  /* 0x000001e80054e947 */ /* 0x002fea0003800000 */
.L_x_787:
[----:B------:R-:W-:Y:S05]  /*6d90*/  BSYNC B1 ;  /* 0x0000000000017941 */ /* 0x000fea0003800000 */
.L_x_526:
[----:B------:R-:W-:Y:S01]  /*6da0*/  BSSY B1, `(.L_x_528) ;  /* 0x0000111000017945 */ /* 0x000fe20003800000 */
[----:B0-----:R-:W-:Y:S02]  /*6db0*/  IMAD.IADD R146, R145, 0x1, -R120 ;  /* 0x0000000191927824 */ /* 0x001fe400078e0a78 */
[----:B------:R-:W-:Y:S01]  /*6dc0*/  IMAD.MOV.U32 R125, RZ, RZ, R92 ;  /* 0x000000ffff7d7224 */ /* 0x000fe200078e005c */
[----:B------:R-:W-:Y:S06]  /*6dd0*/  @P5 BRA `(.L_x_529) ;  /* 0x0000001000345947 */ /* 0x000fec0003800000 */
[----:B------:R-:W-:Y:S01]  /*6de0*/  ISETP.NE.AND P5, PT, R26, RZ, PT ;  /* 0x000000ff1a00720c */ /* 0x000fe20003fa5270 */
[-C--:B--2---:R-:W-:Y:S01]  /*6df0*/  IMAD R88, R117, R122.reuse, RZ ;  /* 0x0000007a75587224 */ /* 0x084fe200078e02ff */
[----:B------:R-:W-:Y:S01]  /*6e00*/  BSSY B2, `(.L_x_530) ;  /* 0x0000086000027945 */ /* 0x000fe20003800000 */
[----:B------:R-:W-:-:S04]  /*6e10*/  IMAD.WIDE.U32 R134, R18, R122, R124 ;  /* 0x0000007a12867225 */ /* 0x000fc800078e007c */
[----:B------:R-:W-:-:S04]  /*6e20*/  IMAD R161, R18, R123, R88 ;  /* 0x0000007b12a17224 */ /* 0x000fc800078e0258 */
[----:B------:R-:W-:Y:S02]  /*6e30*/  IMAD.IADD R161, R161, 0x1, R135 ;  /* 0x00000001a1a17824 */ /* 0x000fe400078e0287 */
[----:B------:R-:W-:Y:S05]  /*6e40*/  @!P5 BRA `(.L_x_531) ;  /* 0x000000080004d947 */ /* 0x000fea0003800000 */
[----:B------:R-:W-:Y:S01]  /*6e50*/  SEL R88, R120, R146, !P0 ;  /* 0x0000009278587207 */ /* 0x000fe20004000000 */
[----:B------:R-:W-:Y:S01]  /*6e60*/  BSSY B3, `(.L_x_532) ;  /* 0x000007c000037945 */ /* 0x000fe20003800000 */
[----:B------:R-:W-:Y:S02]  /*6e70*/  IADD3 R92, P5, P6, R38, R134, R13 ;  /* 0x00000086265c7210 */ /* 0x000fe40007ebe00d */
[----:B------:R-:W-:Y:S02]  /*6e80*/  SHF.R.S32.HI R89, RZ, 0x1f, R88 ;  /* 0x0000001fff597819 */ /* 0x000fe40000011458 */
[----:B------:R-:W-:Y:S02]  /*6e90*/  IADD3.X R93, R37, R161, R7, P5, P6 ;  /* 0x000000a1255d7210 */ /* 0x000fe40002fec407 */
[----:B------:R-:W-:Y:S02]  /*6ea0*/  LEA.HI R88, R89, R88, RZ, 0x4 ;  /* 0x0000005859587211 */ /* 0x000fe400078f20ff */
[----:B------:R-:W-:-:S02]  /*6eb0*/  P2R R94, PR, RZ, 0x2 ;  /* 0x00000002ff5e7803 */ /* 0x000fc40000000000 */
[----:B------:R-:W-:-:S05]  /*6ec0*/  LEA.HI.SX32 R88, R88, R14, 0x1c ;  /* 0x0000000e58587211 */ /* 0x000fca00078fe2ff */
[----:B------:R-:W-:-:S05]  /*6ed0*/  IMAD.SHL.U32 R89, R88, 0x8, RZ ;  /* 0x0000000858597824 */ /* 0x000fca00078e00ff */
[----:B------:R-:W-:-:S13]  /*6ee0*/  ISETP.GE.AND P5, PT, R89, R145, PT ;  /* 0x000000915900720c */ /* 0x000fda0003fa6270 */
[--C-:B------:R-:W-:Y:S02]  /*6ef0*/  @!P5 SHF.R.S32.HI R91, RZ, 0x1f, R89.reuse ;  /* 0x0000001fff5bd819 */ /* 0x100fe40000011459 */
[--C-:B------:R-:W-:Y:S02]  /*6f00*/  @!P5 IADD3 R90, P1, P6, R38, R134, R89.reuse ;  /* 0x00000086265ad210 */ /* 0x100fe40007e3e059 */
[----:B------:R-:W-:Y:S02]  /*6f10*/  LOP3.LUT R89, R235, 0x38, R89, 0xf8, !PT ;  /* 0x00000038eb597812 */ /* 0x000fe400078ef859 */
[----:B------:R-:W-:Y:S02]  /*6f20*/  @!P5 IADD3.X R91, R37, R161, R91, P1, P6 ;  /* 0x000000a1255bd210 */ /* 0x000fe40000fec45b */
[----:B------:R-:W-:Y:S02]  /*6f30*/  LEA R136, P6, R92, R118, 0x1 ;  /* 0x000000765c887211 */ /* 0x000fe400078c08ff */
[----:B------:R-:W-:-:S02]  /*6f40*/  LOP3.LUT R89, R89, R236, RZ, 0x3c, !PT ;  /* 0x000000ec59597212 */ /* 0x000fc400078e3cff */
[-C--:B------:R-:W-:Y:S02]  /*6f50*/  LEA.HI.X R137, R92, R119.reuse, R93, 0x1, P6 ;  /* 0x000000775c897211 */ /* 0x080fe400030f0c5d */
[----:B------:R-:W-:Y:S02]  /*6f60*/  @!P5 LEA R138, P6, R90, R118, 0x1 ;  /* 0x000000765a8ad211 */ /* 0x000fe400078c08ff */
[----:B------:R-:W-:Y:S02]  /*6f70*/  ISETP.NE.AND P1, PT, R94, RZ, PT ;  /* 0x000000ff5e00720c */ /* 0x000fe40003f25270 */
[----:B------:R-:W-:Y:S02]  /*6f80*/  @!P5 LEA.HI.X R139, R90, R119, R91, 0x1, P6 ;  /* 0x000000775a8bd211 */ /* 0x000fe400030f0c5b */
[----:B------:R-:W-:Y:S02]  /*6f90*/  SHF.R.S32.HI R90, RZ, 0x1f, R88 ;  /* 0x0000001fff5a7819 */ /* 0x000fe40000011458 */
[----:B------:R-:W-:-:S02]  /*6fa0*/  ISETP.GE.AND P6, PT, R212, R116, PT ;  /* 0x00000074d400720c */ /* 0x000fc40003fc6270 */
[----:B------:R-:W-:-:S04]  /*6fb0*/  LEA.HI R88, R90, R88, RZ, 0x3 ;  /* 0x000000585a587211 */ /* 0x000fc800078f18ff */
[----:B------:R-:W-:-:S05]  /*6fc0*/  SHF.R.S32.HI R88, RZ, 0x3, R88 ;  /* 0x00000003ff587819 */ /* 0x000fca0000011458 */
[----:B------:R-:W-:-:S04]  /*6fd0*/  IMAD R88, R88, 0x1400, R237 ;  /* 0x0000140058587824 */ /* 0x000fc800078e02ed */
[----:B------:R-:W-:Y:S02]  /*6fe0*/  IMAD.IADD R89, R88, 0x1, R89 ;  /* 0x0000000158597824 */ /* 0x000fe400078e0259 */
[C---:B------:R-:W-:Y:S02]  /*6ff0*/  IMAD R88, R17.reuse, 0x5000, R144 ;  /* 0x0000500011587824 */ /* 0x040fe400078e0290 */
[----:B------:R-:W-:Y:S02]  /*7000*/  IMAD R92, R17, 0x5000, R89 ;  /* 0x00005000115c7824 */ /* 0x000fe400078e0259 */
[----:B------:R-:W-:-:S03]  /*7010*/  IMAD R88, R88, 0x2, R16 ;  /* 0x0000000258587824 */ /* 0x000fc600078e0210 */
[----:B------:R-:W-:-:S03]  /*7020*/  LEA R92, R92, R16, 0x1 ;  /* 0x000000105c5c7211 */ /* 0x000fc600078e08ff */
[----:B------:R-:W0:Y:S04]  /*7030*/  LDS.128 R88, [R88+0x24400] ;  /* 0x0244000058587984 */ /* 0x000e280000000c00 */
[----:B------:R-:W2:Y:S01]  /*7040*/  LDS.128 R92, [R92+0x24400] ;  /* 0x024400005c5c7984 */ /* 0x000ea20000000c00 */
[----:B------:R-:W-:Y:S05]  /*7050*/  @P6 BRA `(.L_x_533) ;  /* 0x0000000400706947 */ /* 0x000fea0003800000 */
[----:B------:R-:W-:Y:S02]  /*7060*/  SHF.R.U32.HI R164, RZ, 0x10, R53 ;  /* 0x00000010ffa47819 */ /* 0x000fe40000011635 */
[--C-:B------:R-:W-:Y:S02]  /*7070*/  SHF.R.U32.HI R162, RZ, 0x10, R45.reuse ;  /* 0x00000010ffa27819 */ /* 0x100fe4000001162d */
[----:B------:R-:W-:Y:S02]  /*7080*/  PRMT R164, R165, 0x5432, R164 ;  /* 0x00005432a5a47816 */ /* 0x000fe400000000a4 */
[----:B------:R-:W-:Y:S02]  /*7090*/  PRMT R162, R163, 0x5432, R162 ;  /* 0x00005432a3a27816 */ /* 0x000fe400000000a2 */
[----:B------:R-:W-:Y:S01]  /*70a0*/  SHF.R.U64 R44, R44, 0x10, R45 ;  /* 0x000000102c2c7819 */ /* 0x000fe2000000122d */
[----:B------:R-:W-:Y:S01]  /*70b0*/  IMAD.U32 R165, R164, 0x10000, RZ ;  /* 0x00010000a4a57824 */ /* 0x000fe200078e00ff */
[--C-:B------:R-:W-:Y:S01]  /*70c0*/  SHF.R.U64 R45, R46, 0x10, R47.reuse ;  /* 0x000000102e2d7819 */ /* 0x100fe2000000122f */
[----:B--2---:R-:W-:Y:S01]  /*70d0*/  IMAD.U32 R46, R93, 0x10000, RZ ;  /* 0x000100005d2e7824 */ /* 0x004fe200078e00ff */
[----:B------:R-:W-:Y:S01]  /*70e0*/  SHF.R.U32.HI R163, RZ, 0x10, R47 ;  /* 0x00000010ffa37819 */ /* 0x000fe2000001162f */
[----:B------:R-:W-:Y:S01]  /*70f0*/  IMAD.U32 R166, R162, 0x10000, RZ ;  /* 0x00010000a2a67824 */ /* 0x000fe200078e00ff */
[----:B------:R-:W-:Y:S01]  /*7100*/  SHF.R.U64 R52, R52, 0x10, R53 ;  /* 0x0000001034347819 */ /* 0x000fe20000001235 */
[----:B0-----:R-:W-:-:S02]  /*7110*/  IMAD.U32 R47, R89, 0x10000, RZ ;  /* 0x00010000592f7824 */ /* 0x001fc400078e00ff */
[CC--:B------:R-:W-:Y:S01]  /*7120*/  FMUL.FTZ R53, R46.reuse, R165.reuse ;  /* 0x000000a52e357220 */ /* 0x0c0fe20000410000 */
[-C--:B------:R-:W-:Y:S01]  /*7130*/  FMUL.FTZ R167, R46, R166.reuse ;  /* 0x000000a62ea77220 */ /* 0x080fe20000410000 */
[----:B------:R-:W-:Y:S02]  /*7140*/  LOP3.LUT R93, R93, 0xffff0000, RZ, 0xc0, !PT ;  /* 0xffff00005d5d7812 */ /* 0x000fe400078ec0ff */
[C---:B------:R-:W-:Y:S01]  /*7150*/  FFMA.FTZ R53, R47.reuse, R166, -R53 ;  /* 0x000000a62f357223 */ /* 0x040fe20000010835 */
[----:B------:R-:W-:Y:S01]  /*7160*/  FFMA.FTZ R47, R47, R165, R167 ;  /* 0x000000a52f2f7223 */ /* 0x000fe200000100a7 */
[----:B------:R-:W-:Y:S01]  /*7170*/  LOP3.LUT R164, R164, 0xffff0000, RZ, 0xc0, !PT ;  /* 0xffff0000a4a47812 */ /* 0x000fe200078ec0ff */
[----:B------:R-:W-:Y:S01]  /*7180*/  IMAD.U32 R167, R91, 0x10000, RZ ;  /* 0x000100005ba77824 */ /* 0x000fe200078e00ff */
[----:B------:R-:W-:Y:S02]  /*7190*/  LOP3.LUT R165, R162, 0xffff0000, RZ, 0xc0, !PT ;  /* 0xffff0000a2a57812 */ /* 0x000fe400078ec0ff */
[--C-:B------:R-:W-:Y:S01]  /*71a0*/  SHF.R.U64 R46, R54, 0x10, R55.reuse ;  /* 0x00000010362e7819 */ /* 0x100fe20000001237 */
[----:B------:R-:W-:Y:S01]  /*71b0*/  IMAD.U32 R54, R88, 0x10000, RZ ;  /* 0x0001000058367824 */ /* 0x000fe200078e00ff */
[----:B------:R-:W-:Y:S01]  /*71c0*/  SHF.R.U32.HI R55, RZ, 0x10, R55 ;  /* 0x00000010ff377819 */ /* 0x000fe20000011637 */
[----:B------:R-:W-:Y:S01]  /*71d0*/  FMUL.FTZ R166, R93, R165 ;  /* 0x000000a55da67220 */ /* 0x000fe20000410000 */
[----:B------:R-:W-:Y:S01]  /*71e0*/  LOP3.LUT R162, R89, 0xffff0000, RZ, 0xc0, !PT ;  /* 0xffff000059a27812 */ /* 0x000fe200078ec0ff */
[----:B------:R-:W-:Y:S01]  /*71f0*/  FMUL.FTZ R89, R93, R164 ;  /* 0x000000a45d597220 */ /* 0x000fe20000410000 */
[----:B------:R-:W-:-:S02]  /*7200*/  PRMT R93, R181, 0x5410, R55 ;  /* 0x00005410b55d7816 */ /* 0x000fc40000000037 */
[----:B------:R-:W-:Y:S01]  /*7210*/  PRMT R163, R168, 0x5410, R163 ;  /* 0x00005410a8a37816 */ /* 0x000fe200000000a3 */
[C---:B------:R-:W-:Y:S01]  /*7220*/  FFMA.FTZ R55, R162.reuse, R164, R166 ;  /* 0x000000a4a2377223 */ /* 0x040fe200000100a6 */
[----:B------:R-:W-:Y:S01]  /*7230*/  FFMA.FTZ R89, R162, R165, -R89 ;  /* 0x000000a5a2597223 */ /* 0x000fe20000010859 */
[C---:B------:R-:W-:Y:S01]  /*7240*/  IMAD.U32 R166, R95.reuse, 0x10000, RZ ;  /* 0x000100005fa67824 */ /* 0x040fe200078e00ff */
[----:B------:R-:W-:Y:S01]  /*7250*/  LOP3.LUT R95, R95, 0xffff0000, RZ, 0xc0, !PT ;  /* 0xffff00005f5f7812 */ /* 0x000fe200078ec0ff */
[C---:B------:R-:W-:Y:S01]  /*7260*/  IMAD.U32 R164, R93.reuse, 0x10000, RZ ;  /* 0x000100005da47824 */ /* 0x040fe200078e00ff */
[----:B------:R-:W-:Y:S01]  /*7270*/  LOP3.LUT R93, R93, 0xffff0000, RZ, 0xc0, !PT ;  /* 0xffff00005d5d7812 */ /* 0x000fe200078ec0ff */
[----:B------:R-:W-:Y:S01]  /*7280*/  IMAD.U32 R165, R163, 0x10000, RZ ;  /* 0x00010000a3a57824 */ /* 0x000fe200078e00ff */
[----:B------:R-:W-:Y:S01]  /*7290*/  PRMT R52, R184, 0x5432, R52 ;  /* 0x00005432b8347816 */ /* 0x000fe20000000034 */
[C---:B------:R-:W-:Y:S01]  /*72a0*/  FMUL.FTZ R168, R166.reuse, R164 ;  /* 0x000000a4a6a87220 */ /* 0x040fe20000410000 */
[----:B------:R-:W-:Y:S01]  /*72b0*/  PRMT R44, R169, 0x5432, R44 ;  /* 0x00005432a92c7816 */ /* 0x000fe2000000002c */
[----:B------:R-:W-:Y:S01]  /*72c0*/  FMUL.FTZ R166, R166, R165 ;  /* 0x000000a5a6a67220 */ /* 0x000fe20000410000 */
[----:B------:R-:W-:-:S02]  /*72d0*/  IMAD.U32 R162, R92, 0x10000, RZ ;  /* 0x000100005ca27824 */ /* 0x000fc400078e00ff */
[----:B------:R-:W-:Y:S01]  /*72e0*/  FFMA.FTZ R165, R167, R165, -R168 ;  /* 0x000000a5a7a57223 */ /* 0x000fe200000108a8 */
[----:B------:R-:W-:Y:S01]  /*72f0*/  FMUL.FTZ R168, R95, R93 ;  /* 0x0000005d5fa87220 */ /* 0x000fe20000410000 */
[----:B------:R-:W-:Y:S01]  /*7300*/  FFMA.FTZ R164, R167, R164, R166 ;  /* 0x000000a4a7a47223 */ /* 0x000fe200000100a6 */
[----:B------:R-:W-:Y:S01]  /*7310*/  LOP3.LUT R167, R163, 0xffff0000, RZ, 0xc0, !PT ;  /* 0xffff0000a3a77812 */ /* 0x000fe200078ec0ff */
[----:B------:R-:W-:Y:S01]  /*7320*/  IMAD.U32 R163, R94, 0x10000, RZ ;  /* 0x000100005ea37824 */ /* 0x000fe200078e00ff */
[----:B------:R-:W-:Y:S01]  /*7330*/  LOP3.LUT R166, R91, 0xffff0000, RZ, 0xc0, !PT ;  /* 0xffff00005ba67812 */ /* 0x000fe200078ec0ff */
[----:B------:R-:W-:Y:S01]  /*7340*/  IMAD.U32 R91, R90, 0x10000, RZ ;  /* 0x000100005a5b7824 */ /* 0x000fe200078e00ff */
[----:B------:R-:W-:Y:S01]  /*7350*/  LOP3.LUT R92, R92, 0xffff0000, RZ, 0xc0, !PT ;  /* 0xffff00005c5c7812 */ /* 0x000fe200078ec0ff */
[-C--:B------:R-:W-:Y:S01]  /*7360*/  FMUL.FTZ R95, R95, R167.reuse ;  /* 0x000000a75f5f7220 */ /* 0x080fe20000410000 */
[----:B------:R-:W-:Y:S01]  /*7370*/  PRMT R46, R183, 0x5432, R46 ;  /* 0x00005432b72e7816 */ /* 0x000fe2000000002e */
[----:B------:R-:W-:Y:S01]  /*7380*/  FFMA.FTZ R168, R166, R167, -R168 ;  /* 0x000000a7a6a87223 */ /* 0x000fe200000108a8 */
[----:B------:R-:W-:Y:S01]  /*7390*/  LOP3.LUT R167, R44, 0xffff0000, RZ, 0xc0, !PT ;  /* 0xffff00002ca77812 */ /* 0x000fe200078ec0ff */
[----:B------:R-:W-:Y:S01]  /*73a0*/  FFMA.FTZ R95, R166, R93, R95 ;  /* 0x0000005da65f7223 */ /* 0x000fe2000001005f */
[C---:B------:R-:W-:Y:S01]  /*73b0*/  IMAD.U32 R166, R52.reuse, 0x10000, RZ ;  /* 0x0001000034a67824 */ /* 0x040fe200078e00ff */
[----:B------:R-:W-:Y:S01]  /*73c0*/  LOP3.LUT R52, R52, 0xffff0000, RZ, 0xc0, !PT ;  /* 0xffff000034347812 */ /* 0x000fe200078ec0ff */
[----:B------:R-:W-:Y:S01]  /*73d0*/  IMAD.U32 R93, R44, 0x10000, RZ ;  /* 0x000100002c5d7824 */ /* 0x000fe200078e00ff */
[----:B------:R-:W-:Y:S01]  /*73e0*/  PRMT R45, R169, 0x5410, R45 ;  /* 0x00005410a92d7816 */ /* 0x000fe2000000002d */
[----:B------:R-:W-:Y:S01]  /*73f0*/  FMUL.FTZ R44, R162, R166 ;  /* 0x000000a6a22c7220 */ /* 0x000fe20000410000 */
[----:B------:R-:W-:Y:S01]  /*7400*/  LOP3.LUT R88, R88, 0xffff0000, RZ, 0xc0, !PT ;  /* 0xffff000058587812 */ /* 0x000fe200078ec0ff */
[-C--:B------:R-:W-:Y:S01]  /*7410*/  FMUL.FTZ R162, R162, R93.reuse ;  /* 0x0000005da2a27220 */ /* 0x080fe20000410000 */
[----:B------:R-:W-:Y:S01]  /*7420*/  FMUL.FTZ R169, R92, R52 ;  /* 0x000000345ca97220 */ /* 0x000fe20000410000 */
[----:B------:R-:W-:Y:S01]  /*7430*/  FFMA.FTZ R44, R54, R93, -R44 ;  /* 0x0000005d362c7223 */ /* 0x000fe2000001082c */
[----:B------:R-:W-:Y:S01]  /*7440*/  LOP3.LUT R94, R94, 0xffff0000, RZ, 0xc0, !PT ;  /* 0xffff00005e5e7812 */ /* 0x000fe200078ec0ff */
[----:B------:R-:W-:Y:S01]  /*7450*/  FFMA.FTZ R162, R54, R166, R162 ;  /* 0x000000a636a27223 */ /* 0x000fe200000100a2 */
[----:B------:R-:W-:-:S02]  /*7460*/  IMAD.U32 R54, R46, 0x10000, RZ ;  /* 0x000100002e367824 */ /* 0x000fc400078e00ff */
[-C--:B------:R-:W-:Y:S01]  /*7470*/  FMUL.FTZ R92, R92, R167.reuse ;  /* 0x000000a75c5c7220 */ /* 0x080fe20000410000 */
[----:B------:R-:W-:Y:S01]  /*7480*/  LOP3.LUT R46, R46, 0xffff0000, RZ, 0xc0, !PT ;  /* 0xffff00002e2e7812 */ /* 0x000fe200078ec0ff */
[C---:B------:R-:W-:Y:S01]  /*7490*/  IMAD.U32 R93, R45.reuse, 0x10000, RZ ;  /* 0x000100002d5d7824 */ /* 0x040fe200078e00ff */
[----:B------:R-:W-:Y:S01]  /*74a0*/  LOP3.LUT R90, R90, 0xffff0000, RZ, 0xc0, !PT ;  /* 0xffff00005a5a7812 */ /* 0x000fe200078ec0ff */
[C---:B------:R-:W-:Y:S01]  /*74b0*/  FFMA.FTZ R169, R88.reuse, R167, -R169 ;  /* 0x000000a758a97223 */ /* 0x040fe200000108a9 */
[----:B------:R-:W-:Y:S01]  /*74c0*/  LOP3.LUT R45, R45, 0xffff0000, RZ, 0xc0, !PT ;  /* 0xffff00002d2d7812 */ /* 0x000fe200078ec0ff */
[----:B------:R-:W-:Y:S01]  /*74d0*/  FFMA.FTZ R92, R88, R52, R92 ;  /* 0x00000034585c7223 */ /* 0x000fe2000001005c */
[C---:B------:R-:W-:Y:S01]  /*74e0*/  FMUL.FTZ R52, R163.reuse, R54 ;  /* 0x00000036a3347220 */ /* 0x040fe20000410000 */
[C---:B------:R-:W-:Y:S01]  /*74f0*/  FMUL.FTZ R88, R94.reuse, R46 ;  /* 0x0000002e5e587220 */ /* 0x040fe20000410000 */
[----:B------:R-:W-:Y:S01]  /*7500*/  FMUL.FTZ R163, R163, R93 ;  /* 0x0000005da3a37220 */ /* 0x000fe20000410000 */
[----:B------:R-:W-:Y:S01]  /*7510*/  FMUL.FTZ R94, R94, R45 ;  /* 0x0000002d5e5e7220 */ /* 0x000fe20000410000 */
        /* <DEDUP_REMOVED lines=9> */
[----:B------:R-:W-:Y:S01]  /*75b0*/  IMAD.MOV.U32 R88, RZ, RZ, R44 ;  /* 0x000000ffff587224 */ /* 0x000fe200078e002c */
[----:B------:R-:W-:Y:S01]  /*75c0*/  F2FP.BF16.F32.PACK_AB R89, R89, R53 ;  /* 0x000000355959723e */ /* 0x000fe200000010ff */
[----:B------:R-:W-:Y:S01]  /*75d0*/  IMAD.MOV.U32 R90, RZ, RZ, R52 ;  /* 0x000000ffff5a7224 */ /* 0x000fe200078e0034 */
[----:B------:R-:W-:Y:S02]  /*75e0*/  F2FP.BF16.F32.PACK_AB R95, R95, R164 ;  /* 0x000000a45f5f723e */ /* 0x000fe400000010ff */
[----:B------:R-:W-:-:S02]  /*75f0*/  F2FP.BF16.F32.PACK_AB R92, R92, R162 ;  /* 0x000000a25c5c723e */ /* 0x000fc400000010ff */
[----:B------:R-:W-:Y:S02]  /*7600*/  F2FP.BF16.F32.PACK_AB R94, R94, R163 ;  /* 0x000000a35e5e723e */ /* 0x000fe400000010ff */
[----:B------:R-:W-:-:S07]  /*7610*/  MOV R93, R47 ;  /* 0x0000002f005d7202 */ /* 0x000fce0000000f00 */
.L_x_533:
[----:B------:R-:W-:Y:S05]  /*7620*/  BSYNC B3 ;  /* 0x0000000000037941 */ /* 0x000fea0003800000 */
.L_x_532:
[----:B------:R-:W-:Y:S02]  /*7630*/  ULDC.64 UR4, c[0x0][0x208] ;  /* 0x0000820000047ab9 */ /* 0x000fe40000000a00 */
[----:B0-----:R0:W-:Y:S04]  /*7640*/  STG.E.128 desc[UR4][R136.64], R88 ;  /* 0x0000005888007986 */ /* 0x0011e8000c101d04 */
[----:B--2---:R0:W-:Y:S02]  /*7650*/  @!P5 STG.E.128 desc[UR4][R138.64], R92 ;  /* 0x0000005c8a00d986 */ /* 0x0041e4000c101d04 */
.L_x_531:
[----:B------:R-:W-:Y:S05]  /*7660*/  BSYNC B2 ;  /* 0x0000000000027941 */ /* 0x000fea0003800000 */
.L_x_530:
[----:B------:R-:W-:-:S13]  /*7670*/  ISETP.NE.AND P5, PT, R10, RZ, PT ;  /* 0x000000ff0a00720c */ /* 0x000fda0003fa5270 */
        /* <DEDUP_REMOVED lines=12> */
[----:B------:R-:W-:-:S04]  /*7740*/  @!P5 IADD3 R134, P0, P6, R38, R134, R44 ;  /* 0x000000862686d210 */ /* 0x000fc80007e1e02c */
[----:B------:R-:W-:Y:S02]  /*7750*/  @!P5 IADD3.X R161, R37, R161, R54, P0, P6 ;  /* 0x000000a125a1d210 */ /* 0x000fe400007ec436 */
[CC--:B0-----:R-:W-:Y:S02]  /*7760*/  LEA R88, P6, R47.reuse, R118.reuse, 0x1 ;  /* 0x000000762f587211 */ /* 0x0c1fe400078c08ff */
[----:B------:R-:W-:Y:S02]  /*7770*/  ISETP.NE.AND P0, PT, R52, RZ, PT ;  /* 0x000000ff3400720c */ /* 0x000fe40003f05270 */
[----:B------:R-:W-:Y:S01]  /*7780*/  LEA.HI.X R89, R47, R119, R46, 0x1, P6 ;  /* 0x000000772f597211 */ /* 0x000fe200030f0c2e */
[----:B------:R-:W-:Y:S01]  /*7790*/  IMAD R47, R17, 0x5000, R143 ;  /* 0x00005000112f7824 */ /* 0x000fe200078e028f */
[----:B------:R-:W-:Y:S02]  /*77a0*/  SHF.R.S32.HI R46, RZ, 0x1f, R45 ;  /* 0x0000001fff2e7819 */ /* 0x000fe4000001142d */
[----:B------:R-:W-:-:S02]  /*77b0*/  @!P5 LEA R90, P6, R134, R118, 0x1 ;  /* 0x00000076865ad211 */ /* 0x000fc400078c08ff */
[----:B------:R-:W-:Y:S02]  /*77c0*/  LEA.HI R46, R46, R45, RZ, 0x3 ;  /* 0x0000002d2e2e7211 */ /* 0x000fe400078f18ff */
[----:B------:R-:W-:Y:S01]  /*77d0*/  LOP3.LUT R45, R235, 0x38, R44, 0xf8, !PT ;  /* 0x00000038eb2d7812 */ /* 0x000fe200078ef82c */
[----:B------:R-:W-:Y:S01]  /*77e0*/  IMAD R44, R47, 0x2, R16 ;  /* 0x000000022f2c7824 */ /* 0x000fe200078e0210 */
[----:B------:R-:W-:Y:S02]  /*77f0*/  SHF.R.S32.HI R46, RZ, 0x3, R46 ;  /* 0x00000003ff2e7819 */ /* 0x000fe4000001142e */
[----:B------:R-:W-:Y:S02]  /*7800*/  LOP3.LUT R45, R45, R236, RZ, 0x3c, !PT ;  /* 0x000000ec2d2d7212 */ /* 0x000fe400078e3cff */
[----:B------:R-:W-:Y:S01]  /*7810*/  @!P5 LEA.HI.X R91, R134, R119, R161, 0x1, P6 ;  /* 0x00000077865bd211 */ /* 0x000fe200030f0ca1 */
[----:B------:R-:W-:Y:S01]  /*7820*/  IMAD R46, R46, 0x1400, R237 ;  /* 0x000014002e2e7824 */ /* 0x000fe200078e02ed */
[----:B------:R-:W-:-:S03]  /*7830*/  ISETP.GE.AND P6, PT, R213, R116, PT ;  /* 0x00000074d500720c */ /* 0x000fc60003fc6270 */
[----:B------:R-:W-:-:S04]  /*7840*/  IMAD.IADD R46, R46, 0x1, R45 ;  /* 0x000000012e2e7824 */ /* 0x000fc800078e022d */
[----:B------:R-:W-:-:S04]  /*7850*/  IMAD R45, R17, 0x5000, R46 ;  /* 0x00005000112d7824 */ /* 0x000fc800078e022e */
[----:B------:R-:W-:Y:S02]  /*7860*/  IMAD R52, R45, 0x2, R16 ;  /* 0x000000022d347824 */ /* 0x000fe400078e0210 */
[----:B------:R-:W0:Y:S04]  /*7870*/  LDS.128 R44, [R44+0x24400] ;  /* 0x024400002c2c7984 */ /* 0x000e280000000c00 */
[----:B------:R-:W2:Y:S01]  /*7880*/  LDS.128 R52, [R52+0x24400] ;  /* 0x0244000034347984 */ /* 0x000ea20000000c00 */
[----:B------:R-:W-:Y:S05]  /*7890*/  @P6 BRA `(.L_x_535) ;  /* 0x0000000400746947 */ /* 0x000fea0003800000 */
[--C-:B------:R-:W-:Y:S01]  /*78a0*/  SHF.R.U64 R42, R42, 0x10, R43.reuse ;  /* 0x000000102a2a7819 */ /* 0x100fe2000000122b */
[----:B--2---:R-:W-:Y:S01]  /*78b0*/  IMAD.U32 R94, R53, 0x10000, RZ ;  /* 0x00010000355e7824 */ /* 0x004fe200078e00ff */
[----:B------:R-:W-:Y:S01]  /*78c0*/  SHF.R.U32.HI R92, RZ, 0x10, R43 ;  /* 0x00000010ff5c7819 */ /* 0x000fe2000001162b */
[----:B------:R-:W-:Y:S01]  /*78d0*/  IMAD.U32 R137, R55, 0x10000, RZ ;  /* 0x0001000037897824 */ /* 0x000fe200078e00ff */
[--C-:B------:R-:W-:Y:S01]  /*78e0*/  SHF.R.U64 R43, R48, 0x10, R49.reuse ;  /* 0x00000010302b7819 */ /* 0x100fe20000001231 */
[----:B0-----:R-:W-:Y:S01]  /*78f0*/  IMAD.U32 R135, R47, 0x10000, RZ ;  /* 0x000100002f877824 */ /* 0x001fe200078e00ff */
[----:B------:R-:W-:Y:S01]  /*7900*/  SHF.R.U32.HI R48, RZ, 0x10, R49 ;  /* 0x00000010ff307819 */ /* 0x000fe20000011631 */
[----:B------:R-:W-:Y:S01]  /*7910*/  IMAD.U32 R134, R46, 0x10000, RZ ;  /* 0x000100002e867824 */ /* 0x000fe200078e00ff */
[--C-:B------:R-:W-:Y:S02]  /*7920*/  SHF.R.U64 R40, R40, 0x10, R41.reuse ;  /* 0x0000001028287819 */ /* 0x100fe40000001229 */
[----:B------:R-:W-:-:S02]  /*7930*/  SHF.R.U32.HI R41, RZ, 0x10, R41 ;  /* 0x00000010ff297819 */ /* 0x000fc40000011629 */
[----:B------:R-:W-:Y:S02]  /*7940*/  PRMT R48, R182, 0x5432, R48 ;  /* 0x00005432b6307816 */ /* 0x000fe40000000030 */
[----:B------:R-:W-:Y:S02]  /*7950*/  PRMT R41, R178, 0x5410, R41 ;  /* 0x00005410b2297816 */ /* 0x000fe40000000029 */
[--C-:B------:R-:W-:Y:S01]  /*7960*/  SHF.R.U64 R49, R50, 0x10, R51.reuse ;  /* 0x0000001032317819 */ /* 0x100fe20000001233 */
[----:B------:R-:W-:Y:S01]  /*7970*/  IMAD.U32 R138, R48, 0x10000, RZ ;  /* 0x00010000308a7824 */ /* 0x000fe200078e00ff */
[----:B------:R-:W-:Y:S01]  /*7980*/  SHF.R.U32.HI R50, RZ, 0x10, R51 ;  /* 0x00000010ff327819 */ /* 0x000fe20000011633 */
[----:B------:R-:W-:Y:S01]  /*7990*/  IMAD.U32 R139, R41, 0x10000, RZ ;  /* 0x00010000298b7824 */ /* 0x000fe200078e00ff */
[----:B------:R-:W-:Y:S01]  /*79a0*/  LOP3.LUT R95, R53, 0xffff0000, RZ, 0xc0, !PT ;  /* 0xffff0000355f7812 */ /* 0x000fe200078ec0ff */
[----:B------:R-:W-:Y:S01]  /*79b0*/  IMAD.U32 R51, R45, 0x10000, RZ ;  /* 0x000100002d337824 */ /* 0x000fe200078e00ff */
[C---:B------:R-:W-:Y:S01]  /*79c0*/  PRMT R161, R177.reuse, 0x5410, R49 ;  /* 0x00005410b1a17816 */ /* 0x040fe20000000031 */
[----:B------:R-:W-:Y:S01]  /*79d0*/  FMUL.FTZ R49, R94, R138 ;  /* 0x0000008a5e317220 */ /* 0x000fe20000410000 */
[----:B------:R-:W-:Y:S01]  /*79e0*/  LOP3.LUT R48, R48, 0xffff0000, RZ, 0xc0, !PT ;  /* 0xffff000030307812 */ /* 0x000fe200078ec0ff */
[-C--:B------:R-:W-:Y:S01]  /*79f0*/  FMUL.FTZ R94, R94, R139.reuse ;  /* 0x0000008b5e5e7220 */ /* 0x080fe20000410000 */
[----:B------:R-:W-:Y:S01]  /*7a00*/  PRMT R50, R177, 0x5432, R50 ;  /* 0x00005432b1327816 */ /* 0x000fe20000000032 */
[----:B------:R-:W-:Y:S01]  /*7a10*/  FFMA.FTZ R49, R51, R139, -R49 ;  /* 0x0000008b33317223 */ /* 0x000fe20000010831 */
[----:B------:R-:W-:Y:S01]  /*7a20*/  LOP3.LUT R41, R41, 0xffff0000, RZ, 0xc0, !PT ;  /* 0xffff000029297812 */ /* 0x000fe200078ec0ff */
[----:B------:R-:W-:Y:S01]  /*7a30*/  FMUL.FTZ R162, R95, R48 ;  /* 0x000000305fa27220 */ /* 0x000fe20000410000 */
[----:B------:R-:W-:Y:S01]  /*7a40*/  LOP3.LUT R93, R45, 0xffff0000, RZ, 0xc0, !PT ;  /* 0xffff00002d5d7812 */ /* 0x000fe200078ec0ff */
[----:B------:R-:W-:Y:S01]  /*7a50*/  IMAD.U32 R139, R50, 0x10000, RZ ;  /* 0x00010000328b7824 */ /* 0x000fe200078e00ff */
[----:B------:R-:W-:Y:S01]  /*7a60*/  PRMT R92, R178, 0x5432, R92 ;  /* 0x00005432b25c7816 */ /* 0x000fe2000000005c */
[----:B------:R-:W-:Y:S01]  /*7a70*/  FFMA.FTZ R94, R51, R138, R94 ;  /* 0x0000008a335e7223 */ /* 0x000fe2000001005e */
[----:B------:R-:W-:Y:S01]  /*7a80*/  LOP3.LUT R55, R55, 0xffff0000, RZ, 0xc0, !PT ;  /* 0xffff000037377812 */ /* 0x000fe200078ec0ff */
[-C--:B------:R-:W-:Y:S01]  /*7a90*/  FMUL.FTZ R95, R95, R41.reuse ;  /* 0x000000295f5f7220 */ /* 0x080fe20000410000 */
[----:B------:R-:W-:Y:S01]  /*7aa0*/  LOP3.LUT R50, R50, 0xffff0000, RZ, 0xc0, !PT ;  /* 0xffff000032327812 */ /* 0x000fe200078ec0ff */
[----:B------:R-:W-:Y:S01]  /*7ab0*/  FFMA.FTZ R162, R93, R41, -R162 ;  /* 0x000000295da27223 */ /* 0x000fe200000108a2 */
[C---:B------:R-:W-:Y:S01]  /*7ac0*/  SHF.L.U32 R51, R92.reuse, 0x10, RZ ;  /* 0x000000105c337819 */ /* 0x040fe200000006ff */
[----:B------:R-:W-:Y:S01]  /*7ad0*/  FMUL.FTZ R41, R137, R139 ;  /* 0x0000008b89297220 */ /* 0x000fe20000410000 */
[----:B------:R-:W-:Y:S01]  /*7ae0*/  PRMT R43, R179, 0x5410, R43 ;  /* 0x00005410b32b7816 */ /* 0x000fe2000000002b */
[----:B------:R-:W-:Y:S01]  /*7af0*/  FFMA.FTZ R95, R93, R48, R95 ;  /* 0x000000305d5f7223 */ /* 0x000fe2000001005f */
[----:B------:R-:W-:Y:S01]  /*7b00*/  PRMT R40, R181, 0x5432, R40 ;  /* 0x00005432b5287816 */ /* 0x000fe20000000028 */
[----:B------:R-:W-:Y:S01]  /*7b10*/  FMUL.FTZ R93, R55, R50 ;  /* 0x00000032375d7220 */ /* 0x000fe20000410000 */
[----:B------:R-:W-:Y:S01]  /*7b20*/  LOP3.LUT R47, R47, 0xffff0000, RZ, 0xc0, !PT ;  /* 0xffff00002f2f7812 */ /* 0x000fe200078ec0ff */
[-C--:B------:R-:W-:Y:S01]  /*7b30*/  FMUL.FTZ R137, R137, R51.reuse ;  /* 0x0000003389897220 */ /* 0x080fe20000410000 */
[----:B------:R-:W-:Y:S01]  /*7b40*/  LOP3.LUT R92, R92, 0xffff0000, RZ, 0xc0, !PT ;  /* 0xffff00005c5c7812 */ /* 0x000fe200078ec0ff */
[----:B------:R-:W-:Y:S01]  /*7b50*/  FFMA.FTZ R41, R135, R51, -R41 ;  /* 0x0000003387297223 */ /* 0x000fe20000010829 */
[C---:B------:R-:W-:Y:S01]  /*7b60*/  IMAD.U32 R53, R52.reuse, 0x10000, RZ ;  /* 0x0001000034357824 */ /* 0x040fe200078e00ff */
[----:B------:R-:W-:Y:S01]  /*7b70*/  LOP3.LUT R52, R52, 0xffff0000, RZ, 0xc0, !PT ;  /* 0xffff000034347812 */ /* 0x000fe200078ec0ff */
[----:B------:R-:W-:-:S02]  /*7b80*/  IMAD.U32 R51, R43, 0x10000, RZ ;  /* 0x000100002b337824 */ /* 0x000fc400078e00ff */
[-C--:B------:R-:W-:Y:S01]  /*7b90*/  FMUL.FTZ R55, R55, R92.reuse ;  /* 0x0000005c37377220 */ /* 0x080fe20000410000 */
[C---:B------:R-:W-:Y:S02]  /*7ba0*/  IMAD.U32 R48, R40.reuse, 0x10000, RZ ;  /* 0x0001000028307824 */ /* 0x040fe400078e00ff */
[----:B------:R-:W-:Y:S01]  /*7bb0*/  FFMA.FTZ R93, R47, R92, -R93 ;  /* 0x0000005c2f5d7223 */ /* 0x000fe2000001085d */
[----:B------:R-:W-:Y:S01]  /*7bc0*/  LOP3.LUT R92, R40, 0xffff0000, RZ, 0xc0, !PT ;  /* 0xffff0000285c7812 */ /* 0x000fe200078ec0ff */
[-C--:B------:R-:W-:Y:S01]  /*7bd0*/  FMUL.FTZ R40, R53, R51.reuse ;  /* 0x0000003335287220 */ /* 0x080fe20000410000 */
[----:B------:R-:W-:Y:S01]  /*7be0*/  IMAD.U32 R45, R44, 0x10000, RZ ;  /* 0x000100002c2d7824 */ /* 0x000fe200078e00ff */
[----:B------:R-:W-:Y:S01]  /*7bf0*/  LOP3.LUT R43, R43, 0xffff0000, RZ, 0xc0, !PT ;  /* 0xffff00002b2b7812 */ /* 0x000fe200078ec0ff */
[----:B------:R-:W-:Y:S01]  /*7c00*/  FMUL.FTZ R53, R53, R48 ;  /* 0x0000003035357220 */ /* 0x000fe20000410000 */
[----:B------:R-:W-:Y:S01]  /*7c10*/  LOP3.LUT R136, R46, 0xffff0000, RZ, 0xc0, !PT ;  /* 0xffff00002e887812 */ /* 0x000fe200078ec0ff */
[----:B------:R-:W-:Y:S01]  /*7c20*/  FFMA.FTZ R55, R47, R50, R55 ;  /* 0x000000322f377223 */ /* 0x000fe20000010037 */
[----:B------:R-:W-:Y:S01]  /*7c30*/  PRMT R42, R179, 0x5432, R42 ;  /* 0x00005432b32a7816 */ /* 0x000fe2000000002a */
[C---:B------:R-:W-:Y:S01]  /*7c40*/  FFMA.FTZ R40, R45.reuse, R48, -R40 ;  /* 0x000000302d287223 */ /* 0x040fe20000010828 */
[----:B------:R-:W-:Y:S01]  /*7c50*/  FFMA.FTZ R53, R45, R51, R53 ;  /* 0x000000332d357223 */ /* 0x000fe20000010035 */
[----:B------:R-:W-:Y:S01]  /*7c60*/  LOP3.LUT R44, R44, 0xffff0000, RZ, 0xc0, !PT ;  /* 0xffff00002c2c7812 */ /* 0x000fe200078ec0ff */
[----:B------:R-:W-:-:S02]  /*7c70*/  IMAD.U32 R46, R54, 0x10000, RZ ;  /* 0x00010000362e7824 */ /* 0x000fc400078e00ff */
[-C--:B------:R-:W-:Y:S01]  /*7c80*/  FMUL.FTZ R47, R52, R43.reuse ;  /* 0x0000002b342f7220 */ /* 0x080fe20000410000 */
[C---:B------:R-:W-:Y:S01]  /*7c90*/  IMAD.U32 R45, R161.reuse, 0x10000, RZ ;  /* 0x00010000a12d7824 */ /* 0x040fe200078e00ff */
[----:B------:R-:W-:Y:S01]  /*7ca0*/  LOP3.LUT R54, R54, 0xffff0000, RZ, 0xc0, !PT ;  /* 0xffff000036367812 */ /* 0x000fe200078ec0ff */
[-C--:B------:R-:W-:Y:S01]  /*7cb0*/  FMUL.FTZ R52, R52, R92.reuse ;  /* 0x0000005c34347220 */ /* 0x080fe20000410000 */
[----:B------:R-:W-:Y:S01]  /*7cc0*/  LOP3.LUT R161, R161, 0xffff0000, RZ, 0xc0, !PT ;  /* 0xffff0000a1a17812 */ /* 0x000fe200078ec0ff */
[----:B------:R-:W-:Y:S02]  /*7cd0*/  IMAD.U32 R48, R42, 0x10000, RZ ;  /* 0x000100002a307824 */ /* 0x000fe400078e00ff */
[----:B------:R-:W-:Y:S01]  /*7ce0*/  FFMA.FTZ R47, R44, R92, -R47 ;  /* 0x0000005c2c2f7223 */ /* 0x000fe2000001082f */
[----:B------:R-:W-:Y:S01]  /*7cf0*/  LOP3.LUT R42, R42, 0xffff0000, RZ, 0xc0, !PT ;  /* 0xffff00002a2a7812 */ /* 0x000fe200078ec0ff */
[----:B------:R-:W-:Y:S01]  /*7d00*/  FFMA.FTZ R52, R44, R43, R52 ;  /* 0x0000002b2c347223 */ /* 0x000fe20000010034 */
[----:B------:R-:W-:Y:S01]  /*7d10*/  FMUL.FTZ R43, R46, R45 ;  /* 0x0000002d2e2b7220 */ /* 0x000fe20000410000 */
[----:B------:R-:W-:Y:S01]  /*7d20*/  FMUL.FTZ R44, R54, R161 ;  /* 0x000000a1362c7220 */ /* 0x000fe20000410000 */
[----:B------:R-:W-:Y:S01]  /*7d30*/  FMUL.FTZ R46, R46, R48 ;  /* 0x000000302e2e7220 */ /* 0x000fe20000410000 */
[----:B------:R-:W-:Y:S01]  /*7d40*/  FMUL.FTZ R54, R54, R42 ;  /* 0x0000002a36367220 */ /* 0x000fe20000410000 */
[----:B------:R-:W-:Y:S01]  /*7d50*/  FFMA.FTZ R43, R134, R48, -R43 ;  /* 0x00000030862b7223 */ /* 0x000fe2000001082b */
[----:B------:R-:W-:Y:S01]  /*7d60*/  FFMA.FTZ R44, R136, R42, -R44 ;  /* 0x0000002a882c7223 */ /* 0x000fe2000001082c */
[----:B------:R-:W-:Y:S01]  /*7d70*/  FFMA.FTZ R46, R134, R45, R46 ;  /* 0x0000002d862e7223 */ /* 0x000fe2000001002e */
[----:B------:R-:W-:Y:S01]  /*7d80*/  FFMA.FTZ R54, R136, R161, R54 ;  /* 0x000000a188367223 */ /* 0x000fe20000010036 */
[----:B------:R-:W-:Y:S01]  /*7d90*/  F2FP.BF16.F32.PACK_AB R48, R47, R40 ;  /* 0x000000282f30723e */ /* 0x000fe200000010ff */
        /* <DEDUP_REMOVED lines=9> */
[----:B------:R-:W-:Y:S01]  /*7e30*/  F2FP.BF16.F32.PACK_AB R54, R54, R46 ;  /* 0x0000002e3636723e */ /* 0x000fe200000010ff */
[----:B------:R-:W-:Y:S01]  /*7e40*/  IMAD.MOV.U32 R46, RZ, RZ, R40 ;  /* 0x000000ffff2e7224 */ /* 0x000fe200078e0028 */
[----:B------:R-:W-:Y:S01]  /*7e50*/  F2FP.BF16.F32.PACK_AB R55, R55, R137 ;  /* 0x000000893737723e */ /* 0x000fe200000010ff */
[----:B------:R-:W-:-:S07]  /*7e60*/  IMAD.MOV.U32 R47, RZ, RZ, R41 ;  /* 0x000000ffff2f7224 */ /* 0x000fce00078e0029 */
.L_x_535:
[----:B------:R-:W-:Y:S05]  /*7e70*/  BSYNC B2 ;  /* 0x0000000000027941 */ /* 0x000fea0003800000 */
.L_x_534:
[----:B------:R-:W-:Y:S02]  /*7e80*/  ULDC.64 UR4, c[0x0][0x208] ;  /* 0x0000820000047ab9 */ /* 0x000fe40000000a00 */
[----:B0-----:R3:W-:Y:S04]  /*7e90*/  STG.E.128 desc[UR4][R88.64], R44 ;  /* 0x0000002c58007986 */ /* 0x0017e8000c101d04 */
[----:B--2---:R3:W-:Y:S02]  /*7ea0*/  @!P5 STG.E.128 desc[UR4][R90.64], R52 ;  /* 0x000000345a00d986 */ /* 0x0047e4000c101d04 */
.L_x_529:
[----:B------:R-:W-:Y:S05]  /*7eb0*/  BSYNC B1 ;  /* 0x0000000000017941 */ /* 0x000fea0003800000 */
.L_x_528:
[----:B------:R-:W-:Y:S04]  /*7ec0*/  BSSY B1, `(.L_x_536) ;  /* 0x000010c000017945 */ /* 0x000fe80003800000 */
[----:B------:R-:W-:Y:S05]  /*7ed0*/  @P3 BRA `(.L_x_537) ;  /* 0x0000001000283947 */ /* 0x000fea0003800000 */
[----:B------:R-:W4:Y:S01]  /*7ee0*/  LDL R40, [R1+0x60] ;  /* 0x0000600001287983 */ /* 0x000f220000100800 */
[----:B------:R-:W-:Y:S01]  /*7ef0*/  ISETP.NE.AND P3, PT, R26, RZ, PT ;  /* 0x000000ff1a00720c */ /* 0x000fe20003f65270 */
[-C--:B--2---:R-:W-:Y:S01]  /*7f00*/  IMAD.WIDE.U32 R48, R217, R122.reuse, R124 ;  /* 0x0000007ad9307225 */ /* 0x084fe200078e007c */
[----:B------:R-:W-:Y:S03]  /*7f10*/  BSSY B2, `(.L_x_538) ;  /* 0x0000086000027945 */ /* 0x000fe60003800000 */
[----:B----4-:R-:W-:-:S04]  /*7f20*/  IMAD R40, R40, R122, RZ ;  /* 0x0000007a28287224 */ /* 0x010fc800078e02ff */
[----:B------:R-:W-:-:S04]  /*7f30*/  IMAD R41, R217, R123, R40 ;  /* 0x0000007bd9297224 */ /* 0x000fc800078e0228 */
[----:B---3--:R-:W-:Y:S01]  /*7f40*/  IMAD.IADD R54, R49, 0x1, R41 ;  /* 0x0000000131367824 */ /* 0x008fe200078e0229 */
[----:B------:R-:W-:Y:S06]  /*7f50*/  @!P3 BRA `(.L_x_539) ;  /* 0x000000080004b947 */ /* 0x000fec0003800000 */
[----:B------:R-:W-:Y:S01]  /*7f60*/  SEL R40, R120, R146, !P0 ;  /* 0x0000009278287207 */ /* 0x000fe20004000000 */
[----:B------:R-:W-:Y:S01]  /*7f70*/  BSSY B3, `(.L_x_540) ;  /* 0x000007c000037945 */ /* 0x000fe20003800000 */
[----:B------:R-:W-:Y:S02]  /*7f80*/  IADD3 R42, P3, P5, R38, R48, R13 ;  /* 0x00000030262a7210 */ /* 0x000fe40007d7e00d */
[----:B------:R-:W-:Y:S02]  /*7f90*/  SHF.R.S32.HI R41, RZ, 0x1f, R40 ;  /* 0x0000001fff297819 */ /* 0x000fe40000011428 */
[----:B------:R-:W-:Y:S02]  /*7fa0*/  IADD3.X R43, R37, R54, R7, P3, P5 ;  /* 0x00000036252b7210 */ /* 0x000fe40001fea407 */
[----:B------:R-:W-:-:S04]  /*7fb0*/  LEA.HI R41, R41, R40, RZ, 0x4 ;  /* 0x0000002829297211 */ /* 0x000fc800078f20ff */
[----:B------:R-:W-:-:S04]  /*7fc0*/  LEA.HI.SX32 R44, R41, R14, 0x1c ;  /* 0x0000000e292c7211 */ /* 0x000fc800078fe2ff */
[----:B------:R-:W-:Y:S01]  /*7fd0*/  SHF.R.S32.HI R47, RZ, 0x1f, R44 ;  /* 0x0000001fff2f7819 */ /* 0x000fe2000001142c */
[----:B------:R-:W-:-:S03]  /*7fe0*/  IMAD.SHL.U32 R45, R44, 0x8, RZ ;  /* 0x000000082c2d7824 */ /* 0x000fc600078e00ff */
[----:B------:R-:W-:Y:S02]  /*7ff0*/  LEA.HI R47, R47, R44, RZ, 0x3 ;  /* 0x0000002c2f2f7211 */ /* 0x000fe400078f18ff */
[----:B------:R-:W-:Y:S02]  /*8000*/  ISETP.GE.AND P3, PT, R45, R145, PT ;  /* 0x000000912d00720c */ /* 0x000fe40003f66270 */
[----:B------:R-:W-:-:S05]  /*8010*/  SHF.R.S32.HI R44, RZ, 0x3, R47 ;  /* 0x00000003ff2c7819 */ /* 0x000fca000001142f */
[----:B------:R-:W-:-:S06]  /*8020*/  IMAD R44, R44, 0x1400, R233 ;  /* 0x000014002c2c7824 */ /* 0x000fcc00078e02e9 */
[--C-:B------:R-:W-:Y:S02]  /*8030*/  @!P3 SHF.R.S32.HI R41, RZ, 0x1f, R45.reuse ;  /* 0x0000001fff29b819 */ /* 0x100fe4000001142d */
[--C-:B------:R-:W-:Y:S02]  /*8040*/  @!P3 IADD3 R40, P5, P6, R38, R48, R45.reuse ;  /* 0x000000302628b210 */ /* 0x100fe40007ebe02d */
[----:B------:R-:W-:Y:S02]  /*8050*/  LOP3.LUT R45, R229, 0x38, R45, 0xf8, !PT ;  /* 0x00000038e52d7812 */ /* 0x000fe400078ef82d */
[----:B------:R-:W-:Y:S02]  /*8060*/  @!P3 IADD3.X R41, R37, R54, R41, P5, P6 ;  /* 0x000000362529b210 */ /* 0x000fe40002fec429 */
[----:B------:R-:W-:Y:S02]  /*8070*/  LOP3.LUT R45, R45, R232, RZ, 0x3c, !PT ;  /* 0x000000e82d2d7212 */ /* 0x000fe400078e3cff */
[----:B------:R-:W-:-:S03]  /*8080*/  LEA R50, P5, R42, R118, 0x1 ;  /* 0x000000762a327211 */ /* 0x000fc600078a08ff */
[----:B------:R-:W-:Y:S01]  /*8090*/  IMAD.IADD R44, R44, 0x1, R45 ;  /* 0x000000012c2c7824 */ /* 0x000fe200078e022d */
[-C--:B------:R-:W-:Y:S01]  /*80a0*/  LEA.HI.X R51, R42, R119.reuse, R43, 0x1, P5 ;  /* 0x000000772a337211 */ /* 0x080fe200028f0c2b */
[C---:B------:R-:W-:Y:S01]  /*80b0*/  IMAD R45, R17.reuse, 0x5000, R142 ;  /* 0x00005000112d7824 */ /* 0x040fe200078e028e */
[C---:B------:R-:W-:Y:S01]  /*80c0*/  @!P3 LEA R52, P5, R40.reuse, R118, 0x1 ;  /* 0x000000762834b211 */ /* 0x040fe200078a08ff */
[----:B------:R-:W-:Y:S02]  /*80d0*/  IMAD R47, R17, 0x5000, R44 ;  /* 0x00005000112f7824 */ /* 0x000fe400078e022c */
[--C-:B------:R-:W-:Y:S01]  /*80e0*/  IMAD R42, R45, 0x2, R16.reuse ;  /* 0x000000022d2a7824 */ /* 0x100fe200078e0210 */
[----:B------:R-:W-:Y:S01]  /*80f0*/  @!P3 LEA.HI.X R53, R40, R119, R41, 0x1, P5 ;  /* 0x000000772835b211 */ /* 0x000fe200028f0c29 */
[----:B------:R-:W-:Y:S01]  /*8100*/  IMAD R47, R47, 0x2, R16 ;  /* 0x000000022f2f7824 */ /* 0x000fe200078e0210 */
[----:B------:R-:W-:-:S03]  /*8110*/  ISETP.GE.AND P5, PT, R212, R116, PT ;  /* 0x00000074d400720c */ /* 0x000fc60003fa6270 */
[----:B------:R-:W2:Y:S04]  /*8120*/  LDS.128 R40, [R42+0x24400] ;  /* 0x024400002a287984 */ /* 0x000ea80000000c00 */
[----:B------:R-:W3:Y:S06]  /*8130*/  LDS.128 R44, [R47+0x24400] ;  /* 0x024400002f2c7984 */ /* 0x000eec0000000c00 */
[----:B------:R-:W-:Y:S05]  /*8140*/  @P5 BRA `(.L_x_541) ;  /* 0x0000000400785947 */ /* 0x000fea0003800000 */
[--C-:B------:R-:W-:Y:S01]  /*8150*/  SHF.R.U64 R55, R60, 0x10, R61.reuse ;  /* 0x000000103c377819 */ /* 0x100fe2000000123d */
[----:B0--3--:R-:W-:Y:S01]  /*8160*/  IMAD.U32 R89, R45, 0x10000, RZ ;  /* 0x000100002d597824 */ /* 0x009fe200078e00ff */
[----:B------:R-:W-:Y:S01]  /*8170*/  SHF.R.U32.HI R60, RZ, 0x10, R61 ;  /* 0x00000010ff3c7819 */ /* 0x000fe2000001163d */
[----:B------:R-:W-:Y:S01]  /*8180*/  IMAD.U32 R93, R47, 0x10000, RZ ;  /* 0x000100002f5d7824 */ /* 0x000fe200078e00ff */
[----:B------:R-:W-:Y:S01]  /*8190*/  SHF.R.U64 R61, R62, 0x10, R63 ;  /* 0x000000103e3d7819 */ /* 0x000fe2000000123f */
[----:B--2---:R-:W-:Y:S01]  /*81a0*/  IMAD.U32 R92, R43, 0x10000, RZ ;  /* 0x000100002b5c7824 */ /* 0x004fe200078e00ff */
[--C-:B------:R-:W-:Y:S01]  /*81b0*/  SHF.R.U64 R62, R68, 0x10, R69.reuse ;  /* 0x00000010443e7819 */ /* 0x100fe20000001245 */
[----:B------:R-:W-:Y:S01]  /*81c0*/  IMAD.U32 R94, R46, 0x10000, RZ ;  /* 0x000100002e5e7824 */ /* 0x000fe200078e00ff */
[----:B------:R-:W-:Y:S01]  /*81d0*/  SHF.R.U32.HI R68, RZ, 0x10, R69 ;  /* 0x00000010ff447819 */ /* 0x000fe20000011645 */
[----:B------:R-:W-:Y:S01]  /*81e0*/  IMAD.U32 R91, R42, 0x10000, RZ ;  /* 0x000100002a5b7824 */ /* 0x000fe200078e00ff */
[----:B------:R-:W-:-:S02]  /*81f0*/  PRMT R60, R176, 0x5410, R60 ;  /* 0x00005410b03c7816 */ /* 0x000fc4000000003c */
[----:B------:R-:W-:Y:S02]  /*8200*/  PRMT R68, R174, 0x5432, R68 ;  /* 0x00005432ae447816 */ /* 0x000fe40000000044 */
[--C-:B------:R-:W-:Y:S01]  /*8210*/  SHF.R.U64 R69, R70, 0x10, R71.reuse ;  /* 0x0000001046457819 */ /* 0x100fe20000001247 */
[----:B------:R-:W-:Y:S01]  /*8220*/  IMAD.U32 R136, R60, 0x10000, RZ ;  /* 0x000100003c887824 */ /* 0x000fe200078e00ff */
[----:B------:R-:W-:Y:S01]  /*8230*/  SHF.R.U32.HI R70, RZ, 0x10, R71 ;  /* 0x00000010ff467819 */ /* 0x000fe20000011647 */
[C---:B------:R-:W-:Y:S01]  /*8240*/  IMAD.U32 R134, R68.reuse, 0x10000, RZ ;  /* 0x0001000044867824 */ /* 0x040fe200078e00ff */
[----:B------:R-:W-:Y:S01]  /*8250*/  LOP3.LUT R90, R45, 0xffff0000, RZ, 0xc0, !PT ;  /* 0xffff00002d5a7812 */ /* 0x000fe200078ec0ff */
[----:B------:R-:W-:Y:S01]  /*8260*/  IMAD.U32 R71, R41, 0x10000, RZ ;  /* 0x0001000029477824 */ /* 0x000fe200078e00ff */
[----:B------:R-:W-:Y:S01]  /*8270*/  LOP3.LUT R95, R68, 0xffff0000, RZ, 0xc0, !PT ;  /* 0xffff0000445f7812 */ /* 0x000fe200078ec0ff */
[C---:B------:R-:W-:Y:S01]  /*8280*/  FMUL.FTZ R138, R89.reuse, R134 ;  /* 0x00000086598a7220 */ /* 0x040fe20000410000 */
[----:B------:R-:W-:Y:S01]  /*8290*/  SHF.R.U32.HI R63, RZ, 0x10, R63 ;  /* 0x00000010ff3f7819 */ /* 0x000fe2000001163f */
[-C--:B------:R-:W-:Y:S01]  /*82a0*/  FMUL.FTZ R68, R89, R136.reuse ;  /* 0x0000008859447220 */ /* 0x080fe20000410000 */
[----:B------:R-:W-:Y:S01]  /*82b0*/  PRMT R174, R174, 0x5410, R70 ;  /* 0x00005410aeae7816 */ /* 0x000fe20000000046 */
[----:B------:R-:W-:Y:S01]  /*82c0*/  FMUL.FTZ R89, R90, R95 ;  /* 0x0000005f5a597220 */ /* 0x000fe20000410000 */
[----:B------:R-:W-:Y:S01]  /*82d0*/  LOP3.LUT R88, R41, 0xffff0000, RZ, 0xc0, !PT ;  /* 0xffff000029587812 */ /* 0x000fe200078ec0ff */
[----:B------:R-:W-:Y:S01]  /*82e0*/  FFMA.FTZ R138, R71, R136, -R138 ;  /* 0x00000088478a7223 */ /* 0x000fe2000001088a */
[----:B------:R-:W-:Y:S01]  /*82f0*/  LOP3.LUT R135, R60, 0xffff0000, RZ, 0xc0, !PT ;  /* 0xffff00003c877812 */ /* 0x000fe200078ec0ff */
[----:B------:R-:W-:Y:S01]  /*8300*/  IMAD.U32 R60, R174, 0x10000, RZ ;  /* 0x00010000ae3c7824 */ /* 0x000fe200078e00ff */
[----:B------:R-:W-:Y:S01]  /*8310*/  PRMT R63, R173, 0x5410, R63 ;  /* 0x00005410ad3f7816 */ /* 0x000fe2000000003f */
[----:B------:R-:W-:Y:S01]  /*8320*/  FFMA.FTZ R68, R71, R134, R68 ;  /* 0x0000008647447223 */ /* 0x000fe20000010044 */
[----:B------:R-:W-:Y:S01]  /*8330*/  PRMT R62, R176, 0x5432, R62 ;  /* 0x00005432b03e7816 */ /* 0x000fe2000000003e */
[-C--:B------:R-:W-:Y:S01]  /*8340*/  FMUL.FTZ R71, R90, R135.reuse ;  /* 0x000000875a477220 */ /* 0x080fe20000410000 */
[----:B------:R-:W-:Y:S01]  /*8350*/  FFMA.FTZ R89, R88, R135, -R89 ;  /* 0x0000008758597223 */ /* 0x000fe20000010859 */
[----:B------:R-:W-:-:S02]  /*8360*/  IMAD.U32 R70, R63, 0x10000, RZ ;  /* 0x000100003f467824 */ /* 0x000fc400078e00ff */
[----:B------:R-:W-:Y:S01]  /*8370*/  FMUL.FTZ R135, R93, R60 ;  /* 0x0000003c5d877220 */ /* 0x000fe20000410000 */
[----:B------:R-:W-:Y:S01]  /*8380*/  PRMT R55, R175, 0x5410, R55 ;  /* 0x00005410af377816 */ /* 0x000fe20000000037 */
[----:B------:R-:W-:Y:S01]  /*8390*/  FFMA.FTZ R71, R88, R95, R71 ;  /* 0x0000005f58477223 */ /* 0x000fe20000010047 */
[-C--:B------:R-:W-:Y:S01]  /*83a0*/  FMUL.FTZ R93, R93, R70.reuse ;  /* 0x000000465d5d7220 */ /* 0x080fe20000410000 */
[----:B------:R-:W-:Y:S01]  /*83b0*/  FFMA.FTZ R135, R92, R70, -R135 ;  /* 0x000000465c877223 */ /* 0x000fe20000010887 */
[----:B------:R-:W-:Y:S01]  /*83c0*/  LOP3.LUT R47, R47, 0xffff0000, RZ, 0xc0, !PT ;  /* 0xffff00002f2f7812 */ /* 0x000fe200078ec0ff */
[----:B------:R-:W-:Y:S01]  /*83d0*/  IMAD.U32 R88, R62, 0x10000, RZ ;  /* 0x000100003e587824 */ /* 0x000fe200078e00ff */
[----:B------:R-:W-:Y:S01]  /*83e0*/  LOP3.LUT R174, R174, 0xffff0000, RZ, 0xc0, !PT ;  /* 0xffff0000aeae7812 */ /* 0x000fe200078ec0ff */
[----:B------:R-:W-:Y:S01]  /*83f0*/  FFMA.FTZ R60, R92, R60, R93 ;  /* 0x0000003c5c3c7223 */ /* 0x000fe2000001005d */
[----:B------:R-:W-:Y:S01]  /*8400*/  LOP3.LUT R70, R63, 0xffff0000, RZ, 0xc0, !PT ;  /* 0xffff00003f467812 */ /* 0x000fe200078ec0ff */
[----:B------:R-:W-:Y:S01]  /*8410*/  IMAD.U32 R90, R55, 0x10000, RZ ;  /* 0x00010000375a7824 */ /* 0x000fe200078e00ff */
[C---:B------:R-:W-:Y:S01]  /*8420*/  SHF.L.U32 R45, R44.reuse, 0x10, RZ ;  /* 0x000000102c2d7819 */ /* 0x040fe200000006ff */
[C---:B------:R-:W-:Y:S01]  /*8430*/  FMUL.FTZ R134, R47.reuse, R174 ;  /* 0x000000ae2f867220 */ /* 0x040fe20000410000 */
[----:B------:R-:W-:Y:S01]  /*8440*/  LOP3.LUT R44, R44, 0xffff0000, RZ, 0xc0, !PT ;  /* 0xffff00002c2c7812 */ /* 0x000fe200078ec0ff */
[----:B------:R-:W-:Y:S01]  /*8450*/  FMUL.FTZ R92, R47, R70 ;  /* 0x000000462f5c7220 */ /* 0x000fe20000410000 */
[----:B------:R-:W-:Y:S01]  /*8460*/  LOP3.LUT R47, R62, 0xffff0000, RZ, 0xc0, !PT ;  /* 0xffff00003e2f7812 */ /* 0x000fe200078ec0ff */
[----:B------:R-:W-:Y:S01]  /*8470*/  IMAD.U32 R41, R40, 0x10000, RZ ;  /* 0x0001000028297824 */ /* 0x000fe200078e00ff */
[----:B------:R-:W-:Y:S01]  /*8480*/  LOP3.LUT R55, R55, 0xffff0000, RZ, 0xc0, !PT ;  /* 0xffff000037377812 */ /* 0x000fe200078ec0ff */
[----:B------:R-:W-:Y:S01]  /*8490*/  FMUL.FTZ R62, R45, R88 ;  /* 0x000000582d3e7220 */ /* 0x000fe20000410000 */
[----:B------:R-:W-:Y:S01]  /*84a0*/  PRMT R69, R173, 0x5432, R69 ;  /* 0x00005432ad457816 */ /* 0x000fe20000000045 */
[-C--:B------:R-:W-:Y:S01]  /*84b0*/  FMUL.FTZ R45, R45, R90.reuse ;  /* 0x0000005a2d2d7220 */ /* 0x080fe20000410000 */
[----:B------:R-:W-:Y:S01]  /*84c0*/  PRMT R61, R175, 0x5432, R61 ;  /* 0x00005432af3d7816 */ /* 0x000fe2000000003d */
[----:B------:R-:W-:Y:S01]  /*84d0*/  FMUL.FTZ R63, R44, R47 ;  /* 0x0000002f2c3f7220 */ /* 0x000fe20000410000 */
[----:B------:R-:W-:Y:S01]  /*84e0*/  LOP3.LUT R40, R40, 0xffff0000, RZ, 0xc0, !PT ;  /* 0xffff000028287812 */ /* 0x000fe200078ec0ff */
[----:B------:R-:W-:Y:S01]  /*84f0*/  FFMA.FTZ R90, R41, R90, -R62 ;  /* 0x0000005a295a7223 */ /* 0x000fe2000001083e */
[----:B------:R-:W-:Y:S01]  /*8500*/  LOP3.LUT R43, R43, 0xffff0000, RZ, 0xc0, !PT ;  /* 0xffff00002b2b7812 */ /* 0x000fe200078ec0ff */
[-C--:B------:R-:W-:Y:S01]  /*8510*/  FMUL.FTZ R93, R44, R55.reuse ;  /* 0x000000372c5d7220 */ /* 0x080fe20000410000 */
[----:B------:R-:W-:Y:S01]  /*8520*/  FFMA.FTZ R41, R41, R88, R45 ;  /* 0x0000005829297223 */ /* 0x000fe2000001002d */
[----:B------:R-:W-:Y:S01]  /*8530*/  IMAD.U32 R44, R69, 0x10000, RZ ;  /* 0x00010000452c7824 */ /* 0x000fe200078e00ff */
[----:B------:R-:W-:Y:S01]  /*8540*/  LOP3.LUT R46, R46, 0xffff0000, RZ, 0xc0, !PT ;  /* 0xffff00002e2e7812 */ /* 0x000fe200078ec0ff */
[----:B------:R-:W-:Y:S01]  /*8550*/  IMAD.U32 R45, R61, 0x10000, RZ ;  /* 0x000100003d2d7824 */ /* 0x000fe200078e00ff */
[----:B------:R-:W-:Y:S01]  /*8560*/  LOP3.LUT R69, R69, 0xffff0000, RZ, 0xc0, !PT ;  /* 0xffff000045457812 */ /* 0x000fe200078ec0ff */
[C---:B------:R-:W-:Y:S01]  /*8570*/  FFMA.FTZ R55, R40.reuse, R55, -R63 ;  /* 0x0000003728377223 */ /* 0x040fe2000001083f */
[----:B------:R-:W-:Y:S01]  /*8580*/  LOP3.LUT R61, R61, 0xffff0000, RZ, 0xc0, !PT ;  /* 0xffff00003d3d7812 */ /* 0x000fe200078ec0ff */
[C---:B------:R-:W-:Y:S01]  /*8590*/  FFMA.FTZ R70, R43.reuse, R70, -R134 ;  /* 0x000000462b467223 */ /* 0x040fe20000010886 */
[----:B------:R-:W-:Y:S01]  /*85a0*/  FFMA.FTZ R40, R40, R47, R93 ;  /* 0x0000002f28287223 */ /* 0x000fe2000001005d */
[----:B------:R-:W-:Y:S01]  /*85b0*/  LOP3.LUT R42, R42, 0xffff0000, RZ, 0xc0, !PT ;  /* 0xffff00002a2a7812 */ /* 0x000fe200078ec0ff */
[----:B------:R-:W-:Y:S01]  /*85c0*/  FFMA.FTZ R43, R43, R174, R92 ;  /* 0x000000ae2b2b7223 */ /* 0x000fe2000001005c */
[C---:B------:R-:W-:Y:S01]  /*85d0*/  FMUL.FTZ R47, R94.reuse, R45 ;  /* 0x0000002d5e2f7220 */ /* 0x040fe20000410000 */
[-C--:B------:R-:W-:Y:S01]  /*85e0*/  FMUL.FTZ R62, R94, R44.reuse ;  /* 0x0000002c5e3e7220 */ /* 0x080fe20000410000 */
[C---:B------:R-:W-:Y:S01]  /*85f0*/  FMUL.FTZ R63, R46.reuse, R69 ;  /* 0x000000452e3f7220 */ /* 0x040fe20000410000 */
[----:B------:R-:W-:Y:S01]  /*8600*/  FMUL.FTZ R46, R46, R61 ;  /* 0x0000003d2e2e7220 */ /* 0x000fe20000410000 */
[C---:B------:R-:W-:Y:S01]  /*8610*/  FFMA.FTZ R47, R91.reuse, R44, R47 ;  /* 0x0000002c5b2f7223 */ /* 0x040fe2000001002f */
[----:B------:R-:W-:Y:S01]  /*8620*/  FFMA.FTZ R45, R91, R45, -R62 ;  /* 0x0000002d5b2d7223 */ /* 0x000fe2000001083e */
[C---:B------:R-:W-:Y:S01]  /*8630*/  FFMA.FTZ R44, R42.reuse, R61, -R63 ;  /* 0x0000003d2a2c7223 */ /* 0x040fe2000001083f */
[----:B------:R-:W-:Y:S01]  /*8640*/  F2FP.BF16.F32.PACK_AB R60, R43, R60 ;  /* 0x0000003c2b3c723e */ /* 0x000fe200000010ff */
[----:B------:R-:W-:Y:S01]  /*8650*/  FFMA.FTZ R46, R42, R69, R46 ;  /* 0x000000452a2e7223 */ /* 0x000fe2000001002e */
[----:B------:R-:W-:-:S02]  /*8660*/  F2FP.BF16.F32.PACK_AB R43, R40, R41 ;  /* 0x00000029282b723e */ /* 0x000fc400000010ff */
[----:B------:R-:W-:Y:S02]  /*8670*/  F2FP.BF16.F32.PACK_AB R89, R89, R138 ;  /* 0x0000008a5959723e */ /* 0x000fe400000010ff */
[----:B------:R-:W-:Y:S02]  /*8680*/  F2FP.BF16.F32.PACK_AB R70, R70, R135 ;  /* 0x000000874646723e */ /* 0x000fe400000010ff */
[----:B------:R-:W-:Y:S01]  /*8690*/  F2FP.BF16.F32.PACK_AB R68, R71, R68 ;  /* 0x000000444744723e */ /* 0x000fe200000010ff */
[----:B------:R-:W-:Y:S01]  /*86a0*/  IMAD.MOV.U32 R41, RZ, RZ, R89 ;  /* 0x000000ffff297224 */ /* 0x000fe200078e0059 */
[----:B------:R-:W-:Y:S02]  /*86b0*/  F2FP.BF16.F32.PACK_AB R88, R55, R90 ;  /* 0x0000005a3758723e */ /* 0x000fe400000010ff */
[----:B------:R-:W-:Y:S01]  /*86c0*/  F2FP.BF16.F32.PACK_AB R42, R44, R45 ;  /* 0x0000002d2c2a723e */ /* 0x000fe200000010ff */
[----:B------:R-:W-:Y:S01]  /*86d0*/  IMAD.MOV.U32 R44, RZ, RZ, R43 ;  /* 0x000000ffff2c7224 */ /* 0x000fe200078e002b */
[----:B------:R-:W-:Y:S01]  /*86e0*/  F2FP.BF16.F32.PACK_AB R46, R46, R47 ;  /* 0x0000002f2e2e723e */ /* 0x000fe200000010ff */
[----:B------:R-:W-:Y:S01]  /*86f0*/  IMAD.MOV.U32 R40, RZ, RZ, R88 ;  /* 0x000000ffff287224 */ /* 0x000fe200078e0058 */
[----:B------:R-:W-:Y:S01]  /*8700*/  MOV R47, R60 ;  /* 0x0000003c002f7202 */ /* 0x000fe20000000f00 */
[----:B------:R-:W-:-:S02]  /*8710*/  IMAD.MOV.U32 R45, RZ, RZ, R68 ;  /* 0x000000ffff2d7224 */ /* 0x000fc400078e0044 */
[----:B------:R-:W-:-:S07]  /*8720*/  IMAD.MOV.U32 R43, RZ, RZ, R70 ;  /* 0x000000ffff2b7224 */ /* 0x000fce00078e0046 */
.L_x_541:
[----:B------:R-:W-:Y:S05]  /*8730*/  BSYNC B3 ;  /* 0x0000000000037941 */ /* 0x000fea0003800000 */
.L_x_540:
[----:B------:R-:W-:Y:S02]  /*8740*/  ULDC.64 UR4, c[0x0][0x208] ;  /* 0x0000820000047ab9 */ /* 0x000fe40000000a00 */
[----:B--2---:R2:W-:Y:S04]  /*8750*/  STG.E.128 desc[UR4][R50.64], R40 ;  /* 0x0000002832007986 */ /* 0x0045e8000c101d04 */
[----:B---3--:R2:W-:Y:S02]  /*8760*/  @!P3 STG.E.128 desc[UR4][R52.64], R44 ;  /* 0x0000002c3400b986 */ /* 0x0085e4000c101d04 */
.L_x_539:
[----:B------:R-:W-:Y:S05]  /*8770*/  BSYNC B2 ;  /* 0x0000000000027941 */ /* 0x000fea0003800000 */
.L_x_538:
[----:B------:R-:W-:-:S13]  /*8780*/  ISETP.NE.AND P3, PT, R10, RZ, PT ;  /* 0x000000ff0a00720c */ /* 0x000fda0003f65270 */
[----:B------:R-:W-:Y:S05]  /*8790*/  @!P3 BRA `(.L_x_537) ;  /* 0x0000000400f8b947 */ /* 0x000fea0003800000 */
[----:B--2---:R-:W-:Y:S01]  /*87a0*/  SEL R40, R120, R146, !P1 ;  /* 0x0000009278287207 */ /* 0x004fe20004800000 */
        /* <DEDUP_REMOVED lines=10> */
[----:B------:R-:W-:Y:S02]  /*8850*/  SHF.R.S32.HI R46, RZ, 0x3, R46 ;  /* 0x00000003ff2e7819 */ /* 0x000fe4000001142e */
[----:B------:R-:W-:-:S04]  /*8860*/  LOP3.LUT R41, R229, 0x38, R40, 0xf8, !PT ;  /* 0x00000038e5297812 */ /* 0x000fc800078ef828 */
[----:B------:R-:W-:-:S05]  /*8870*/  LOP3.LUT R41, R41, R232, RZ, 0x3c, !PT ;  /* 0x000000e829297212 */ /* 0x000fca00078e3cff */
[--C-:B------:R-:W-:Y:S02]  /*8880*/  @!P3 SHF.R.S32.HI R43, RZ, 0x1f, R40.reuse ;  /* 0x0000001fff2bb819 */ /* 0x100fe40000011428 */
[----:B------:R-:W-:Y:S01]  /*8890*/  @!P3 IADD3 R42, P5, P6, R38, R48, R40 ;  /* 0x00000030262ab210 */ /* 0x000fe20007ebe028 */
[----:B------:R-:W-:-:S03]  /*88a0*/  IMAD R40, R46, 0x1400, R233 ;  /* 0x000014002e287824 */ /* 0x000fc600078e02e9 */
[----:B------:R-:W-:Y:S01]  /*88b0*/  @!P3 IADD3.X R54, R37, R54, R43, P5, P6 ;  /* 0x000000362536b210 */ /* 0x000fe20002fec42b */
[----:B------:R-:W-:Y:S01]  /*88c0*/  IMAD.IADD R40, R40, 0x1, R41 ;  /* 0x0000000128287824 */ /* 0x000fe200078e0229 */
[CC--:B------:R-:W-:Y:S01]  /*88d0*/  LEA R48, P5, R44.reuse, R118.reuse, 0x1 ;  /* 0x000000762c307211 */ /* 0x0c0fe200078a08ff */
[C---:B------:R-:W-:Y:S02]  /*88e0*/  IMAD R41, R17.reuse, 0x5000, R141 ;  /* 0x0000500011297824 */ /* 0x040fe400078e028d */
[----:B------:R-:W-:Y:S01]  /*88f0*/  IMAD R43, R17, 0x5000, R40 ;  /* 0x00005000112b7824 */ /* 0x000fe200078e0228 */
[----:B------:R-:W-:Y:S01]  /*8900*/  LEA.HI.X R49, R44, R119, R45, 0x1, P5 ;  /* 0x000000772c317211 */ /* 0x000fe200028f0c2d */
[--C-:B------:R-:W-:Y:S01]  /*8910*/  IMAD R41, R41, 0x2, R16.reuse ;  /* 0x0000000229297824 */ /* 0x100fe200078e0210 */
[----:B------:R-:W-:Y:S01]  /*8920*/  @!P3 LEA R50, P5, R42, R118, 0x1 ;  /* 0x000000762a32b211 */ /* 0x000fe200078a08ff */
[----:B------:R-:W-:-:S03]  /*8930*/  IMAD R44, R43, 0x2, R16 ;  /* 0x000000022b2c7824 */ /* 0x000fc600078e0210 */
[----:B------:R-:W-:Y:S02]  /*8940*/  @!P3 LEA.HI.X R51, R42, R119, R54, 0x1, P5 ;  /* 0x000000772a33b211 */ /* 0x000fe400028f0c36 */
[----:B------:R-:W2:Y:S01]  /*8950*/  LDS.128 R40, [R41+0x24400] ;  /* 0x0244000029287984 */ /* 0x000ea20000000c00 */
[----:B------:R-:W-:-:S03]  /*8960*/  ISETP.GE.AND P5, PT, R213, R116, PT ;  /* 0x00000074d500720c */ /* 0x000fc60003fa6270 */
[----:B------:R-:W3:Y:S10]  /*8970*/  LDS.128 R44, [R44+0x24400] ;  /* 0x024400002c2c7984 */ /* 0x000ef40000000c00 */
[----:B------:R-:W-:Y:S05]  /*8980*/  @P5 BRA `(.L_x_543) ;  /* 0x00000004006c5947 */ /* 0x000fea0003800000 */
[----:B------:R-:W-:Y:S01]  /*8990*/  SHF.R.U64 R61, R64, 0x10, R65 ;  /* 0x00000010403d7819 */ /* 0x000fe20000001241 */
[----:B---3--:R-:W-:Y:S01]  /*89a0*/  IMAD.U32 R63, R45, 0x10000, RZ ;  /* 0x000100002d3f7824 */ /* 0x008fe200078e00ff */
[----:B0-----:R-:W-:Y:S01]  /*89b0*/  SHF.R.U64 R89, R56, 0x10, R57 ;  /* 0x0000001038597819 */ /* 0x001fe20000001239 */
[----:B------:R-:W-:Y:S01]  /*89c0*/  IMAD.U32 R62, R47, 0x10000, RZ ;  /* 0x000100002f3e7824 */ /* 0x000fe200078e00ff */
[----:B------:R-:W-:Y:S01]  /*89d0*/  SHF.R.U32.HI R65, RZ, 0x10, R65 ;  /* 0x00000010ff417819 */ /* 0x000fe20000011641 */
[----:B--2---:R-:W-:Y:S01]  /*89e0*/  IMAD.U32 R55, R43, 0x10000, RZ ;  /* 0x000100002b377824 */ /* 0x004fe200078e00ff */
[----:B------:R-:W-:Y:S02]  /*89f0*/  SHF.R.U32.HI R71, RZ, 0x10, R57 ;  /* 0x00000010ff477819 */ /* 0x000fe40000011639 */
[----:B------:R-:W-:Y:S02]  /*8a00*/  PRMT R56, R170, 0x5410, R89 ;  /* 0x00005410aa387816 */ /* 0x000fe40000000059 */
[----:B------:R-:W-:-:S02]  /*8a10*/  PRMT R64, R172, 0x5432, R65 ;  /* 0x00005432ac407816 */ /* 0x000fc40000000041 */
[----:B------:R-:W-:Y:S02]  /*8a20*/  PRMT R170, R170, 0x5432, R71 ;  /* 0x00005432aaaa7816 */ /* 0x000fe40000000047 */
[--C-:B------:R-:W-:Y:S01]  /*8a30*/  SHF.R.U64 R60, R66, 0x10, R67.reuse ;  /* 0x00000010423c7819 */ /* 0x100fe20000001243 */
[----:B------:R-:W-:Y:S01]  /*8a40*/  IMAD.U32 R65, R64, 0x10000, RZ ;  /* 0x0001000040417824 */ /* 0x000fe200078e00ff */
[----:B------:R-:W-:Y:S02]  /*8a50*/  SHF.R.U32.HI R66, RZ, 0x10, R67 ;  /* 0x00000010ff427819 */ /* 0x000fe40000011643 */
[----:B------:R-:W-:Y:S01]  /*8a60*/  PRMT R172, R172, 0x5410, R61 ;  /* 0x00005410acac7816 */ /* 0x000fe2000000003d */
[----:B------:R-:W-:Y:S01]  /*8a70*/  IMAD.U32 R61, R170, 0x10000, RZ ;  /* 0x00010000aa3d7824 */ /* 0x000fe200078e00ff */
[--C-:B------:R-:W-:Y:S01]  /*8a80*/  SHF.R.U32.HI R69, RZ, 0x10, R59.reuse ;  /* 0x00000010ff457819 */ /* 0x100fe2000001163b */
[----:B------:R-:W-:Y:S01]  /*8a90*/  FMUL.FTZ R67, R63, R65 ;  /* 0x000000413f437220 */ /* 0x000fe20000410000 */
[----:B------:R-:W-:Y:S01]  /*8aa0*/  SHF.R.U64 R57, R58, 0x10, R59 ;  /* 0x000000103a397819 */ /* 0x000fe2000000123b */
[----:B------:R-:W-:Y:S01]  /*8ab0*/  IMAD.U32 R58, R41, 0x10000, RZ ;  /* 0x00010000293a7824 */ /* 0x000fe200078e00ff */
[----:B------:R-:W-:Y:S01]  /*8ac0*/  PRMT R60, R171, 0x5410, R60 ;  /* 0x00005410ab3c7816 */ /* 0x000fe2000000003c */
[-C--:B------:R-:W-:Y:S01]  /*8ad0*/  FMUL.FTZ R63, R63, R61.reuse ;  /* 0x0000003d3f3f7220 */ /* 0x080fe20000410000 */
[----:B------:R-:W-:Y:S01]  /*8ae0*/  PRMT R171, R171, 0x5432, R66 ;  /* 0x00005432abab7816 */ /* 0x000fe20000000042 */
[----:B------:R-:W-:Y:S01]  /*8af0*/  FFMA.FTZ R61, R58, R61, -R67 ;  /* 0x0000003d3a3d7223 */ /* 0x000fe20000010843 */
[----:B------:R-:W-:Y:S01]  /*8b00*/  PRMT R69, R160, 0x5432, R69 ;  /* 0x00005432a0457816 */ /* 0x000fe20000000045 */
[----:B------:R-:W-:Y:S01]  /*8b10*/  FFMA.FTZ R58, R58, R65, R63 ;  /* 0x000000413a3a7223 */ /* 0x000fe2000001003f */
[----:B------:R-:W-:Y:S01]  /*8b20*/  LOP3.LUT R59, R45, 0xffff0000, RZ, 0xc0, !PT ;  /* 0xffff00002d3b7812 */ /* 0x000fe200078ec0ff */
[----:B------:R-:W-:Y:S01]  /*8b30*/  IMAD.U32 R67, R171, 0x10000, RZ ;  /* 0x00010000ab437824 */ /* 0x000fe200078e00ff */
[----:B------:R-:W-:Y:S01]  /*8b40*/  LOP3.LUT R66, R64, 0xffff0000, RZ, 0xc0, !PT ;  /* 0xffff000040427812 */ /* 0x000fe200078ec0ff */
[----:B------:R-:W-:Y:S01]  /*8b50*/  IMAD.U32 R63, R69, 0x10000, RZ ;  /* 0x00010000453f7824 */ /* 0x000fe200078e00ff */
[----:B------:R-:W-:Y:S01]  /*8b60*/  LOP3.LUT R64, R170, 0xffff0000, RZ, 0xc0, !PT ;  /* 0xffff0000aa407812 */ /* 0x000fe200078ec0ff */
[C---:B------:R-:W-:Y:S01]  /*8b70*/  FMUL.FTZ R68, R62.reuse, R67 ;  /* 0x000000433e447220 */ /* 0x040fe20000410000 */
[----:B------:R-:W-:Y:S01]  /*8b80*/  LOP3.LUT R54, R41, 0xffff0000, RZ, 0xc0, !PT ;  /* 0xffff000029367812 */ /* 0x000fe200078ec0ff */
[----:B------:R-:W-:Y:S01]  /*8b90*/  FMUL.FTZ R71, R59, R66 ;  /* 0x000000423b477220 */ /* 0x000fe20000410000 */
[----:B------:R-:W-:Y:S01]  /*8ba0*/  LOP3.LUT R47, R47, 0xffff0000, RZ, 0xc0, !PT ;  /* 0xffff00002f2f7812 */ /* 0x000fe200078ec0ff */
[-C--:B------:R-:W-:Y:S01]  /*8bb0*/  FMUL.FTZ R59, R59, R64.reuse ;  /* 0x000000403b3b7220 */ /* 0x080fe20000410000 */
[----:B------:R-:W-:Y:S01]  /*8bc0*/  LOP3.LUT R171, R171, 0xffff0000, RZ, 0xc0, !PT ;  /* 0xffff0000abab7812 */ /* 0x000fe200078ec0ff */
[-C--:B------:R-:W-:Y:S01]  /*8bd0*/  FMUL.FTZ R62, R62, R63.reuse ;  /* 0x0000003f3e3e7220 */ /* 0x080fe20000410000 */
[----:B------:R-:W-:Y:S01]  /*8be0*/  LOP3.LUT R69, R69, 0xffff0000, RZ, 0xc0, !PT ;  /* 0xffff000045457812 */ /* 0x000fe200078ec0ff */
[C---:B------:R-:W-:Y:S01]  /*8bf0*/  FFMA.FTZ R64, R54.reuse, R64, -R71 ;  /* 0x0000004036407223 */ /* 0x040fe20000010847 */
[----:B------:R-:W-:Y:S01]  /*8c00*/  FFMA.FTZ R59, R54, R66, R59 ;  /* 0x00000042363b7223 */ /* 0x000fe2000001003b */
[----:B------:R-:W-:Y:S01]  /*8c10*/  LOP3.LUT R52, R43, 0xffff0000, RZ, 0xc0, !PT ;  /* 0xffff00002b347812 */ /* 0x000fe200078ec0ff */
[----:B------:R-:W-:Y:S01]  /*8c20*/  FFMA.FTZ R54, R55, R63, -R68 ;  /* 0x0000003f37367223 */ /* 0x000fe20000010844 */
[----:B------:R-:W-:Y:S01]  /*8c30*/  SHF.L.U32 R66, R172, 0x10, RZ ;  /* 0x00000010ac427819 */ /* 0x000fe200000006ff */
[----:B------:R-:W-:-:S02]  /*8c40*/  IMAD.U32 R45, R44, 0x10000, RZ ;  /* 0x000100002c2d7824 */ /* 0x000fc400078e00ff */
[----:B------:R-:W-:Y:S01]  /*8c50*/  FFMA.FTZ R55, R55, R67, R62 ;  /* 0x0000004337377223 */ /* 0x000fe2000001003e */
[C---:B------:R-:W-:Y:S01]  /*8c60*/  FMUL.FTZ R63, R47.reuse, R171 ;  /* 0x000000ab2f3f7220 */ /* 0x040fe20000410000 */
[C---:B------:R-:W-:Y:S02]  /*8c70*/  IMAD.U32 R62, R56.reuse, 0x10000, RZ ;  /* 0x00010000383e7824 */ /* 0x040fe400078e00ff */
[-C--:B------:R-:W-:Y:S01]  /*8c80*/  FMUL.FTZ R65, R47, R69.reuse ;  /* 0x000000452f417220 */ /* 0x080fe20000410000 */
[----:B------:R-:W-:Y:S01]  /*8c90*/  LOP3.LUT R47, R56, 0xffff0000, RZ, 0xc0, !PT ;  /* 0xffff0000382f7812 */ /* 0x000fe200078ec0ff */
[----:B------:R-:W-:Y:S01]  /*8ca0*/  FFMA.FTZ R69, R52, R69, -R63 ;  /* 0x0000004534457223 */ /* 0x000fe2000001083f */
[C---:B------:R-:W-:Y:S01]  /*8cb0*/  FMUL.FTZ R56, R45.reuse, R66 ;  /* 0x000000422d387220 */ /* 0x040fe20000410000 */
[----:B------:R-:W-:Y:S01]  /*8cc0*/  IMAD.U32 R41, R40, 0x10000, RZ ;  /* 0x0001000028297824 */ /* 0x000fe200078e00ff */
[----:B------:R-:W-:Y:S01]  /*8cd0*/  LOP3.LUT R44, R44, 0xffff0000, RZ, 0xc0, !PT ;  /* 0xffff00002c2c7812 */ /* 0x000fe200078ec0ff */
[-C--:B------:R-:W-:Y:S01]  /*8ce0*/  FMUL.FTZ R45, R45, R62.reuse ;  /* 0x0000003e2d2d7220 */ /* 0x080fe20000410000 */
[----:B------:R-:W-:Y:S01]  /*8cf0*/  PRMT R57, R160, 0x5410, R57 ;  /* 0x00005410a0397816 */ /* 0x000fe20000000039 */
[----:B------:R-:W-:Y:S01]  /*8d00*/  IMAD.U32 R43, R42, 0x10000, RZ ;  /* 0x000100002a2b7824 */ /* 0x000fe200078e00ff */
[----:B------:R-:W-:Y:S01]  /*8d10*/  LOP3.LUT R63, R172, 0xffff0000, RZ, 0xc0, !PT ;  /* 0xffff0000ac3f7812 */ /* 0x000fe200078ec0ff */
[----:B------:R-:W-:Y:S01]  /*8d20*/  FFMA.FTZ R68, R52, R171, R65 ;  /* 0x000000ab34447223 */ /* 0x000fe20000010041 */
[----:B------:R-:W-:Y:S01]  /*8d30*/  LOP3.LUT R40, R40, 0xffff0000, RZ, 0xc0, !PT ;  /* 0xffff000028287812 */ /* 0x000fe200078ec0ff */
[C---:B------:R-:W-:Y:S01]  /*8d40*/  FFMA.FTZ R56, R41.reuse, R62, -R56 ;  /* 0x0000003e29387223 */ /* 0x040fe20000010838 */
[----:B------:R-:W-:Y:S01]  /*8d50*/  LOP3.LUT R53, R42, 0xffff0000, RZ, 0xc0, !PT ;  /* 0xffff00002a357812 */ /* 0x000fe200078ec0ff */
[----:B------:R-:W-:Y:S01]  /*8d60*/  FFMA.FTZ R45, R41, R66, R45 ;  /* 0x00000042292d7223 */ /* 0x000fe2000001002d */
[----:B------:R-:W-:-:S02]  /*8d70*/  IMAD.U32 R42, R46, 0x10000, RZ ;  /* 0x000100002e2a7824 */ /* 0x000fc400078e00ff */
[C---:B------:R-:W-:Y:S01]  /*8d80*/  FMUL.FTZ R65, R44.reuse, R63 ;  /* 0x0000003f2c417220 */ /* 0x040fe20000410000 */
[-C--:B------:R-:W-:Y:S01]  /*8d90*/  FMUL.FTZ R67, R44, R47.reuse ;  /* 0x0000002f2c437220 */ /* 0x080fe20000410000 */
[C---:B------:R-:W-:Y:S01]  /*8da0*/  IMAD.U32 R41, R57.reuse, 0x10000, RZ ;  /* 0x0001000039297824 */ /* 0x040fe200078e00ff */
[----:B------:R-:W-:Y:S01]  /*8db0*/  LOP3.LUT R46, R46, 0xffff0000, RZ, 0xc0, !PT ;  /* 0xffff00002e2e7812 */ /* 0x000fe200078ec0ff */
[----:B------:R-:W-:Y:S01]  /*8dc0*/  IMAD.U32 R44, R60, 0x10000, RZ ;  /* 0x000100003c2c7824 */ /* 0x000fe200078e00ff */
[----:B------:R-:W-:Y:S01]  /*8dd0*/  LOP3.LUT R57, R57, 0xffff0000, RZ, 0xc0, !PT ;  /* 0xffff000039397812 */ /* 0x000fe200078ec0ff */
[----:B------:R-:W-:Y:S01]  /*8de0*/  FFMA.FTZ R65, R40, R47, -R65 ;  /* 0x0000002f28417223 */ /* 0x000fe20000010841 */
[----:B------:R-:W-:Y:S01]  /*8df0*/  LOP3.LUT R60, R60, 0xffff0000, RZ, 0xc0, !PT ;  /* 0xffff00003c3c7812 */ /* 0x000fe200078ec0ff */
[----:B------:R-:W-:Y:S01]  /*8e00*/  FFMA.FTZ R40, R40, R63, R67 ;  /* 0x0000003f28287223 */ /* 0x000fe20000010043 */
[C---:B------:R-:W-:Y:S01]  /*8e10*/  FMUL.FTZ R52, R42.reuse, R44 ;  /* 0x0000002c2a347220 */ /* 0x040fe20000410000 */
[----:B------:R-:W-:Y:S01]  /*8e20*/  FMUL.FTZ R47, R42, R41 ;  /* 0x000000292a2f7220 */ /* 0x000fe20000410000 */
[C---:B------:R-:W-:Y:S01]  /*8e30*/  FMUL.FTZ R63, R46.reuse, R57 ;  /* 0x000000392e3f7220 */ /* 0x040fe20000410000 */
[----:B------:R-:W-:Y:S01]  /*8e40*/  FMUL.FTZ R42, R46, R60 ;  /* 0x0000003c2e2a7220 */ /* 0x000fe20000410000 */
[C---:B------:R-:W-:Y:S01]  /*8e50*/  FFMA.FTZ R52, R43.reuse, R41, -R52 ;  /* 0x000000292b347223 */ /* 0x040fe20000010834 */
[----:B------:R-:W-:Y:S01]  /*8e60*/  FFMA.FTZ R47, R43, R44, R47 ;  /* 0x0000002c2b2f7223 */ /* 0x000fe2000001002f */
[C---:B------:R-:W-:Y:S01]  /*8e70*/  FFMA.FTZ R60, R53.reuse, R60, R63 ;  /* 0x0000003c353c7223 */ /* 0x040fe2000001003f */
[----:B------:R-:W-:Y:S01]  /*8e80*/  FFMA.FTZ R57, R53, R57, -R42 ;  /* 0x0000003935397223 */ /* 0x000fe2000001082a */
[----:B------:R-:W-:-:S02]  /*8e90*/  F2FP.BF16.F32.PACK_AB R58, R59, R58 ;  /* 0x0000003a3b3a723e */ /* 0x000fc400000010ff */
[----:B------:R-:W-:Y:S02]  /*8ea0*/  F2FP.BF16.F32.PACK_AB R55, R68, R55 ;  /* 0x000000374437723e */ /* 0x000fe400000010ff */
[----:B------:R-:W-:Y:S02]  /*8eb0*/  F2FP.BF16.F32.PACK_AB R56, R65, R56 ;  /* 0x000000384138723e */ /* 0x000fe400000010ff */
[----:B------:R-:W-:Y:S01]  /*8ec0*/  F2FP.BF16.F32.PACK_AB R44, R40, R45 ;  /* 0x0000002d282c723e */ /* 0x000fe200000010ff */
[----:B------:R-:W-:Y:S01]  /*8ed0*/  IMAD.MOV.U32 R45, RZ, RZ, R58 ;  /* 0x000000ffff2d7224 */ /* 0x000fe200078e003a */
[----:B------:R-:W-:Y:S01]  /*8ee0*/  F2FP.BF16.F32.PACK_AB R46, R60, R47 ;  /* 0x0000002f3c2e723e */ /* 0x000fe200000010ff */
[----:B------:R-:W-:Y:S01]  /*8ef0*/  IMAD.MOV.U32 R40, RZ, RZ, R56 ;  /* 0x000000ffff287224 */ /* 0x000fe200078e0038 */
[----:B------:R-:W-:Y:S01]  /*8f00*/  F2FP.BF16.F32.PACK_AB R41, R64, R61 ;  /* 0x0000003d4029723e */ /* 0x000fe200000010ff */
[----:B------:R-:W-:Y:S01]  /*8f10*/  IMAD.MOV.U32 R47, RZ, RZ, R55 ;  /* 0x000000ffff2f7224 */ /* 0x000fe200078e0037 */
[----:B------:R-:W-:-:S02]  /*8f20*/  F2FP.BF16.F32.PACK_AB R43, R69, R54 ;  /* 0x00000036452b723e */ /* 0x000fc400000010ff */
[----:B------:R-:W-:-:S07]  /*8f30*/  F2FP.BF16.F32.PACK_AB R42, R57, R52 ;  /* 0x00000034392a723e */ /* 0x000fce00000010ff */
.L_x_543:
[----:B------:R-:W-:Y:S05]  /*8f40*/  BSYNC B2 ;  /* 0x0000000000027941 */ /* 0x000fea0003800000 */
.L_x_542:
[----:B------:R-:W-:Y:S02]  /*8f50*/  ULDC.64 UR4, c[0x0][0x208] ;  /* 0x0000820000047ab9 */ /* 0x000fe40000000a00 */
[----:B--2---:R4:W-:Y:S04]  /*8f60*/  STG.E.128 desc[UR4][R48.64], R40 ;  /* 0x0000002830007986 */ /* 0x0049e8000c101d04 */
[----:B---3--:R4:W-:Y:S02]  /*8f70*/  @!P3 STG.E.128 desc[UR4][R50.64], R44 ;  /* 0x0000002c3200b986 */ /* 0x0089e4000c101d04 */
.L_x_537:
[----:B------:R-:W-:Y:S05]  /*8f80*/  BSYNC B1 ;  /* 0x0000000000017941 */ /* 0x000fea0003800000 */
.L_x_536:
[----:B--2-4-:R-:W2:Y:S01]  /*8f90*/  LDL R40, [R1+0x5c] ;  /* 0x00005c0001287983 */ /* 0x014ea20000100800 */
[----:B------:R-:W-:-:S04]  /*8fa0*/  IMAD.WIDE.U32 R124, R218, R122, R124 ;  /* 0x0000007ada7c7225 */ /* 0x000fc800078e007c */
[----:B--2---:R-:W-:-:S04]  /*8fb0*/  IMAD R40, R40, R122, RZ ;  /* 0x0000007a28287224 */ /* 0x004fc800078e02ff */
[----:B------:R-:W-:Y:S01]  /*8fc0*/  IMAD R123, R218, R123, R40 ;  /* 0x0000007bda7b7224 */ /* 0x000fe200078e0228 */
[----:B------:R-:W-:Y:S06]  /*8fd0*/  @P4 BRA `(.L_x_504) ;  /* 0x00000014000c4947 */ /* 0x000fec0003800000 */
[----:B------:R-:W-:Y:S01]  /*8fe0*/  ISETP.NE.AND P3, PT, R26, RZ, PT ;  /* 0x000000ff1a00720c */ /* 0x000fe20003f65270 */
[----:B------:R-:W-:Y:S01]  /*8ff0*/  BSSY B1, `(.L_x_544) ;  /* 0x0000082000017945 */ /* 0x000fe20003800000 */
[----:B---3--:R-:W-:-:S11]  /*9000*/  IMAD.IADD R52, R125, 0x1, R123 ;  /* 0x000000017d347824 */ /* 0x008fd600078e027b */
[----:B------:R-:W-:Y:S05]  /*9010*/  @!P3 BRA `(.L_x_545) ;  /* 0x0000000400fcb947 */ /* 0x000fea0003800000 */
[----:B------:R-:W-:Y:S01]  /*9020*/  SEL R40, R120, R146, !P0 ;  /* 0x0000009278287207 */ /* 0x000fe20004000000 */
[----:B------:R-:W-:Y:S01]  /*9030*/  BSSY B2, `(.L_x_546) ;  /* 0x000007a000027945 */ /* 0x000fe20003800000 */
[----:B------:R-:W-:Y:S02]  /*9040*/  IADD3 R42, P4, P5, R38, R124, R13 ;  /* 0x0000007c262a7210 */ /* 0x000fe40007d9e00d */
[----:B------:R-:W-:Y:S02]  /*9050*/  SHF.R.S32.HI R41, RZ, 0x1f, R40 ;  /* 0x0000001fff297819 */ /* 0x000fe40000011428 */
[----:B------:R-:W-:Y:S02]  /*9060*/  IADD3.X R43, R37, R52, R7, P4, P5 ;  /* 0x00000034252b7210 */ /* 0x000fe400027ea407 */
[----:B------:R-:W-:Y:S02]  /*9070*/  LEA.HI R41, R41, R40, RZ, 0x4 ;  /* 0x0000002829297211 */ /* 0x000fe400078f20ff */
[----:B------:R-:W-:-:S02]  /*9080*/  LEA R48, P4, R42, R118, 0x1 ;  /* 0x000000762a307211 */ /* 0x000fc400078808ff */
[----:B------:R-:W-:Y:S02]  /*9090*/  LEA.HI.SX32 R41, R41, R14, 0x1c ;  /* 0x0000000e29297211 */ /* 0x000fe400078fe2ff */
[----:B------:R-:W-:Y:S02]  /*90a0*/  LEA.HI.X R49, R42, R119, R43, 0x1, P4 ;  /* 0x000000772a317211 */ /* 0x000fe400020f0c2b */
[----:B------:R-:W-:Y:S01]  /*90b0*/  SHF.R.S32.HI R40, RZ, 0x1f, R41 ;  /* 0x0000001fff287819 */ /* 0x000fe20000011429 */
[----:B------:R-:W-:-:S03]  /*90c0*/  IMAD.SHL.U32 R51, R41, 0x8, RZ ;  /* 0x0000000829337824 */ /* 0x000fc600078e00ff */
[----:B------:R-:W-:Y:S02]  /*90d0*/  LEA.HI R40, R40, R41, RZ, 0x3 ;  /* 0x0000002928287211 */ /* 0x000fe400078f18ff */
[----:B------:R-:W-:Y:S02]  /*90e0*/  LOP3.LUT R41, R228, 0x38, R51, 0xf8, !PT ;  /* 0x00000038e4297812 */ /* 0x000fe400078ef833 */
[----:B------:R-:W-:Y:S02]  /*90f0*/  SHF.R.S32.HI R40, RZ, 0x3, R40 ;  /* 0x00000003ff287819 */ /* 0x000fe40000011428 */
[----:B------:R-:W-:Y:S02]  /*9100*/  LOP3.LUT R41, R41, R230, RZ, 0x3c, !PT ;  /* 0x000000e629297212 */ /* 0x000fe400078e3cff */
[----:B------:R-:W-:Y:S01]  /*9110*/  ISETP.GE.AND P3, PT, R51, R145, PT ;  /* 0x000000913300720c */ /* 0x000fe20003f66270 */
[----:B------:R-:W-:-:S04]  /*9120*/  IMAD R40, R40, 0x1400, R231 ;  /* 0x0000140028287824 */ /* 0x000fc800078e02e7 */
[----:B------:R-:W-:Y:S02]  /*9130*/  IMAD.IADD R40, R40, 0x1, R41 ;  /* 0x0000000128287824 */ /* 0x000fe400078e0229 */
[C---:B------:R-:W-:Y:S02]  /*9140*/  IMAD R41, R17.reuse, 0x5000, R140 ;  /* 0x0000500011297824 */ /* 0x040fe400078e028c */
[----:B------:R-:W-:Y:S02]  /*9150*/  IMAD R43, R17, 0x5000, R40 ;  /* 0x00005000112b7824 */ /* 0x000fe400078e0228 */
[--C-:B------:R-:W-:Y:S02]  /*9160*/  IMAD R41, R41, 0x2, R16.reuse ;  /* 0x0000000229297824 */ /* 0x100fe400078e0210 */
[----:B------:R-:W-:Y:S01]  /*9170*/  IMAD R44, R43, 0x2, R16 ;  /* 0x000000022b2c7824 */ /* 0x000fe200078e0210 */
[--C-:B------:R-:W-:Y:S02]  /*9180*/  @!P3 SHF.R.S32.HI R54, RZ, 0x1f, R51.reuse ;  /* 0x0000001fff36b819 */ /* 0x100fe40000011433 */
[----:B------:R-:W-:Y:S01]  /*9190*/  @!P3 IADD3 R51, P4, P5, R38, R124, R51 ;  /* 0x0000007c2633b210 */ /* 0x000fe20007d9e033 */
[----:B------:R-:W2:Y:S03]  /*91a0*/  LDS.128 R40, [R41+0x24400] ;  /* 0x0244000029287984 */ /* 0x000ea60000000c00 */
[----:B------:R-:W-:Y:S01]  /*91b0*/  @!P3 IADD3.X R54, R37, R52, R54, P4, P5 ;  /* 0x000000342536b210 */ /* 0x000fe200027ea436 */
[----:B------:R-:W3:Y:S01]  /*91c0*/  LDS.128 R44, [R44+0x24400] ;  /* 0x024400002c2c7984 */ /* 0x000ee20000000c00 */
[----:B------:R-:W-:-:S02]  /*91d0*/  ISETP.GE.AND P5, PT, R212, R116, PT ;  /* 0x00000074d400720c */ /* 0x000fc40003fa6270 */
[----:B------:R-:W-:-:S04]  /*91e0*/  @!P3 LEA R50, P4, R51, R118, 0x1 ;  /* 0x000000763332b211 */ /* 0x000fc800078808ff */
[----:B------:R-:W-:-:S07]  /*91f0*/  @!P3 LEA.HI.X R51, R51, R119, R54, 0x1, P4 ;  /* 0x000000773333b211 */ /* 0x000fce00020f0c36 */
[----:B------:R-:W-:Y:S05]  /*9200*/  @P5 BRA `(.L_x_547) ;  /* 0x0000000400705947 */ /* 0x000fea0003800000 */
[--C-:B------:R-:W-:Y:S01]  /*9210*/  SHF.R.U64 R64, R84, 0x10, R85.reuse ;  /* 0x0000001054407819 */ /* 0x100fe20000001255 */
[----:B---3--:R-:W-:Y:S01]  /*9220*/  IMAD.U32 R59, R45, 0x10000, RZ ;  /* 0x000100002d3b7824 */ /* 0x008fe200078e00ff */
[----:B------:R-:W-:Y:S01]  /*9230*/  SHF.R.U32.HI R84, RZ, 0x10, R85 ;  /* 0x00000010ff547819 */ /* 0x000fe20000011655 */
[----:B--2---:R-:W-:Y:S01]  /*9240*/  IMAD.U32 R55, R41, 0x10000, RZ ;  /* 0x0001000029377824 */ /* 0x004fe200078e00ff */
[--C-:B------:R-:W-:Y:S01]  /*9250*/  SHF.R.U64 R66, R76, 0x10, R77.reuse ;  /* 0x000000104c427819 */ /* 0x100fe2000000124d */
[----:B------:R-:W-:Y:S01]  /*9260*/  IMAD.U32 R61, R47, 0x10000, RZ ;  /* 0x000100002f3d7824 */ /* 0x000fe200078e00ff */
[----:B------:R-:W-:Y:S01]  /*9270*/  LOP3.LUT R60, R45, 0xffff0000, RZ, 0xc0, !PT ;  /* 0xffff00002d3c7812 */ /* 0x000fe200078ec0ff */
[----:B------:R-:W-:Y:S01]  /*9280*/  IMAD.U32 R58, R43, 0x10000, RZ ;  /* 0x000100002b3a7824 */ /* 0x000fe200078e00ff */
[----:B------:R-:W-:Y:S01]  /*9290*/  SHF.R.U32.HI R76, RZ, 0x10, R77 ;  /* 0x00000010ff4c7819 */ /* 0x000fe2000001164d */
[----:B------:R-:W-:Y:S01]  /*92a0*/  IMAD.U32 R54, R44, 0x10000, RZ ;  /* 0x000100002c367824 */ /* 0x000fe200078e00ff */
[----:B------:R-:W-:Y:S01]  /*92b0*/  PRMT R45, R159, 0x5432, R84 ;  /* 0x000054329f2d7816 */ /* 0x000fe20000000054 */
[----:B------:R-:W-:Y:S01]  /*92c0*/  IMAD.U32 R53, R40, 0x10000, RZ ;  /* 0x0001000028357824 */ /* 0x000fe200078e00ff */
[----:B------:R-:W-:-:S02]  /*92d0*/  PRMT R63, R157, 0x5410, R66 ;  /* 0x000054109d3f7816 */ /* 0x000fc40000000042 */
[--C-:B------:R-:W-:Y:S01]  /*92e0*/  SHF.R.U64 R67, R86, 0x10, R87.reuse ;  /* 0x0000001056437819 */ /* 0x100fe20000001257 */
[----:B------:R-:W-:Y:S01]  /*92f0*/  IMAD.U32 R66, R45, 0x10000, RZ ;  /* 0x000100002d427824 */ /* 0x000fe200078e00ff */
[----:B------:R-:W-:Y:S02]  /*9300*/  PRMT R157, R157, 0x5432, R76 ;  /* 0x000054329d9d7816 */ /* 0x000fe4000000004c */
[----:B------:R-:W-:Y:S01]  /*9310*/  SHF.R.U32.HI R87, RZ, 0x10, R87 ;  /* 0x00000010ff577819 */ /* 0x000fe20000011657 */
[----:B------:R-:W-:Y:S01]  /*9320*/  FMUL.FTZ R68, R59, R66 ;  /* 0x000000423b447220 */ /* 0x000fe20000410000 */
[--C-:B------:R-:W-:Y:S02]  /*9330*/  SHF.R.U64 R65, R78, 0x10, R79.reuse ;  /* 0x000000104e417819 */ /* 0x100fe4000000124f */
[----:B------:R-:W-:Y:S02]  /*9340*/  SHF.R.U32.HI R79, RZ, 0x10, R79 ;  /* 0x00000010ff4f7819 */ /* 0x000fe4000001164f */
[----:B------:R-:W-:Y:S01]  /*9350*/  PRMT R159, R159, 0x5410, R64 ;  /* 0x000054109f9f7816 */ /* 0x000fe20000000040 */
[----:B------:R-:W-:Y:S01]  /*9360*/  IMAD.U32 R64, R157, 0x10000, RZ ;  /* 0x000100009d407824 */ /* 0x000fe200078e00ff */
[----:B------:R-:W-:-:S02]  /*9370*/  PRMT R67, R158, 0x5410, R67 ;  /* 0x000054109e437816 */ /* 0x000fc40000000043 */
[----:B------:R-:W-:Y:S01]  /*9380*/  LOP3.LUT R62, R47, 0xffff0000, RZ, 0xc0, !PT ;  /* 0xffff00002f3e7812 */ /* 0x000fe200078ec0ff */
[-C--:B------:R-:W-:Y:S01]  /*9390*/  FMUL.FTZ R70, R59, R64.reuse ;  /* 0x000000403b467220 */ /* 0x080fe20000410000 */
[----:B------:R-:W-:Y:S02]  /*93a0*/  PRMT R158, R158, 0x5432, R87 ;  /* 0x000054329e9e7816 */ /* 0x000fe40000000057 */
[C---:B------:R-:W-:Y:S02]  /*93b0*/  PRMT R47, R156.reuse, 0x5410, R65 ;  /* 0x000054109c2f7816 */ /* 0x040fe40000000041 */
[----:B------:R-:W-:Y:S02]  /*93c0*/  PRMT R156, R156, 0x5432, R79 ;  /* 0x000054329c9c7816 */ /* 0x000fe4000000004f */
[----:B------:R-:W-:Y:S01]  /*93d0*/  LOP3.LUT R65, R45, 0xffff0000, RZ, 0xc0, !PT ;  /* 0xffff00002d417812 */ /* 0x000fe200078ec0ff */
[----:B------:R-:W-:Y:S01]  /*93e0*/  FFMA.FTZ R45, R55, R64, -R68 ;  /* 0x00000040372d7223 */ /* 0x000fe20000010844 */
[----:B------:R-:W-:Y:S01]  /*93f0*/  IMAD.U32 R64, R158, 0x10000, RZ ;  /* 0x000100009e407824 */ /* 0x000fe200078e00ff */
[----:B------:R-:W-:Y:S01]  /*9400*/  LOP3.LUT R157, R157, 0xffff0000, RZ, 0xc0, !PT ;  /* 0xffff00009d9d7812 */ /* 0x000fe200078ec0ff */
[----:B------:R-:W-:Y:S01]  /*9410*/  IMAD.U32 R59, R156, 0x10000, RZ ;  /* 0x000100009c3b7824 */ /* 0x000fe200078e00ff */
[----:B------:R-:W-:Y:S01]  /*9420*/  LOP3.LUT R57, R41, 0xffff0000, RZ, 0xc0, !PT ;  /* 0xffff000029397812 */ /* 0x000fe200078ec0ff */
[C---:B------:R-:W-:Y:S01]  /*9430*/  FMUL.FTZ R71, R61.reuse, R64 ;  /* 0x000000403d477220 */ /* 0x040fe20000410000 */
[----:B------:R-:W-:Y:S01]  /*9440*/  FMUL.FTZ R68, R60, R65 ;  /* 0x000000413c447220 */ /* 0x000fe20000410000 */
[----:B------:R-:W-:Y:S01]  /*9450*/  LOP3.LUT R69, R158, 0xffff0000, RZ, 0xc0, !PT ;  /* 0xffff00009e457812 */ /* 0x000fe200078ec0ff */
[----:B------:R-:W-:Y:S01]  /*9460*/  FMUL.FTZ R61, R61, R59 ;  /* 0x0000003b3d3d7220 */ /* 0x000fe20000410000 */
[----:B------:R-:W-:Y:S01]  /*9470*/  FMUL.FTZ R60, R60, R157 ;  /* 0x0000009d3c3c7220 */ /* 0x000fe20000410000 */
[----:B------:R-:W-:Y:S01]  /*9480*/  FFMA.FTZ R71, R58, R59, -R71 ;  /* 0x0000003b3a477223 */ /* 0x000fe20000010847 */
[----:B------:R-:W-:Y:S01]  /*9490*/  LOP3.LUT R59, R156, 0xffff0000, RZ, 0xc0, !PT ;  /* 0xffff00009c3b7812 */ /* 0x000fe200078ec0ff */
[----:B------:R-:W-:Y:S01]  /*94a0*/  FFMA.FTZ R55, R55, R66, R70 ;  /* 0x0000004237377223 */ /* 0x000fe20000010046 */
[----:B------:R-:W-:Y:S01]  /*94b0*/  LOP3.LUT R56, R43, 0xffff0000, RZ, 0xc0, !PT ;  /* 0xffff00002b387812 */ /* 0x000fe200078ec0ff */
[----:B------:R-:W-:Y:S01]  /*94c0*/  FFMA.FTZ R64, R58, R64, R61 ;  /* 0x000000403a407223 */ /* 0x000fe2000001003d */
[C---:B------:R-:W-:Y:S01]  /*94d0*/  FFMA.FTZ R68, R57.reuse, R157, -R68 ;  /* 0x0000009d39447223 */ /* 0x040fe20000010844 */
[----:B------:R-:W-:Y:S01]  /*94e0*/  FFMA.FTZ R66, R57, R65, R60 ;  /* 0x0000004139427223 */ /* 0x000fe2000001003c */
[----:B------:R-:W-:Y:S01]  /*94f0*/  FMUL.FTZ R61, R62, R69 ;  /* 0x000000453e3d7220 */ /* 0x000fe20000410000 */
[----:B------:R-:W-:-:S02]  /*9500*/  IMAD.U32 R57, R63, 0x10000, RZ ;  /* 0x000100003f397824 */ /* 0x000fc400078e00ff */
[-C--:B------:R-:W-:Y:S01]  /*9510*/  FMUL.FTZ R65, R62, R59.reuse ;  /* 0x0000003b3e417220 */ /* 0x080fe20000410000 */
[C---:B------:R-:W-:Y:S02]  /*9520*/  IMAD.U32 R58, R159.reuse, 0x10000, RZ ;  /* 0x000100009f3a7824 */ /* 0x040fe400078e00ff */
[----:B------:R-:W-:Y:S01]  /*9530*/  FFMA.FTZ R62, R56, R59, -R61 ;  /* 0x0000003b383e7223 */ /* 0x000fe2000001083d */
[-C--:B------:R-:W-:Y:S01]  /*9540*/  FMUL.FTZ R59, R54, R57.reuse ;  /* 0x00000039363b7220 */ /* 0x080fe20000410000 */
[----:B------:R-:W-:Y:S01]  /*9550*/  LOP3.LUT R44, R44, 0xffff0000, RZ, 0xc0, !PT ;  /* 0xffff00002c2c7812 */ /* 0x000fe200078ec0ff */
[-C--:B------:R-:W-:Y:S01]  /*9560*/  FMUL.FTZ R60, R54, R58.reuse ;  /* 0x0000003a363c7220 */ /* 0x080fe20000410000 */
[----:B------:R-:W-:Y:S01]  /*9570*/  LOP3.LUT R159, R159, 0xffff0000, RZ, 0xc0, !PT ;  /* 0xffff00009f9f7812 */ /* 0x000fe200078ec0ff */
[C---:B------:R-:W-:Y:S01]  /*9580*/  IMAD.U32 R41, R42.reuse, 0x10000, RZ ;  /* 0x000100002a297824 */ /* 0x040fe200078e00ff */
[----:B------:R-:W-:Y:S01]  /*9590*/  LOP3.LUT R63, R63, 0xffff0000, RZ, 0xc0, !PT ;  /* 0xffff00003f3f7812 */ /* 0x000fe200078ec0ff */
[C---:B------:R-:W-:Y:S01]  /*95a0*/  FFMA.FTZ R60, R53.reuse, R57, -R60 ;  /* 0x00000039353c7223 */ /* 0x040fe2000001083c */
[----:B------:R-:W-:Y:S01]  /*95b0*/  LOP3.LUT R43, R42, 0xffff0000, RZ, 0xc0, !PT ;  /* 0xffff00002a2b7812 */ /* 0x000fe200078ec0ff */
[----:B------:R-:W-:Y:S01]  /*95c0*/  FFMA.FTZ R59, R53, R58, R59 ;  /* 0x0000003a353b7223 */ /* 0x000fe2000001003b */
[C---:B------:R-:W-:Y:S01]  /*95d0*/  SHF.L.U32 R42, R46.reuse, 0x10, RZ ;  /* 0x000000102e2a7819 */ /* 0x040fe200000006ff */
[C---:B------:R-:W-:Y:S01]  /*95e0*/  IMAD.U32 R53, R67.reuse, 0x10000, RZ ;  /* 0x0001000043357824 */ /* 0x040fe200078e00ff */
[----:B------:R-:W-:Y:S01]  /*95f0*/  LOP3.LUT R46, R46, 0xffff0000, RZ, 0xc0, !PT ;  /* 0xffff00002e2e7812 */ /* 0x000fe200078ec0ff */
[C---:B------:R-:W-:Y:S01]  /*9600*/  FMUL.FTZ R61, R44.reuse, R159 ;  /* 0x0000009f2c3d7220 */ /* 0x040fe20000410000 */
[----:B------:R-:W-:Y:S01]  /*9610*/  LOP3.LUT R67, R67, 0xffff0000, RZ, 0xc0, !PT ;  /* 0xffff000043437812 */ /* 0x000fe200078ec0ff */
[----:B------:R-:W-:Y:S01]  /*9620*/  FMUL.FTZ R57, R44, R63 ;  /* 0x0000003f2c397220 */ /* 0x000fe20000410000 */
[C---:B------:R-:W-:Y:S01]  /*9630*/  IMAD.U32 R44, R47.reuse, 0x10000, RZ ;  /* 0x000100002f2c7824 */ /* 0x040fe200078e00ff */
[----:B------:R-:W-:Y:S01]  /*9640*/  LOP3.LUT R47, R47, 0xffff0000, RZ, 0xc0, !PT ;  /* 0xffff00002f2f7812 */ /* 0x000fe200078ec0ff */
[----:B------:R-:W-:Y:S01]  /*9650*/  FFMA.FTZ R65, R56, R69, R65 ;  /* 0x0000004538417223 */ /* 0x000fe20000010041 */
[----:B------:R-:W-:Y:S01]  /*9660*/  LOP3.LUT R40, R40, 0xffff0000, RZ, 0xc0, !PT ;  /* 0xffff000028287812 */ /* 0x000fe200078ec0ff */
[----:B------:R-:W-:Y:S01]  /*9670*/  FMUL.FTZ R54, R42, R53 ;  /* 0x000000352a367220 */ /* 0x000fe20000410000 */
[C---:B------:R-:W-:Y:S01]  /*9680*/  FMUL.FTZ R56, R46.reuse, R67 ;  /* 0x000000432e387220 */ /* 0x040fe20000410000 */
[-C--:B------:R-:W-:Y:S01]  /*9690*/  FMUL.FTZ R46, R46, R47.reuse ;  /* 0x0000002f2e2e7220 */ /* 0x080fe20000410000 */
[-C--:B------:R-:W-:Y:S01]  /*96a0*/  FMUL.FTZ R42, R42, R44.reuse ;  /* 0x0000002c2a2a7220 */ /* 0x080fe20000410000 */
[----:B------:R-:W-:Y:S01]  /*96b0*/  FFMA.FTZ R54, R41, R44, -R54 ;  /* 0x0000002c29367223 */ /* 0x000fe20000010836 */
[----:B------:R-:W-:Y:S01]  /*96c0*/  FFMA.FTZ R47, R43, R47, -R56 ;  /* 0x0000002f2b2f7223 */ /* 0x000fe20000010838 */
[C---:B------:R-:W-:Y:S01]  /*96d0*/  FFMA.FTZ R61, R40.reuse, R63, -R61 ;  /* 0x0000003f283d7223 */ /* 0x040fe2000001083d */
[----:B------:R-:W-:Y:S01]  /*96e0*/  FFMA.FTZ R42, R41, R53, R42 ;  /* 0x00000035292a7223 */ /* 0x000fe2000001002a */
[----:B------:R-:W-:Y:S01]  /*96f0*/  FFMA.FTZ R43, R43, R67, R46 ;  /* 0x000000432b2b7223 */ /* 0x000fe2000001002e */
[----:B------:R-:W-:Y:S01]  /*9700*/  FFMA.FTZ R40, R40, R159, R57 ;  /* 0x0000009f28287223 */ /* 0x000fe20000010039 */
[----:B------:R-:W-:-:S02]  /*9710*/  F2FP.BF16.F32.PACK_AB R47, R47, R54 ;  /* 0x000000362f2f723e */ /* 0x000fc400000010ff */
[----:B------:R-:W-:Y:S02]  /*9720*/  F2FP.BF16.F32.PACK_AB R62, R62, R71 ;  /* 0x000000473e3e723e */ /* 0x000fe400000010ff */
        /* <DEDUP_REMOVED lines=10> */
.L_x_547:
[----:B------:R-:W-:Y:S05]  /*97d0*/  BSYNC B2 ;  /* 0x0000000000027941 */ /* 0x000fea0003800000 */
.L_x_546:
[----:B------:R-:W-:Y:S02]  /*97e0*/  ULDC.64 UR4, c[0x0][0x208] ;  /* 0x0000820000047ab9 */ /* 0x000fe40000000a00 */
[----:B--2---:R2:W-:Y:S04]  /*97f0*/  STG.E.128 desc[UR4][R48.64], R40 ;  /* 0x0000002830007986 */ /* 0x0045e8000c101d04 */
[----:B---3--:R2:W-:Y:S02]  /*9800*/  @!P3 STG.E.128 desc[UR4][R50.64], R44 ;  /* 0x0000002c3200b986 */ /* 0x0085e4000c101d04 */
.L_x_545:
[----:B------:R-:W-:Y:S05]  /*9810*/  BSYNC B1 ;  /* 0x0000000000017941 */ /* 0x000fea0003800000 */
.L_x_544:
[----:B------:R-:W-:-:S13]  /*9820*/  ISETP.NE.AND P3, PT, R10, RZ, PT ;  /* 0x000000ff0a00720c */ /* 0x000fda0003f65270 */
[----:B------:R-:W-:Y:S05]  /*9830*/  @!P3 BRA `(.L_x_504) ;  /* 0x0000000800f4b947 */ /* 0x000fea0003800000 */
[----:B------:R-:W-:Y:S01]  /*9840*/  SEL R146, R120, R146, !P1 ;  /* 0x0000009278927207 */ /* 0x000fe20004800000 */
[----:B------:R-:W-:Y:S01]  /*9850*/  BSSY B1, `(.L_x_548) ;  /* 0x0000073000017945 */ /* 0x000fe20003800000 */
[----:B--2---:R-:W-:Y:S02]  /*9860*/  IADD3 R49, P3, P4, R38, R124, R11 ;  /* 0x0000007c26317210 */ /* 0x004fe40007c7e00b */
[----:B------:R-:W-:Y:S02]  /*9870*/  SHF.R.S32.HI R41, RZ, 0x1f, R146 ;  /* 0x0000001fff297819 */ /* 0x000fe40000011492 */
[----:B------:R-:W-:Y:S02]  /*9880*/  IADD3.X R50, R37, R52, R6, P3, P4 ;  /* 0x0000003425327210 */ /* 0x000fe40001fe8406 */
[----:B------:R-:W-:Y:S02]  /*9890*/  LEA.HI R41, R41, R146, RZ, 0x4 ;  /* 0x0000009229297211 */ /* 0x000fe400078f20ff */
[----:B------:R-:W-:-:S02]  /*98a0*/  ISETP.GE.AND P4, PT, R213, R116, PT ;  /* 0x00000074d500720c */ /* 0x000fc40003f86270 */
[----:B------:R-:W-:Y:S02]  /*98b0*/  LEA.HI.SX32 R41, R41, R12, 0x1c ;  /* 0x0000000c29297211 */ /* 0x000fe400078fe2ff */
[----:B------:R-:W-:Y:S02]  /*98c0*/  LEA R48, P3, R49, R118, 0x1 ;  /* 0x0000007631307211 */ /* 0x000fe400078608ff */
[----:B------:R-:W-:Y:S01]  /*98d0*/  SHF.R.S32.HI R40, RZ, 0x1f, R41 ;  /* 0x0000001fff287819 */ /* 0x000fe20000011429 */
[----:B------:R-:W-:Y:S01]  /*98e0*/  IMAD.SHL.U32 R51, R41, 0x8, RZ ;  /* 0x0000000829337824 */ /* 0x000fe200078e00ff */
[----:B------:R-:W-:Y:S02]  /*98f0*/  LEA.HI.X R49, R49, R119, R50, 0x1, P3 ;  /* 0x0000007731317211 */ /* 0x000fe400018f0c32 */
[----:B------:R-:W-:Y:S02]  /*9900*/  LEA.HI R40, R40, R41, RZ, 0x3 ;  /* 0x0000002928287211 */ /* 0x000fe400078f18ff */
[----:B------:R-:W-:-:S02]  /*9910*/  LOP3.LUT R41, R228, 0x38, R51, 0xf8, !PT ;  /* 0x00000038e4297812 */ /* 0x000fc400078ef833 */
[----:B------:R-:W-:Y:S02]  /*9920*/  SHF.R.S32.HI R40, RZ, 0x3, R40 ;  /* 0x00000003ff287819 */ /* 0x000fe40000011428 */
[----:B------:R-:W-:-:S03]  /*9930*/  LOP3.LUT R41, R41, R230, RZ, 0x3c, !PT ;  /* 0x000000e629297212 */ /* 0x000fc600078e3cff */
[----:B------:R-:W-:-:S04]  /*9940*/  IMAD R40, R40, 0x1400, R231 ;  /* 0x0000140028287824 */ /* 0x000fc800078e02e7 */
[----:B------:R-:W-:Y:S02]  /*9950*/  IMAD.IADD R40, R40, 0x1, R41 ;  /* 0x0000000128287824 */ /* 0x000fe400078e0229 */
[C---:B------:R-:W-:Y:S02]  /*9960*/  IMAD R41, R17.reuse, 0x5000, R133 ;  /* 0x0000500011297824 */ /* 0x040fe400078e0285 */
[----:B------:R-:W-:Y:S02]  /*9970*/  IMAD R43, R17, 0x5000, R40 ;  /* 0x00005000112b7824 */ /* 0x000fe400078e0228 */
[--C-:B------:R-:W-:Y:S02]  /*9980*/  IMAD R41, R41, 0x2, R16.reuse ;  /* 0x0000000229297824 */ /* 0x100fe400078e0210 */
[----:B------:R-:W-:-:S04]  /*9990*/  IMAD R44, R43, 0x2, R16 ;  /* 0x000000022b2c7824 */ /* 0x000fc800078e0210 */
[----:B------:R-:W2:Y:S04]  /*99a0*/  LDS.128 R40, [R41+0x24400] ;  /* 0x0244000029287984 */ /* 0x000ea80000000c00 */
[----:B------:R-:W3:Y:S01]  /*99b0*/  LDS.128 R44, [R44+0x24400] ;  /* 0x024400002c2c7984 */ /* 0x000ee20000000c00 */
[----:B------:R-:W-:Y:S05]  /*99c0*/  @P4 BRA `(.L_x_549) ;  /* 0x00000004006c4947 */ /* 0x000fea0003800000 */
[--C-:B------:R-:W-:Y:S01]  /*99d0*/  SHF.R.U64 R66, R80, 0x10, R81.reuse ;  /* 0x0000001050427819 */ /* 0x100fe20000001251 */
[----:B---3--:R-:W-:Y:S01]  /*99e0*/  IMAD.U32 R56, R45, 0x10000, RZ ;  /* 0x000100002d387824 */ /* 0x008fe200078e00ff */
[----:B------:R-:W-:Y:S01]  /*99f0*/  SHF.R.U32.HI R80, RZ, 0x10, R81 ;  /* 0x00000010ff507819 */ /* 0x000fe20000011651 */
[----:B--2---:R-:W-:Y:S01]  /*9a00*/  IMAD.U32 R53, R41, 0x10000, RZ ;  /* 0x0001000029357824 */ /* 0x004fe200078e00ff */
[--C-:B------:R-:W-:Y:S01]  /*9a10*/  SHF.R.U64 R60, R72, 0x10, R73.reuse ;  /* 0x00000010483c7819 */ /* 0x100fe20000001249 */
[----:B------:R-:W-:Y:S01]  /*9a20*/  IMAD.U32 R58, R47, 0x10000, RZ ;  /* 0x000100002f3a7824 */ /* 0x000fe200078e00ff */
[----:B------:R-:W-:Y:S02]  /*9a30*/  SHF.R.U32.HI R72, RZ, 0x10, R73 ;  /* 0x00000010ff487819 */ /* 0x000fe40000011649 */
[----:B------:R-:W-:Y:S02]  /*9a40*/  PRMT R63, R155, 0x5432, R80 ;  /* 0x000054329b3f7816 */ /* 0x000fe40000000050 */
[----:B------:R-:W-:-:S02]  /*9a50*/  PRMT R60, R153, 0x5410, R60 ;  /* 0x00005410993c7816 */ /* 0x000fc4000000003c */
[----:B------:R-:W-:Y:S01]  /*9a60*/  SHF.R.U64 R61, R74, 0x10, R75 ;  /* 0x000000104a3d7819 */ /* 0x000fe2000000124b */
[----:B------:R-:W-:Y:S01]  /*9a70*/  IMAD.U32 R64, R63, 0x10000, RZ ;  /* 0x000100003f407824 */ /* 0x000fe200078e00ff */
[--C-:B------:R-:W-:Y:S02]  /*9a80*/  SHF.R.U64 R65, R82, 0x10, R83.reuse ;  /* 0x0000001052417819 */ /* 0x100fe40000001253 */
[----:B------:R-:W-:Y:S02]  /*9a90*/  PRMT R153, R153, 0x5432, R72 ;  /* 0x0000543299997816 */ /* 0x000fe40000000048 */
[----:B------:R-:W-:Y:S02]  /*9aa0*/  SHF.R.U32.HI R83, RZ, 0x10, R83 ;  /* 0x00000010ff537819 */ /* 0x000fe40000011653 */
[----:B------:R-:W-:Y:S01]  /*9ab0*/  PRMT R62, R152, 0x5410, R61 ;  /* 0x00005410983e7816 */ /* 0x000fe2000000003d */
[----:B------:R-:W-:Y:S01]  /*9ac0*/  IMAD.U32 R61, R153, 0x10000, RZ ;  /* 0x00010000993d7824 */ /* 0x000fe200078e00ff */
[----:B------:R-:W-:Y:S01]  /*9ad0*/  PRMT R155, R155, 0x5410, R66 ;  /* 0x000054109b9b7816 */ /* 0x000fe20000000042 */
[-C--:B------:R-:W-:Y:S01]  /*9ae0*/  FMUL.FTZ R66, R56, R64.reuse ;  /* 0x0000004038427220 */ /* 0x080fe20000410000 */
[----:B------:R-:W-:Y:S01]  /*9af0*/  PRMT R65, R154, 0x5410, R65 ;  /* 0x000054109a417816 */ /* 0x000fe20000000041 */
[-C--:B------:R-:W-:Y:S01]  /*9b00*/  FMUL.FTZ R56, R56, R61.reuse ;  /* 0x0000003d38387220 */ /* 0x080fe20000410000 */
[----:B------:R-:W-:Y:S01]  /*9b10*/  SHF.R.U32.HI R75, RZ, 0x10, R75 ;  /* 0x00000010ff4b7819 */ /* 0x000fe2000001164b */
[C---:B------:R-:W-:Y:S01]  /*9b20*/  FFMA.FTZ R66, R53.reuse, R61, -R66 ;  /* 0x0000003d35427223 */ /* 0x040fe20000010842 */
[----:B------:R-:W-:Y:S01]  /*9b30*/  PRMT R154, R154, 0x5432, R83 ;  /* 0x000054329a9a7816 */ /* 0x000fe20000000053 */
[----:B------:R-:W-:Y:S01]  /*9b40*/  FFMA.FTZ R64, R53, R64, R56 ;  /* 0x0000004035407223 */ /* 0x000fe20000010038 */
[----:B------:R-:W-:-:S02]  /*9b50*/  PRMT R152, R152, 0x5432, R75 ;  /* 0x0000543298987816 */ /* 0x000fc4000000004b */
[----:B------:R-:W-:Y:S01]  /*9b60*/  LOP3.LUT R57, R45, 0xffff0000, RZ, 0xc0, !PT ;  /* 0xffff00002d397812 */ /* 0x000fe200078ec0ff */
[----:B------:R-:W-:Y:S01]  /*9b70*/  IMAD.U32 R61, R154, 0x10000, RZ ;  /* 0x000100009a3d7824 */ /* 0x000fe200078e00ff */
[----:B------:R-:W-:Y:S01]  /*9b80*/  LOP3.LUT R63, R63, 0xffff0000, RZ, 0xc0, !PT ;  /* 0xffff00003f3f7812 */ /* 0x000fe200078ec0ff */
[----:B------:R-:W-:Y:S01]  /*9b90*/  IMAD.U32 R45, R44, 0x10000, RZ ;  /* 0x000100002c2d7824 */ /* 0x000fe200078e00ff */
[----:B------:R-:W-:Y:S01]  /*9ba0*/  LOP3.LUT R153, R153, 0xffff0000, RZ, 0xc0, !PT ;  /* 0xffff000099997812 */ /* 0x000fe200078ec0ff */
[----:B------:R-:W-:Y:S01]  /*9bb0*/  IMAD.U32 R53, R152, 0x10000, RZ ;  /* 0x0001000098357824 */ /* 0x000fe200078e00ff */
[----:B------:R-:W-:Y:S01]  /*9bc0*/  LOP3.LUT R55, R44, 0xffff0000, RZ, 0xc0, !PT ;  /* 0xffff00002c377812 */ /* 0x000fe200078ec0ff */
[----:B------:R-:W-:Y:S02]  /*9bd0*/  IMAD.U32 R44, R43, 0x10000, RZ ;  /* 0x000100002b2c7824 */ /* 0x000fe400078e00ff */
[----:B------:R-:W-:Y:S01]  /*9be0*/  FMUL.FTZ R69, R58, R61 ;  /* 0x0000003d3a457220 */ /* 0x000fe20000410000 */
[----:B------:R-:W-:Y:S01]  /*9bf0*/  LOP3.LUT R54, R41, 0xffff0000, RZ, 0xc0, !PT ;  /* 0xffff000029367812 */ /* 0x000fe200078ec0ff */
[----:B------:R-:W-:Y:S01]  /*9c00*/  FMUL.FTZ R67, R57, R63 ;  /* 0x0000003f39437220 */ /* 0x000fe20000410000 */
[----:B------:R-:W-:Y:S01]  /*9c10*/  LOP3.LUT R59, R47, 0xffff0000, RZ, 0xc0, !PT ;  /* 0xffff00002f3b7812 */ /* 0x000fe200078ec0ff */
[----:B------:R-:W-:Y:S01]  /*9c20*/  FMUL.FTZ R57, R57, R153 ;  /* 0x0000009939397220 */ /* 0x000fe20000410000 */
[----:B------:R-:W-:Y:S01]  /*9c30*/  LOP3.LUT R154, R154, 0xffff0000, RZ, 0xc0, !PT ;  /* 0xffff00009a9a7812 */ /* 0x000fe200078ec0ff */
[-C--:B------:R-:W-:Y:S01]  /*9c40*/  FMUL.FTZ R58, R58, R53.reuse ;  /* 0x000000353a3a7220 */ /* 0x080fe20000410000 */
[----:B------:R-:W-:Y:S01]  /*9c50*/  FFMA.FTZ R69, R44, R53, -R69 ;  /* 0x000000352c457223 */ /* 0x000fe20000010845 */
[----:B------:R-:W-:Y:S01]  /*9c60*/  LOP3.LUT R152, R152, 0xffff0000, RZ, 0xc0, !PT ;  /* 0xffff000098987812 */ /* 0x000fe200078ec0ff */
[----:B------:R-:W-:Y:S01]  /*9c70*/  IMAD.U32 R53, R155, 0x10000, RZ ;  /* 0x000100009b357824 */ /* 0x000fe200078e00ff */
[----:B------:R-:W-:Y:S01]  /*9c80*/  LOP3.LUT R43, R43, 0xffff0000, RZ, 0xc0, !PT ;  /* 0xffff00002b2b7812 */ /* 0x000fe200078ec0ff */
[C---:B------:R-:W-:Y:S01]  /*9c90*/  FFMA.FTZ R67, R54.reuse, R153, -R67 ;  /* 0x0000009936437223 */ /* 0x040fe20000010843 */
[----:B------:R-:W-:Y:S01]  /*9ca0*/  FFMA.FTZ R63, R54, R63, R57 ;  /* 0x0000003f363f7223 */ /* 0x000fe20000010039 */
[----:B------:R-:W-:Y:S01]  /*9cb0*/  FMUL.FTZ R54, R59, R154 ;  /* 0x0000009a3b367220 */ /* 0x000fe20000410000 */
[----:B------:R-:W-:Y:S01]  /*9cc0*/  SHF.L.U32 R50, R40, 0x10, RZ ;  /* 0x0000001028327819 */ /* 0x000fe200000006ff */
[----:B------:R-:W-:Y:S01]  /*9cd0*/  FFMA.FTZ R61, R44, R61, R58 ;  /* 0x0000003d2c3d7223 */ /* 0x000fe2000001003a */
[----:B------:R-:W-:-:S02]  /*9ce0*/  IMAD.U32 R44, R60, 0x10000, RZ ;  /* 0x000100003c2c7824 */ /* 0x000fc400078e00ff */
[-C--:B------:R-:W-:Y:S01]  /*9cf0*/  FMUL.FTZ R57, R45, R53.reuse ;  /* 0x000000352d397220 */ /* 0x080fe20000410000 */
[-C--:B------:R-:W-:Y:S01]  /*9d00*/  FMUL.FTZ R58, R59, R152.reuse ;  /* 0x000000983b3a7220 */ /* 0x080fe20000410000 */
[----:B------:R-:W-:Y:S01]  /*9d10*/  FFMA.FTZ R152, R43, R152, -R54 ;  /* 0x000000982b987223 */ /* 0x000fe20000010836 */
[----:B------:R-:W-:Y:S01]  /*9d20*/  LOP3.LUT R54, R155, 0xffff0000, RZ, 0xc0, !PT ;  /* 0xffff00009b367812 */ /* 0x000fe200078ec0ff */
[-C--:B------:R-:W-:Y:S01]  /*9d30*/  FMUL.FTZ R56, R45, R44.reuse ;  /* 0x0000002c2d387220 */ /* 0x080fe20000410000 */
[----:B------:R-:W-:Y:S01]  /*9d40*/  FFMA.FTZ R57, R50, R44, -R57 ;  /* 0x0000002c32397223 */ /* 0x000fe20000010839 */
[----:B------:R-:W-:Y:S01]  /*9d50*/  IMAD.U32 R47, R46, 0x10000, RZ ;  /* 0x000100002e2f7824 */ /* 0x000fe200078e00ff */
[----:B------:R-:W-:Y:S01]  /*9d60*/  LOP3.LUT R60, R60, 0xffff0000, RZ, 0xc0, !PT ;  /* 0xffff00003c3c7812 */ /* 0x000fe200078ec0ff */
[----:B------:R-:W-:Y:S01]  /*9d70*/  IMAD.U32 R44, R65, 0x10000, RZ ;  /* 0x00010000412c7824 */ /* 0x000fe200078e00ff */
[----:B------:R-:W-:Y:S01]  /*9d80*/  LOP3.LUT R46, R46, 0xffff0000, RZ, 0xc0, !PT ;  /* 0xffff00002e2e7812 */ /* 0x000fe200078ec0ff */
[----:B------:R-:W-:Y:S01]  /*9d90*/  FFMA.FTZ R154, R43, R154, R58 ;  /* 0x0000009a2b9a7223 */ /* 0x000fe2000001003a */
[----:B------:R-:W-:Y:S01]  /*9da0*/  LOP3.LUT R65, R65, 0xffff0000, RZ, 0xc0, !PT ;  /* 0xffff000041417812 */ /* 0x000fe200078ec0ff */
[----:B------:R-:W-:Y:S01]  /*9db0*/  IMAD.U32 R43, R62, 0x10000, RZ ;  /* 0x000100003e2b7824 */ /* 0x000fe200078e00ff */
[----:B------:R-:W-:Y:S01]  /*9dc0*/  LOP3.LUT R41, R40, 0xffff0000, RZ, 0xc0, !PT ;  /* 0xffff000028297812 */ /* 0x000fe200078ec0ff */
[----:B------:R-:W-:Y:S01]  /*9dd0*/  FMUL.FTZ R58, R55, R54 ;  /* 0x00000036373a7220 */ /* 0x000fe20000410000 */
[----:B------:R-:W-:Y:S01]  /*9de0*/  LOP3.LUT R45, R62, 0xffff0000, RZ, 0xc0, !PT ;  /* 0xffff00003e2d7812 */ /* 0x000fe200078ec0ff */
[----:B------:R-:W-:Y:S01]  /*9df0*/  FFMA.FTZ R56, R50, R53, R56 ;  /* 0x0000003532387223 */ /* 0x000fe20000010038 */
[----:B------:R-:W-:-:S02]  /*9e00*/  IMAD.U32 R40, R42, 0x10000, RZ ;  /* 0x000100002a287824 */ /* 0x000fc400078e00ff */
[----:B------:R-:W-:Y:S01]  /*9e10*/  FMUL.FTZ R50, R55, R60 ;  /* 0x0000003c37327220 */ /* 0x000fe20000410000 */
[C---:B------:R-:W-:Y:S01]  /*9e20*/  FMUL.FTZ R53, R47.reuse, R44 ;  /* 0x0000002c2f357220 */ /* 0x040fe20000410000 */
[----:B------:R-:W-:Y:S01]  /*9e30*/  LOP3.LUT R42, R42, 0xffff0000, RZ, 0xc0, !PT ;  /* 0xffff00002a2a7812 */ /* 0x000fe200078ec0ff */
[----:B------:R-:W-:Y:S01]  /*9e40*/  FMUL.FTZ R47, R47, R43 ;  /* 0x0000002b2f2f7220 */ /* 0x000fe20000410000 */
[C---:B------:R-:W-:Y:S01]  /*9e50*/  FMUL.FTZ R55, R46.reuse, R65 ;  /* 0x000000412e377220 */ /* 0x040fe20000410000 */
[C---:B------:R-:W-:Y:S01]  /*9e60*/  FFMA.FTZ R58, R41.reuse, R60, -R58 ;  /* 0x0000003c293a7223 */ /* 0x040fe2000001083a */
[----:B------:R-:W-:Y:S01]  /*9e70*/  FMUL.FTZ R46, R46, R45 ;  /* 0x0000002d2e2e7220 */ /* 0x000fe20000410000 */
[C---:B------:R-:W-:Y:S01]  /*9e80*/  FFMA.FTZ R53, R40.reuse, R43, -R53 ;  /* 0x0000002b28357223 */ /* 0x040fe20000010835 */
[----:B------:R-:W-:Y:S01]  /*9e90*/  FFMA.FTZ R47, R40, R44, R47 ;  /* 0x0000002c282f7223 */ /* 0x000fe2000001002f */
[----:B------:R-:W-:Y:S01]  /*9ea0*/  FFMA.FTZ R41, R41, R54, R50 ;  /* 0x0000003629297223 */ /* 0x000fe20000010032 */
[C---:B------:R-:W-:Y:S01]  /*9eb0*/  FFMA.FTZ R40, R42.reuse, R45, -R55 ;  /* 0x0000002d2a287223 */ /* 0x040fe20000010837 */
[----:B------:R-:W-:Y:S01]  /*9ec0*/  FFMA.FTZ R46, R42, R65, R46 ;  /* 0x000000412a2e7223 */ /* 0x000fe2000001002e */
        /* <DEDUP_REMOVED lines=11> */
.L_x_549:
[----:B------:R-:W-:Y:S05]  /*9f80*/  BSYNC B1 ;  /* 0x0000000000017941 */ /* 0x000fea0003800000 */
.L_x_548:
[----:B------:R-:W-:Y:S01]  /*9f90*/  ISETP.GE.AND P3, PT, R51, R145, PT ;  /* 0x000000913300720c */ /* 0x000fe20003f66270 */
[----:B------:R-:W-:Y:S02]  /*9fa0*/  ULDC.64 UR4, c[0x0][0x208] ;  /* 0x0000820000047ab9 */ /* 0x000fe40000000a00 */
[----:B--2---:R2:W-:Y:S10]  /*9fb0*/  STG.E.128 desc[UR4][R48.64], R40 ;  /* 0x0000002830007986 */ /* 0x0045f4000c101d04 */
[----:B------:R-:W-:Y:S05]  /*9fc0*/  @P3 BRA `(.L_x_504) ;  /* 0x0000000400103947 */ /* 0x000fea0003800000 */
[--C-:B------:R-:W-:Y:S01]  /*9fd0*/  IADD3 R124, P3, P4, R38, R124, R51.reuse ;  /* 0x0000007c267c7210 */ /* 0x100fe20007c7e033 */
[----:B------:R-:W-:Y:S01]  /*9fe0*/  ULDC.64 UR4, c[0x0][0x208] ;  /* 0x0000820000047ab9 */ /* 0x000fe20000000a00 */
[----:B------:R-:W-:-:S04]  /*9ff0*/  SHF.R.S32.HI R51, RZ, 0x1f, R51 ;  /* 0x0000001fff337819 */ /* 0x000fc80000011433 */
[----:B------:R-:W-:Y:S02]  /*a000*/  IADD3.X R52, R37, R52, R51, P3, P4 ;  /* 0x0000003425347210 */ /* 0x000fe40001fe8433 */
[----:B------:R-:W-:-:S04]  /*a010*/  LEA R118, P3, R124, R118, 0x1 ;  /* 0x000000767c767211 */ /* 0x000fc800078608ff */
[----:B------:R-:W-:-:S05]  /*a020*/  LEA.HI.X R119, R124, R119, R52, 0x1, P3 ;  /* 0x000000777c777211 */ /* 0x000fca00018f0c34 */
[----:B---3--:R3:W-:Y:S01]  /*a030*/  STG.E.128 desc[UR4][R118.64], R44 ;  /* 0x0000002c76007986 */ /* 0x0087e2000c101d04 */
[----:B------:R-:W-:Y:S05]  /*a040*/  BRA `(.L_x_504) ;  /* 0x0000000000f07947 */ /* 0x000fea0003800000 */
.L_x_461:
[----:B------:R-:W-:-:S13]  /*a050*/  ISETP.NE.AND P2, PT, R221, 0x3, PT ;  /* 0x00000003dd00780c */ /* 0x000fda0003f45270 */
[----:B------:R-:W-:Y:S05]  /*a060*/  @!P2 BRA `(.L_x_550) ;  /* 0x000000000004a947 */ /* 0x000fea0003800000 */
[----:B------:R-:W-:Y:S01]  /*a070*/  BPT.TRAP 0x1 ;  /* 0x000000040000795c */ /* 0x000fe20000300000 */
.L_x_550:
[----:B------:R-:W-:Y:S01]  /*a080*/  LEA R0, R17, R16, 0x3 ;  /* 0x0000001011007211 */ /* 0x000fe200078e18ff */
[----:B------:R-:W-:Y:S01]  /*a090*/  IMAD R3, R24, -0x50, R2 ;  /* 0xffffffb018037824 */ /* 0x000fe200078e0202 */
[----:B------:R-:W-:Y:S01]  /*a0a0*/  SHF.L.U32 R115, R219, 0x1f, RZ ;  /* 0x0000001fdb737819 */ /* 0x000fe200000006ff */
[----:B------:R-:W-:Y:S03]  /*a0b0*/  BSSY B1, `(.L_x_551) ;  /* 0x0000005000017945 */ /* 0x000fe60003800000 */
[----:B------:R-:W0:Y:S01]  /*a0c0*/  SYNCS.PHASECHK.TRANS64.TRYWAIT P3, [R0+URZ+0x38890], R115 ;  /* 0x03889073000075a7 */ /* 0x000e22000806017f */
[----:B------:R-:W-:-:S04]  /*a0d0*/  VIMNMX R3, R3, 0x50, PT ;  /* 0x0000005003037848 */ /* 0x000fc80003fe0100 */
[----:B------:R-:W-:Y:S01]  /*a0e0*/  ISETP.GE.AND P4, PT, R18, R3, PT ;  /* 0x000000031200720c */ /* 0x000fe20003f86270 */
[----:B0-----:R-:W-:-:S12]  /*a0f0*/  @!P3 BRA `(.L_x_552) ;  /* 0x000001b4008cb947 */ /* 0x001fd80003800000 */
.L_x_788:
[----:B------:R-:W-:Y:S05]  /*a100*/  BSYNC B1 ;  /* 0x0000000000017941 */ /* 0x000fea0003800000 */
.L_x_551:
[----:B------:R-:W-:Y:S04]  /*a110*/  BSSY B1, `(.L_x_553) ;  /* 0x000000f000017945 */ /* 0x000fe80003800000 */
[----:B------:R-:W-:Y:S05]  /*a120*/  @P4 BRA `(.L_x_554) ;  /* 0x0000000000344947 */ /* 0x000fea0003800000 */
[----:B------:R-:W-:Y:S01]  /*a130*/  ISETP.NE.AND P5, PT, R26, RZ, PT ;  /* 0x000000ff1a00720c */ /* 0x000fe20003fa5270 */
[----:B------:R-:W-:Y:S01]  /*a140*/  ULDC.64 UR4, c[0x0][0x208] ;  /* 0x0000820000047ab9 */ /* 0x000fe20000000a00 */
[----:B------:R-:W-:Y:S02]  /*a150*/  ISETP.NE.AND P4, PT, R10, RZ, PT ;  /* 0x000000ff0a00720c */ /* 0x000fe40003f85270 */
[----:B------:R-:W-:-:S09]  /*a160*/  ISETP.NE.AND P3, PT, R9, RZ, PT ;  /* 0x000000ff0900720c */ /* 0x000fd20003f65270 */
[----:B------:R-:W1:Y:S04]  /*a170*/  @P5 LDS.128 R40, [R4+0x24400] ;  /* 0x0244000004285984 */ /* 0x000e680000000c00 */
[----:B------:R-:W2:Y:S04]  /*a180*/  @P3 LDS.128 R44, [R4+0x29400] ;  /* 0x02940000042c3984 */ /* 0x000ea80000000c00 */
[----:B-1----:R-:W-:Y:S01]  /*a190*/  @P5 STG.E.128 desc[UR4][R60.64], R40 ;  /* 0x000000283c005986 */ /* 0x002fe2000c101d04 */
[----:B------:R-:W-:-:S03]  /*a1a0*/  ISETP.NE.AND P5, PT, R8, RZ, PT ;  /* 0x000000ff0800720c */ /* 0x000fc60003fa5270 */
[----:B------:R-:W1:Y:S04]  /*a1b0*/  @P4 LDS.128 R40, [R4+0x26c00] ;  /* 0x026c000004284984 */ /* 0x000e680000000c00 */
[----:B--2---:R-:W-:Y:S06]  /*a1c0*/  @P3 STG.E.128 desc[UR4][R60.64+0x100], R44 ;  /* 0x0001002c3c003986 */ /* 0x004fec000c101d04 */
[----:B------:R-:W2:Y:S04]  /*a1d0*/  @P5 LDS.128 R48, [R4+0x2bc00] ;  /* 0x02bc000004305984 */ /* 0x000ea80000000c00 */
[----:B-1----:R1:W-:Y:S04]  /*a1e0*/  @P4 STG.E.128 desc[UR4][R60.64+0x80], R40 ;  /* 0x000080283c004986 */ /* 0x0023e8000c101d04 */
[----:B--2---:R1:W-:Y:S02]  /*a1f0*/  @P5 STG.E.128 desc[UR4][R60.64+0x180], R48 ;  /* 0x000180303c005986 */ /* 0x0043e4000c101d04 */
.L_x_554:
[----:B------:R-:W-:Y:S05]  /*a200*/  BSYNC B1 ;  /* 0x0000000000017941 */ /* 0x000fea0003800000 */
.L_x_553:
[----:B------:R-:W-:Y:S01]  /*a210*/  ISETP.GE.AND P3, PT, R217, R3, PT ;  /* 0x00000003d900720c */ /* 0x000fe20003f66270 */
[----:B------:R-:W-:-:S12]  /*a220*/  BSSY B1, `(.L_x_555) ;  /* 0x000000f000017945 */ /* 0x000fd80003800000 */
[----:B------:R-:W-:Y:S05]  /*a230*/  @P3 BRA `(.L_x_556) ;  /* 0x0000000000343947 */ /* 0x000fea0003800000 */
[----:B------:R-:W-:Y:S01]  /*a240*/  ISETP.NE.AND P5, PT, R26, RZ, PT ;  /* 0x000000ff1a00720c */ /* 0x000fe20003fa5270 */
[----:B------:R-:W-:Y:S01]  /*a250*/  ULDC.64 UR4, c[0x0][0x208] ;  /* 0x0000820000047ab9 */ /* 0x000fe20000000a00 */
[----:B------:R-:W-:Y:S02]  /*a260*/  ISETP.NE.AND P4, PT, R10, RZ, PT ;  /* 0x000000ff0a00720c */ /* 0x000fe40003f85270 */
[----:B------:R-:W-:-:S09]  /*a270*/  ISETP.NE.AND P3, PT, R9, RZ, PT ;  /* 0x000000ff0900720c */ /* 0x000fd20003f65270 */
[----:B-1----:R-:W1:Y:S04]  /*a280*/  @P5 LDS.128 R40, [R4+0x25400] ;  /* 0x0254000004285984 */ /* 0x002e680000000c00 */
        /* <DEDUP_REMOVED lines=8> */
.L_x_556:
[----:B------:R-:W-:Y:S05]  /*a310*/  BSYNC B1 ;  /* 0x0000000000017941 */ /* 0x000fea0003800000 */
.L_x_555:
[----:B------:R-:W-:-:S13]  /*a320*/  ISETP.GE.AND P3, PT, R218, R3, PT ;  /* 0x00000003da00720c */ /* 0x000fda0003f66270 */
[----:B------:R-:W-:Y:S05]  /*a330*/  @P3 BRA `(.L_x_504) ;  /* 0x0000000000343947 */ /* 0x000fea0003800000 */
[----:B------:R-:W-:Y:S01]  /*a340*/  ISETP.NE.AND P5, PT, R26, RZ, PT ;  /* 0x000000ff1a00720c */ /* 0x000fe20003fa5270 */
[----:B------:R-:W-:Y:S01]  /*a350*/  ULDC.64 UR4, c[0x0][0x208] ;  /* 0x0000820000047ab9 */ /* 0x000fe20000000a00 */
[----:B------:R-:W-:Y:S02]  /*a360*/  ISETP.NE.AND P4, PT, R10, RZ, PT ;  /* 0x000000ff0a00720c */ /* 0x000fe40003f85270 */
[----:B------:R-:W-:-:S09]  /*a370*/  ISETP.NE.AND P3, PT, R9, RZ, PT ;  /* 0x000000ff0900720c */ /* 0x000fd20003f65270 */
[----:B-1-3--:R-:W1:Y:S04]  /*a380*/  @P5 LDS.128 R40, [R4+0x26400] ;  /* 0x0264000004285984 */ /* 0x00ae680000000c00 */
        /* <DEDUP_REMOVED lines=8> */
.L_x_504:
[----:B------:R-:W-:Y:S05]  /*a410*/  BSYNC B0 ;  /* 0x0000000000007941 */ /* 0x000fea0003800000 */
.L_x_460:
[----:B-1234-:R-:W1:Y:S01]  /*a420*/  S2R R40, SR_TID.X ;  /* 0x0000000000287919 */ /* 0x01ee620000002100 */
[----:B------:R-:W-:Y:S01]  /*a430*/  @!PT LDS RZ, [RZ] ;  /* 0x00000000fffff984 */ /* 0x000fe20000000800 */
[----:B------:R-:W-:Y:S01]  /*a440*/  @!PT LDS RZ, [RZ] ;  /* 0x00000000fffff984 */ /* 0x000fe20000000800 */
[----:B------:R-:W-:Y:S01]  /*a450*/  @!PT LDS RZ, [RZ] ;  /* 0x00000000fffff984 */ /* 0x000fe20000000800 */
[----:B------:R-:W-:Y:S01]  /*a460*/  @!PT LDS RZ, [RZ] ;  /* 0x00000000fffff984 */ /* 0x000fe20000000800 */
[----:B------:R2:W-:Y:S06]  /*a470*/  MEMBAR.ALL.CTA ;  /* 0x0000000000007992 */ /* 0x0005ec0000008000 */
[----:B--2---:R-:W2:Y:S01]  /*a480*/  FENCE.VIEW.ASYNC.S ;  /* 0x00000000000073c6 */ /* 0x004ea20000000000 */
[----:B------:R-:W-:Y:S05]  /*a490*/  WARPSYNC.ALL ;  /* 0x0000000000007948 */ /* 0x000fea0003800000 */
[----:B------:R-:W-:Y:S01]  /*a4a0*/  BSSY B0, `(.L_x_557) ;  /* 0x0000009000007945 */ /* 0x000fe20003800000 */
[----:B-1----:R-:W-:Y:S01]  /*a4b0*/  LOP3.LUT R40, R40, 0x7f, RZ, 0xc0, !PT ;  /* 0x0000007f28287812 */ /* 0x002fe200078ec0ff */
[----:B--2---:R1:W-:Y:S03]  /*a4c0*/  BAR.SYNC.DEFER_BLOCKING R150, 0x80 ;  /* 0x000200960000751d */ /* 0x0043e60000010000 */
[----:B------:R-:W-:-:S13]  /*a4d0*/  ISETP.NE.AND P3, PT, R40, RZ, PT ;  /* 0x000000ff2800720c */ /* 0x000fda0003f65270 */
[----:B------:R-:W-:-:S05]  /*a4e0*/  @!P3 VIADD R40, R0, 0x388a0 ;  /* 0x000388a00028b836 */ /* 0x000fca0000000000 */
[----:B------:R-:W-:-:S04]  /*a4f0*/  @!P3 PRMT R40, RZ, 0x654, R40 ;  /* 0x00000654ff28b816 */ /* 0x000fc80000000028 */
[----:B------:R1:W-:Y:S01]  /*a500*/  @!P3 SYNCS.ARRIVE.TRANS64.RED.A1T0 RZ, [R40+URZ], RZ ;  /* 0x000000ff28ffb9a7 */ /* 0x0003e2000810043f */
[----:B------:R-:W-:Y:S05]  /*a510*/  @!P2 BRA `(.L_x_558) ;  /* 0x000000000004a947 */ /* 0x000fea0003800000 */
[----:B------:R-:W-:Y:S01]  /*a520*/  BPT.TRAP 0x1 ;  /* 0x000000040000795c */ /* 0x000fe20000300000 */
.L_x_558:
[----:B------:R-:W-:Y:S05]  /*a530*/  BSYNC B0 ;  /* 0x0000000000007941 */ /* 0x000fea0003800000 */
.L_x_557:
[----:B------:R-:W2:Y:S01]  /*a540*/  SYNCS.PHASECHK.TRANS64.TRYWAIT P2, [R0+URZ+0x388b0], R115 ;  /* 0x0388b073000075a7 */ /* 0x000ea2000804017f */
[----:B------:R-:W-:Y:S01]  /*a550*/  ULDC UR60, c[0x0][0x2e4] ;  /* 0x0000b900003c7ab9 */ /* 0x000fe20000000800 */
[----:B------:R-:W-:Y:S01]  /*a560*/  ULDC.64 UR56, c[0x0][0x318] ;  /* 0x0000c60000387ab9 */ /* 0x000fe20000000a00 */
[----:B------:R-:W-:Y:S01]  /*a570*/  ULDC.64 UR58, c[0x0][0x308] ;  /* 0x0000c200003a7ab9 */ /* 0x000fe20000000a00 */
[----:B------:R-:W-:Y:S01]  /*a580*/  BSSY B0, `(.L_x_559) ;  /* 0x0000004000007945 */ /* 0x000fe20003800000 */
[----:B------:R-:W-:Y:S01]  /*a590*/  ISETP.GE.AND P4, PT, R18, R3, PT ;  /* 0x000000031200720c */ /* 0x000fe20003f86270 */
[----:B------:R-:W-:Y:S02]  /*a5a0*/  IMAD.WIDE R52, R24, 0x50, R112 ;  /* 0x0000005018347825 */ /* 0x000fe400078e0270 */
[----:B--2---:R-:W-:Y:S10]  /*a5b0*/  @!P2 BRA `(.L_x_560) ;  /* 0x000001b00070a947 */ /* 0x004ff40003800000 */
.L_x_789:
[----:B------:R-:W-:Y:S05]  /*a5c0*/  BSYNC B0 ;  /* 0x0000000000007941 */ /* 0x000fea0003800000 */
.L_x_559:
[----:B------:R-:W-:Y:S04]  /*a5d0*/  BSSY B0, `(.L_x_561) ;  /* 0x0000017000007945 */ /* 0x000fe80003800000 */
[----:B------:R-:W-:Y:S05]  /*a5e0*/  @P4 BRA `(.L_x_562) ;  /* 0x0000000000544947 */ /* 0x000fea0003800000 */
[----:B------:R-:W-:Y:S01]  /*a5f0*/  ISETP.GE.AND P5, PT, R212, UR60, PT ;  /* 0x0000003cd4007c0c */ /* 0x000fe2000bfa6270 */
[----:B------:R-:W-:Y:S01]  /*a600*/  IMAD R47, R53, UR56, RZ ;  /* 0x00000038352f7c24 */ /* 0x000fe2000f8e02ff */
[----:B------:R-:W-:Y:S01]  /*a610*/  ULDC.64 UR4, c[0x0][0x208] ;  /* 0x0000820000047ab9 */ /* 0x000fe20000000a00 */
[----:B------:R-:W-:Y:S01]  /*a620*/  IMAD.MOV.U32 R44, RZ, RZ, R96 ;  /* 0x000000ffff2c7224 */ /* 0x000fe200078e0060 */
[----:B------:R-:W-:Y:S01]  /*a630*/  ISETP.GE.AND P4, PT, R213, UR60, PT ;  /* 0x0000003cd5007c0c */ /* 0x000fe2000bf86270 */
[----:B------:R-:W-:Y:S02]  /*a640*/  IMAD.MOV.U32 R45, RZ, RZ, R5 ;  /* 0x000000ffff2d7224 */ /* 0x000fe400078e0005 */
[C---:B------:R-:W-:Y:S02]  /*a650*/  IMAD R47, R52.reuse, UR57, R47 ;  /* 0x00000039342f7c24 */ /* 0x040fe4000f8e022f */
[----:B------:R-:W-:-:S04]  /*a660*/  IMAD.WIDE.U32 R44, R52, UR56, R44 ;  /* 0x00000038342c7c25 */ /* 0x000fc8000f8e002c */
[----:B-1----:R-:W1:Y:S01]  /*a670*/  @!P5 LDS.128 R40, [R4+0x400] ;  /* 0x000400000428d984 */ /* 0x002e620000000c00 */
[----:B------:R-:W-:Y:S01]  /*a680*/  IMAD.IADD R45, R45, 0x1, R47 ;  /* 0x000000012d2d7824 */ /* 0x000fe200078e022f */
[----:B------:R-:W-:-:S04]  /*a690*/  LEA R54, P2, R44, UR58, 0x1 ;  /* 0x0000003a2c367c11 */ /* 0x000fc8000f8408ff */
[----:B------:R-:W-:Y:S02]  /*a6a0*/  LEA.HI.X R55, R44, UR59, R45, 0x1, P2 ;  /* 0x0000003b2c377c11 */ /* 0x000fe400090f0c2d */
[----:B------:R-:W-:-:S13]  /*a6b0*/  ISETP.GE.AND P2, PT, R227, UR60, PT ;  /* 0x0000003ce3007c0c */ /* 0x000fda000bf46270 */
[----:B------:R-:W3:Y:S04]  /*a6c0*/  @!P2 LDS.128 R44, [R4+0x5400] ;  /* 0x00540000042ca984 */ /* 0x000ee80000000c00 */
[----:B-1----:R-:W-:Y:S01]  /*a6d0*/  @!P5 STG.E.128 desc[UR4][R54.64], R40 ;  /* 0x000000283600d986 */ /* 0x002fe2000c101d04 */
[----:B------:R-:W-:-:S03]  /*a6e0*/  ISETP.GE.AND P5, PT, R226, UR60, PT ;  /* 0x0000003ce2007c0c */ /* 0x000fc6000bfa6270 */
[----:B------:R-:W1:Y:S10]  /*a6f0*/  @!P4 LDS.128 R40, [R4+0x2c00] ;  /* 0x002c00000428c984 */ /* 0x000e740000000c00 */
[----:B------:R-:W4:Y:S04]  /*a700*/  @!P5 LDS.128 R48, [R4+0x7c00] ;  /* 0x007c00000430d984 */ /* 0x000f280000000c00 */
[----:B---3--:R3:W-:Y:S04]  /*a710*/  @!P2 STG.E.128 desc[UR4][R54.64+0x100], R44 ;  /* 0x0001002c3600a986 */ /* 0x0087e8000c101d04 */
[----:B-1----:R3:W-:Y:S04]  /*a720*/  @!P4 STG.E.128 desc[UR4][R54.64+0x80], R40 ;  /* 0x000080283600c986 */ /* 0x0027e8000c101d04 */
[----:B----4-:R3:W-:Y:S02]  /*a730*/  @!P5 STG.E.128 desc[UR4][R54.64+0x180], R48 ;  /* 0x000180303600d986 */ /* 0x0107e4000c101d04 */
.L_x_562:
[----:B------:R-:W-:Y:S05]  /*a740*/  BSYNC B0 ;  /* 0x0000000000007941 */ /* 0x000fea0003800000 */
.L_x_561:
[----:B------:R-:W-:Y:S01]  /*a750*/  ISETP.GE.AND P2, PT, R217, R3, PT ;  /* 0x00000003d900720c */ /* 0x000fe20003f46270 */
[----:B------:R-:W-:-:S12]  /*a760*/  BSSY B0, `(.L_x_563) ;  /* 0x0000019000007945 */ /* 0x000fd80003800000 */
[----:B------:R-:W-:Y:S05]  /*a770*/  @P2 BRA `(.L_x_564) ;  /* 0x00000000005c2947 */ /* 0x000fea0003800000 */
[----:B------:R-:W-:Y:S01]  /*a780*/  ISETP.GE.AND P2, PT, R212, UR60, PT ;  /* 0x0000003cd4007c0c */ /* 0x000fe2000bf46270 */
[----:B---3--:R-:W-:Y:S01]  /*a790*/  IMAD.MOV.U32 R45, RZ, RZ, R5 ;  /* 0x000000ffff2d7224 */ /* 0x008fe200078e0005 */
[----:B------:R-:W-:Y:S01]  /*a7a0*/  IADD3 R47, P4, R52, 0x20, RZ ;  /* 0x00000020342f7810 */ /* 0x000fe20007f9e0ff */
[----:B------:R-:W-:Y:S01]  /*a7b0*/  ULDC.64 UR4, c[0x0][0x208] ;  /* 0x0000820000047ab9 */ /* 0x000fe20000000a00 */
[----:B------:R-:W-:-:S03]  /*a7c0*/  ISETP.GE.AND P5, PT, R213, UR60, PT ;  /* 0x0000003cd5007c0c */ /* 0x000fc6000bfa6270 */
[----:B------:R-:W-:-:S04]  /*a7d0*/  IMAD.X R44, RZ, RZ, R53, P4 ;  /* 0x000000ffff2c7224 */ /* 0x000fc800020e0635 */
[----:B------:R-:W-:Y:S02]  /*a7e0*/  IMAD R46, R44, UR56, RZ ;  /* 0x000000382c2e7c24 */ /* 0x000fe4000f8e02ff */
[----:B-1----:R-:W1:Y:S01]  /*a7f0*/  @!P2 LDS.128 R40, [R4+0x1400] ;  /* 0x001400000428a984 */ /* 0x002e620000000c00 */
[----:B------:R-:W-:-:S04]  /*a800*/  IMAD.MOV.U32 R44, RZ, RZ, R96 ;  /* 0x000000ffff2c7224 */ /* 0x000fc800078e0060 */
[----:B------:R-:W-:-:S04]  /*a810*/  IMAD.WIDE.U32 R44, R47, UR56, R44 ;  /* 0x000000382f2c7c25 */ /* 0x000fc8000f8e002c */
[----:B------:R-:W-:Y:S01]  /*a820*/  IMAD R47, R47, UR57, R46 ;  /* 0x000000392f2f7c24 */ /* 0x000fe2000f8e022e */
[----:B------:R-:W-:-:S03]  /*a830*/  LEA R54, P4, R44, UR58, 0x1 ;  /* 0x0000003a2c367c11 */ /* 0x000fc6000f8808ff */
[----:B------:R-:W-:-:S05]  /*a840*/  IMAD.IADD R45, R45, 0x1, R47 ;  /* 0x000000012d2d7824 */ /* 0x000fca00078e022f */
        /* <DEDUP_REMOVED lines=10> */
.L_x_564:
[----:B------:R-:W-:Y:S05]  /*a8f0*/  BSYNC B0 ;  /* 0x0000000000007941 */ /* 0x000fea0003800000 */
.L_x_563:
[----:B------:R-:W-:Y:S01]  /*a900*/  ISETP.GE.AND P2, PT, R218, R3, PT ;  /* 0x00000003da00720c */ /* 0x000fe20003f46270 */
[----:B------:R-:W-:-:S12]  /*a910*/  BSSY B0, `(.L_x_565) ;  /* 0x0000019000007945 */ /* 0x000fd80003800000 */
[----:B------:R-:W-:Y:S05]  /*a920*/  @P2 BRA `(.L_x_566) ;  /* 0x00000000005c2947 */ /* 0x000fea0003800000 */
[----:B------:R-:W-:Y:S01]  /*a930*/  ISETP.GE.AND P2, PT, R212, UR60, PT ;  /* 0x0000003cd4007c0c */ /* 0x000fe2000bf46270 */
[----:B---3--:R-:W-:Y:S01]  /*a940*/  IMAD.MOV.U32 R44, RZ, RZ, R96 ;  /* 0x000000ffff2c7224 */ /* 0x008fe200078e0060 */
[----:B------:R-:W-:Y:S01]  /*a950*/  IADD3 R3, P4, R52, 0x40, RZ ;  /* 0x0000004034037810 */ /* 0x000fe20007f9e0ff */
[----:B------:R-:W-:Y:S01]  /*a960*/  IMAD.MOV.U32 R45, RZ, RZ, R5 ;  /* 0x000000ffff2d7224 */ /* 0x000fe200078e0005 */
[----:B------:R-:W-:Y:S01]  /*a970*/  ULDC.64 UR4, c[0x0][0x208] ;  /* 0x0000820000047ab9 */ /* 0x000fe20000000a00 */
[----:B------:R-:W-:Y:S02]  /*a980*/  ISETP.GE.AND P5, PT, R213, UR60, PT ;  /* 0x0000003cd5007c0c */ /* 0x000fe4000bfa6270 */
[----:B------:R-:W-:Y:S02]  /*a990*/  IMAD.X R52, RZ, RZ, R53, P4 ;  /* 0x000000ffff347224 */ /* 0x000fe400020e0635 */
[----:B------:R-:W-:-:S04]  /*a9a0*/  IMAD.WIDE.U32 R44, R3, UR56, R44 ;  /* 0x00000038032c7c25 */ /* 0x000fc8000f8e002c */
[----:B-1----:R-:W1:Y:S01]  /*a9b0*/  @!P2 LDS.128 R40, [R4+0x2400] ;  /* 0x002400000428a984 */ /* 0x002e620000000c00 */
[----:B------:R-:W-:-:S04]  /*a9c0*/  IMAD R52, R52, UR56, RZ ;  /* 0x0000003834347c24 */ /* 0x000fc8000f8e02ff */
[----:B------:R-:W-:Y:S01]  /*a9d0*/  IMAD R3, R3, UR57, R52 ;  /* 0x0000003903037c24 */ /* 0x000fe2000f8e0234 */
[----:B------:R-:W-:-:S03]  /*a9e0*/  LEA R52, P4, R44, UR58, 0x1 ;  /* 0x0000003a2c347c11 */ /* 0x000fc6000f8808ff */
[----:B------:R-:W-:-:S05]  /*a9f0*/  IMAD.IADD R3, R45, 0x1, R3 ;  /* 0x000000012d037824 */ /* 0x000fca00078e0203 */
[----:B------:R-:W-:Y:S02]  /*aa00*/  LEA.HI.X R53, R44, UR59, R3, 0x1, P4 ;  /* 0x0000003b2c357c11 */ /* 0x000fe4000a0f0c03 */
[----:B------:R-:W-:Y:S01]  /*aa10*/  ISETP.GE.AND P4, PT, R227, UR60, PT ;  /* 0x0000003ce3007c0c */ /* 0x000fe2000bf86270 */
[----:B------:R-:W3:Y:S04]  /*aa20*/  @!P5 LDS.128 R44, [R4+0x4c00] ;  /* 0x004c0000042cd984 */ /* 0x000ee80000000c00 */
[----:B-1----:R-:W-:Y:S01]  /*aa30*/  @!P2 STG.E.128 desc[UR4][R52.64], R40 ;  /* 0x000000283400a986 */ /* 0x002fe2000c101d04 */
[----:B------:R-:W-:-:S07]  /*aa40*/  ISETP.GE.AND P2, PT, R226, UR60, PT ;  /* 0x0000003ce2007c0c */ /* 0x000fce000bf46270 */
[----:B------:R-:W1:Y:S06]  /*aa50*/  @!P4 LDS.128 R40, [R4+0x7400] ;  /* 0x007400000428c984 */ /* 0x000e6c0000000c00 */
[----:B------:R-:W4:Y:S04]  /*aa60*/  @!P2 LDS.128 R48, [R4+0x9c00] ;  /* 0x009c00000430a984 */ /* 0x000f280000000c00 */
[----:B---3--:R3:W-:Y:S04]  /*aa70*/  @!P5 STG.E.128 desc[UR4][R52.64+0x80], R44 ;  /* 0x0000802c3400d986 */ /* 0x0087e8000c101d04 */
[----:B-1----:R3:W-:Y:S04]  /*aa80*/  @!P4 STG.E.128 desc[UR4][R52.64+0x100], R40 ;  /* 0x000100283400c986 */ /* 0x0027e8000c101d04 */
[----:B----4-:R3:W-:Y:S02]  /*aa90*/  @!P2 STG.E.128 desc[UR4][R52.64+0x180], R48 ;  /* 0x000180303400a986 */ /* 0x0107e4000c101d04 */
.L_x_566:
[----:B------:R-:W-:Y:S05]  /*aaa0*/  BSYNC B0 ;  /* 0x0000000000007941 */ /* 0x000fea0003800000 */
.L_x_565:
[----:B------:R-:W-:Y:S01]  /*aab0*/  @!PT LDS RZ, [RZ] ;  /* 0x00000000fffff984 */ /* 0x000fe20000000800 */
[----:B------:R-:W-:Y:S01]  /*aac0*/  @!PT LDS RZ, [RZ] ;  /* 0x00000000fffff984 */ /* 0x000fe20000000800 */
[----:B------:R-:W-:Y:S01]  /*aad0*/  @!PT LDS RZ, [RZ] ;  /* 0x00000000fffff984 */ /* 0x000fe20000000800 */
[----:B------:R-:W-:Y:S01]  /*aae0*/  @!PT LDS RZ, [RZ] ;  /* 0x00000000fffff984 */ /* 0x000fe20000000800 */
[----:B------:R4:W-:Y:S06]  /*aaf0*/  MEMBAR.ALL.CTA ;  /* 0x0000000000007992 */ /* 0x0009ec0000008000 */
[----:B----4-:R-:W4:Y:S01]  /*ab00*/  FENCE.VIEW.ASYNC.S ;  /* 0x00000000000073c6 */ /* 0x010f220000000000 */
[----:B0-2---:R-:W-:Y:S01]  /*ab10*/  @!P3 VIADD R0, R0, 0x388c0 ;  /* 0x000388c00000b836 */ /* 0x005fe20000000000 */
[----:B----4-:R0:W-:Y:S01]  /*ab20*/  BAR.SYNC.DEFER_BLOCKING R150, 0x80 ;  /* 0x000200960000751d */ /* 0x0101e20000010000 */
[----:B------:R-:W-:Y:S01]  /*ab30*/  ISETP.NE.AND P4, PT, R114, RZ, PT ;  /* 0x000000ff7200720c */ /* 0x000fe20003f85270 */
[----:B------:R-:W-:-:S02]  /*ab40*/  VIADD R17, R17, 0x1 ;  /* 0x0000000111117836 */ /* 0x000fc40000000000 */
[----:B------:R-:W-:Y:S02]  /*ab50*/  @!P3 PRMT R0, RZ, 0x654, R0 ;  /* 0x00000654ff00b816 */ /* 0x000fe40000000000 */
[----:B------:R-:W-:Y:S02]  /*ab60*/  PLOP3.LUT P2, PT, PT, PT, PT, 0x8, 0x0 ;  /* 0x000000000000781c */ /* 0x000fe40003f4e170 */
[----:B------:R2:W-:Y:S01]  /*ab70*/  @!P3 SYNCS.ARRIVE.TRANS64.RED.A1T0 RZ, [R0+URZ], RZ ;  /* 0x000000ff00ffb9a7 */ /* 0x0005e2000810043f */
[----:B------:R-:W-:-:S04]  /*ab80*/  ISETP.NE.AND P3, PT, R17, 0x2, PT ;  /* 0x000000021100780c */ /* 0x000fc80003f65270 */
[----:B------:R-:W-:Y:S02]  /*ab90*/  SEL R17, R17, RZ, P3 ;  /* 0x000000ff11117207 */ /* 0x000fe40001800000 */
[----:B--2---:R-:W-:-:S04]  /*aba0*/  SEL R0, RZ, 0x1, P3 ;  /* 0x00000001ff007807 */ /* 0x004fc80001800000 */
[----:B------:R-:W-:Y:S01]  /*abb0*/  LOP3.LUT R219, R219, R0, RZ, 0x3c, !PT ;  /* 0x00000000dbdb7212 */ /* 0x000fe200078e3cff */
[----:B0-----:R-:W-:Y:S06]  /*abc0*/  @P4 BRA `(.L_x_567) ;  /* 0xffffff78006c4947 */ /* 0x001fec000383ffff */
.L_x_455:
[----:B------:R-:W-:Y:S01]  /*abd0*/  BSSY B0, `(.L_x_568) ;  /* 0x000004a000007945 */ /* 0x000fe20003800000 */
[----:B------:R-:W-:Y:S02]  /*abe0*/  ISETP.GE.AND P1, PT, R148, 0x1, PT ;  /* 0x000000019400780c */ /* 0x000fe40003f26270 */
[----:B------:R-:W-:Y:S02]  /*abf0*/  CS2R R2, SRZ ;  /* 0x0000000000027805 */ /* 0x000fe4000001ff00 */
[----:B------:R-:W-:Y:S01]  /*ac00*/  PLOP3.LUT P0, PT, PT, PT, PT, 0x80, 0x0 ;  /* 0x000000000000781c */ /* 0x000fe20003f0f070 */
[----:B------:R-:W-:Y:S01]  /*ac10*/  IMAD.MOV.U32 R0, RZ, RZ, RZ ;  /* 0x000000ffff007224 */ /* 0x000fe200078e00ff */
        /* <DEDUP_REMOVED lines=23> */
[----:B---3--:R-:W-:Y:S02]  /*ad90*/  CS2R R54, SRZ ;  /* 0x0000000000367805 */ /* 0x008fe4000001ff00 */
[----:B------:R-:W-:Y:S02]  /*ada0*/  CS2R R176, SRZ ;  /* 0x0000000000b07805 */ /* 0x000fe4000001ff00 */
[----:B------:R-:W-:Y:S02]  /*adb0*/  CS2R R52, SRZ ;  /* 0x0000000000347805 */ /* 0x000fe4000001ff00 */
[----:B------:R-:W-:Y:S02]  /*adc0*/  CS2R R48, SRZ ;  /* 0x0000000000307805 */ /* 0x000fe4000001ff00 */
[----:B------:R-:W-:-:S02]  /*add0*/  CS2R R154, SRZ ;  /* 0x00000000009a7805 */ /* 0x000fc4000001ff00 */
[----:B------:R-:W-:Y:S02]  /*ade0*/  CS2R R42, SRZ ;  /* 0x00000000002a7805 */ /* 0x000fe4000001ff00 */
[----:B-1----:R-:W-:Y:S02]  /*adf0*/  CS2R R40, SRZ ;  /* 0x0000000000287805 */ /* 0x002fe4000001ff00 */
        /* <DEDUP_REMOVED lines=20> */
[----:B------:R-:W-:Y:S01]  /*af40*/  IMAD.MOV.U32 R31, RZ, RZ, RZ ;  /* 0x000000ffff1f7224 */ /* 0x000fe200078e00ff */
[----:B------:R-:W-:Y:S02]  /*af50*/  CS2R R58, SRZ ;  /* 0x00000000003a7805 */ /* 0x000fe4000001ff00 */
[----:B------:R-:W-:-:S02]  /*af60*/  CS2R R162, SRZ ;  /* 0x0000000000a27805 */ /* 0x000fc4000001ff00 */
[----:B------:R-:W-:Y:S02]  /*af70*/  MOV R27, RZ ;  /* 0x000000ff001b7202 */ /* 0x000fe40000000f00 */
[----:B------:R-:W-:Y:S02]  /*af80*/  CS2R R50, SRZ ;  /* 0x0000000000327805 */ /* 0x000fe4000001ff00 */
[----:B------:R-:W-:Y:S01]  /*af90*/  CS2R R160, SRZ ;  /* 0x0000000000a07805 */ /* 0x000fe2000001ff00 */
[----:B------:R-:W-:Y:S01]  /*afa0*/  IMAD.MOV.U32 R47, RZ, RZ, RZ ;  /* 0x000000ffff2f7224 */ /* 0x000fe200078e00ff */
[----:B------:R-:W-:Y:S02]  /*afb0*/  CS2R R10, SRZ ;  /* 0x00000000000a7805 */ /* 0x000fe4000001ff00 */
[----:B------:R-:W-:Y:S02]  /*afc0*/  CS2R R8, SRZ ;  /* 0x0000000000087805 */ /* 0x000fe4000001ff00 */
[----:B------:R-:W-:Y:S01]  /*afd0*/  CS2R R38, SRZ ;  /* 0x0000000000267805 */ /* 0x000fe2000001ff00 */
[----:B------:R-:W-:Y:S01]  /*afe0*/  IMAD.MOV.U32 R24, RZ, RZ, RZ ;  /* 0x000000ffff187224 */ /* 0x000fe200078e00ff */
[----:B------:R-:W-:-:S02]  /*aff0*/  CS2R R34, SRZ ;  /* 0x0000000000227805 */ /* 0x000fc4000001ff00 */
[----:B------:R-:W-:Y:S01]  /*b000*/  CS2R R32, SRZ ;  /* 0x0000000000207805 */ /* 0x000fe2000001ff00 */
[----:B------:R-:W-:Y:S01]  /*b010*/  IMAD.MOV.U32 R7, RZ, RZ, RZ ;  /* 0x000000ffff077224 */ /* 0x000fe200078e00ff */
[----:B------:R-:W-:Y:S01]  /*b020*/  CS2R R28, SRZ ;  /* 0x00000000001c7805 */ /* 0x000fe2000001ff00 */
[----:B------:R-:W-:Y:S01]  /*b030*/  IMAD.MOV.U32 R5, RZ, RZ, RZ ;  /* 0x000000ffff057224 */ /* 0x000fe200078e00ff */
[----:B------:R-:W-:Y:S06]  /*b040*/  @P2 BRA `(.L_x_569) ;  /* 0x0000000000082947 */ /* 0x000fec0003800000 */
[----:B------:R-:W0:Y:S02]  /*b050*/  FENCE.VIEW.ASYNC.G ;  /* 0x00000000000073c6 */ /* 0x000e240000000100 */
[----:B0-----:R-:W-:Y:S06]  /*b060*/  BAR.ARV 0xc, 0x120 ;  /* 0x0304800000007b1d */ /* 0x001fec0000002000 */
.L_x_569:
[----:B------:R-:W-:Y:S05]  /*b070*/  BSYNC B0 ;  /* 0x0000000000007941 */ /* 0x000fea0003800000 */
.L_x_568:
[----:B------:R-:W-:Y:S02]  /*b080*/  IMAD.MOV.U32 R25, RZ, RZ, RZ ;  /* 0x000000ffff197224 */ /* 0x000fe400078e00ff */
[----:B------:R-:W-:Y:S01]  /*b090*/  IMAD.MOV.U32 R4, RZ, RZ, RZ ;  /* 0x000000ffff047224 */ /* 0x000fe200078e00ff */
[----:B------:R-:W-:Y:S06]  /*b0a0*/  @!P1 BRA `(.L_x_570) ;  /* 0x0000011800389947 */ /* 0x000fec0003800000 */
[----:B------:R-:W2:Y:S04]  /*b0b0*/  LDL R14, [R1+0x90] ;  /* 0x00009000010e7983 */ /* 0x000ea80000100800 */
[----:B------:R-:W3:Y:S04]  /*b0c0*/  LDL R6, [R1+0x6c] ;  /* 0x00006c0001067983 */ /* 0x000ee80000100800 */
[----:B--2---:R-:W0:Y:S01]  /*b0d0*/  SHFL.IDX PT, R0, R14, RZ, 0x1f ;  /* 0x00001fff0e007589 */ /* 0x004e2200000e0000 */
[----:B---3--:R-:W-:Y:S02]  /*b0e0*/  LOP3.LUT P0, RZ, R6, 0x9f, RZ, 0xc0, !PT ;  /* 0x0000009f06ff7812 */ /* 0x008fe4000780c0ff */
[----:B0-----:R-:W-:-:S04]  /*b0f0*/  LEA.HI R2, R0, R0, RZ, 0x1 ;  /* 0x0000000000027211 */ /* 0x001fc800078f08ff */
[----:B------:R-:W-:-:S05]  /*b100*/  LOP3.LUT R3, R2, 0x1e, RZ, 0xc0, !PT ;  /* 0x0000001e02037812 */ /* 0x000fca00078ec0ff */
[----:B------:R-:W-:-:S04]  /*b110*/  IMAD.IADD R3, R0, 0x1, -R3 ;  /* 0x0000000100037824 */ /* 0x000fc800078e0a03 */
[----:B------:R-:W-:-:S05]  /*b120*/  IMAD R3, R3, 0x2000, R6 ;  /* 0x0000200003037824 */ /* 0x000fca00078e0206 */
[----:B------:R-:W-:-:S04]  /*b130*/  SHF.R.U32.HI R2, RZ, 0x4, R3 ;  /* 0x00000004ff027819 */ /* 0x000fc80000011603 */
[----:B------:R-:W-:Y:S01]  /*b140*/  LOP3.LUT R2, R2, 0x3fff, RZ, 0xc0, !PT ;  /* 0x00003fff02027812 */ /* 0x000fe200078ec0ff */
[----:B------:R-:W-:Y:S06]  /*b150*/  @!P0 BRA `(.L_x_571) ;  /* 0x0000000000408947 */ /* 0x000fec0003800000 */
        /* <DEDUP_REMOVED lines=16> */
.L_x_571:
[----:B------:R-:W-:Y:S02]  /*b260*/  ULDC UR4, c[0x0][0x3d4] ;  /* 0x0000f50000047ab9 */ /* 0x000fe40000000800 */
[----:B------:R-:W-:-:S13]  /*b270*/  ISETP.LT.AND P0, PT, RZ, UR4, PT ;  /* 0x00000004ff007c0c */ /* 0x000fda000bf01270 */
[----:B------:R-:W-:Y:S05]  /*b280*/  @P0 BRA `(.L_x_572) ;  /* 0x0000000000400947 */ /* 0x000fea0003800000 */
[----:B------:R-:W2:Y:S02]  /*b290*/  LDL R20, [R1+0x70] ;  /* 0x0000700001147983 */ /* 0x000ea40000100800 */
[----:B--2---:R-:W-:-:S04]  /*b2a0*/  LEA.HI R0, R20, R20, RZ, 0x1 ;  /* 0x0000001414007211 */ /* 0x004fc800078f08ff */
[----:B------:R-:W-:-:S04]  /*b2b0*/  LOP3.LUT R0, R0, 0xfffffffe, RZ, 0xc0, !PT ;  /* 0xfffffffe00007812 */ /* 0x000fc800078ec0ff */
[----:B------:R-:W-:-:S04]  /*b2c0*/  IADD3 R0, R20, -R0, RZ ;  /* 0x8000000014007210 */ /* 0x000fc80007ffe0ff */
[----:B------:R-:W-:-:S04]  /*b2d0*/  SHF.L.U32 R3, R0, 0x1f, RZ ;  /* 0x0000001f00037819 */ /* 0x000fc800000006ff */
[----:B------:R0:W1:Y:S03]  /*b2e0*/  SYNCS.PHASECHK.TRANS64.TRYWAIT P0, [R16+URZ+0x38800], R3 ;  /* 0x03880003100075a7 */ /* 0x000066000800017f */
[----:B-1----:R-:W-:Y:S05]  /*b2f0*/  @!P0 NANOSLEEP.SYNCS 0x989680 ;  /* 0x009896800000895d */ /* 0x002fea0003900000 */
[----:B------:R-:W1:Y:S01]  /*b300*/  @!P0 SYNCS.PHASECHK.TRANS64 P0, [R16+URZ+0x38800], R3 ;  /* 0x03880003100085a7 */ /* 0x000e62000800007f */
[----:B------:R-:W-:Y:S04]  /*b310*/  BSSY B0, `(.L_x_573) ;  /* 0x0000006000007945 */ /* 0x000fe80003800000 */
[----:B-1----:R-:W-:Y:S05]  /*b320*/  @P0 BRA `(.L_x_574) ;  /* 0x0000000000100947 */ /* 0x002fea0003800000 */
.L_x_575:
[----:B-1----:R1:W2:Y:S02]  /*b330*/  SYNCS.PHASECHK.TRANS64.TRYWAIT P0, [R16+URZ+0x38800], R3 ;  /* 0x03880003100075a7 */ /* 0x0022a4000800017f */
[----:B--2---:R-:W-:Y:S05]  /*b340*/  @!P0 NANOSLEEP.SYNCS 0x989680 ;  /* 0x009896800000895d */ /* 0x004fea0003900000 */
[----:B------:R-:W2:Y:S02]  /*b350*/  @!P0 SYNCS.PHASECHK.TRANS64 P0, [R16+URZ+0x38800], R3 ;  /* 0x03880003100085a7 */ /* 0x000ea4000800007f */
[----:B--2---:R-:W-:Y:S05]  /*b360*/  @!P0 BRA `(.L_x_575) ;  /* 0xfffffffc00f08947 */ /* 0x004fea000383ffff */
.L_x_574:
[----:B------:R-:W-:Y:S05]  /*b370*/  BSYNC B0 ;  /* 0x0000000000007941 */ /* 0x000fea0003800000 */
.L_x_573:
[----:B------:R-:W-:Y:S05]  /*b380*/  BRA `(.L_x_576) ;  /* 0x0000006800d47947 */ /* 0x000fea0003800000 */
.L_x_572:
[----:B------:R-:W2:Y:S01]  /*b390*/  LDL R24, [R1+0x6c] ;  /* 0x00006c0001187983 */ /* 0x000ea20000100800 */
[----:B-----5:R-:W-:Y:S01]  /*b3a0*/  SHF.R.S32.HI R0, RZ, 0x1f, R147 ;  /* 0x0000001fff007819 */ /* 0x020fe20000011493 */
[----:B------:R-:W-:Y:S01]  /*b3b0*/  ULDC.64 UR4, c[0x0][0x3d8] ;  /* 0x0000f60000047ab9 */ /* 0x000fe20000000a00 */
[----:B------:R-:W-:Y:S01]  /*b3c0*/  ULDC.64 UR6, c[0x0][0x3e8] ;  /* 0x0000fa0000067ab9 */ /* 0x000fe20000000a00 */
[----:B------:R-:W-:Y:S01]  /*b3d0*/  IMAD.WIDE.U32 R4, R147, UR4, RZ ;  /* 0x0000000493047c25 */ /* 0x000fe2000f8e00ff */
[----:B------:R-:W-:Y:S02]  /*b3e0*/  SHF.R.S32.HI R10, RZ, 0x1f, R22 ;  /* 0x0000001fff0a7819 */ /* 0x000fe40000011416 */
[----:B------:R-:W-:Y:S01]  /*b3f0*/  SHF.R.S32.HI R12, RZ, 0x1f, R212 ;  /* 0x0000001fff0c7819 */ /* 0x000fe200000114d4 */
[----:B------:R-:W-:-:S04]  /*b400*/  IMAD R6, R0, UR4, RZ ;  /* 0x0000000400067c24 */ /* 0x000fc8000f8e02ff */
[----:B------:R-:W-:Y:S01]  /*b410*/  IMAD R9, R147, UR5, R6 ;  /* 0x0000000593097c24 */ /* 0x000fe2000f8e0206 */
[----:B------:R-:W-:Y:S01]  /*b420*/  ULDC.64 UR4, c[0x0][0x3c8] ;  /* 0x0000f20000047ab9 */ /* 0x000fe20000000a00 */
[----:B------:R-:W-:Y:S01]  /*b430*/  IMAD R6, R0, UR6, RZ ;  /* 0x0000000600067c24 */ /* 0x000fe2000f8e02ff */
[-C--:B------:R-:W-:Y:S01]  /*b440*/  IADD3 R0, P0, R22, R4.reuse, RZ ;  /* 0x0000000416007210 */ /* 0x080fe20007f1e0ff */
[----:B------:R-:W-:Y:S01]  /*b450*/  IMAD.IADD R9, R9, 0x1, R5 ;  /* 0x0000000109097824 */ /* 0x000fe200078e0205 */
[----:B------:R-:W-:Y:S01]  /*b460*/  LEA R28, P1, R4, UR4, 0x1 ;  /* 0x00000004041c7c11 */ /* 0x000fe2000f8208ff */
[C---:B------:R-:W-:Y:S01]  /*b470*/  IMAD R31, R147.reuse, UR7, R6 ;  /* 0x00000007931f7c24 */ /* 0x040fe2000f8e0206 */
[----:B------:R-:W-:Y:S01]  /*b480*/  LEA R26, P2, R0, UR4, 0x1 ;  /* 0x00000004001a7c11 */ /* 0x000fe2000f8408ff */
[--C-:B------:R-:W-:Y:S01]  /*b490*/  IMAD.X R3, R10, 0x1, R9.reuse, P0 ;  /* 0x000000010a037824 */ /* 0x100fe200000e0609 */
[----:B------:R-:W-:Y:S01]  /*b4a0*/  LEA.HI.X R29, R4, UR5, R9, 0x1, P1 ;  /* 0x00000005041d7c11 */ /* 0x000fe200088f0c09 */
[----:B------:R-:W-:Y:S01]  /*b4b0*/  IMAD.WIDE.U32 R6, R147, UR6, RZ ;  /* 0x0000000693067c25 */ /* 0x000fe2000f8e00ff */
[----:B------:R-:W-:Y:S01]  /*b4c0*/  IADD3 R5, P0, R212, R4, RZ ;  /* 0x00000004d4057210 */ /* 0x000fe20007f1e0ff */
[----:B------:R-:W-:Y:S01]  /*b4d0*/  ULDC.64 UR6, c[0x0][0x3e0] ;  /* 0x0000f80000067ab9 */ /* 0x000fe20000000a00 */
[----:B------:R-:W-:Y:S01]  /*b4e0*/  LEA.HI.X R27, R0, UR5, R3, 0x1, P2 ;  /* 0x00000005001b7c11 */ /* 0x000fe200090f0c03 */
[----:B------:R-:W-:Y:S01]  /*b4f0*/  IMAD.IADD R31, R31, 0x1, R7 ;  /* 0x000000011f1f7824 */ /* 0x000fe200078e0207 */
[-C--:B------:R-:W-:Y:S01]  /*b500*/  IADD3 R8, P4, R22, R6.reuse, RZ ;  /* 0x0000000616087210 */ /* 0x080fe20007f9e0ff */
[----:B------:R-:W-:Y:S01]  /*b510*/  IMAD.X R4, R12, 0x1, R9, P0 ;  /* 0x000000010c047824 */ /* 0x000fe200000e0609 */
[----:B------:R-:W-:-:S02]  /*b520*/  IADD3 R0, P5, R212, R6, RZ ;  /* 0x00000006d4007210 */ /* 0x000fc40007fbe0ff */
[----:B------:R-:W-:Y:S01]  /*b530*/  LEA R32, P2, R8, UR6, 0x1 ;  /* 0x0000000608207c11 */ /* 0x000fe2000f8408ff */
[--C-:B------:R-:W-:Y:S01]  /*b540*/  IMAD.X R7, R10, 0x1, R31.reuse, P4 ;  /* 0x000000010a077824 */ /* 0x100fe200020e061f */
[C---:B------:R-:W-:Y:S01]  /*b550*/  LEA R34, P3, R5.reuse, UR4, 0x1 ;  /* 0x0000000405227c11 */ /* 0x040fe2000f8608ff */
[----:B------:R-:W-:Y:S01]  /*b560*/  IMAD.X R3, R12, 0x1, R31, P5 ;  /* 0x000000010c037824 */ /* 0x000fe200028e061f */
[----:B------:R-:W-:Y:S02]  /*b570*/  LEA R36, P4, R0, UR6, 0x1 ;  /* 0x0000000600247c11 */ /* 0x000fe4000f8808ff */
[----:B------:R-:W-:Y:S02]  /*b580*/  LEA R30, P0, R6, UR6, 0x1 ;  /* 0x00000006061e7c11 */ /* 0x000fe4000f8008ff */
[----:B------:R-:W-:Y:S02]  /*b590*/  LEA.HI.X R33, R8, UR7, R7, 0x1, P2 ;  /* 0x0000000708217c11 */ /* 0x000fe400090f0c07 */
[----:B------:R-:W-:-:S02]  /*b5a0*/  LEA.HI.X R35, R5, UR5, R4, 0x1, P3 ;  /* 0x0000000505237c11 */ /* 0x000fc400098f0c04 */
[----:B------:R-:W-:Y:S02]  /*b5b0*/  LEA.HI.X R37, R0, UR7, R3, 0x1, P4 ;  /* 0x0000000700257c11 */ /* 0x000fe4000a0f0c03 */
[----:B------:R-:W-:Y:S02]  /*b5c0*/  LEA.HI.X R31, R6, UR7, R31, 0x1, P0 ;  /* 0x00000007061f7c11 */ /* 0x000fe400080f0c1f */
[----:B--2---:R-:W-:-:S13]  /*b5d0*/  LOP3.LUT P1, RZ, R24, 0x3ff, RZ, 0xc0, !PT ;  /* 0x000003ff18ff7812 */ /* 0x004fda000782c0ff */
        /* <DEDUP_REMOVED lines=17> */
.L_x_577:
[----:B------:R-:W2:Y:S01]  /*b6f0*/  LDL R20, [R1+0x58] ;  /* 0x0000580001147983 */ /* 0x000ea20000100800 */
[----:B------:R-:W-:Y:S01]  /*b700*/  ULDC.U8 UR4, c[0x0][0x3f0] ;  /* 0x0000fc0000047ab9 */ /* 0x000fe20000000000 */
[----:B------:R-:W-:Y:S01]  /*b710*/  IMAD R0, R149, -0x80, R151 ;  /* 0xffffff8095007824 */ /* 0x000fe200078e0297 */
[----:B------:R-:W-:Y:S01]  /*b720*/  ISETP.NE.AND P0, PT, RZ, UR4, PT ;  /* 0x00000004ff007c0c */ /* 0x000fe2000bf05270 */
[----:B------:R-:W-:Y:S03]  /*b730*/  BSSY B0, `(.L_x_578) ;  /* 0x0000672000007945 */ /* 0x000fe60003800000 */
[----:B------:R-:W-:Y:S01]  /*b740*/  VIMNMX R0, R0, 0x80, PT ;  /* 0x0000008000007848 */ /* 0x000fe20003fe0100 */
[----:B--2---:R-:W-:-:S08]  /*b750*/  IMAD R3, R20, 0x2, R24 ;  /* 0x0000000214037824 */ /* 0x004fd000078e0218 */
[----:B------:R-:W-:Y:S05]  /*b760*/  @!P0 BRA `(.L_x_579) ;  /* 0x0000003000388947 */ /* 0x000fea0003800000 */
        /* <DEDUP_REMOVED lines=11> */
[----:B------:R-:W-:Y:S01]  /*b820*/  ULDC UR4, c[0x0][0x3d4] ;  /* 0x0000f50000047ab9 */ /* 0x000fe20000000800 */
[----:B------:R-:W-:Y:S02]  /*b830*/  CS2R R12, SRZ ;  /* 0x00000000000c7805 */ /* 0x000fe4000001ff00 */
[----:B------:R-:W-:Y:S02]  /*b840*/  ISETP.GE.AND P1, PT, R22, UR4, PT ;  /* 0x0000000416007c0c */ /* 0x000fe4000bf26270 */
[----:B------:R-:W-:Y:S02]  /*b850*/  CS2R R14, SRZ ;  /* 0x00000000000e7805 */ /* 0x000fe4000001ff00 */
[----:B------:R-:W-:Y:S02]  /*b860*/  ISETP.GE.AND P2, PT, R215, UR4, PT ;  /* 0x00000004d7007c0c */ /* 0x000fe4000bf46270 */
[----:B------:R-:W-:Y:S02]  /*b870*/  CS2R R20, SRZ ;  /* 0x0000000000147805 */ /* 0x000fe4000001ff00 */
[----:B------:R-:W-:-:S02]  /*b880*/  ISETP.GE.AND P3, PT, R214, UR4, PT ;  /* 0x00000004d6007c0c */ /* 0x000fc4000bf66270 */
[----:B------:R-:W-:Y:S02]  /*b890*/  CS2R R24, SRZ ;  /* 0x0000000000187805 */ /* 0x000fe4000001ff00 */
[----:B------:R-:W-:Y:S02]  /*b8a0*/  ISETP.GE.AND P4, PT, R216, UR4, PT ;  /* 0x00000004d8007c0c */ /* 0x000fe4000bf86270 */
[----:B------:R-:W-:Y:S02]  /*b8b0*/  CS2R R10, SRZ ;  /* 0x00000000000a7805 */ /* 0x000fe4000001ff00 */
[----:B------:R-:W-:Y:S02]  /*b8c0*/  CS2R R8, SRZ ;  /* 0x0000000000087805 */ /* 0x000fe4000001ff00 */
[----:B------:R-:W-:Y:S02]  /*b8d0*/  CS2R R6, SRZ ;  /* 0x0000000000067805 */ /* 0x000fe4000001ff00 */
[----:B------:R-:W-:Y:S01]  /*b8e0*/  CS2R R4, SRZ ;  /* 0x0000000000047805 */ /* 0x000fe2000001ff00 */
[----:B------:R-:W-:-:S02]  /*b8f0*/  ULDC.64 UR6, c[0x0][0x208] ;  /* 0x0000820000067ab9 */ /* 0x000fc40000000a00 */
[----:B------:R0:W5:Y:S04]  /*b900*/  @!P1 LDG.E.64 R12, desc[UR6][R26.64] ;  /* 0x000000061a0c9981 */ /* 0x000168000c1e1b00 */
[----:B------:R0:W5:Y:S04]  /*b910*/  @!P2 LDG.E.64 R14, desc[UR6][R26.64+0x40] ;  /* 0x000040061a0ea981 */ /* 0x000168000c1e1b00 */
[----:B------:R0:W5:Y:S04]  /*b920*/  @!P3 LDG.E.64 R20, desc[UR6][R26.64+0x80] ;  /* 0x000080061a14b981 */ /* 0x000168000c1e1b00 */
[----:B------:R0:W5:Y:S04]  /*b930*/  @!P4 LDG.E.64 R24, desc[UR6][R26.64+0xc0] ;  /* 0x0000c0061a18c981 */ /* 0x000168000c1e1b00 */
[----:B------:R0:W5:Y:S04]  /*b940*/  @!P1 LDG.E.64 R10, desc[UR6][R32.64] ;  /* 0x00000006200a9981 */ /* 0x000168000c1e1b00 */
[----:B------:R0:W5:Y:S04]  /*b950*/  @!P2 LDG.E.64 R8, desc[UR6][R32.64+0x40] ;  /* 0x000040062008a981 */ /* 0x000168000c1e1b00 */
[----:B------:R0:W5:Y:S04]  /*b960*/  @!P3 LDG.E.64 R6, desc[UR6][R32.64+0x80] ;  /* 0x000080062006b981 */ /* 0x000168000c1e1b00 */
[----:B------:R0:W5:Y:S02]  /*b970*/  @!P4 LDG.E.64 R4, desc[UR6][R32.64+0xc0] ;  /* 0x0000c0062004c981 */ /* 0x000164000c1e1b00 */
.L_x_581:
[----:B------:R-:W-:Y:S05]  /*b980*/  BSYNC B1 ;  /* 0x0000000000017941 */ /* 0x000fea0003800000 */
.L_x_580:
[----:B------:R-:W2:Y:S01]  /*b990*/  LDL R56, [R1+0x70] ;  /* 0x0000700001387983 */ /* 0x000ea20000100800 */
[----:B------:R-:W-:Y:S01]  /*b9a0*/  UMOV UR4, 0xffffffff ;  /* 0xffffffff00047882 */ /* 0x000fe20000000000 */
[----:B-----5:R-:W-:Y:S01]  /*b9b0*/  IMAD.MOV.U32 R40, RZ, RZ, R24 ;  /* 0x000000ffff287224 */ /* 0x020fe200078e0018 */
[--C-:B------:R-:W-:Y:S01]  /*b9c0*/  SHF.R.U64 R48, R24, 0x10, R25.reuse ;  /* 0x0000001018307819 */ /* 0x100fe20000001219 */
[--C-:B------:R-:W-:Y:S01]  /*b9d0*/  IMAD.MOV.U32 R41, RZ, RZ, R25.reuse ;  /* 0x000000ffff297224 */ /* 0x100fe200078e0019 */
[----:B------:R-:W-:Y:S01]  /*b9e0*/  SHF.R.U32.HI R49, RZ, 0x10, R25 ;  /* 0x00000010ff317819 */ /* 0x000fe20000011619 */
[----:B0-----:R-:W-:Y:S01]  /*b9f0*/  IMAD.MOV.U32 R32, RZ, RZ, R6 ;  /* 0x000000ffff207224 */ /* 0x001fe200078e0006 */
[----:B------:R-:W-:Y:S01]  /*ba00*/  SHF.R.U64 R54, R6, 0x10, R7 ;  /* 0x0000001006367819 */ /* 0x000fe20000001207 */
[----:B------:R-:W-:Y:S01]  /*ba10*/  IMAD.MOV.U32 R26, RZ, RZ, R12 ;  /* 0x000000ffff1a7224 */ /* 0x000fe200078e000c */
[----:B------:R-:W-:Y:S01]  /*ba20*/  MOV R27, R13 ;  /* 0x0000000d001b7202 */ /* 0x000fe20000000f00 */
[----:B------:R-:W-:Y:S01]  /*ba30*/  IMAD.MOV.U32 R36, RZ, RZ, R14 ;  /* 0x000000ffff247224 */ /* 0x000fe200078e000e */
[----:B------:R-:W-:Y:S01]  /*ba40*/  SHF.R.U64 R42, R12, 0x10, R13 ;  /* 0x000000100c2a7819 */ /* 0x000fe2000000120d */
[----:B------:R-:W-:Y:S01]  /*ba50*/  IMAD.MOV.U32 R37, RZ, RZ, R15 ;  /* 0x000000ffff257224 */ /* 0x000fe200078e000f */
[----:B------:R-:W-:Y:S01]  /*ba60*/  SHF.R.U32.HI R43, RZ, 0x10, R13 ;  /* 0x00000010ff2b7819 */ /* 0x000fe2000001160d */
        /* <DEDUP_REMOVED lines=13> */
[----:B------:R-:W-:-:S02]  /*bb40*/  SHF.R.U64 R52, R8, 0x10, R9 ;  /* 0x0000001008347819 */ /* 0x000fc40000001209 */
[----:B------:R-:W-:Y:S02]  /*bb50*/  SHF.R.U32.HI R53, RZ, 0x10, R9 ;  /* 0x00000010ff357819 */ /* 0x000fe40000011609 */
[----:B------:R-:W-:Y:S02]  /*bb60*/  SHF.R.U32.HI R55, RZ, 0x10, R7 ;  /* 0x00000010ff377819 */ /* 0x000fe40000011607 */
[----:B--2---:R-:W-:Y:S01]  /*bb70*/  LEA.HI R6, R56, R56, RZ, 0x1 ;  /* 0x0000003838067211 */ /* 0x004fe200078f08ff */
[----:B------:R-:W-:Y:S06]  /*bb80*/  BRA.DIV UR4, `(.L_x_582) ;  /* 0x0000019e04107947 */ /* 0x000fec000b800000 */
.L_x_792:
[----:B------:R-:W-:Y:S01]  /*bb90*/  UMOV UR4, 0xffffffff ;  /* 0xffffffff00047882 */ /* 0x000fe20000000000 */
[----:B------:R-:W-:Y:S02]  /*bba0*/  LOP3.LUT R6, R6, 0xfffffffe, RZ, 0xc0, !PT ;  /* 0xfffffffe06067812 */ /* 0x000fe400078ec0ff */
[----:B------:R-:W-:Y:S05]  /*bbb0*/  BRA.DIV UR4, `(.L_x_583) ;  /* 0x0000019e042c7947 */ /* 0x000fea000b800000 */
.L_x_795:
[----:B------:R-:W-:Y:S01]  /*bbc0*/  UMOV UR4, 0xffffffff ;  /* 0xffffffff00047882 */ /* 0x000fe20000000000 */
[----:B------:R-:W-:Y:S02]  /*bbd0*/  IMAD.IADD R6, R56, 0x1, -R6 ;  /* 0x0000000138067824 */ /* 0x000fe400078e0a06 */
[----:B------:R-:W-:Y:S05]  /*bbe0*/  BRA.DIV UR4, `(.L_x_584) ;  /* 0x0000019e04487947 */ /* 0x000fea000b800000 */
.L_x_798:
[----:B------:R-:W-:Y:S01]  /*bbf0*/  UMOV UR4, 0xffffffff ;  /* 0xffffffff00047882 */ /* 0x000fe20000000000 */
[----:B------:R-:W-:Y:S02]  /*bc00*/  SHF.L.U32 R7, R6, 0x1f, RZ ;  /* 0x0000001f06077819 */ /* 0x000fe400000006ff */
[----:B------:R-:W-:Y:S05]  /*bc10*/  BRA.DIV UR4, `(.L_x_585) ;  /* 0x0000019e04647947 */ /* 0x000fea000b800000 */
.L_x_801:
[----:B------:R-:W0:Y:S01]  /*bc20*/  SYNCS.PHASECHK.TRANS64.TRYWAIT P1, [R16+URZ+0x38800], R7 ;  /* 0x03880007100075a7 */ /* 0x000e22000802017f */
[----:B------:R-:W-:Y:S01]  /*bc30*/  IMAD.MOV.U32 R10, RZ, RZ, R4 ;  /* 0x000000ffff0a7224 */ /* 0x000fe200078e0004 */
[--C-:B------:R-:W-:Y:S01]  /*bc40*/  SHF.R.U64 R4, R4, 0x10, R5.reuse ;  /* 0x0000001004047819 */ /* 0x100fe20000001205 */
[--C-:B------:R-:W-:Y:S01]  /*bc50*/  IMAD.MOV.U32 R11, RZ, RZ, R5.reuse ;  /* 0x000000ffff0b7224 */ /* 0x100fe200078e0005 */
[----:B------:R-:W-:Y:S01]  /*bc60*/  SHF.R.U32.HI R5, RZ, 0x10, R5 ;  /* 0x00000010ff057819 */ /* 0x000fe20000011605 */
[----:B------:R-:W-:Y:S01]  /*bc70*/  BSSY B1, `(.L_x_586) ;  /* 0x0000012000017945 */ /* 0x000fe20003800000 */
[----:B------:R-:W-:Y:S02]  /*bc80*/  PRMT R26, R26, 0x5410, R42 ;  /* 0x000054101a1a7816 */ /* 0x000fe4000000002a */
[----:B------:R-:W-:Y:S02]  /*bc90*/  PRMT R27, R27, 0x5410, R43 ;  /* 0x000054101b1b7816 */ /* 0x000fe4000000002b */
[----:B------:R-:W-:-:S02]  /*bca0*/  PRMT R20, R36, 0x5410, R44 ;  /* 0x0000541024147816 */ /* 0x000fc4000000002c */
[----:B------:R-:W-:Y:S02]  /*bcb0*/  PRMT R21, R37, 0x5410, R45 ;  /* 0x0000541025157816 */ /* 0x000fe4000000002d */
[----:B------:R-:W-:Y:S02]  /*bcc0*/  PRMT R12, R38, 0x5410, R46 ;  /* 0x00005410260c7816 */ /* 0x000fe4000000002e */
[----:B------:R-:W-:Y:S02]  /*bcd0*/  PRMT R13, R39, 0x5410, R47 ;  /* 0x00005410270d7816 */ /* 0x000fe4000000002f */
        /* <DEDUP_REMOVED lines=9> */
[----:B------:R-:W-:Y:S01]  /*bd70*/  PRMT R11, R11, 0x5410, R5 ;  /* 0x000054100b0b7816 */ /* 0x000fe20000000005 */
[----:B0-----:R-:W-:Y:S06]  /*bd80*/  @!P1 BRA `(.L_x_587) ;  /* 0x0000019c00309947 */ /* 0x001fec0003800000 */
.L_x_802:
[----:B------:R-:W-:Y:S05]  /*bd90*/  BSYNC B1 ;  /* 0x0000000000017941 */ /* 0x000fea0003800000 */
.L_x_586:
[----:B------:R-:W-:Y:S04]  /*bda0*/  BSSY B1, `(.L_x_588) ;  /* 0x00000a9000017945 */ /* 0x000fe80003800000 */
[----:B------:R-:W-:Y:S05]  /*bdb0*/  @P0 BRA `(.L_x_589) ;  /* 0x00000008009c0947 */ /* 0x000fea0003800000 */
[----:B------:R-:W1:Y:S01]  /*bdc0*/  LDC R5, c[0x0][0x3d4] ;  /* 0x0000f500ff057b82 */ /* 0x000e620000000800 */
[----:B------:R-:W-:Y:S01]  /*bdd0*/  BSSY B2, `(.L_x_590) ;  /* 0x000002c000027945 */ /* 0x000fe20003800000 */
[-C--:B-1----:R-:W-:Y:S02]  /*bde0*/  ISETP.GE.AND P0, PT, R22, R5.reuse, PT ;  /* 0x000000051600720c */ /* 0x082fe40003f06270 */
[-C--:B------:R-:W-:Y:S02]  /*bdf0*/  ISETP.GE.AND P1, PT, R215, R5.reuse, PT ;  /* 0x00000005d700720c */ /* 0x080fe40003f26270 */
[-C--:B------:R-:W-:Y:S02]  /*be00*/  ISETP.GE.AND P2, PT, R214, R5.reuse, PT ;  /* 0x00000005d600720c */ /* 0x080fe40003f46270 */
[----:B------:R-:W-:-:S07]  /*be10*/  ISETP.GE.AND P3, PT, R216, R5, PT ;  /* 0x00000005d800720c */ /* 0x000fce0003f66270 */
[----:B------:R-:W-:Y:S06]  /*be20*/  @P0 BRA `(.L_x_591) ;  /* 0x0000000000980947 */ /* 0x000fec0003800000 */
[----:B0-----:R-:W0:Y:S01]  /*be30*/  LDS.128 R4, [R3] ;  /* 0x0000000003047984 */ /* 0x001e220000000c00 */
[----:B------:R-:W-:Y:S01]  /*be40*/  SHF.L.U32 R35, R26, 0x10, RZ ;  /* 0x000000101a237819 */ /* 0x000fe200000006ff */
[C---:B------:R-:W-:Y:S01]  /*be50*/  IMAD.U32 R37, R28.reuse, 0x10000, RZ ;  /* 0x000100001c257824 */ /* 0x040fe200078e00ff */
[----:B------:R-:W-:Y:S02]  /*be60*/  LOP3.LUT R36, R28, 0xffff0000, RZ, 0xc0, !PT ;  /* 0xffff00001c247812 */ /* 0x000fe400078ec0ff */
[----:B------:R-:W-:Y:S01]  /*be70*/  LOP3.LUT R34, R26, 0xffff0000, RZ, 0xc0, !PT ;  /* 0xffff00001a227812 */ /* 0x000fe200078ec0ff */
[C---:B0-----:R-:W-:Y:S01]  /*be80*/  IMAD.U32 R30, R4.reuse, 0x10000, RZ ;  /* 0x00010000041e7824 */ /* 0x041fe200078e00ff */
[----:B------:R-:W-:Y:S01]  /*be90*/  LOP3.LUT R4, R4, 0xffff0000, RZ, 0xc0, !PT ;  /* 0xffff000004047812 */ /* 0x000fe200078ec0ff */
[C---:B------:R-:W-:Y:S01]  /*bea0*/  IMAD.U32 R31, R5.reuse, 0x10000, RZ ;  /* 0x00010000051f7824 */ /* 0x040fe200078e00ff */
[----:B------:R-:W-:Y:S01]  /*beb0*/  LOP3.LUT R5, R5, 0xffff0000, RZ, 0xc0, !PT ;  /* 0xffff000005057812 */ /* 0x000fe200078ec0ff */
[C---:B------:R-:W-:Y:S01]  /*bec0*/  IMAD.U32 R32, R6.reuse, 0x10000, RZ ;  /* 0x0001000006207824 */ /* 0x040fe200078e00ff */
[----:B------:R-:W-:Y:S01]  /*bed0*/  LOP3.LUT R6, R6, 0xffff0000, RZ, 0xc0, !PT ;  /* 0xffff000006067812 */ /* 0x000fe200078ec0ff */
[C---:B------:R-:W-:Y:S01]  /*bee0*/  FMUL.FTZ R39, R4.reuse, R37 ;  /* 0x0000002504277220 */ /* 0x040fe20000410000 */
[----:B------:R-:W-:Y:S01]  /*bef0*/  FMUL.FTZ R4, R4, R35 ;  /* 0x0000002304047220 */ /* 0x000fe20000410000 */
[----:B------:R-:W-:-:S02]  /*bf00*/  IMAD.U32 R33, R7, 0x10000, RZ ;  /* 0x0001000007217824 */ /* 0x000fc400078e00ff */
[----:B------:R-:W-:Y:S01]  /*bf10*/  FMUL.FTZ R40, R5, R36 ;  /* 0x0000002405287220 */ /* 0x000fe20000410000 */
[C---:B------:R-:W-:Y:S01]  /*bf20*/  FFMA.FTZ R39, R30.reuse, R35, -R39 ;  /* 0x000000231e277223 */ /* 0x040fe20000010827 */
[----:B------:R-:W-:Y:S01]  /*bf30*/  FFMA.FTZ R38, R30, R37, R4 ;  /* 0x000000251e267223 */ /* 0x000fe20000010004 */
[----:B------:R-:W-:Y:S01]  /*bf40*/  LOP3.LUT R7, R7, 0xffff0000, RZ, 0xc0, !PT ;  /* 0xffff000007077812 */ /* 0x000fe200078ec0ff */
[-C--:B------:R-:W-:Y:S01]  /*bf50*/  FMUL.FTZ R42, R5, R34.reuse ;  /* 0x00000022052a7220 */ /* 0x080fe20000410000 */
[C---:B------:R-:W-:Y:S01]  /*bf60*/  LOP3.LUT R30, R29.reuse, 0xffff0000, RZ, 0xc0, !PT ;  /* 0xffff00001d1e7812 */ /* 0x040fe200078ec0ff */
[----:B------:R-:W-:Y:S01]  /*bf70*/  IMAD.U32 R35, R29, 0x10000, RZ ;  /* 0x000100001d237824 */ /* 0x000fe200078e00ff */
[C---:B------:R-:W-:Y:S01]  /*bf80*/  LOP3.LUT R4, R27.reuse, 0xffff0000, RZ, 0xc0, !PT ;  /* 0xffff00001b047812 */ /* 0x040fe200078ec0ff */
[----:B------:R-:W-:Y:S02]  /*bf90*/  IMAD.U32 R5, R27, 0x10000, RZ ;  /* 0x000100001b057824 */ /* 0x000fe400078e00ff */
[C---:B------:R-:W-:Y:S01]  /*bfa0*/  FFMA.FTZ R40, R31.reuse, R34, -R40 ;  /* 0x000000221f287223 */ /* 0x040fe20000010828 */
[----:B------:R-:W-:Y:S01]  /*bfb0*/  FFMA.FTZ R31, R31, R36, R42 ;  /* 0x000000241f1f7223 */ /* 0x000fe2000001002a */
[C---:B------:R-:W-:Y:S01]  /*bfc0*/  FMUL.FTZ R37, R6.reuse, R35 ;  /* 0x0000002306257220 */ /* 0x040fe20000410000 */
[-C--:B------:R-:W-:Y:S01]  /*bfd0*/  FMUL.FTZ R34, R6, R5.reuse ;  /* 0x0000000506227220 */ /* 0x080fe20000410000 */
        /* <DEDUP_REMOVED lines=9> */
[----:B------:R-:W-:-:S05]  /*c070*/  F2FP.BF16.F32.PACK_AB R7, R30, R7 ;  /* 0x000000071e07723e */ /* 0x000fca00000010ff */
[----:B------:R1:W-:Y:S02]  /*c080*/  STS.128 [R3], R4 ;  /* 0x0000000403007388 */ /* 0x0003e40000000c00 */
.L_x_591:
[----:B------:R-:W-:Y:S05]  /*c090*/  BSYNC B2 ;  /* 0x0000000000027941 */ /* 0x000fea0003800000 */
.L_x_590:
[----:B------:R-:W-:Y:S04]  /*c0a0*/  BSSY B2, `(.L_x_592) ;  /* 0x0000028000027945 */ /* 0x000fe80003800000 */
[----:B------:R-:W-:Y:S05]  /*c0b0*/  @P1 BRA `(.L_x_593) ;  /* 0x0000000000981947 */ /* 0x000fea0003800000 */
[----:B01----:R-:W0:Y:S01]  /*c0c0*/  LDS.128 R4, [R3+0x4000] ;  /* 0x0040000003047984 */ /* 0x003e220000000c00 */
[C---:B------:R-:W-:Y:S01]  /*c0d0*/  IMAD.U32 R37, R24.reuse, 0x10000, RZ ;  /* 0x0001000018257824 */ /* 0x040fe200078e00ff */
[----:B------:R-:W-:Y:S01]  /*c0e0*/  LOP3.LUT R36, R24, 0xffff0000, RZ, 0xc0, !PT ;  /* 0xffff000018247812 */ /* 0x000fe200078ec0ff */
[C---:B------:R-:W-:Y:S01]  /*c0f0*/  IMAD.U32 R35, R20.reuse, 0x10000, RZ ;  /* 0x0001000014237824 */ /* 0x040fe200078e00ff */
        /* <DEDUP_REMOVED lines=33> */
[----:B------:R2:W-:Y:S02]  /*c310*/  STS.128 [R3+0x4000], R4 ;  /* 0x0040000403007388 */ /* 0x0005e40000000c00 */
.L_x_593:
[----:B------:R-:W-:Y:S05]  /*c320*/  BSYNC B2 ;  /* 0x0000000000027941 */ /* 0x000fea0003800000 */
.L_x_592:
[----:B------:R-:W-:Y:S04]  /*c330*/  BSSY B2, `(.L_x_594) ;  /* 0x0000028000027945 */ /* 0x000fe80003800000 */
[----:B------:R-:W-:Y:S05]  /*c340*/  @P2 BRA `(.L_x_595) ;  /* 0x0000000000982947 */ /* 0x000fea0003800000 */
[----:B012---:R-:W0:Y:S01]  /*c350*/  LDS.128 R4, [R3+0x8000] ;  /* 0x0080000003047984 */ /* 0x007e220000000c00 */
        /* <DEDUP_REMOVED lines=8> */
[----:B------:R-:W-:Y:S01]  /*c3e0*/  IMAD.U32 R33, R7, 0x10000, RZ ;  /* 0x0001000007217824 */ /* 0x000fe200078e00ff */
[----:B------:R-:W-:Y:S01]  /*c3f0*/  SHF.L.U32 R32, R6, 0x10, RZ ;  /* 0x0000001006207819 */ /* 0x000fe200000006ff */
[C---:B------:R-:W-:Y:S01]  /*c400*/  FMUL.FTZ R39, R4.reuse, R37 ;  /* 0x0000002504277220 */ /* 0x040fe20000410000 */
[-C--:B------:R-:W-:Y:S01]  /*c410*/  FMUL.FTZ R4, R4, R35.reuse ;  /* 0x0000002304047220 */ /* 0x080fe20000410000 */
[----:B------:R-:W-:Y:S01]  /*c420*/  FMUL.FTZ R40, R5, R36 ;  /* 0x0000002405287220 */ /* 0x000fe20000410000 */
[----:B------:R-:W-:Y:S01]  /*c430*/  LOP3.LUT R6, R6, 0xffff0000, RZ, 0xc0, !PT ;  /* 0xffff000006067812 */ /* 0x000fe200078ec0ff */
[C---:B------:R-:W-:Y:S01]  /*c440*/  FFMA.FTZ R39, R30.reuse, R35, -R39 ;  /* 0x000000231e277223 */ /* 0x040fe20000010827 */
[----:B------:R-:W-:Y:S01]  /*c450*/  FFMA.FTZ R38, R30, R37, R4 ;  /* 0x000000251e267223 */ /* 0x000fe20000010004 */
[----:B------:R-:W-:Y:S01]  /*c460*/  LOP3.LUT R7, R7, 0xffff0000, RZ, 0xc0, !PT ;  /* 0xffff000007077812 */ /* 0x000fe200078ec0ff */
[----:B------:R-:W-:Y:S01]  /*c470*/  FMUL.FTZ R42, R5, R34 ;  /* 0x00000022052a7220 */ /* 0x000fe20000410000 */
[C---:B------:R-:W-:Y:S01]  /*c480*/  LOP3.LUT R30, R15.reuse, 0xffff0000, RZ, 0xc0, !PT ;  /* 0xffff00000f1e7812 */ /* 0x040fe200078ec0ff */
[----:B------:R-:W-:Y:S01]  /*c490*/  IMAD.U32 R35, R15, 0x10000, RZ ;  /* 0x000100000f237824 */ /* 0x000fe200078e00ff */
[C---:B------:R-:W-:Y:S01]  /*c4a0*/  LOP3.LUT R4, R13.reuse, 0xffff0000, RZ, 0xc0, !PT ;  /* 0xffff00000d047812 */ /* 0x040fe200078ec0ff */
[----:B------:R-:W-:-:S02]  /*c4b0*/  IMAD.U32 R5, R13, 0x10000, RZ ;  /* 0x000100000d057824 */ /* 0x000fc400078e00ff */
        /* <DEDUP_REMOVED lines=15> */
.L_x_595:
[----:B------:R-:W-:Y:S05]  /*c5b0*/  BSYNC B2 ;  /* 0x0000000000027941 */ /* 0x000fea0003800000 */
.L_x_594:
[----:B------:R-:W-:Y:S05]  /*c5c0*/  @P3 BRA `(.L_x_589) ;  /* 0x0000000000983947 */ /* 0x000fea0003800000 */
[----:B0123--:R-:W0:Y:S01]  /*c5d0*/  LDS.128 R4, [R3+0xc000] ;  /* 0x00c0000003047984 */ /* 0x00fe220000000c00 */
        /* <DEDUP_REMOVED lines=37> */
.L_x_589:
[----:B------:R-:W-:Y:S05]  /*c830*/  BSYNC B1 ;  /* 0x0000000000017941 */ /* 0x000fea0003800000 */
.L_x_588:
[----:B------:R-:W-:Y:S01]  /*c840*/  ISETP.GE.AND P0, PT, R217, R0, PT ;  /* 0x00000000d900720c */ /* 0x000fe20003f06270 */
[----:B------:R-:W-:-:S12]  /*c850*/  BSSY B1, `(.L_x_596) ;  /* 0x00000a9000017945 */ /* 0x000fd80003800000 */
[----:B------:R-:W-:Y:S05]  /*c860*/  @P0 BRA `(.L_x_597) ;  /* 0x00000008009c0947 */ /* 0x000fea0003800000 */
[----:B-1234-:R-:W1:Y:S01]  /*c870*/  LDC R5, c[0x0][0x3d4] ;  /* 0x0000f500ff057b82 */ /* 0x01ee620000000800 */
[----:B------:R-:W-:Y:S01]  /*c880*/  BSSY B2, `(.L_x_598) ;  /* 0x000002c000027945 */ /* 0x000fe20003800000 */
[-C--:B-1----:R-:W-:Y:S02]  /*c890*/  ISETP.GE.AND P0, PT, R22, R5.reuse, PT ;  /* 0x000000051600720c */ /* 0x082fe40003f06270 */
[-C--:B------:R-:W-:Y:S02]  /*c8a0*/  ISETP.GE.AND P1, PT, R215, R5.reuse, PT ;  /* 0x00000005d700720c */ /* 0x080fe40003f26270 */
[-C--:B------:R-:W-:Y:S02]  /*c8b0*/  ISETP.GE.AND P2, PT, R214, R5.reuse, PT ;  /* 0x00000005d600720c */ /* 0x080fe40003f46270 */
[----:B------:R-:W-:-:S07]  /*c8c0*/  ISETP.GE.AND P3, PT, R216, R5, PT ;  /* 0x00000005d800720c */ /* 0x000fce0003f66270 */
[----:B------:R-:W-:Y:S06]  /*c8d0*/  @P0 BRA `(.L_x_599) ;  /* 0x0000000000980947 */ /* 0x000fec0003800000 */
[----:B0-----:R-:W0:Y:S01]  /*c8e0*/  LDS.128 R4, [R3+0x1000] ;  /* 0x0010000003047984 */ /* 0x001e220000000c00 */
[----:B------:R-:W-:Y:S01]  /*c8f0*/  IMAD.U32 R36, R26, 0x10000, RZ ;  /* 0x000100001a247824 */ /* 0x000fe200078e00ff */
[C---:B------:R-:W-:Y:S01]  /*c900*/  LOP3.LUT R41, R28.reuse, 0xffff0000, RZ, 0xc0, !PT ;  /* 0xffff00001c297812 */ /* 0x040fe200078ec0ff */
[----:B------:R-:W-:Y:S01]  /*c910*/  IMAD.U32 R38, R28, 0x10000, RZ ;  /* 0x000100001c267824 */ /* 0x000fe200078e00ff */
[----:B------:R-:W-:Y:S02]  /*c920*/  LOP3.LUT R39, R26, 0xffff0000, RZ, 0xc0, !PT ;  /* 0xffff00001a277812 */ /* 0x000fe400078ec0ff */
[C---:B------:R-:W-:Y:S02]  /*c930*/  SHF.L.U32 R40, R29.reuse, 0x10, RZ ;  /* 0x000000101d287819 */ /* 0x040fe400000006ff */
[----:B------:R-:W-:Y:S01]  /*c940*/  LOP3.LUT R43, R29, 0xffff0000, RZ, 0xc0, !PT ;  /* 0xffff00001d2b7812 */ /* 0x000fe200078ec0ff */
[C---:B0-----:R-:W-:Y:S01]  /*c950*/  IMAD.U32 R30, R4.reuse, 0x10000, RZ ;  /* 0x00010000041e7824 */ /* 0x041fe200078e00ff */
[----:B------:R-:W-:Y:S01]  /*c960*/  LOP3.LUT R4, R4, 0xffff0000, RZ, 0xc0, !PT ;  /* 0xffff000004047812 */ /* 0x000fe200078ec0ff */
[C---:B------:R-:W-:Y:S01]  /*c970*/  IMAD.U32 R31, R5.reuse, 0x10000, RZ ;  /* 0x00010000051f7824 */ /* 0x040fe200078e00ff */
[----:B------:R-:W-:Y:S01]  /*c980*/  LOP3.LUT R5, R5, 0xffff0000, RZ, 0xc0, !PT ;  /* 0xffff000005057812 */ /* 0x000fe200078ec0ff */
[C---:B------:R-:W-:Y:S01]  /*c990*/  IMAD.U32 R32, R6.reuse, 0x10000, RZ ;  /* 0x0001000006207824 */ /* 0x040fe200078e00ff */
[----:B------:R-:W-:Y:S01]  /*c9a0*/  LOP3.LUT R6, R6, 0xffff0000, RZ, 0xc0, !PT ;  /* 0xffff000006067812 */ /* 0x000fe200078ec0ff */
[-C--:B------:R-:W-:Y:S01]  /*c9b0*/  FMUL.FTZ R35, R38, R4.reuse ;  /* 0x0000000426237220 */ /* 0x080fe20000410000 */
[----:B------:R-:W-:Y:S01]  /*c9c0*/  FMUL.FTZ R37, R36, R4 ;  /* 0x0000000424257220 */ /* 0x000fe20000410000 */
[----:B------:R-:W-:Y:S01]  /*c9d0*/  FMUL.FTZ R34, R41, R5 ;  /* 0x0000000529227220 */ /* 0x000fe20000410000 */
[----:B------:R-:W-:-:S02]  /*c9e0*/  IMAD.U32 R33, R7, 0x10000, RZ ;  /* 0x0001000007217824 */ /* 0x000fc400078e00ff */
[-C--:B------:R-:W-:Y:S01]  /*c9f0*/  FFMA.FTZ R4, R36, R30.reuse, -R35 ;  /* 0x0000001e24047223 */ /* 0x080fe20000010823 */
[----:B------:R-:W-:Y:S01]  /*ca00*/  FFMA.FTZ R37, R38, R30, R37 ;  /* 0x0000001e26257223 */ /* 0x000fe20000010025 */
[C---:B------:R-:W-:Y:S01]  /*ca10*/  FMUL.FTZ R30, R39.reuse, R5 ;  /* 0x00000005271e7220 */ /* 0x040fe20000410000 */
[-C--:B------:R-:W-:Y:S01]  /*ca20*/  FFMA.FTZ R5, R39, R31.reuse, -R34 ;  /* 0x0000001f27057223 */ /* 0x080fe20000010822 */
[----:B------:R-:W-:Y:S01]  /*ca30*/  LOP3.LUT R7, R7, 0xffff0000, RZ, 0xc0, !PT ;  /* 0xffff000007077812 */ /* 0x000fe200078ec0ff */
[C---:B------:R-:W-:Y:S01]  /*ca40*/  IMAD.U32 R38, R27.reuse, 0x10000, RZ ;  /* 0x000100001b267824 */ /* 0x040fe200078e00ff */
[----:B------:R-:W-:Y:S01]  /*ca50*/  LOP3.LUT R39, R27, 0xffff0000, RZ, 0xc0, !PT ;  /* 0xffff00001b277812 */ /* 0x000fe200078ec0ff */
[----:B------:R-:W-:Y:S01]  /*ca60*/  FFMA.FTZ R30, R41, R31, R30 ;  /* 0x0000001f291e7223 */ /* 0x000fe2000001001e */
[-C--:B------:R-:W-:Y:S01]  /*ca70*/  FMUL.FTZ R31, R40, R6.reuse ;  /* 0x00000006281f7220 */ /* 0x080fe20000410000 */
[C---:B------:R-:W-:Y:S01]  /*ca80*/  FMUL.FTZ R35, R38.reuse, R6 ;  /* 0x0000000626237220 */ /* 0x040fe20000410000 */
[-C--:B------:R-:W-:Y:S01]  /*ca90*/  FMUL.FTZ R34, R43, R7.reuse ;  /* 0x000000072b227220 */ /* 0x080fe20000410000 */
[C---:B------:R-:W-:Y:S01]  /*caa0*/  FMUL.FTZ R36, R39.reuse, R7 ;  /* 0x0000000727247220 */ /* 0x040fe20000410000 */
[-C--:B------:R-:W-:Y:S01]  /*cab0*/  FFMA.FTZ R6, R38, R32.reuse, -R31 ;  /* 0x0000002026067223 */ /* 0x080fe2000001081f */
[----:B------:R-:W-:Y:S01]  /*cac0*/  FFMA.FTZ R35, R40, R32, R35 ;  /* 0x0000002028237223 */ /* 0x000fe20000010023 */
[-C--:B------:R-:W-:Y:S01]  /*cad0*/  FFMA.FTZ R7, R39, R33.reuse, -R34 ;  /* 0x0000002127077223 */ /* 0x080fe20000010822 */
[----:B------:R-:W-:Y:S01]  /*cae0*/  FFMA.FTZ R36, R43, R33, R36 ;  /* 0x000000212b247223 */ /* 0x000fe20000010024 */
[----:B------:R-:W-:-:S02]  /*caf0*/  F2FP.BF16.F32.PACK_AB R4, R37, R4 ;  /* 0x000000042504723e */ /* 0x000fc400000010ff */
[----:B------:R-:W-:Y:S02]  /*cb00*/  F2FP.BF16.F32.PACK_AB R5, R30, R5 ;  /* 0x000000051e05723e */ /* 0x000fe400000010ff */
[----:B------:R-:W-:Y:S02]  /*cb10*/  F2FP.BF16.F32.PACK_AB R6, R35, R6 ;  /* 0x000000062306723e */ /* 0x000fe400000010ff */
[----:B------:R-:W-:-:S05]  /*cb20*/  F2FP.BF16.F32.PACK_AB R7, R36, R7 ;  /* 0x000000072407723e */ /* 0x000fca00000010ff */
[----:B------:R1:W-:Y:S02]  /*cb30*/  STS.128 [R3+0x1000], R4 ;  /* 0x0010000403007388 */ /* 0x0003e40000000c00 */
.L_x_599:
[----:B------:R-:W-:Y:S05]  /*cb40*/  BSYNC B2 ;  /* 0x0000000000027941 */ /* 0x000fea0003800000 */
.L_x_598:
[----:B------:R-:W-:Y:S04]  /*cb50*/  BSSY B2, `(.L_x_600) ;  /* 0x0000028000027945 */ /* 0x000fe80003800000 */
[----:B------:R-:W-:Y:S05]  /*cb60*/  @P1 BRA `(.L_x_601) ;  /* 0x0000000000981947 */ /* 0x000fea0003800000 */
[----:B01----:R-:W0:Y:S01]  /*cb70*/  LDS.128 R4, [R3+0x5000] ;  /* 0x0050000003047984 */ /* 0x003e220000000c00 */
[----:B------:R-:W-:Y:S01]  /*cb80*/  IMAD.U32 R36, R20, 0x10000, RZ ;  /* 0x0001000014247824 */ /* 0x000fe200078e00ff */
[C---:B------:R-:W-:Y:S01]  /*cb90*/  LOP3.LUT R41, R24.reuse, 0xffff0000, RZ, 0xc0, !PT ;  /* 0xffff000018297812 */ /* 0x040fe200078ec0ff */
[----:B------:R-:W-:Y:S01]  /*cba0*/  IMAD.U32 R38, R24, 0x10000, RZ ;  /* 0x0001000018267824 */ /* 0x000fe200078e00ff */
        /* <DEDUP_REMOVED lines=34> */
.L_x_601:
[----:B------:R-:W-:Y:S05]  /*cdd0*/  BSYNC B2 ;  /* 0x0000000000027941 */ /* 0x000fea0003800000 */
.L_x_600:
[----:B------:R-:W-:Y:S04]  /*cde0*/  BSSY B2, `(.L_x_602) ;  /* 0x0000028000027945 */ /* 0x000fe80003800000 */
[----:B------:R-:W-:Y:S05]  /*cdf0*/  @P2 BRA `(.L_x_603) ;  /* 0x0000000000982947 */ /* 0x000fea0003800000 */
[----:B012---:R-:W0:Y:S01]  /*ce00*/  LDS.128 R4, [R3+0x9000] ;  /* 0x0090000003047984 */ /* 0x007e220000000c00 */
        /* <DEDUP_REMOVED lines=37> */
.L_x_603:
[----:B------:R-:W-:Y:S05]  /*d060*/  BSYNC B2 ;  /* 0x0000000000027941 */ /* 0x000fea0003800000 */
.L_x_602:
[----:B------:R-:W-:Y:S05]  /*d070*/  @P3 BRA `(.L_x_597) ;  /* 0x0000000000983947 */ /* 0x000fea0003800000 */
[----:B0123--:R-:W0:Y:S01]  /*d080*/  LDS.128 R4, [R3+0xd000] ;  /* 0x00d0000003047984 */ /* 0x00fe220000000c00 */
[----:B------:R-:W-:Y:S01]  /*d090*/  IMAD.U32 R36, R8, 0x10000, RZ ;  /* 0x0001000008247824 */ /* 0x000fe200078e00ff */
[C---:B------:R-:W-:Y:S01]  /*d0a0*/  LOP3.LUT R41, R10.reuse, 0xffff0000, RZ, 0xc0, !PT ;  /* 0xffff00000a297812 */ /* 0x040fe200078ec0ff */
[----:B------:R-:W-:Y:S01]  /*d0b0*/  IMAD.U32 R38, R10, 0x10000, RZ ;  /* 0x000100000a267824 */ /* 0x000fe200078e00ff */
[----:B------:R-:W-:Y:S01]  /*d0c0*/  LOP3.LUT R39, R8, 0xffff0000, RZ, 0xc0, !PT ;  /* 0xffff000008277812 */ /* 0x000fe200078ec0ff */
[C---:B------:R-:W-:Y:S01]  /*d0d0*/  IMAD.U32 R40, R11.reuse, 0x10000, RZ ;  /* 0x000100000b287824 */ /* 0x040fe200078e00ff */
[----:B------:R-:W-:Y:S02]  /*d0e0*/  LOP3.LUT R43, R11, 0xffff0000, RZ, 0xc0, !PT ;  /* 0xffff00000b2b7812 */ /* 0x000fe400078ec0ff */
[C---:B0-----:R-:W-:Y:S01]  /*d0f0*/  SHF.L.U32 R30, R4.reuse, 0x10, RZ ;  /* 0x00000010041e7819 */ /* 0x041fe200000006ff */
[C---:B------:R-:W-:Y:S01]  /*d100*/  IMAD.U32 R31, R5.reuse, 0x10000, RZ ;  /* 0x00010000051f7824 */ /* 0x040fe200078e00ff */
[----:B------:R-:W-:Y:S01]  /*d110*/  LOP3.LUT R4, R4, 0xffff0000, RZ, 0xc0, !PT ;  /* 0xffff000004047812 */ /* 0x000fe200078ec0ff */
[C---:B------:R-:W-:Y:S01]  /*d120*/  IMAD.U32 R32, R6.reuse, 0x10000, RZ ;  /* 0x0001000006207824 */ /* 0x040fe200078e00ff */
[----:B------:R-:W-:Y:S01]  /*d130*/  LOP3.LUT R5, R5, 0xffff0000, RZ, 0xc0, !PT ;  /* 0xffff000005057812 */ /* 0x000fe200078ec0ff */
[----:B------:R-:W-:Y:S01]  /*d140*/  IMAD.U32 R33, R7, 0x10000, RZ ;  /* 0x0001000007217824 */ /* 0x000fe200078e00ff */
[----:B------:R-:W-:Y:S01]  /*d150*/  LOP3.LUT R6, R6, 0xffff0000, RZ, 0xc0, !PT ;  /* 0xffff000006067812 */ /* 0x000fe200078ec0ff */
[-C--:B------:R-:W-:Y:S01]  /*d160*/  FMUL.FTZ R35, R38, R4.reuse ;  /* 0x0000000426237220 */ /* 0x080fe20000410000 */
[C---:B------:R-:W-:Y:S01]  /*d170*/  FMUL.FTZ R37, R36.reuse, R4 ;  /* 0x0000000424257220 */ /* 0x040fe20000410000 */
[-C--:B------:R-:W-:Y:S01]  /*d180*/  FMUL.FTZ R34, R41, R5.reuse ;  /* 0x0000000529227220 */ /* 0x080fe20000410000 */
[----:B------:R-:W-:Y:S01]  /*d190*/  LOP3.LUT R7, R7, 0xffff0000, RZ, 0xc0, !PT ;  /* 0xffff000007077812 */ /* 0x000fe200078ec0ff */
[-C--:B------:R-:W-:Y:S01]  /*d1a0*/  FFMA.FTZ R4, R36, R30.reuse, -R35 ;  /* 0x0000001e24047223 */ /* 0x080fe20000010823 */
[----:B------:R-:W-:Y:S01]  /*d1b0*/  FFMA.FTZ R37, R38, R30, R37 ;  /* 0x0000001e26257223 */ /* 0x000fe20000010025 */
[C---:B------:R-:W-:Y:S01]  /*d1c0*/  FMUL.FTZ R30, R39.reuse, R5 ;  /* 0x00000005271e7220 */ /* 0x040fe20000410000 */
[----:B------:R-:W-:Y:S01]  /*d1d0*/  FFMA.FTZ R5, R39, R31, -R34 ;  /* 0x0000001f27057223 */ /* 0x000fe20000010822 */
[C---:B------:R-:W-:Y:S01]  /*d1e0*/  LOP3.LUT R39, R9.reuse, 0xffff0000, RZ, 0xc0, !PT ;  /* 0xffff000009277812 */ /* 0x040fe200078ec0ff */
[----:B------:R-:W-:-:S02]  /*d1f0*/  IMAD.U32 R38, R9, 0x10000, RZ ;  /* 0x0001000009267824 */ /* 0x000fc400078e00ff */
[----:B------:R-:W-:Y:S01]  /*d200*/  FFMA.FTZ R30, R41, R31, R30 ;  /* 0x0000001f291e7223 */ /* 0x000fe2000001001e */
[-C--:B------:R-:W-:Y:S01]  /*d210*/  FMUL.FTZ R31, R40, R6.reuse ;  /* 0x00000006281f7220 */ /* 0x080fe20000410000 */
[-C--:B------:R-:W-:Y:S01]  /*d220*/  FMUL.FTZ R34, R43, R7.reuse ;  /* 0x000000072b227220 */ /* 0x080fe20000410000 */
[C---:B------:R-:W-:Y:S01]  /*d230*/  FMUL.FTZ R35, R38.reuse, R6 ;  /* 0x0000000626237220 */ /* 0x040fe20000410000 */
[C---:B------:R-:W-:Y:S01]  /*d240*/  FMUL.FTZ R36, R39.reuse, R7 ;  /* 0x0000000727247220 */ /* 0x040fe20000410000 */
[-C--:B------:R-:W-:Y:S01]  /*d250*/  FFMA.FTZ R6, R38, R32.reuse, -R31 ;  /* 0x0000002026067223 */ /* 0x080fe2000001081f */
[-C--:B------:R-:W-:Y:S01]  /*d260*/  FFMA.FTZ R7, R39, R33.reuse, -R34 ;  /* 0x0000002127077223 */ /* 0x080fe20000010822 */
[----:B------:R-:W-:Y:S01]  /*d270*/  FFMA.FTZ R35, R40, R32, R35 ;  /* 0x0000002028237223 */ /* 0x000fe20000010023 */
[----:B------:R-:W-:Y:S01]  /*d280*/  FFMA.FTZ R36, R43, R33, R36 ;  /* 0x000000212b247223 */ /* 0x000fe20000010024 */
[----:B------:R-:W-:Y:S02]  /*d290*/  F2FP.BF16.F32.PACK_AB R4, R37, R4 ;  /* 0x000000042504723e */ /* 0x000fe400000010ff */
[----:B------:R-:W-:-:S02]  /*d2a0*/  F2FP.BF16.F32.PACK_AB R5, R30, R5 ;  /* 0x000000051e05723e */ /* 0x000fc400000010ff */
[----:B------:R-:W-:Y:S02]  /*d2b0*/  F2FP.BF16.F32.PACK_AB R6, R35, R6 ;  /* 0x000000062306723e */ /* 0x000fe400000010ff */
[----:B------:R-:W-:-:S05]  /*d2c0*/  F2FP.BF16.F32.PACK_AB R7, R36, R7 ;  /* 0x000000072407723e */ /* 0x000fca00000010ff */
[----:B------:R0:W-:Y:S02]  /*d2d0*/  STS.128 [R3+0xd000], R4 ;  /* 0x00d0000403007388 */ /* 0x0001e40000000c00 */
.L_x_597:
[----:B------:R-:W-:Y:S05]  /*d2e0*/  BSYNC B1 ;  /* 0x0000000000017941 */ /* 0x000fea0003800000 */
.L_x_596:
[----:B------:R-:W-:Y:S01]  /*d2f0*/  ISETP.GE.AND P0, PT, R218, R0, PT ;  /* 0x00000000da00720c */ /* 0x000fe20003f06270 */
[----:B------:R-:W-:-:S12]  /*d300*/  BSSY B1, `(.L_x_604) ;  /* 0x00000a9000017945 */ /* 0x000fd80003800000 */
[----:B------:R-:W-:Y:S05]  /*d310*/  @P0 BRA `(.L_x_605) ;  /* 0x00000008009c0947 */ /* 0x000fea0003800000 */
[----:B01234-:R-:W0:Y:S01]  /*d320*/  LDC R5, c[0x0][0x3d4] ;  /* 0x0000f500ff057b82 */ /* 0x01fe220000000800 */
[----:B------:R-:W-:Y:S01]  /*d330*/  BSSY B2, `(.L_x_606) ;  /* 0x000002c000027945 */ /* 0x000fe20003800000 */
[-C--:B0-----:R-:W-:Y:S02]  /*d340*/  ISETP.GE.AND P0, PT, R22, R5.reuse, PT ;  /* 0x000000051600720c */ /* 0x081fe40003f06270 */
[-C--:B------:R-:W-:Y:S02]  /*d350*/  ISETP.GE.AND P1, PT, R215, R5.reuse, PT ;  /* 0x00000005d700720c */ /* 0x080fe40003f26270 */
[-C--:B------:R-:W-:Y:S02]  /*d360*/  ISETP.GE.AND P2, PT, R214, R5.reuse, PT ;  /* 0x00000005d600720c */ /* 0x080fe40003f46270 */
[----:B------:R-:W-:-:S07]  /*d370*/  ISETP.GE.AND P3, PT, R216, R5, PT ;  /* 0x00000005d800720c */ /* 0x000fce0003f66270 */
[----:B------:R-:W-:Y:S06]  /*d380*/  @P0 BRA `(.L_x_607) ;  /* 0x0000000000980947 */ /* 0x000fec0003800000 */
[----:B------:R-:W0:Y:S01]  /*d390*/  LDS.128 R4, [R3+0x2000] ;  /* 0x0020000003047984 */ /* 0x000e220000000c00 */
        /* <DEDUP_REMOVED lines=37> */
.L_x_607:
[----:B------:R-:W-:Y:S05]  /*d5f0*/  BSYNC B2 ;  /* 0x0000000000027941 */ /* 0x000fea0003800000 */
.L_x_606:
[----:B------:R-:W-:Y:S04]  /*d600*/  BSSY B2, `(.L_x_608) ;  /* 0x0000028000027945 */ /* 0x000fe80003800000 */
[----:B------:R-:W-:Y:S05]  /*d610*/  @P1 BRA `(.L_x_609) ;  /* 0x0000000000981947 */ /* 0x000fea0003800000 */
[----:B0-----:R-:W0:Y:S01]  /*d620*/  LDS.128 R4, [R3+0x6000] ;  /* 0x0060000003047984 */ /* 0x001e220000000c00 */
[----:B------:R-:W-:Y:S01]  /*d630*/  SHF.L.U32 R36, R20, 0x10, RZ ;  /* 0x0000001014247819 */ /* 0x000fe200000006ff */
[C---:B------:R-:W-:Y:S01]  /*d640*/  IMAD.U32 R38, R24.reuse, 0x10000, RZ ;  /* 0x0001000018267824 */ /* 0x040fe200078e00ff */
[----:B------:R-:W-:Y:S01]  /*d650*/  LOP3.LUT R41, R24, 0xffff0000, RZ, 0xc0, !PT ;  /* 0xffff000018297812 */ /* 0x000fe200078ec0ff */
        /* <DEDUP_REMOVED lines=34> */
.L_x_609:
[----:B------:R-:W-:Y:S05]  /*d880*/  BSYNC B2 ;  /* 0x0000000000027941 */ /* 0x000fea0003800000 */
.L_x_608:
        /* <DEDUP_REMOVED lines=40> */
.L_x_611:
[----:B------:R-:W-:Y:S05]  /*db10*/  BSYNC B2 ;  /* 0x0000000000027941 */ /* 0x000fea0003800000 */
.L_x_610:
        /* <DEDUP_REMOVED lines=14> */
[-C--:B------:R-:W-:Y:S01]  /*dc00*/  FMUL.FTZ R35, R38, R4.reuse ;  /* 0x0000000426237220 */ /* 0x080fe20000410000 */
[----:B------:R-:W-:Y:S01]  /*dc10*/  FMUL.FTZ R37, R36, R4 ;  /* 0x0000000424257220 */ /* 0x000fe20000410000 */
[-C--:B------:R-:W-:Y:S01]  /*dc20*/  FMUL.FTZ R34, R41, R5.reuse ;  /* 0x0000000529227220 */ /* 0x080fe20000410000 */
[----:B------:R-:W-:Y:S01]  /*dc30*/  LOP3.LUT R6, R6, 0xffff0000, RZ, 0xc0, !PT ;  /* 0xffff000006067812 */ /* 0x000fe200078ec0ff */
        /* <DEDUP_REMOVED lines=21> */
.L_x_605:
[----:B------:R-:W-:Y:S05]  /*dd90*/  BSYNC B1 ;  /* 0x0000000000017941 */ /* 0x000fea0003800000 */
.L_x_604:
[----:B01234-:R-:W2:Y:S02]  /*dda0*/  LDL R4, [R1+0x7c] ;  /* 0x00007c0001047983 */ /* 0x01fea40000100800 */
[----:B--2---:R-:W-:-:S13]  /*ddb0*/  ISETP.GE.AND P0, PT, R4, R0, PT ;  /* 0x000000000400720c */ /* 0x004fda0003f06270 */
[----:B------:R-:W-:Y:S05]  /*ddc0*/  @P0 BRA `(.L_x_612) ;  /* 0x0000004000200947 */ /* 0x000fea0003800000 */
[----:B------:R-:W0:Y:S01]  /*ddd0*/  LDC R5, c[0x0][0x3d4] ;  /* 0x0000f500ff057b82 */ /* 0x000e220000000800 */
        /* <DEDUP_REMOVED lines=24> */
[C---:B------:R-:W-:Y:S01]  /*df60*/  LOP3.LUT R36, R29.reuse, 0xffff0000, RZ, 0xc0, !PT ;  /* 0xffff00001d247812 */ /* 0x040fe200078ec0ff */
[-C--:B------:R-:W-:Y:S01]  /*df70*/  FFMA.FTZ R5, R34, R30.reuse, -R35 ;  /* 0x0000001e22057223 */ /* 0x080fe20000010823 */
[----:B------:R-:W-:Y:S01]  /*df80*/  LOP3.LUT R6, R6, 0xffff0000, RZ, 0xc0, !PT ;  /* 0xffff000006067812 */ /* 0x000fe200078ec0ff */
[----:B------:R-:W-:Y:S01]  /*df90*/  IMAD.U32 R34, R29, 0x10000, RZ ;  /* 0x000100001d227824 */ /* 0x000fe200078e00ff */
[C---:B------:R-:W-:Y:S01]  /*dfa0*/  LOP3.LUT R32, R27.reuse, 0xffff0000, RZ, 0xc0, !PT ;  /* 0xffff00001b207812 */ /* 0x040fe200078ec0ff */
[----:B------:R-:W-:Y:S02]  /*dfb0*/  IMAD.U32 R0, R27, 0x10000, RZ ;  /* 0x000100001b007824 */ /* 0x000fe400078e00ff */
[----:B------:R-:W-:Y:S01]  /*dfc0*/  FFMA.FTZ R30, R38, R30, R31 ;  /* 0x0000001e261e7223 */ /* 0x000fe2000001001f */
[-C--:B------:R-:W-:Y:S01]  /*dfd0*/  FMUL.FTZ R31, R36, R7.reuse ;  /* 0x00000007241f7220 */ /* 0x080fe20000410000 */
[-C--:B------:R-:W-:Y:S01]  /*dfe0*/  FMUL.FTZ R27, R34, R6.reuse ;  /* 0x00000006221b7220 */ /* 0x080fe20000410000 */
[----:B------:R-:W-:Y:S01]  /*dff0*/  FMUL.FTZ R29, R0, R6 ;  /* 0x00000006001d7220 */ /* 0x000fe20000410000 */
[C---:B------:R-:W-:Y:S01]  /*e000*/  FMUL.FTZ R35, R32.reuse, R7 ;  /* 0x0000000720237220 */ /* 0x040fe20000410000 */
[----:B------:R-:W-:Y:S01]  /*e010*/  FFMA.FTZ R7, R32, R28, -R31 ;  /* 0x0000001c20077223 */ /* 0x000fe2000001081f */
[-C--:B------:R-:W-:Y:S01]  /*e020*/  FFMA.FTZ R6, R0, R26.reuse, -R27 ;  /* 0x0000001a00067223 */ /* 0x080fe2000001081b */
[----:B------:R-:W-:Y:S01]  /*e030*/  FFMA.FTZ R29, R34, R26, R29 ;  /* 0x0000001a221d7223 */ /* 0x000fe2000001001d */
[----:B------:R-:W-:Y:S01]  /*e040*/  FFMA.FTZ R28, R36, R28, R35 ;  /* 0x0000001c241c7223 */ /* 0x000fe20000010023 */
[----:B------:R-:W-:-:S02]  /*e050*/  F2FP.BF16.F32.PACK_AB R4, R33, R4 ;  /* 0x000000042104723e */ /* 0x000fc400000010ff */
[----:B------:R-:W-:Y:S02]  /*e060*/  F2FP.BF16.F32.PACK_AB R5, R30, R5 ;  /* 0x000000051e05723e */ /* 0x000fe400000010ff */
[----:B------:R-:W-:Y:S02]  /*e070*/  F2FP.BF16.F32.PACK_AB R6, R29, R6 ;  /* 0x000000061d06723e */ /* 0x000fe400000010ff */
[----:B------:R-:W-:-:S05]  /*e080*/  F2FP.BF16.F32.PACK_AB R7, R28, R7 ;  /* 0x000000071c07723e */ /* 0x000fca00000010ff */
[----:B------:R0:W-:Y:S02]  /*e090*/  STS.128 [R3+0x3000], R4 ;  /* 0x0030000403007388 */ /* 0x0001e40000000c00 */
.L_x_614:
[----:B------:R-:W-:Y:S05]  /*e0a0*/  BSYNC B1 ;  /* 0x0000000000017941 */ /* 0x000fea0003800000 */
.L_x_613:
[----:B------:R-:W-:Y:S04]  /*e0b0*/  BSSY B1, `(.L_x_615) ;  /* 0x0000028000017945 */ /* 0x000fe80003800000 */
[----:B------:R-:W-:Y:S05]  /*e0c0*/  @P1 BRA `(.L_x_616) ;  /* 0x0000000000981947 */ /* 0x000fea0003800000 */
[----:B0-----:R-:W0:Y:S01]  /*e0d0*/  LDS.128 R4, [R3+0x7000] ;  /* 0x0070000003047984 */ /* 0x001e220000000c00 */
        /* <DEDUP_REMOVED lines=19> */
[----:B------:R-:W-:Y:S01]  /*e210*/  IMAD.U32 R0, R21, 0x10000, RZ ;  /* 0x0001000015007824 */ /* 0x000fe200078e00ff */
[----:B------:R-:W-:Y:S01]  /*e220*/  LOP3.LUT R6, R6, 0xffff0000, RZ, 0xc0, !PT ;  /* 0xffff000006067812 */ /* 0x000fe200078ec0ff */
[----:B------:R-:W-:Y:S01]  /*e230*/  FFMA.FTZ R26, R34, R26, R27 ;  /* 0x0000001a221a7223 */ /* 0x000fe2000001001b */
[----:B------:R-:W-:Y:S01]  /*e240*/  SHF.L.U32 R30, R25, 0x10, RZ ;  /* 0x00000010191e7819 */ /* 0x000fe200000006ff */
[----:B------:R-:W-:Y:S01]  /*e250*/  FMUL.FTZ R27, R32, R7 ;  /* 0x00000007201b7220 */ /* 0x000fe20000410000 */
[----:B------:R-:W-:Y:S01]  /*e260*/  LOP3.LUT R28, R21, 0xffff0000, RZ, 0xc0, !PT ;  /* 0xffff0000151c7812 */ /* 0x000fe200078ec0ff */
[----:B------:R-:W-:Y:S01]  /*e270*/  FMUL.FTZ R25, R0, R6 ;  /* 0x0000000600197220 */ /* 0x000fe20000410000 */
[----:B------:R-:W-:Y:S01]  /*e280*/  F2FP.BF16.F32.PACK_AB R4, R29, R4 ;  /* 0x000000041d04723e */ /* 0x000fe200000010ff */
[----:B------:R-:W-:Y:S01]  /*e290*/  FMUL.FTZ R21, R30, R6 ;  /* 0x000000061e157220 */ /* 0x000fe20000410000 */
[----:B------:R-:W-:Y:S01]  /*e2a0*/  F2FP.BF16.F32.PACK_AB R5, R26, R5 ;  /* 0x000000051a05723e */ /* 0x000fe200000010ff */
[C---:B------:R-:W-:Y:S01]  /*e2b0*/  FMUL.FTZ R31, R28.reuse, R7 ;  /* 0x000000071c1f7220 */ /* 0x040fe20000410000 */
[----:B------:R-:W-:Y:S01]  /*e2c0*/  FFMA.FTZ R7, R28, R24, -R27 ;  /* 0x000000181c077223 */ /* 0x000fe2000001081b */
[-C--:B------:R-:W-:Y:S01]  /*e2d0*/  FFMA.FTZ R6, R0, R20.reuse, -R21 ;  /* 0x0000001400067223 */ /* 0x080fe20000010815 */
[----:B------:R-:W-:Y:S01]  /*e2e0*/  FFMA.FTZ R25, R30, R20, R25 ;  /* 0x000000141e197223 */ /* 0x000fe20000010019 */
[----:B------:R-:W-:-:S04]  /*e2f0*/  FFMA.FTZ R24, R32, R24, R31 ;  /* 0x0000001820187223 */ /* 0x000fc8000001001f */
[----:B------:R-:W-:Y:S02]  /*e300*/  F2FP.BF16.F32.PACK_AB R6, R25, R6 ;  /* 0x000000061906723e */ /* 0x000fe400000010ff */
[----:B------:R-:W-:-:S05]  /*e310*/  F2FP.BF16.F32.PACK_AB R7, R24, R7 ;  /* 0x000000071807723e */ /* 0x000fca00000010ff */
[----:B------:R1:W-:Y:S02]  /*e320*/  STS.128 [R3+0x7000], R4 ;  /* 0x0070000403007388 */ /* 0x0003e40000000c00 */
.L_x_616:
[----:B------:R-:W-:Y:S05]  /*e330*/  BSYNC B1 ;  /* 0x0000000000017941 */ /* 0x000fea0003800000 */
.L_x_615:
[----:B------:R-:W-:Y:S04]  /*e340*/  BSSY B1, `(.L_x_617) ;  /* 0x0000028000017945 */ /* 0x000fe80003800000 */
[----:B------:R-:W-:Y:S05]  /*e350*/  @P2 BRA `(.L_x_618) ;  /* 0x0000000000982947 */ /* 0x000fea0003800000 */
[----:B01----:R-:W0:Y:S01]  /*e360*/  LDS.128 R4, [R3+0xb000] ;  /* 0x00b0000003047984 */ /* 0x003e220000000c00 */
        /* <DEDUP_REMOVED lines=37> */
.L_x_618:
[----:B------:R-:W-:Y:S05]  /*e5c0*/  BSYNC B1 ;  /* 0x0000000000017941 */ /* 0x000fea0003800000 */
.L_x_617:
[----:B------:R-:W-:Y:S05]  /*e5d0*/  @P3 BRA `(.L_x_612) ;  /* 0x00000038001c3947 */ /* 0x000fea0003800000 */
[----:B012---:R-:W0:Y:S01]  /*e5e0*/  LDS.128 R4, [R3+0xf000] ;  /* 0x00f0000003047984 */ /* 0x007e220000000c00 */
        /* <DEDUP_REMOVED lines=36> */
[----:B------:R3:W-:Y:S01]  /*e830*/  STS.128 [R3+0xf000], R4 ;  /* 0x00f0000403007388 */ /* 0x0007e20000000c00 */
[----:B------:R-:W-:Y:S05]  /*e840*/  BRA `(.L_x_612) ;  /* 0x0000003400807947 */ /* 0x000fea0003800000 */
.L_x_579:
        /* <DEDUP_REMOVED lines=27> */
.L_x_620:
[----:B------:R-:W-:Y:S05]  /*ea00*/  BSYNC B1 ;  /* 0x0000000000017941 */ /* 0x000fea0003800000 */
.L_x_619:
[----:B------:R-:W2:Y:S01]  /*ea10*/  LDL R54, [R1+0x70] ;  /* 0x0000700001367983 */ /* 0x000ea20000100800 */
[----:B------:R-:W-:Y:S01]  /*ea20*/  UMOV UR4, 0xffffffff ;  /* 0xffffffff00047882 */ /* 0x000fe20000000000 */
[----:B-----5:R-:W-:Y:S01]  /*ea30*/  IMAD.MOV.U32 R33, RZ, RZ, R6 ;  /* 0x000000ffff217224 */ /* 0x020fe200078e0006 */
[----:B------:R-:W-:Y:S01]  /*ea40*/  SHF.R.U64 R52, R6, 0x10, R7 ;  /* 0x0000001006347819 */ /* 0x000fe20000001207 */
[----:B------:R-:W-:Y:S01]  /*ea50*/  IMAD.MOV.U32 R39, RZ, RZ, R24 ;  /* 0x000000ffff277224 */ /* 0x000fe200078e0018 */
[--C-:B------:R-:W-:Y:S01]  /*ea60*/  SHF.R.U64 R47, R24, 0x10, R25.reuse ;  /* 0x00000010182f7819 */ /* 0x100fe20000001219 */
[----:B------:R-:W-:Y:S01]  /*ea70*/  IMAD.MOV.U32 R6, RZ, RZ, R8 ;  /* 0x000000ffff067224 */ /* 0x000fe200078e0008 */
[--C-:B------:R-:W-:Y:S01]  /*ea80*/  SHF.R.U32.HI R48, RZ, 0x10, R25.reuse ;  /* 0x00000010ff307819 */ /* 0x100fe20000011619 */
[----:B------:R-:W-:Y:S01]  /*ea90*/  IMAD.MOV.U32 R40, RZ, RZ, R25 ;  /* 0x000000ffff287224 */ /* 0x000fe200078e0019 */
[----:B------:R-:W-:Y:S01]  /*eaa0*/  SHF.R.U64 R50, R4, 0x10, R5 ;  /* 0x0000001004327819 */ /* 0x000fe20000001205 */
[----:B------:R-:W-:Y:S01]  /*eab0*/  IMAD.MOV.U32 R41, RZ, RZ, R26 ;  /* 0x000000ffff297224 */ /* 0x000fe200078e001a */
[----:B------:R-:W-:Y:S01]  /*eac0*/  SHF.R.U64 R8, R8, 0x10, R9 ;  /* 0x0000001008087819 */ /* 0x000fe20000001209 */
[----:B------:R-:W-:Y:S01]  /*ead0*/  IMAD.MOV.U32 R20, RZ, RZ, R4 ;  /* 0x000000ffff147224 */ /* 0x000fe200078e0004 */
[----:B0-----:R-:W-:Y:S01]  /*eae0*/  MOV R35, R12 ;  /* 0x0000000c00237202 */ /* 0x001fe20000000f00 */
        /* <DEDUP_REMOVED lines=11> */
[--C-:B------:R-:W-:Y:S01]  /*eba0*/  SHF.R.U32.HI R49, RZ, 0x10, R27.reuse ;  /* 0x00000010ff317819 */ /* 0x100fe2000001161b */
[----:B------:R-:W-:Y:S01]  /*ebb0*/  IMAD.MOV.U32 R42, RZ, RZ, R27 ;  /* 0x000000ffff2a7224 */ /* 0x000fe200078e001b */
[--C-:B------:R-:W-:Y:S01]  /*ebc0*/  SHF.R.U32.HI R51, RZ, 0x10, R5.reuse ;  /* 0x00000010ff337819 */ /* 0x100fe20000011605 */
[----:B------:R-:W-:Y:S01]  /*ebd0*/  IMAD.MOV.U32 R32, RZ, RZ, R5 ;  /* 0x000000ffff207224 */ /* 0x000fe200078e0005 */
[----:B------:R-:W-:Y:S01]  /*ebe0*/  SHF.R.U32.HI R7, RZ, 0x10, R7 ;  /* 0x00000010ff077819 */ /* 0x000fe20000011607 */
[----:B------:R-:W-:Y:S01]  /*ebf0*/  IMAD.MOV.U32 R25, RZ, RZ, R11 ;  /* 0x000000ffff197224 */ /* 0x000fe200078e000b */
[----:B------:R-:W-:-:S02]  /*ec00*/  SHF.R.U32.HI R9, RZ, 0x10, R9 ;  /* 0x00000010ff097819 */ /* 0x000fc40000011609 */
[--C-:B------:R-:W-:Y:S02]  /*ec10*/  SHF.R.U64 R10, R10, 0x10, R11.reuse ;  /* 0x000000100a0a7819 */ /* 0x100fe4000000120b */
[----:B------:R-:W-:Y:S02]  /*ec20*/  SHF.R.U32.HI R53, RZ, 0x10, R11 ;  /* 0x00000010ff357819 */ /* 0x000fe4000001160b */
[----:B--2---:R-:W-:Y:S01]  /*ec30*/  LEA.HI R4, R54, R54, RZ, 0x1 ;  /* 0x0000003636047211 */ /* 0x004fe200078f08ff */
[----:B------:R-:W-:Y:S06]  /*ec40*/  BRA.DIV UR4, `(.L_x_621) ;  /* 0x0000016e04947947 */ /* 0x000fec000b800000 */
.L_x_805:
[----:B------:R-:W-:Y:S01]  /*ec50*/  UMOV UR4, 0xffffffff ;  /* 0xffffffff00047882 */ /* 0x000fe20000000000 */
[----:B------:R-:W-:Y:S02]  /*ec60*/  LOP3.LUT R4, R4, 0xfffffffe, RZ, 0xc0, !PT ;  /* 0xfffffffe04047812 */ /* 0x000fe400078ec0ff */
[----:B------:R-:W-:Y:S05]  /*ec70*/  BRA.DIV UR4, `(.L_x_622) ;  /* 0x0000016e04b07947 */ /* 0x000fea000b800000 */
.L_x_808:
[----:B------:R-:W-:Y:S01]  /*ec80*/  UMOV UR4, 0xffffffff ;  /* 0xffffffff00047882 */ /* 0x000fe20000000000 */
[----:B------:R-:W-:Y:S02]  /*ec90*/  IMAD.IADD R4, R54, 0x1, -R4 ;  /* 0x0000000136047824 */ /* 0x000fe400078e0a04 */
[----:B------:R-:W-:Y:S05]  /*eca0*/  BRA.DIV UR4, `(.L_x_623) ;  /* 0x0000016e04cc7947 */ /* 0x000fea000b800000 */
.L_x_811:
[----:B------:R-:W-:Y:S01]  /*ecb0*/  UMOV UR4, 0xffffffff ;  /* 0xffffffff00047882 */ /* 0x000fe20000000000 */
[----:B------:R-:W-:Y:S02]  /*ecc0*/  SHF.L.U32 R5, R4, 0x1f, RZ ;  /* 0x0000001f04057819 */ /* 0x000fe400000006ff */
[----:B------:R-:W-:Y:S05]  /*ecd0*/  BRA.DIV UR4, `(.L_x_624) ;  /* 0x0000016e04e87947 */ /* 0x000fea000b800000 */
.L_x_814:
[----:B------:R-:W0:Y:S01]  /*ece0*/  SYNCS.PHASECHK.TRANS64.TRYWAIT P0, [R16+URZ+0x38800], R5 ;  /* 0x03880005100075a7 */ /* 0x000e22000800017f */
[----:B------:R-:W-:Y:S01]  /*ecf0*/  PRMT R28, R36, 0x5410, R44 ;  /* 0x00005410241c7816 */ /* 0x000fe2000000002c */
[----:B------:R-:W-:Y:S01]  /*ed00*/  BSSY B1, `(.L_x_625) ;  /* 0x0000013000017945 */ /* 0x000fe20003800000 */
[----:B------:R-:W-:Y:S02]  /*ed10*/  SHF.R.S32.HI R36, RZ, 0x1f, R213 ;  /* 0x0000001fff247819 */ /* 0x000fe400000114d5 */
        /* <DEDUP_REMOVED lines=15> */
[----:B------:R-:W-:Y:S01]  /*ee10*/  LEA.HI R38, R36, R213, RZ, 0x3 ;  /* 0x000000d524267211 */ /* 0x000fe200078f18ff */
[----:B0-----:R-:W-:Y:S06]  /*ee20*/  @!P0 BRA `(.L_x_626) ;  /* 0x0000016c00bc8947 */ /* 0x001fec0003800000 */
.L_x_815:
[----:B------:R-:W-:Y:S05]  /*ee30*/  BSYNC B1 ;  /* 0x0000000000017941 */ /* 0x000fea0003800000 */
.L_x_625:
[----:B------:R-:W-:Y:S01]  /*ee40*/  BSSY B1, `(.L_x_627) ;  /* 0x00000be000017945 */ /* 0x000fe20003800000 */
[----:B------:R-:W-:-:S03]  /*ee50*/  SHF.R.S32.HI R26, RZ, 0x3, R38 ;  /* 0x00000003ff1a7819 */ /* 0x000fc60000011426 */
[----:B------:R-:W-:Y:S05]  /*ee60*/  @P1 BRA `(.L_x_628) ;  /* 0x0000000800ec1947 */ /* 0x000fea0003800000 */
[----:B------:R-:W1:Y:S01]  /*ee70*/  LDC R57, c[0x0][0x3d4] ;  /* 0x0000f500ff397b82 */ /* 0x000e620000000800 */
[----:B------:R-:W-:Y:S01]  /*ee80*/  BSSY B2, `(.L_x_629) ;  /* 0x000005a000027945 */ /* 0x000fe20003800000 */
[-C--:B-1----:R-:W-:Y:S02]  /*ee90*/  ISETP.GE.AND P0, PT, R212, R57.reuse, PT ;  /* 0x00000039d400720c */ /* 0x082fe40003f06270 */
[----:B------:R-:W-:-:S11]  /*eea0*/  ISETP.GE.AND P1, PT, R213, R57, PT ;  /* 0x00000039d500720c */ /* 0x000fd60003f26270 */
[----:B------:R-:W-:Y:S05]  /*eeb0*/  @P0 BRA `(.L_x_630) ;  /* 0x0000000400580947 */ /* 0x000fea0003800000 */
[----:B------:R-:W-:Y:S01]  /*eec0*/  LEA.HI R4, R57, R220, RZ, 0x1d ;  /* 0x000000dc39047211 */ /* 0x000fe200078fe8ff */
[C---:B------:R-:W-:Y:S01]  /*eed0*/  IMAD.U32 R48, R31.reuse, 0x10000, RZ ;  /* 0x000100001f307824 */ /* 0x040fe200078e00ff */
[----:B------:R-:W-:Y:S01]  /*eee0*/  LOP3.LUT R49, R31, 0xffff0000, RZ, 0xc0, !PT ;  /* 0xffff00001f317812 */ /* 0x000fe200078ec0ff */
[C---:B------:R-:W-:Y:S01]  /*eef0*/  IMAD.U32 R46, R27.reuse, 0x10000, RZ ;  /* 0x000100001b2e7824 */ /* 0x040fe200078e00ff */
[----:B0-----:R-:W-:Y:S01]  /*ef00*/  SHF.R.S32.HI R5, RZ, 0x1f, R4 ;  /* 0x0000001fff057819 */ /* 0x001fe20000011404 */
[----:B------:R-:W-:Y:S01]  /*ef10*/  IMAD.SHL.U32 R6, R4, 0x8, RZ ;  /* 0x0000000804067824 */ /* 0x000fe200078e00ff */
[----:B------:R-:W-:Y:S02]  /*ef20*/  LOP3.LUT R47, R27, 0xffff0000, RZ, 0xc0, !PT ;  /* 0xffff00001b2f7812 */ /* 0x000fe400078ec0ff */
[----:B------:R-:W-:Y:S02]  /*ef30*/  LEA.HI R4, R5, R4, RZ, 0x3 ;  /* 0x0000000405047211 */ /* 0x000fe400078f18ff */
[----:B------:R-:W-:-:S02]  /*ef40*/  LOP3.LUT R5, R235, 0x38, R6, 0xf8, !PT ;  /* 0x00000038eb057812 */ /* 0x000fc400078ef806 */
[----:B------:R-:W-:Y:S02]  /*ef50*/  SHF.L.U32 R4, R4, 0xa, RZ ;  /* 0x0000000a04047819 */ /* 0x000fe400000006ff */
[----:B------:R-:W-:Y:S02]  /*ef60*/  LOP3.LUT R5, R5, R236, RZ, 0x3c, !PT ;  /* 0x000000ec05057212 */ /* 0x000fe400078e3cff */
[----:B------:R-:W-:-:S04]  /*ef70*/  LOP3.LUT R4, R4, 0x7fffe000, RZ, 0xc0, !PT ;  /* 0x7fffe00004047812 */ /* 0x000fc800078ec0ff */
[----:B------:R-:W-:Y:S02]  /*ef80*/  IADD3 R9, R5, R4, R237 ;  /* 0x0000000405097210 */ /* 0x000fe40007ffe0ed */
[----:B------:R-:W0:Y:S03]  /*ef90*/  LDS.128 R4, [R3] ;  /* 0x0000000003047984 */ /* 0x000e260000000c00 */
[----:B------:R-:W-:-:S05]  /*efa0*/  IMAD R35, R9, 0x2, R16 ;  /* 0x0000000209237824 */ /* 0x000fca00078e0210 */
[----:B------:R-:W1:Y:S01]  /*efb0*/  LDS.128 R8, [R35+0x14400] ;  /* 0x0144000023087984 */ /* 0x000e620000000c00 */
[C---:B0-----:R-:W-:Y:S01]  /*efc0*/  IMAD.U32 R37, R4.reuse, 0x10000, RZ ;  /* 0x0001000004257824 */ /* 0x041fe200078e00ff */
[----:B------:R-:W-:Y:S01]  /*efd0*/  LOP3.LUT R4, R4, 0xffff0000, RZ, 0xc0, !PT ;  /* 0xffff000004047812 */ /* 0x000fe200078ec0ff */
[C---:B------:R-:W-:Y:S01]  /*efe0*/  IMAD.U32 R39, R5.reuse, 0x10000, RZ ;  /* 0x0001000005277824 */ /* 0x040fe200078e00ff */
[----:B------:R-:W-:Y:S01]  /*eff0*/  LOP3.LUT R5, R5, 0xffff0000, RZ, 0xc0, !PT ;  /* 0xffff000005057812 */ /* 0x000fe200078ec0ff */
[C---:B------:R-:W-:Y:S01]  /*f000*/  IMAD.U32 R40, R6.reuse, 0x10000, RZ ;  /* 0x0001000006287824 */ /* 0x040fe200078e00ff */
[----:B------:R-:W-:Y:S01]  /*f010*/  LOP3.LUT R6, R6, 0xffff0000, RZ, 0xc0, !PT ;  /* 0xffff000006067812 */ /* 0x000fe200078ec0ff */
[C---:B------:R-:W-:Y:S01]  /*f020*/  IMAD.U32 R41, R7.reuse, 0x10000, RZ ;  /* 0x0001000007297824 */ /* 0x040fe200078e00ff */
[----:B------:R-:W-:Y:S01]  /*f030*/  LOP3.LUT R7, R7, 0xffff0000, RZ, 0xc0, !PT ;  /* 0xffff000007077812 */ /* 0x000fe200078ec0ff */
[C---:B-1----:R-:W-:Y:S01]  /*f040*/  IMAD.U32 R42, R8.reuse, 0x10000, RZ ;  /* 0x00010000082a7824 */ /* 0x042fe200078e00ff */
[----:B------:R-:W-:Y:S01]  /*f050*/  LOP3.LUT R8, R8, 0xffff0000, RZ, 0xc0, !PT ;  /* 0xffff000008087812 */ /* 0x000fe200078ec0ff */
[C---:B------:R-:W-:Y:S01]  /*f060*/  IMAD.U32 R43, R9.reuse, 0x10000, RZ ;  /* 0x00010000092b7824 */ /* 0x040fe200078e00ff */
[----:B------:R-:W-:Y:S01]  /*f070*/  LOP3.LUT R9, R9, 0xffff0000, RZ, 0xc0, !PT ;  /* 0xffff000009097812 */ /* 0x000fe200078ec0ff */
[C---:B------:R-:W-:Y:S01]  /*f080*/  FMUL.FTZ R50, R42.reuse, R48 ;  /* 0x000000302a327220 */ /* 0x040fe20000410000 */
[----:B------:R-:W-:Y:S01]  /*f090*/  FMUL.FTZ R42, R42, R46 ;  /* 0x0000002e2a2a7220 */ /* 0x000fe20000410000 */
[----:B------:R-:W-:Y:S01]  /*f0a0*/  FMUL.FTZ R51, R8, R49 ;  /* 0x0000003108337220 */ /* 0x000fe20000410000 */
[----:B------:R-:W-:-:S02]  /*f0b0*/  IMAD.U32 R44, R10, 0x10000, RZ ;  /* 0x000100000a2c7824 */ /* 0x000fc400078e00ff */
[C---:B------:R-:W-:Y:S01]  /*f0c0*/  FFMA.FTZ R50, R37.reuse, R46, -R50 ;  /* 0x0000002e25327223 */ /* 0x040fe20000010832 */
[----:B------:R-:W-:Y:S02]  /*f0d0*/  IMAD.U32 R46, R32, 0x10000, RZ ;  /* 0x00010000202e7824 */ /* 0x000fe400078e00ff */
[----:B------:R-:W-:Y:S01]  /*f0e0*/  FFMA.FTZ R48, R37, R48, R42 ;  /* 0x0000003025307223 */ /* 0x000fe2000001002a */
[----:B------:R-:W-:Y:S02]  /*f0f0*/  IMAD.U32 R42, R28, 0x10000, RZ ;  /* 0x000100001c2a7824 */ /* 0x000fe400078e00ff */
[-C--:B------:R-:W-:Y:S01]  /*f100*/  FMUL.FTZ R37, R8, R47.reuse ;  /* 0x0000002f08257220 */ /* 0x080fe20000410000 */
[C---:B------:R-:W-:Y:S01]  /*f110*/  FMUL.FTZ R8, R43.reuse, R46 ;  /* 0x0000002e2b087220 */ /* 0x040fe20000410000 */
[----:B------:R-:W-:Y:S01]  /*f120*/  FFMA.FTZ R51, R4, R47, -R51 ;  /* 0x0000002f04337223 */ /* 0x000fe20000010833 */
[----:B------:R-:W-:Y:S01]  /*f130*/  FMUL.FTZ R43, R43, R42 ;  /* 0x0000002a2b2b7220 */ /* 0x000fe20000410000 */
[----:B------:R-:W-:-:S02]  /*f140*/  IMAD.U32 R47, R33, 0x10000, RZ ;  /* 0x00010000212f7824 */ /* 0x000fc400078e00ff */
[----:B------:R-:W-:Y:S01]  /*f150*/  FFMA.FTZ R49, R4, R49, R37 ;  /* 0x0000003104317223 */ /* 0x000fe20000010025 */
[----:B------:R-:W-:Y:S01]  /*f160*/  LOP3.LUT R10, R10, 0xffff0000, RZ, 0xc0, !PT ;  /* 0xffff00000a0a7812 */ /* 0x000fe200078ec0ff */
[C---:B------:R-:W-:Y:S01]  /*f170*/  FFMA.FTZ R46, R39.reuse, R46, R43 ;  /* 0x0000002e272e7223 */ /* 0x040fe2000001002b */
[----:B------:R-:W-:Y:S01]  /*f180*/  FFMA.FTZ R52, R39, R42, -R8 ;  /* 0x0000002a27347223 */ /* 0x000fe20000010808 */
[----:B------:R-:W-:Y:S02]  /*f190*/  IMAD.U32 R37, R29, 0x10000, RZ ;  /* 0x000100001d257824 */ /* 0x000fe400078e00ff */
[----:B------:R-:W-:Y:S01]  /*f1a0*/  FMUL.FTZ R53, R44, R47 ;  /* 0x0000002f2c357220 */ /* 0x000fe20000410000 */
[----:B------:R-:W-:Y:S01]  /*f1b0*/  LOP3.LUT R43, R33, 0xffff0000, RZ, 0xc0, !PT ;  /* 0xffff0000212b7812 */ /* 0x000fe200078ec0ff */
[----:B------:R-:W-:Y:S01]  /*f1c0*/  IMAD.U32 R45, R11, 0x10000, RZ ;  /* 0x000100000b2d7824 */ /* 0x000fe200078e00ff */
[----:B------:R-:W-:Y:S01]  /*f1d0*/  LOP3.LUT R39, R29, 0xffff0000, RZ, 0xc0, !PT ;  /* 0xffff00001d277812 */ /* 0x000fe200078ec0ff */
[----:B------:R-:W-:-:S02]  /*f1e0*/  IMAD.U32 R42, R34, 0x10000, RZ ;  /* 0x00010000222a7824 */ /* 0x000fc400078e00ff */
[-C--:B------:R-:W-:Y:S01]  /*f1f0*/  FMUL.FTZ R55, R44, R37.reuse ;  /* 0x000000252c377220 */ /* 0x080fe20000410000 */
[----:B------:R-:W-:Y:S01]  /*f200*/  FFMA.FTZ R53, R40, R37, -R53 ;  /* 0x0000002528357223 */ /* 0x000fe20000010835 */
[----:B------:R-:W-:Y:S01]  /*f210*/  FMUL.FTZ R37, R10, R43 ;  /* 0x0000002b0a257220 */ /* 0x000fe20000410000 */
[----:B------:R-:W-:Y:S02]  /*f220*/  IMAD.U32 R4, R30, 0x10000, RZ ;  /* 0x000100001e047824 */ /* 0x000fe400078e00ff */
[-C--:B------:R-:W-:Y:S01]  /*f230*/  FMUL.FTZ R10, R10, R39.reuse ;  /* 0x000000270a0a7220 */ /* 0x080fe20000410000 */
[----:B------:R-:W-:Y:S01]  /*f240*/  FMUL.FTZ R8, R45, R42 ;  /* 0x0000002a2d087220 */ /* 0x000fe20000410000 */
[----:B------:R-:W-:Y:S01]  /*f250*/  FFMA.FTZ R44, R6, R39, -R37 ;  /* 0x00000027062c7223 */ /* 0x000fe20000010825 */
[----:B------:R-:W-:Y:S01]  /*f260*/  FFMA.FTZ R55, R40, R47, R55 ;  /* 0x0000002f28377223 */ /* 0x000fe20000010037 */
[----:B------:R-:W-:Y:S01]  /*f270*/  FFMA.FTZ R54, R6, R43, R10 ;  /* 0x0000002b06367223 */ /* 0x000fe2000001000a */
[-C--:B------:R-:W-:Y:S01]  /*f280*/  FFMA.FTZ R39, R41, R4.reuse, -R8 ;  /* 0x0000000429277223 */ /* 0x080fe20000010808 */
[----:B------:R-:W-:Y:S01]  /*f290*/  LOP3.LUT R11, R11, 0xffff0000, RZ, 0xc0, !PT ;  /* 0xffff00000b0b7812 */ /* 0x000fe200078ec0ff */
[----:B------:R-:W-:Y:S01]  /*f2a0*/  FMUL.FTZ R40, R45, R4 ;  /* 0x000000042d287220 */ /* 0x000fe20000410000 */
[----:B------:R-:W-:-:S02]  /*f2b0*/  LOP3.LUT R8, R32, 0xffff0000, RZ, 0xc0, !PT ;  /* 0xffff000020087812 */ /* 0x000fc400078ec0ff */
[----:B------:R-:W-:Y:S01]  /*f2c0*/  LOP3.LUT R10, R34, 0xffff0000, RZ, 0xc0, !PT ;  /* 0xffff0000220a7812 */ /* 0x000fe200078ec0ff */
[----:B------:R-:W-:Y:S01]  /*f2d0*/  FFMA.FTZ R41, R41, R42, R40 ;  /* 0x0000002a29297223 */ /* 0x000fe20000010028 */
[----:B------:R-:W-:Y:S01]  /*f2e0*/  LOP3.LUT R4, R28, 0xffff0000, RZ, 0xc0, !PT ;  /* 0xffff00001c047812 */ /* 0x000fe200078ec0ff */
[----:B------:R-:W-:Y:S01]  /*f2f0*/  FMUL.FTZ R40, R9, R8 ;  /* 0x0000000809287220 */ /* 0x000fe20000410000 */
[----:B------:R-:W-:Y:S01]  /*f300*/  LOP3.LUT R6, R30, 0xffff0000, RZ, 0xc0, !PT ;  /* 0xffff00001e067812 */ /* 0x000fe200078ec0ff */
[----:B------:R-:W-:Y:S02]  /*f310*/  FMUL.FTZ R42, R11, R10 ;  /* 0x0000000a0b2a7220 */ /* 0x000fe40000410000 */
[-C--:B------:R-:W-:Y:S01]  /*f320*/  FMUL.FTZ R37, R9, R4.reuse ;  /* 0x0000000409257220 */ /* 0x080fe20000410000 */
[----:B------:R-:W-:Y:S01]  /*f330*/  FFMA.FTZ R9, R5, R4, -R40 ;  /* 0x0000000405097223 */ /* 0x000fe20000010828 */
[-C--:B------:R-:W-:Y:S01]  /*f340*/  FMUL.FTZ R11, R11, R6.reuse ;  /* 0x000000060b0b7220 */ /* 0x080fe20000410000 */
[----:B------:R-:W-:Y:S01]  /*f350*/  FFMA.FTZ R42, R7, R6, -R42 ;  /* 0x00000006072a7223 */ /* 0x000fe2000001082a */
[----:B------:R-:W-:Y:S01]  /*f360*/  FFMA.FTZ R37, R5, R8, R37 ;  /* 0x0000000805257223 */ /* 0x000fe20000010025 */
[----:B------:R-:W-:Y:S01]  /*f370*/  F2FP.BF16.F32.PACK_AB R6, R44, R53 ;  /* 0x000000352c06723e */ /* 0x000fe200000010ff */
[----:B------:R-:W-:Y:S01]  /*f380*/  FFMA.FTZ R40, R7, R10, R11 ;  /* 0x0000000a07287223 */ /* 0x000fe2000001000b */
[----:B------:R-:W-:-:S02]  /*f390*/  F2FP.BF16.F32.PACK_AB R4, R51, R50 ;  /* 0x000000323304723e */ /* 0x000fc400000010ff */
[----:B------:R-:W-:Y:S02]  /*f3a0*/  F2FP.BF16.F32.PACK_AB R5, R9, R52 ;  /* 0x000000340905723e */ /* 0x000fe400000010ff */
[----:B------:R-:W-:Y:S02]  /*f3b0*/  F2FP.BF16.F32.PACK_AB R7, R42, R39 ;  /* 0x000000272a07723e */ /* 0x000fe400000010ff */
[----:B------:R-:W-:Y:S02]  /*f3c0*/  F2FP.BF16.F32.PACK_AB R10, R54, R55 ;  /* 0x00000037360a723e */ /* 0x000fe400000010ff */
[----:B------:R-:W-:Y:S01]  /*f3d0*/  F2FP.BF16.F32.PACK_AB R8, R49, R48 ;  /* 0x000000303108723e */ /* 0x000fe200000010ff */
[----:B------:R1:W-:Y:S01]  /*f3e0*/  STS.128 [R3], R4 ;  /* 0x0000000403007388 */ /* 0x0003e20000000c00 */
[----:B------:R-:W-:Y:S02]  /*f3f0*/  F2FP.BF16.F32.PACK_AB R9, R37, R46 ;  /* 0x0000002e2509723e */ /* 0x000fe400000010ff */
[----:B------:R-:W-:-:S05]  /*f400*/  F2FP.BF16.F32.PACK_AB R11, R40, R41 ;  /* 0x00000029280b723e */ /* 0x000fca00000010ff */
[----:B------:R1:W-:Y:S02]  /*f410*/  STS.128 [R35+0x14400], R8 ;  /* 0x0144000823007388 */ /* 0x0003e40000000c00 */
.L_x_630:
[----:B------:R-:W-:Y:S05]  /*f420*/  BSYNC B2 ;  /* 0x0000000000027941 */ /* 0x000fea0003800000 */
.L_x_629:
[----:B------:R-:W-:Y:S05]  /*f430*/  @P1 BRA `(.L_x_628) ;  /* 0x0000000400781947 */ /* 0x000fea0003800000 */
[----:B-1----:R-:W2:Y:S01]  /*f440*/  LDL R8, [R1+0x6c] ;  /* 0x00006c0001087983 */ /* 0x002ea20000100800 */
[----:B------:R-:W-:Y:S01]  /*f450*/  LEA.HI R3, R57, R26, RZ, 0x1d ;  /* 0x0000001a39037211 */ /* 0x000fe200078fe8ff */
[----:B------:R-:W-:Y:S01]  /*f460*/  IMAD.U32 R48, R20, 0x10000, RZ ;  /* 0x0001000014307824 */ /* 0x000fe200078e00ff */
[----:B0-----:R-:W-:Y:S01]  /*f470*/  LEA.HI R5, R36, R213, RZ, 0x6 ;  /* 0x000000d524057211 */ /* 0x001fe200078f30ff */
[----:B------:R-:W-:Y:S01]  /*f480*/  IMAD.U32 R46, R12, 0x10000, RZ ;  /* 0x000100000c2e7824 */ /* 0x000fe200078e00ff */
[----:B------:R-:W-:Y:S02]  /*f490*/  SHF.R.S32.HI R4, RZ, 0x1f, R3 ;  /* 0x0000001fff047819 */ /* 0x000fe40000011403 */
[----:B------:R-:W-:Y:S02]  /*f4a0*/  SHF.L.U32 R6, R5, 0x7, RZ ;  /* 0x0000000705067819 */ /* 0x000fe400000006ff */
[----:B------:R-:W-:Y:S01]  /*f4b0*/  LEA.HI R5, R4, R3, RZ, 0x3 ;  /* 0x0000000304057211 */ /* 0x000fe200078f18ff */
[----:B------:R-:W-:Y:S01]  /*f4c0*/  IMAD.SHL.U32 R4, R3, 0x8, RZ ;  /* 0x0000000803047824 */ /* 0x000fe200078e00ff */
[----:B------:R-:W-:-:S02]  /*f4d0*/  LOP3.LUT R7, R235, 0x38, R38, 0xf8, !PT ;  /* 0x00000038eb077812 */ /* 0x000fc400078ef826 */
[----:B------:R-:W-:Y:S01]  /*f4e0*/  LOP3.LUT R6, R6, 0xffffe000, RZ, 0xc0, !PT ;  /* 0xffffe00006067812 */ /* 0x000fe200078ec0ff */
[----:B------:R-:W-:Y:S01]  /*f4f0*/  IMAD.SHL.U32 R5, R5, 0x400, RZ ;  /* 0x0000040005057824 */ /* 0x000fe200078e00ff */
[----:B------:R-:W-:Y:S02]  /*f500*/  LOP3.LUT R3, R235, 0x38, R4, 0xf8, !PT ;  /* 0x00000038eb037812 */ /* 0x000fe400078ef804 */
[-C--:B------:R-:W-:Y:S02]  /*f510*/  LOP3.LUT R7, R7, R236.reuse, RZ, 0x3c, !PT ;  /* 0x000000ec07077212 */ /* 0x080fe400078e3cff */
[----:B------:R-:W-:Y:S02]  /*f520*/  LOP3.LUT R3, R3, R236, RZ, 0x3c, !PT ;  /* 0x000000ec03037212 */ /* 0x000fe400078e3cff */
[----:B------:R-:W-:Y:S02]  /*f530*/  LOP3.LUT R4, R5, 0x7fffe000, RZ, 0xc0, !PT ;  /* 0x7fffe00005047812 */ /* 0x000fe400078ec0ff */
[----:B------:R-:W-:-:S02]  /*f540*/  IADD3 R6, R7, R6, R237 ;  /* 0x0000000607067210 */ /* 0x000fc40007ffe0ed */
[----:B------:R-:W-:Y:S02]  /*f550*/  IADD3 R3, R3, R4, R237 ;  /* 0x0000000403037210 */ /* 0x000fe40007ffe0ed */
[----:B------:R-:W-:-:S03]  /*f560*/  LOP3.LUT R45, R20, 0xffff0000, RZ, 0xc0, !PT ;  /* 0xffff0000142d7812 */ /* 0x000fc600078ec0ff */
[----:B------:R-:W-:Y:S02]  /*f570*/  IMAD R3, R3, 0x2, R16 ;  /* 0x0000000203037824 */ /* 0x000fe400078e0210 */
[----:B--2---:R-:W-:-:S03]  /*f580*/  IMAD R51, R6, 0x2, R8 ;  /* 0x0000000206337824 */ /* 0x004fc600078e0208 */
[----:B------:R-:W0:Y:S04]  /*f590*/  LDS.128 R8, [R3+0x14400] ;  /* 0x0144000003087984 */ /* 0x000e280000000c00 */
[----:B------:R-:W1:Y:S01]  /*f5a0*/  LDS.128 R4, [R51] ;  /* 0x0000000033047984 */ /* 0x000e620000000c00 */
[C---:B0-----:R-:W-:Y:S01]  /*f5b0*/  IMAD.U32 R41, R8.reuse, 0x10000, RZ ;  /* 0x0001000008297824 */ /* 0x041fe200078e00ff */
[----:B------:R-:W-:Y:S01]  /*f5c0*/  LOP3.LUT R8, R8, 0xffff0000, RZ, 0xc0, !PT ;  /* 0xffff000008087812 */ /* 0x000fe200078ec0ff */
[C---:B------:R-:W-:Y:S01]  /*f5d0*/  IMAD.U32 R42, R9.reuse, 0x10000, RZ ;  /* 0x00010000092a7824 */ /* 0x040fe200078e00ff */
[----:B------:R-:W-:Y:S01]  /*f5e0*/  LOP3.LUT R9, R9, 0xffff0000, RZ, 0xc0, !PT ;  /* 0xffff000009097812 */ /* 0x000fe200078ec0ff */
[C---:B-1----:R-:W-:Y:S02]  /*f5f0*/  IMAD.U32 R35, R4.reuse, 0x10000, RZ ;  /* 0x0001000004237824 */ /* 0x042fe400078e00ff */
[C---:B------:R-:W-:Y:S01]  /*f600*/  FMUL.FTZ R50, R41.reuse, R48 ;  /* 0x0000003029327220 */ /* 0x040fe20000410000 */
[-C--:B------:R-:W-:Y:S01]  /*f610*/  FMUL.FTZ R52, R41, R46.reuse ;  /* 0x0000002e29347220 */ /* 0x080fe20000410000 */
[----:B------:R-:W-:Y:S01]  /*f620*/  LOP3.LUT R4, R4, 0xffff0000, RZ, 0xc0, !PT ;  /* 0xffff000004047812 */ /* 0x000fe200078ec0ff */
[----:B------:R-:W-:Y:S01]  /*f630*/  FMUL.FTZ R47, R8, R45 ;  /* 0x0000002d082f7220 */ /* 0x000fe20000410000 */
[----:B------:R-:W-:Y:S01]  /*f640*/  LOP3.LUT R41, R12, 0xffff0000, RZ, 0xc0, !PT ;  /* 0xffff00000c297812 */ /* 0x000fe200078ec0ff */
[C---:B------:R-:W-:Y:S01]  /*f650*/  FFMA.FTZ R50, R35.reuse, R46, -R50 ;  /* 0x0000002e23327223 */ /* 0x040fe20000010832 */
[----:B------:R-:W-:Y:S01]  /*f660*/  FFMA.FTZ R52, R35, R48, R52 ;  /* 0x0000003023347223 */ /* 0x000fe20000010034 */
[----:B------:R-:W-:-:S02]  /*f670*/  IMAD.U32 R35, R13, 0x10000, RZ ;  /* 0x000100000d237824 */ /* 0x000fc400078e00ff */
[----:B------:R-:W-:Y:S02]  /*f680*/  IMAD.U32 R46, R21, 0x10000, RZ ;  /* 0x00010000152e7824 */ /* 0x000fe400078e00ff */
[-C--:B------:R-:W-:Y:S01]  /*f690*/  FMUL.FTZ R49, R8, R41.reuse ;  /* 0x0000002908317220 */ /* 0x080fe20000410000 */
[----:B------:R-:W-:Y:S01]  /*f6a0*/  FFMA.FTZ R47, R4, R41, -R47 ;  /* 0x00000029042f7223 */ /* 0x000fe2000001082f */
[----:B------:R-:W-:Y:S02]  /*f6b0*/  IMAD.U32 R37, R5, 0x10000, RZ ;  /* 0x0001000005257824 */ /* 0x000fe400078e00ff */
[C---:B------:R-:W-:Y:S01]  /*f6c0*/  FMUL.FTZ R41, R42.reuse, R35 ;  /* 0x000000232a297220 */ /* 0x040fe20000410000 */
[-C--:B------:R-:W-:Y:S01]  /*f6d0*/  FMUL.FTZ R48, R42, R46.reuse ;  /* 0x0000002e2a307220 */ /* 0x080fe20000410000 */
[C---:B------:R-:W-:Y:S01]  /*f6e0*/  IMAD.U32 R43, R10.reuse, 0x10000, RZ ;  /* 0x000100000a2b7824 */ /* 0x040fe200078e00ff */
[----:B------:R-:W-:Y:S01]  /*f6f0*/  LOP3.LUT R10, R10, 0xffff0000, RZ, 0xc0, !PT ;  /* 0xffff00000a0a7812 */ /* 0x000fe200078ec0ff */
[C---:B------:R-:W-:Y:S01]  /*f700*/  FFMA.FTZ R46, R37.reuse, R46, R41 ;  /* 0x0000002e252e7223 */ /* 0x040fe20000010029 */
[----:B------:R-:W-:Y:S01]  /*f710*/  FFMA.FTZ R49, R4, R45, R49 ;  /* 0x0000002d04317223 */ /* 0x000fe20000010031 */
[----:B------:R-:W-:Y:S01]  /*f720*/  FFMA.FTZ R48, R37, R35, -R48 ;  /* 0x0000002325307223 */ /* 0x000fe20000010830 */
[C---:B------:R-:W-:Y:S01]  /*f730*/  LOP3.LUT R41, R24.reuse, 0xffff0000, RZ, 0xc0, !PT ;  /* 0xffff000018297812 */ /* 0x040fe200078ec0ff */
[----:B------:R-:W-:Y:S01]  /*f740*/  IMAD.U32 R8, R24, 0x10000, RZ ;  /* 0x0001000018087824 */ /* 0x000fe200078e00ff */
[----:B------:R-:W-:Y:S01]  /*f750*/  SHF.L.U32 R4, R14, 0x10, RZ ;  /* 0x000000100e047819 */ /* 0x000fe200000006ff */
[----:B------:R-:W-:Y:S01]  /*f760*/  IMAD.U32 R39, R6, 0x10000, RZ ;  /* 0x0001000006277824 */ /* 0x000fe200078e00ff */
[----:B------:R-:W-:Y:S01]  /*f770*/  LOP3.LUT R35, R14, 0xffff0000, RZ, 0xc0, !PT ;  /* 0xffff00000e237812 */ /* 0x000fe200078ec0ff */
[----:B------:R-:W-:Y:S01]  /*f780*/  FMUL.FTZ R45, R10, R41 ;  /* 0x000000290a2d7220 */ /* 0x000fe20000410000 */
[----:B------:R-:W-:Y:S01]  /*f790*/  LOP3.LUT R6, R6, 0xffff0000, RZ, 0xc0, !PT ;  /* 0xffff000006067812 */ /* 0x000fe200078ec0ff */
[C---:B------:R-:W-:Y:S01]  /*f7a0*/  FMUL.FTZ R42, R43.reuse, R8 ;  /* 0x000000082b2a7220 */ /* 0x040fe20000410000 */
[----:B------:R-:W-:Y:S01]  /*f7b0*/  FMUL.FTZ R54, R43, R4 ;  /* 0x000000042b367220 */ /* 0x000fe20000410000 */
[----:B------:R-:W-:Y:S01]  /*f7c0*/  FMUL.FTZ R10, R10, R35 ;  /* 0x000000230a0a7220 */ /* 0x000fe20000410000 */
[----:B------:R-:W-:-:S02]  /*f7d0*/  IMAD.U32 R44, R11, 0x10000, RZ ;  /* 0x000100000b2c7824 */ /* 0x000fc400078e00ff */
[----:B------:R-:W-:Y:S01]  /*f7e0*/  FFMA.FTZ R42, R39, R4, -R42 ;  /* 0x00000004272a7223 */ /* 0x000fe2000001082a */
[----:B------:R-:W-:Y:S02]  /*f7f0*/  IMAD.U32 R43, R25, 0x10000, RZ ;  /* 0x00010000192b7824 */ /* 0x000fe400078e00ff */
[----:B------:R-:W-:Y:S01]  /*f800*/  FFMA.FTZ R54, R39, R8, R54 ;  /* 0x0000000827367223 */ /* 0x000fe20000010036 */
[----:B------:R-:W-:Y:S02]  /*f810*/  IMAD.U32 R37, R15, 0x10000, RZ ;  /* 0x000100000f257824 */ /* 0x000fe400078e00ff */
[C---:B------:R-:W-:Y:S01]  /*f820*/  FFMA.FTZ R45, R6.reuse, R35, -R45 ;  /* 0x00000023062d7223 */ /* 0x040fe2000001082d */
[----:B------:R-:W-:Y:S01]  /*f830*/  FFMA.FTZ R41, R6, R41, R10 ;  /* 0x0000002906297223 */ /* 0x000fe2000001000a */
[----:B------:R-:W-:Y:S01]  /*f840*/  IMAD.U32 R40, R7, 0x10000, RZ ;  /* 0x0001000007287824 */ /* 0x000fe200078e00ff */
[----:B------:R-:W-:Y:S01]  /*f850*/  LOP3.LUT R11, R11, 0xffff0000, RZ, 0xc0, !PT ;  /* 0xffff00000b0b7812 */ /* 0x000fe200078ec0ff */
[C---:B------:R-:W-:Y:S01]  /*f860*/  FMUL.FTZ R39, R44.reuse, R43 ;  /* 0x0000002b2c277220 */ /* 0x040fe20000410000 */
[----:B------:R-:W-:Y:S01]  /*f870*/  FMUL.FTZ R35, R44, R37 ;  /* 0x000000252c237220 */ /* 0x000fe20000410000 */
[----:B------:R-:W-:-:S02]  /*f880*/  LOP3.LUT R8, R21, 0xffff0000, RZ, 0xc0, !PT ;  /* 0xffff000015087812 */ /* 0x000fc400078ec0ff */
[----:B------:R-:W-:Y:S01]  /*f890*/  LOP3.LUT R10, R25, 0xffff0000, RZ, 0xc0, !PT ;  /* 0xffff0000190a7812 */ /* 0x000fe200078ec0ff */
[C---:B------:R-:W-:Y:S01]  /*f8a0*/  FFMA.FTZ R39, R40.reuse, R37, -R39 ;  /* 0x0000002528277223 */ /* 0x040fe20000010827 */
[----:B------:R-:W-:Y:S01]  /*f8b0*/  LOP3.LUT R4, R13, 0xffff0000, RZ, 0xc0, !PT ;  /* 0xffff00000d047812 */ /* 0x000fe200078ec0ff */
[----:B------:R-:W-:Y:S01]  /*f8c0*/  FFMA.FTZ R43, R40, R43, R35 ;  /* 0x0000002b282b7223 */ /* 0x000fe20000010023 */
[----:B------:R-:W-:Y:S01]  /*f8d0*/  LOP3.LUT R6, R15, 0xffff0000, RZ, 0xc0, !PT ;  /* 0xffff00000f067812 */ /* 0x000fe200078ec0ff */
[----:B------:R-:W-:Y:S01]  /*f8e0*/  FMUL.FTZ R40, R9, R8 ;  /* 0x0000000809287220 */ /* 0x000fe20000410000 */
[----:B------:R-:W-:Y:S01]  /*f8f0*/  LOP3.LUT R5, R5, 0xffff0000, RZ, 0xc0, !PT ;  /* 0xffff000005057812 */ /* 0x000fe200078ec0ff */
[----:B------:R-:W-:Y:S01]  /*f900*/  FMUL.FTZ R44, R11, R10 ;  /* 0x0000000a0b2c7220 */ /* 0x000fe20000410000 */
[----:B------:R-:W-:Y:S01]  /*f910*/  LOP3.LUT R7, R7, 0xffff0000, RZ, 0xc0, !PT ;  /* 0xffff000007077812 */ /* 0x000fe200078ec0ff */
[----:B------:R-:W-:Y:S01]  /*f920*/  FMUL.FTZ R35, R9, R4 ;  /* 0x0000000409237220 */ /* 0x000fe20000410000 */
[----:B------:R-:W-:Y:S01]  /*f930*/  FMUL.FTZ R11, R11, R6 ;  /* 0x000000060b0b7220 */ /* 0x000fe20000410000 */
[----:B------:R-:W-:Y:S01]  /*f940*/  FFMA.FTZ R9, R5, R4, -R40 ;  /* 0x0000000405097223 */ /* 0x000fe20000010828 */
[----:B------:R-:W-:Y:S01]  /*f950*/  F2FP.BF16.F32.PACK_AB R4, R47, R50 ;  /* 0x000000322f04723e */ /* 0x000fe200000010ff */
[----:B------:R-:W-:Y:S01]  /*f960*/  FFMA.FTZ R44, R7, R6, -R44 ;  /* 0x00000006072c7223 */ /* 0x000fe2000001082c */
[----:B------:R-:W-:Y:S01]  /*f970*/  FFMA.FTZ R35, R5, R8, R35 ;  /* 0x0000000805237223 */ /* 0x000fe20000010023 */
        /* <DEDUP_REMOVED lines=10> */
.L_x_628:
[----:B------:R-:W-:Y:S05]  /*fa20*/  BSYNC B1 ;  /* 0x0000000000017941 */ /* 0x000fea0003800000 */
.L_x_627:
[----:B------:R-:W-:Y:S01]  /*fa30*/  ISETP.GE.AND P0, PT, R217, R0, PT ;  /* 0x00000000d900720c */ /* 0x000fe20003f06270 */
[----:B------:R-:W-:-:S12]  /*fa40*/  BSSY B1, `(.L_x_631) ;  /* 0x00000c0000017945 */ /* 0x000fd80003800000 */
[----:B------:R-:W-:Y:S05]  /*fa50*/  @P0 BRA `(.L_x_632) ;  /* 0x0000000800f80947 */ /* 0x000fea0003800000 */
[----:B------:R3:W5:Y:S01]  /*fa60*/  LDL R59, [R1+0x6c] ;  /* 0x00006c00013b7983 */ /* 0x0007620000100800 */
[----:B------:R-:W4:Y:S01]  /*fa70*/  LDC R47, c[0x0][0x3d4] ;  /* 0x0000f500ff2f7b82 */ /* 0x000f220000000800 */
[----:B------:R-:W-:Y:S01]  /*fa80*/  BSSY B2, `(.L_x_633) ;  /* 0x000005d000027945 */ /* 0x000fe20003800000 */
[-C--:B----4-:R-:W-:Y:S02]  /*fa90*/  ISETP.GE.AND P0, PT, R212, R47.reuse, PT ;  /* 0x0000002fd400720c */ /* 0x090fe40003f06270 */
[----:B------:R-:W-:-:S11]  /*faa0*/  ISETP.GE.AND P1, PT, R213, R47, PT ;  /* 0x0000002fd500720c */ /* 0x000fd60003f26270 */
[----:B---3--:R-:W-:Y:S05]  /*fab0*/  @P0 BRA `(.L_x_634) ;  /* 0x0000000400640947 */ /* 0x008fea0003800000 */
[----:B-12---:R-:W-:Y:S01]  /*fac0*/  LEA.HI R3, R47, R220, RZ, 0x1d ;  /* 0x000000dc2f037211 */ /* 0x006fe200078fe8ff */
[----:B------:R-:W-:Y:S01]  /*fad0*/  IMAD.U32 R49, R31, 0x10000, RZ ;  /* 0x000100001f317824 */ /* 0x000fe200078e00ff */
[----:B0-----:R-:W-:Y:S01]  /*fae0*/  LOP3.LUT R5, R229, 0x38, R212, 0xf8, !PT ;  /* 0x00000038e5057812 */ /* 0x001fe200078ef8d4 */
[----:B------:R-:W-:Y:S01]  /*faf0*/  IMAD.U32 R45, R27, 0x10000, RZ ;  /* 0x000100001b2d7824 */ /* 0x000fe200078e00ff */
[----:B------:R-:W-:Y:S01]  /*fb00*/  SHF.R.S32.HI R6, RZ, 0x1f, R3 ;  /* 0x0000001fff067819 */ /* 0x000fe20000011403 */
[----:B------:R-:W-:Y:S01]  /*fb10*/  IMAD.SHL.U32 R4, R3, 0x8, RZ ;  /* 0x0000000803047824 */ /* 0x000fe200078e00ff */
[----:B------:R-:W-:Y:S01]  /*fb20*/  LOP3.LUT R5, R233, R5, R232, 0xf6, !PT ;  /* 0x00000005e9057212 */ /* 0x000fe200078ef6e8 */
[----:B------:R-:W-:Y:S01]  /*fb30*/  IMAD.U32 R51, R32, 0x10000, RZ ;  /* 0x0001000020337824 */ /* 0x000fe200078e00ff */
[----:B------:R-:W-:Y:S01]  /*fb40*/  LEA.HI R6, R6, R3, RZ, 0x3 ;  /* 0x0000000306067211 */ /* 0x000fe200078f18ff */
[----:B------:R-:W-:Y:S01]  /*fb50*/  IMAD.U32 R58, R34, 0x10000, RZ ;  /* 0x00010000223a7824 */ /* 0x000fe200078e00ff */
[----:B------:R-:W-:Y:S01]  /*fb60*/  LOP3.LUT R3, R229, 0x38, R4, 0xf8, !PT ;  /* 0x00000038e5037812 */ /* 0x000fe200078ef804 */
[----:B-----5:R-:W-:Y:S01]  /*fb70*/  IMAD R57, R5, 0x2, R59 ;  /* 0x0000000205397824 */ /* 0x020fe200078e023b */
[----:B------:R-:W-:Y:S01]  /*fb80*/  LOP3.LUT R52, R31, 0xffff0000, RZ, 0xc0, !PT ;  /* 0xffff00001f347812 */ /* 0x000fe200078ec0ff */
[----:B------:R-:W-:Y:S01]  /*fb90*/  IMAD.SHL.U32 R6, R6, 0x400, RZ ;  /* 0x0000040006067824 */ /* 0x000fe200078e00ff */
[----:B------:R-:W-:-:S02]  /*fba0*/  LOP3.LUT R4, R3, R232, RZ, 0x3c, !PT ;  /* 0x000000e803047212 */ /* 0x000fc400078e3cff */
[----:B------:R-:W-:Y:S02]  /*fbb0*/  LOP3.LUT R50, R27, 0xffff0000, RZ, 0xc0, !PT ;  /* 0xffff00001b327812 */ /* 0x000fe400078ec0ff */
[----:B------:R-:W-:Y:S02]  /*fbc0*/  LOP3.LUT R3, R6, 0x7fffe000, RZ, 0xc0, !PT ;  /* 0x7fffe00006037812 */ /* 0x000fe400078ec0ff */
[----:B------:R-:W-:Y:S02]  /*fbd0*/  LOP3.LUT R54, R29, 0xffff0000, RZ, 0xc0, !PT ;  /* 0xffff00001d367812 */ /* 0x000fe400078ec0ff */
[----:B------:R-:W-:Y:S02]  /*fbe0*/  IADD3 R3, R4, R3, R233 ;  /* 0x0000000304037210 */ /* 0x000fe40007ffe0e9 */
[----:B------:R-:W0:Y:S01]  /*fbf0*/  LDS.128 R4, [R57] ;  /* 0x0000000039047984 */ /* 0x000e220000000c00 */
[----:B------:R-:W-:Y:S02]  /*fc00*/  LOP3.LUT R56, R33, 0xffff0000, RZ, 0xc0, !PT ;  /* 0xffff000021387812 */ /* 0x000fe400078ec0ff */
[----:B------:R-:W-:Y:S01]  /*fc10*/  IMAD R3, R3, 0x2, R16 ;  /* 0x0000000203037824 */ /* 0x000fe200078e0210 */
[----:B------:R-:W-:-:S02]  /*fc20*/  LOP3.LUT R53, R32, 0xffff0000, RZ, 0xc0, !PT ;  /* 0xffff000020357812 */ /* 0x000fc400078ec0ff */
[----:B------:R-:W-:Y:S02]  /*fc30*/  LOP3.LUT R55, R34, 0xffff0000, RZ, 0xc0, !PT ;  /* 0xffff000022377812 */ /* 0x000fe400078ec0ff */
        /* <DEDUP_REMOVED lines=19> */
[----:B------:R-:W-:Y:S01]  /*fd70*/  SHF.L.U32 R45, R28, 0x10, RZ ;  /* 0x000000101c2d7819 */ /* 0x000fe200000006ff */
[C---:B------:R-:W-:Y:S01]  /*fd80*/  FMUL.FTZ R35, R50.reuse, R8 ;  /* 0x0000000832237220 */ /* 0x040fe20000410000 */
[----:B------:R-:W-:Y:S01]  /*fd90*/  FMUL.FTZ R8, R51, R42 ;  /* 0x0000002a33087220 */ /* 0x000fe20000410000 */
[----:B------:R-:W-:Y:S01]  /*fda0*/  FFMA.FTZ R41, R50, R4, -R41 ;  /* 0x0000000432297223 */ /* 0x000fe20000010829 */
[----:B------:R-:W-:Y:S02]  /*fdb0*/  IMAD.U32 R49, R33, 0x10000, RZ ;  /* 0x0001000021317824 */ /* 0x000fe400078e00ff */
[C---:B------:R-:W-:Y:S01]  /*fdc0*/  FMUL.FTZ R50, R45.reuse, R42 ;  /* 0x0000002a2d327220 */ /* 0x040fe20000410000 */
[----:B------:R-:W-:Y:S01]  /*fdd0*/  FFMA.FTZ R42, R45, R37, -R8 ;  /* 0x000000252d2a7223 */ /* 0x000fe20000010808 */
[----:B------:R-:W-:Y:S01]  /*fde0*/  FFMA.FTZ R35, R52, R4, R35 ;  /* 0x0000000434237223 */ /* 0x000fe20000010023 */
[----:B------:R-:W-:-:S02]  /*fdf0*/  IMAD.U32 R45, R29, 0x10000, RZ ;  /* 0x000100001d2d7824 */ /* 0x000fc400078e00ff */
[-C--:B------:R-:W-:Y:S01]  /*fe00*/  FMUL.FTZ R4, R49, R43.reuse ;  /* 0x0000002b31047220 */ /* 0x080fe20000410000 */
[----:B------:R-:W-:Y:S01]  /*fe10*/  LOP3.LUT R10, R10, 0xffff0000, RZ, 0xc0, !PT ;  /* 0xffff00000a0a7812 */ /* 0x000fe200078ec0ff */
[----:B------:R-:W-:Y:S02]  /*fe20*/  IMAD.U32 R44, R11, 0x10000, RZ ;  /* 0x000100000b2c7824 */ /* 0x000fe400078e00ff */
[C---:B------:R-:W-:Y:S01]  /*fe30*/  FMUL.FTZ R52, R45.reuse, R43 ;  /* 0x0000002b2d347220 */ /* 0x040fe20000410000 */
[----:B------:R-:W-:Y:S01]  /*fe40*/  FFMA.FTZ R8, R45, R39, -R4 ;  /* 0x000000272d087223 */ /* 0x000fe20000010804 */
[----:B------:R-:W-:Y:S01]  /*fe50*/  FFMA.FTZ R50, R51, R37, R50 ;  /* 0x0000002533327223 */ /* 0x000fe20000010032 */
[----:B------:R-:W-:Y:S02]  /*fe60*/  IMAD.U32 R4, R30, 0x10000, RZ ;  /* 0x000100001e047824 */ /* 0x000fe400078e00ff */
[-C--:B------:R-:W-:Y:S01]  /*fe70*/  FMUL.FTZ R37, R56, R10.reuse ;  /* 0x0000000a38257220 */ /* 0x080fe20000410000 */
[----:B------:R-:W-:Y:S01]  /*fe80*/  FMUL.FTZ R43, R54, R10 ;  /* 0x0000000a362b7220 */ /* 0x000fe20000410000 */
[----:B------:R-:W-:Y:S01]  /*fe90*/  FFMA.FTZ R10, R49, R39, R52 ;  /* 0x00000027310a7223 */ /* 0x000fe20000010034 */
[-C--:B------:R-:W-:Y:S01]  /*fea0*/  FMUL.FTZ R39, R58, R44.reuse ;  /* 0x0000002c3a277220 */ /* 0x080fe20000410000 */
[----:B------:R-:W-:Y:S01]  /*feb0*/  LOP3.LUT R11, R11, 0xffff0000, RZ, 0xc0, !PT ;  /* 0xffff00000b0b7812 */ /* 0x000fe200078ec0ff */
[----:B------:R-:W-:Y:S01]  /*fec0*/  FMUL.FTZ R45, R4, R44 ;  /* 0x0000002c042d7220 */ /* 0x000fe20000410000 */
[----:B------:R-:W-:Y:S01]  /*fed0*/  LOP3.LUT R49, R28, 0xffff0000, RZ, 0xc0, !PT ;  /* 0xffff00001c317812 */ /* 0x000fe200078ec0ff */
[----:B------:R-:W-:Y:S01]  /*fee0*/  FFMA.FTZ R39, R4, R40, -R39 ;  /* 0x0000002804277223 */ /* 0x000fe20000010827 */
[----:B------:R-:W-:Y:S01]  /*fef0*/  LOP3.LUT R51, R30, 0xffff0000, RZ, 0xc0, !PT ;  /* 0xffff00001e337812 */ /* 0x000fe200078ec0ff */
[-C--:B------:R-:W-:Y:S01]  /*ff00*/  FFMA.FTZ R37, R54, R6.reuse, -R37 ;  /* 0x0000000636257223 */ /* 0x080fe20000010825 */
[----:B------:R-:W-:Y:S01]  /*ff10*/  FFMA.FTZ R43, R56, R6, R43 ;  /* 0x00000006382b7223 */ /* 0x000fe2000001002b */
[----:B------:R-:W-:Y:S01]  /*ff20*/  FFMA.FTZ R45, R58, R40, R45 ;  /* 0x000000283a2d7223 */ /* 0x000fe2000001002d */
[-C--:B------:R-:W-:Y:S01]  /*ff30*/  FMUL.FTZ R4, R53, R9.reuse ;  /* 0x0000000935047220 */ /* 0x080fe20000410000 */
[----:B------:R-:W-:Y:S01]  /*ff40*/  FMUL.FTZ R6, R49, R9 ;  /* 0x0000000931067220 */ /* 0x000fe20000410000 */
[-C--:B------:R-:W-:Y:S01]  /*ff50*/  FMUL.FTZ R40, R55, R11.reuse ;  /* 0x0000000b37287220 */ /* 0x080fe20000410000 */
[----:B------:R-:W-:Y:S01]  /*ff60*/  FMUL.FTZ R44, R51, R11 ;  /* 0x0000000b332c7220 */ /* 0x000fe20000410000 */
[-C--:B------:R-:W-:Y:S01]  /*ff70*/  FFMA.FTZ R9, R49, R5.reuse, -R4 ;  /* 0x0000000531097223 */ /* 0x080fe20000010804 */
[----:B------:R-:W-:Y:S01]  /*ff80*/  FFMA.FTZ R11, R53, R5, R6 ;  /* 0x00000005350b7223 */ /* 0x000fe20000010006 */
[-C--:B------:R-:W-:Y:S01]  /*ff90*/  FFMA.FTZ R40, R51, R7.reuse, -R40 ;  /* 0x0000000733287223 */ /* 0x080fe20000010828 */
[----:B------:R-:W-:Y:S01]  /*ffa0*/  FFMA.FTZ R44, R55, R7, R44 ;  /* 0x00000007372c7223 */ /* 0x000fe2000001002c */
[----:B------:R-:W-:-:S02]  /*ffb0*/  F2FP.BF16.F32.PACK_AB R6, R37, R8 ;  /* 0x000000082506723e */ /* 0x000fc400000010ff */
[----:B------:R-:W-:Y:S02]  /*ffc0*/  F2FP.BF16.F32.PACK_AB R5, R9, R42 ;  /* 0x0000002a0905723e */ /* 0x000fe400000010ff */
[----:B------:R-:W-:Y:S02]  /*ffd0*/  F2FP.BF16.F32.PACK_AB R4, R41, R46 ;  /* 0x0000002e2904723e */ /* 0x000fe400000010ff */
[----:B------:R-:W-:Y:S02]  /*ffe0*/  F2FP.BF16.F32.PACK_AB R9, R11, R50 ;  /* 0x000000320b09723e */ /* 0x000fe400000010ff */
[----:B------:R-:W-:Y:S02]  /*fff0*/  F2FP.BF16.F32.PACK_AB R7, R40, R39 ;  /* 0x000000272807723e */ /* 0x000fe400000010ff */
[----:B------:R-:W-:Y:S02]  /*10000*/  F2FP.BF16.F32.PACK_AB R10, R43, R10 ;  /* 0x0000000a2b0a723e */ /* 0x000fe400000010ff */
[----:B------:R-:W-:Y:S01]  /*10010*/  F2FP.BF16.F32.PACK_AB R8, R35, R48 ;  /* 0x000000302308723e */ /* 0x000fe200000010ff */
[----:B------:R3:W-:Y:S01]  /*10020*/  STS.128 [R57], R4 ;  /* 0x0000000439007388 */ /* 0x0007e20000000c00 */
[----:B------:R-:W-:-:S05]  /*10030*/  F2FP.BF16.F32.PACK_AB R11, R44, R45 ;  /* 0x0000002d2c0b723e */ /* 0x000fca00000010ff */
[----:B------:R3:W-:Y:S02]  /*10040*/  STS.128 [R3+0x14400], R8 ;  /* 0x0144000803007388 */ /* 0x0007e40000000c00 */
.L_x_634:
[----:B------:R-:W-:Y:S05]  /*10050*/  BSYNC B2 ;  /* 0x0000000000027941 */ /* 0x000fea0003800000 */
.L_x_633:
[----:B------:R-:W-:Y:S05]  /*10060*/  @P1 BRA `(.L_x_632) ;  /* 0x0000000400741947 */ /* 0x000fea0003800000 */
[----:B------:R-:W-:Y:S01]  /*10070*/  LEA.HI R47, R47, R26, RZ, 0x1d ;  /* 0x0000001a2f2f7211 */ /* 0x000fe200078fe8ff */
[----:B------:R-:W-:Y:S01]  /*10080*/  IMAD.U32 R45, R12, 0x10000, RZ ;  /* 0x000100000c2d7824 */ /* 0x000fe200078e00ff */
[----:B-123--:R-:W-:Y:S01]  /*10090*/  LEA.HI R3, R36, R213, RZ, 0x6 ;  /* 0x000000d524037211 */ /* 0x00efe200078f30ff */
[----:B------:R-:W-:Y:S01]  /*100a0*/  IMAD.U32 R49, R21, 0x10000, RZ ;  /* 0x0001000015317824 */ /* 0x000fe200078e00ff */
[----:B------:R-:W-:Y:S01]  /*100b0*/  SHF.R.S32.HI R4, RZ, 0x1f, R47 ;  /* 0x0000001fff047819 */ /* 0x000fe2000001142f */
[----:B------:R-:W-:Y:S01]  /*100c0*/  IMAD.U32 R58, R25, 0x10000, RZ ;  /* 0x00010000193a7824 */ /* 0x000fe200078e00ff */
[----:B------:R-:W-:Y:S01]  /*100d0*/  LOP3.LUT R7, R229, 0x38, R38, 0xf8, !PT ;  /* 0x00000038e5077812 */ /* 0x000fe200078ef826 */
[----:B------:R-:W-:Y:S01]  /*100e0*/  IMAD.SHL.U32 R3, R3, 0x80, RZ ;  /* 0x0000008003037824 */ /* 0x000fe200078e00ff */
[----:B0-----:R-:W-:Y:S01]  /*100f0*/  LEA.HI R5, R4, R47, RZ, 0x3 ;  /* 0x0000002f04057211 */ /* 0x001fe200078f18ff */
[----:B------:R-:W-:Y:S01]  /*10100*/  IMAD.SHL.U32 R4, R47, 0x8, RZ ;  /* 0x000000082f047824 */ /* 0x000fe200078e00ff */
[----:B------:R-:W-:Y:S01]  /*10110*/  LOP3.LUT R7, R7, R232, RZ, 0x3c, !PT ;  /* 0x000000e807077212 */ /* 0x000fe200078e3cff */
[----:B------:R-:W-:Y:S01]  /*10120*/  IMAD.U32 R47, R20, 0x10000, RZ ;  /* 0x00010000142f7824 */ /* 0x000fe200078e00ff */
[----:B------:R-:W-:Y:S01]  /*10130*/  LOP3.LUT R6, R3, 0xffffe000, RZ, 0xc0, !PT ;  /* 0xffffe00003067812 */ /* 0x000fe200078ec0ff */
[----:B------:R-:W-:Y:S01]  /*10140*/  IMAD.SHL.U32 R5, R5, 0x400, RZ ;  /* 0x0000040005057824 */ /* 0x000fe200078e00ff */
[----:B------:R-:W-:-:S02]  /*10150*/  LOP3.LUT R3, R229, 0x38, R4, 0xf8, !PT ;  /* 0x00000038e5037812 */ /* 0x000fc400078ef804 */
[----:B------:R-:W-:Y:S02]  /*10160*/  IADD3 R6, R7, R6, R233 ;  /* 0x0000000607067210 */ /* 0x000fe40007ffe0e9 */
[----:B------:R-:W-:Y:S02]  /*10170*/  LOP3.LUT R4, R3, R232, RZ, 0x3c, !PT ;  /* 0x000000e803047212 */ /* 0x000fe400078e3cff */
[----:B------:R-:W-:Y:S01]  /*10180*/  LOP3.LUT R3, R5, 0x7fffe000, RZ, 0xc0, !PT ;  /* 0x7fffe00005037812 */ /* 0x000fe200078ec0ff */
[----:B-----5:R-:W-:Y:S01]  /*10190*/  IMAD R55, R6, 0x2, R59 ;  /* 0x0000000206377824 */ /* 0x020fe200078e023b */
[----:B------:R-:W-:Y:S02]  /*101a0*/  LOP3.LUT R52, R20, 0xffff0000, RZ, 0xc0, !PT ;  /* 0xffff000014347812 */ /* 0x000fe400078ec0ff */
[----:B------:R-:W-:Y:S02]  /*101b0*/  IADD3 R3, R4, R3, R233 ;  /* 0x0000000304037210 */ /* 0x000fe40007ffe0e9 */
[----:B------:R-:W0:Y:S01]  /*101c0*/  LDS.128 R4, [R55] ;  /* 0x0000000037047984 */ /* 0x000e220000000c00 */
[----:B------:R-:W-:-:S02]  /*101d0*/  LOP3.LUT R50, R12, 0xffff0000, RZ, 0xc0, !PT ;  /* 0xffff00000c327812 */ /* 0x000fc400078ec0ff */
[----:B------:R-:W-:Y:S01]  /*101e0*/  IMAD R3, R3, 0x2, R16 ;  /* 0x0000000203037824 */ /* 0x000fe200078e0210 */
[----:B------:R-:W-:Y:S02]  /*101f0*/  LOP3.LUT R54, R14, 0xffff0000, RZ, 0xc0, !PT ;  /* 0xffff00000e367812 */ /* 0x000fe400078ec0ff */
[----:B------:R-:W-:Y:S02]  /*10200*/  LOP3.LUT R56, R24, 0xffff0000, RZ, 0xc0, !PT ;  /* 0xffff000018387812 */ /* 0x000fe400078ec0ff */
[----:B------:R-:W1:Y:S01]  /*10210*/  LDS.128 R8, [R3+0x14400] ;  /* 0x0144000003087984 */ /* 0x000e620000000c00 */
        /* <DEDUP_REMOVED lines=12> */
[----:B------:R-:W-:Y:S01]  /*102e0*/  IMAD.U32 R42, R9, 0x10000, RZ ;  /* 0x00010000092a7824 */ /* 0x000fe200078e00ff */
[----:B------:R-:W-:Y:S01]  /*102f0*/  SHF.L.U32 R43, R10, 0x10, RZ ;  /* 0x000000100a2b7819 */ /* 0x000fe200000006ff */
[-C--:B------:R-:W-:Y:S01]  /*10300*/  FMUL.FTZ R46, R47, R41.reuse ;  /* 0x000000292f2e7220 */ /* 0x080fe20000410000 */
[C---:B------:R-:W-:Y:S01]  /*10310*/  FMUL.FTZ R48, R45.reuse, R41 ;  /* 0x000000292d307220 */ /* 0x040fe20000410000 */
[----:B------:R-:W-:Y:S01]  /*10320*/  FMUL.FTZ R41, R52, R8 ;  /* 0x0000000834297220 */ /* 0x000fe20000410000 */
[----:B------:R-:W-:Y:S01]  /*10330*/  LOP3.LUT R10, R10, 0xffff0000, RZ, 0xc0, !PT ;  /* 0xffff00000a0a7812 */ /* 0x000fe200078ec0ff */
[-C--:B------:R-:W-:Y:S01]  /*10340*/  FFMA.FTZ R46, R45, R35.reuse, -R46 ;  /* 0x000000232d2e7223 */ /* 0x080fe2000001082e */
[----:B------:R-:W-:Y:S01]  /*10350*/  FFMA.FTZ R48, R47, R35, R48 ;  /* 0x000000232f307223 */ /* 0x000fe20000010030 */
[----:B------:R-:W-:-:S02]  /*10360*/  IMAD.U32 R45, R13, 0x10000, RZ ;  /* 0x000100000d2d7824 */ /* 0x000fc400078e00ff */
[C---:B------:R-:W-:Y:S01]  /*10370*/  FMUL.FTZ R35, R50.reuse, R8 ;  /* 0x0000000832237220 */ /* 0x040fe20000410000 */
[----:B------:R-:W-:Y:S01]  /*10380*/  FMUL.FTZ R8, R49, R42 ;  /* 0x0000002a31087220 */ /* 0x000fe20000410000 */
[----:B------:R-:W-:Y:S01]  /*10390*/  FFMA.FTZ R41, R50, R4, -R41 ;  /* 0x0000000432297223 */ /* 0x000fe20000010829 */
[----:B------:R-:W-:Y:S02]  /*103a0*/  IMAD.U32 R47, R24, 0x10000, RZ ;  /* 0x00010000182f7824 */ /* 0x000fe400078e00ff */
[C---:B------:R-:W-:Y:S01]  /*103b0*/  FMUL.FTZ R50, R45.reuse, R42 ;  /* 0x0000002a2d327220 */ /* 0x040fe20000410000 */
[----:B------:R-:W-:Y:S01]  /*103c0*/  FFMA.FTZ R42, R45, R37, -R8 ;  /* 0x000000252d2a7223 */ /* 0x000fe20000010808 */
[----:B------:R-:W-:Y:S01]  /*103d0*/  FFMA.FTZ R35, R52, R4, R35 ;  /* 0x0000000434237223 */ /* 0x000fe20000010023 */
[----:B------:R-:W-:Y:S02]  /*103e0*/  IMAD.U32 R45, R14, 0x10000, RZ ;  /* 0x000100000e2d7824 */ /* 0x000fe400078e00ff */
[----:B------:R-:W-:Y:S01]  /*103f0*/  FMUL.FTZ R4, R47, R43 ;  /* 0x0000002b2f047220 */ /* 0x000fe20000410000 */
[----:B------:R-:W-:-:S02]  /*10400*/  IMAD.U32 R44, R11, 0x10000, RZ ;  /* 0x000100000b2c7824 */ /* 0x000fc400078e00ff */
[----:B------:R-:W-:Y:S01]  /*10410*/  FFMA.FTZ R50, R49, R37, R50 ;  /* 0x0000002531327223 */ /* 0x000fe20000010032 */
[C---:B------:R-:W-:Y:S01]  /*10420*/  FMUL.FTZ R52, R45.reuse, R43 ;  /* 0x0000002b2d347220 */ /* 0x040fe20000410000 */
[-C--:B------:R-:W-:Y:S01]  /*10430*/  FFMA.FTZ R8, R45, R39.reuse, -R4 ;  /* 0x000000272d087223 */ /* 0x080fe20000010804 */
[----:B------:R-:W-:Y:S02]  /*10440*/  IMAD.U32 R4, R15, 0x10000, RZ ;  /* 0x000100000f047824 */ /* 0x000fe400078e00ff */
[-C--:B------:R-:W-:Y:S01]  /*10450*/  FMUL.FTZ R37, R56, R10.reuse ;  /* 0x0000000a38257220 */ /* 0x080fe20000410000 */
[----:B------:R-:W-:Y:S01]  /*10460*/  FMUL.FTZ R43, R54, R10 ;  /* 0x0000000a362b7220 */ /* 0x000fe20000410000 */
[----:B------:R-:W-:Y:S01]  /*10470*/  FFMA.FTZ R10, R47, R39, R52 ;  /* 0x000000272f0a7223 */ /* 0x000fe20000010034 */
[----:B------:R-:W-:Y:S01]  /*10480*/  LOP3.LUT R9, R9, 0xffff0000, RZ, 0xc0, !PT ;  /* 0xffff000009097812 */ /* 0x000fe200078ec0ff */
[-C--:B------:R-:W-:Y:S01]  /*10490*/  FMUL.FTZ R39, R58, R44.reuse ;  /* 0x0000002c3a277220 */ /* 0x080fe20000410000 */
[----:B------:R-:W-:Y:S01]  /*104a0*/  LOP3.LUT R11, R11, 0xffff0000, RZ, 0xc0, !PT ;  /* 0xffff00000b0b7812 */ /* 0x000fe200078ec0ff */
[C---:B------:R-:W-:Y:S01]  /*104b0*/  FMUL.FTZ R45, R4.reuse, R44 ;  /* 0x0000002c042d7220 */ /* 0x040fe20000410000 */
        /* <DEDUP_REMOVED lines=24> */
.L_x_632:
[----:B------:R-:W-:Y:S05]  /*10640*/  BSYNC B1 ;  /* 0x0000000000017941 */ /* 0x000fea0003800000 */
.L_x_631:
[----:B------:R-:W-:Y:S01]  /*10650*/  ISETP.GE.AND P0, PT, R218, R0, PT ;  /* 0x00000000da00720c */ /* 0x000fe20003f06270 */
[----:B------:R-:W-:-:S12]  /*10660*/  BSSY B1, `(.L_x_635) ;  /* 0x00000c0000017945 */ /* 0x000fd80003800000 */
[----:B------:R-:W-:Y:S05]  /*10670*/  @P0 BRA `(.L_x_636) ;  /* 0x0000000800f80947 */ /* 0x000fea0003800000 */
[----:B-----5:R0:W5:Y:S01]  /*10680*/  LDL R59, [R1+0x6c] ;  /* 0x00006c00013b7983 */ /* 0x0201620000100800 */
[----:B------:R-:W1:Y:S01]  /*10690*/  LDC R47, c[0x0][0x3d4] ;  /* 0x0000f500ff2f7b82 */ /* 0x000e620000000800 */
[----:B------:R-:W-:Y:S01]  /*106a0*/  BSSY B2, `(.L_x_637) ;  /* 0x000005d000027945 */ /* 0x000fe20003800000 */
[-C--:B-1----:R-:W-:Y:S02]  /*106b0*/  ISETP.GE.AND P0, PT, R212, R47.reuse, PT ;  /* 0x0000002fd400720c */ /* 0x082fe40003f06270 */
[----:B------:R-:W-:-:S11]  /*106c0*/  ISETP.GE.AND P1, PT, R213, R47, PT ;  /* 0x0000002fd500720c */ /* 0x000fd60003f26270 */
[----:B0-----:R-:W-:Y:S05]  /*106d0*/  @P0 BRA `(.L_x_638) ;  /* 0x0000000400640947 */ /* 0x001fea0003800000 */
[----:B--234-:R-:W-:Y:S01]  /*106e0*/  LEA.HI R3, R47, R220, RZ, 0x1d ;  /* 0x000000dc2f037211 */ /* 0x01cfe200078fe8ff */
[----:B------:R-:W-:Y:S01]  /*106f0*/  IMAD.U32 R45, R27, 0x10000, RZ ;  /* 0x000100001b2d7824 */ /* 0x000fe200078e00ff */
[----:B------:R-:W-:Y:S01]  /*10700*/  LOP3.LUT R6, R228, 0x38, R212, 0xf8, !PT ;  /* 0x00000038e4067812 */ /* 0x000fe200078ef8d4 */
[----:B------:R-:W-:Y:S01]  /*10710*/  IMAD.U32 R51, R32, 0x10000, RZ ;  /* 0x0001000020337824 */ /* 0x000fe200078e00ff */
[----:B------:R-:W-:Y:S01]  /*10720*/  SHF.R.S32.HI R4, RZ, 0x1f, R3 ;  /* 0x0000001fff047819 */ /* 0x000fe20000011403 */
[----:B------:R-:W-:Y:S01]  /*10730*/  IMAD.SHL.U32 R5, R3, 0x8, RZ ;  /* 0x0000000803057824 */ /* 0x000fe200078e00ff */
[----:B------:R-:W-:Y:S01]  /*10740*/  LOP3.LUT R6, R231, R6, R230, 0xf6, !PT ;  /* 0x00000006e7067212 */ /* 0x000fe200078ef6e6 */
[----:B------:R-:W-:Y:S01]  /*10750*/  IMAD.U32 R58, R34, 0x10000, RZ ;  /* 0x00010000223a7824 */ /* 0x000fe200078e00ff */
[----:B------:R-:W-:Y:S02]  /*10760*/  LEA.HI R4, R4, R3, RZ, 0x3 ;  /* 0x0000000304047211 */ /* 0x000fe400078f18ff */
[----:B------:R-:W-:Y:S01]  /*10770*/  LOP3.LUT R3, R228, 0x38, R5, 0xf8, !PT ;  /* 0x00000038e4037812 */ /* 0x000fe200078ef805 */
[----:B-----5:R-:W-:Y:S01]  /*10780*/  IMAD R57, R6, 0x2, R59 ;  /* 0x0000000206397824 */ /* 0x020fe200078e023b */
[----:B------:R-:W-:Y:S01]  /*10790*/  SHF.L.U32 R49, R31, 0x10, RZ ;  /* 0x000000101f317819 */ /* 0x000fe200000006ff */
        /* <DEDUP_REMOVED lines=31> */
[----:B------:R-:W-:Y:S02]  /*10990*/  IMAD.U32 R45, R28, 0x10000, RZ ;  /* 0x000100001c2d7824 */ /* 0x000fe400078e00ff */
        /* <DEDUP_REMOVED lines=45> */
.L_x_638:
[----:B------:R-:W-:Y:S05]  /*10c70*/  BSYNC B2 ;  /* 0x0000000000027941 */ /* 0x000fea0003800000 */
.L_x_637:
[----:B------:R-:W-:Y:S05]  /*10c80*/  @P1 BRA `(.L_x_636) ;  /* 0x0000000400741947 */ /* 0x000fea0003800000 */
[----:B------:R-:W-:Y:S01]  /*10c90*/  LEA.HI R36, R36, R213, RZ, 0x6 ;  /* 0x000000d524247211 */ /* 0x000fe200078f30ff */
[----:B------:R-:W-:Y:S01]  /*10ca0*/  IMAD.U32 R45, R20, 0x10000, RZ ;  /* 0x00010000142d7824 */ /* 0x000fe200078e00ff */
[----:B------:R-:W-:Y:S01]  /*10cb0*/  LEA.HI R47, R47, R26, RZ, 0x1d ;  /* 0x0000001a2f2f7211 */ /* 0x000fe200078fe8ff */
[----:B------:R-:W-:Y:S01]  /*10cc0*/  IMAD.U32 R43, R12, 0x10000, RZ ;  /* 0x000100000c2b7824 */ /* 0x000fe200078e00ff */
[----:B0-234-:R-:W-:Y:S01]  /*10cd0*/  LOP3.LUT R3, R228, 0x38, R38, 0xf8, !PT ;  /* 0x00000038e4037812 */ /* 0x01dfe200078ef826 */
[----:B------:R-:W-:Y:S01]  /*10ce0*/  IMAD.SHL.U32 R36, R36, 0x80, RZ ;  /* 0x0000008024247824 */ /* 0x000fe200078e00ff */
[----:B------:R-:W-:Y:S01]  /*10cf0*/  SHF.R.S32.HI R4, RZ, 0x1f, R47 ;  /* 0x0000001fff047819 */ /* 0x000fe2000001142f */
[----:B------:R-:W-:Y:S01]  /*10d00*/  IMAD.U32 R54, R21, 0x10000, RZ ;  /* 0x0001000015367824 */ /* 0x000fe200078e00ff */
[----:B------:R-:W-:Y:S01]  /*10d10*/  LOP3.LUT R5, R3, R230, RZ, 0x3c, !PT ;  /* 0x000000e603057212 */ /* 0x000fe200078e3cff */
[----:B------:R-:W-:Y:S01]  /*10d20*/  IMAD.SHL.U32 R3, R47, 0x8, RZ ;  /* 0x000000082f037824 */ /* 0x000fe200078e00ff */
[----:B------:R-:W-:Y:S01]  /*10d30*/  LOP3.LUT R36, R36, 0xffffe000, RZ, 0xc0, !PT ;  /* 0xffffe00024247812 */ /* 0x000fe200078ec0ff */
[----:B------:R-:W-:Y:S01]  /*10d40*/  IMAD.U32 R50, R13, 0x10000, RZ ;  /* 0x000100000d327824 */ /* 0x000fe200078e00ff */
[----:B------:R-:W-:Y:S01]  /*10d50*/  LEA.HI R4, R4, R47, RZ, 0x3 ;  /* 0x0000002f04047211 */ /* 0x000fe200078f18ff */
[----:B------:R-:W-:Y:S01]  /*10d60*/  IMAD.U32 R49, R24, 0x10000, RZ ;  /* 0x0001000018317824 */ /* 0x000fe200078e00ff */
[----:B------:R-:W-:Y:S01]  /*10d70*/  IADD3 R36, R5, R36, R231 ;  /* 0x0000002405247210 */ /* 0x000fe20007ffe0e7 */
[----:B------:R-:W-:Y:S01]  /*10d80*/  IMAD.U32 R47, R14, 0x10000, RZ ;  /* 0x000100000e2f7824 */ /* 0x000fe200078e00ff */
[----:B------:R-:W-:Y:S01]  /*10d90*/  LOP3.LUT R3, R228, 0x38, R3, 0xf8, !PT ;  /* 0x00000038e4037812 */ /* 0x000fe200078ef803 */
[----:B------:R-:W-:Y:S01]  /*10da0*/  IMAD.SHL.U32 R5, R4, 0x400, RZ ;  /* 0x0000040004057824 */ /* 0x000fe200078e00ff */
[----:B------:R-:W-:Y:S01]  /*10db0*/  LOP3.LUT R52, R20, 0xffff0000, RZ, 0xc0, !PT ;  /* 0xffff000014347812 */ /* 0x000fe200078ec0ff */
[----:B-----5:R-:W-:Y:S01]  /*10dc0*/  IMAD R56, R36, 0x2, R59 ;  /* 0x0000000224387824 */ /* 0x020fe200078e023b */
[----:B------:R-:W-:-:S02]  /*10dd0*/  LOP3.LUT R4, R3, R230, RZ, 0x3c, !PT ;  /* 0x000000e603047212 */ /* 0x000fc400078e3cff */
        /* <DEDUP_REMOVED lines=12> */
[----:B------:R-:W-:Y:S01]  /*10ea0*/  IMAD.U32 R36, R5, 0x10000, RZ ;  /* 0x0001000005247824 */ /* 0x000fe200078e00ff */
[----:B------:R-:W-:Y:S01]  /*10eb0*/  SHF.L.U32 R38, R7, 0x10, RZ ;  /* 0x0000001007267819 */ /* 0x000fe200000006ff */
[C---:B------:R-:W-:Y:S01]  /*10ec0*/  IMAD.U32 R37, R6.reuse, 0x10000, RZ ;  /* 0x0001000006257824 */ /* 0x040fe200078e00ff */
[----:B------:R-:W-:Y:S02]  /*10ed0*/  LOP3.LUT R6, R6, 0xffff0000, RZ, 0xc0, !PT ;  /* 0xffff000006067812 */ /* 0x000fe400078ec0ff */
        /* <DEDUP_REMOVED lines=11> */
[----:B------:R-:W-:Y:S01]  /*10f90*/  FMUL.FTZ R35, R48, R8 ;  /* 0x0000000830237220 */ /* 0x000fe20000410000 */
[-C--:B------:R-:W-:Y:S01]  /*10fa0*/  FMUL.FTZ R43, R54, R40.reuse ;  /* 0x00000028362b7220 */ /* 0x080fe20000410000 */
[----:B------:R-:W-:Y:S01]  /*10fb0*/  FMUL.FTZ R45, R50, R40 ;  /* 0x00000028322d7220 */ /* 0x000fe20000410000 */
[-C--:B------:R-:W-:Y:S01]  /*10fc0*/  FFMA.FTZ R39, R48, R4.reuse, -R39 ;  /* 0x0000000430277223 */ /* 0x080fe20000010827 */
[----:B------:R-:W-:Y:S01]  /*10fd0*/  FFMA.FTZ R35, R52, R4, R35 ;  /* 0x0000000434237223 */ /* 0x000fe20000010023 */
[----:B------:R-:W-:Y:S01]  /*10fe0*/  LOP3.LUT R10, R10, 0xffff0000, RZ, 0xc0, !PT ;  /* 0xffff00000a0a7812 */ /* 0x000fe200078ec0ff */
[-C--:B------:R-:W-:Y:S01]  /*10ff0*/  FMUL.FTZ R4, R49, R41.reuse ;  /* 0x0000002931047220 */ /* 0x080fe20000410000 */
[----:B------:R-:W-:Y:S01]  /*11000*/  LOP3.LUT R40, R14, 0xffff0000, RZ, 0xc0, !PT ;  /* 0xffff00000e287812 */ /* 0x000fe200078ec0ff */
[-C--:B------:R-:W-:Y:S01]  /*11010*/  FFMA.FTZ R43, R50, R36.reuse, -R43 ;  /* 0x00000024322b7223 */ /* 0x080fe2000001082b */
[----:B------:R-:W-:Y:S01]  /*11020*/  LOP3.LUT R48, R24, 0xffff0000, RZ, 0xc0, !PT ;  /* 0xffff000018307812 */ /* 0x000fe200078ec0ff */
[----:B------:R-:W-:Y:S01]  /*11030*/  FFMA.FTZ R45, R54, R36, R45 ;  /* 0x00000024362d7223 */ /* 0x000fe2000001002d */
[----:B------:R-:W-:Y:S01]  /*11040*/  FMUL.FTZ R36, R47, R41 ;  /* 0x000000292f247220 */ /* 0x000fe20000410000 */
[----:B------:R-:W-:-:S02]  /*11050*/  IMAD.U32 R42, R11, 0x10000, RZ ;  /* 0x000100000b2a7824 */ /* 0x000fc400078e00ff */
[-C--:B------:R-:W-:Y:S01]  /*11060*/  FFMA.FTZ R8, R47, R37.reuse, -R4 ;  /* 0x000000252f087223 */ /* 0x080fe20000010804 */
[----:B------:R-:W-:Y:S02]  /*11070*/  IMAD.U32 R50, R25, 0x10000, RZ ;  /* 0x0001000019327824 */ /* 0x000fe400078e00ff */
[-C--:B------:R-:W-:Y:S01]  /*11080*/  FMUL.FTZ R41, R48, R10.reuse ;  /* 0x0000000a30297220 */ /* 0x080fe20000410000 */
[----:B------:R-:W-:Y:S01]  /*11090*/  FMUL.FTZ R47, R40, R10 ;  /* 0x0000000a282f7220 */ /* 0x000fe20000410000 */
[----:B------:R-:W-:Y:S01]  /*110a0*/  FFMA.FTZ R10, R49, R37, R36 ;  /* 0x00000025310a7223 */ /* 0x000fe20000010024 */
[----:B------:R-:W-:Y:S01]  /*110b0*/  LOP3.LUT R11, R11, 0xffff0000, RZ, 0xc0, !PT ;  /* 0xffff00000b0b7812 */ /* 0x000fe200078ec0ff */
[----:B------:R-:W-:Y:S02]  /*110c0*/  IMAD.U32 R4, R15, 0x10000, RZ ;  /* 0x000100000f047824 */ /* 0x000fe400078e00ff */
[----:B------:R-:W-:Y:S01]  /*110d0*/  FMUL.FTZ R37, R50, R42 ;  /* 0x0000002a32257220 */ /* 0x000fe20000410000 */
[----:B------:R-:W-:Y:S01]  /*110e0*/  LOP3.LUT R7, R7, 0xffff0000, RZ, 0xc0, !PT ;  /* 0xffff000007077812 */ /* 0x000fe200078ec0ff */
[----:B------:R-:W-:Y:S01]  /*110f0*/  FFMA.FTZ R41, R40, R6, -R41 ;  /* 0x0000000628297223 */ /* 0x000fe20000010829 */
[C---:B------:R-:W-:Y:S01]  /*11100*/  FMUL.FTZ R49, R4.reuse, R42 ;  /* 0x0000002a04317220 */ /* 0x040fe20000410000 */
[----:B------:R-:W-:Y:S01]  /*11110*/  FFMA.FTZ R37, R4, R38, -R37 ;  /* 0x0000002604257223 */ /* 0x000fe20000010825 */
[----:B------:R-:W-:Y:S01]  /*11120*/  FFMA.FTZ R47, R48, R6, R47 ;  /* 0x00000006302f7223 */ /* 0x000fe2000001002f */
[----:B------:R-:W-:Y:S01]  /*11130*/  FMUL.FTZ R4, R55, R9 ;  /* 0x0000000937047220 */ /* 0x000fe20000410000 */
[----:B------:R-:W-:Y:S01]  /*11140*/  FMUL.FTZ R40, R57, R11 ;  /* 0x0000000b39287220 */ /* 0x000fe20000410000 */
[----:B------:R-:W-:Y:S01]  /*11150*/  FMUL.FTZ R6, R51, R9 ;  /* 0x0000000933067220 */ /* 0x000fe20000410000 */
[----:B------:R-:W-:Y:S01]  /*11160*/  FMUL.FTZ R42, R53, R11 ;  /* 0x0000000b352a7220 */ /* 0x000fe20000410000 */
[----:B------:R-:W-:Y:S01]  /*11170*/  FFMA.FTZ R49, R50, R38, R49 ;  /* 0x0000002632317223 */ /* 0x000fe20000010031 */
[----:B------:R-:W-:Y:S01]  /*11180*/  FFMA.FTZ R36, R51, R5, -R4 ;  /* 0x0000000533247223 */ /* 0x000fe20000010804 */
[----:B------:R-:W-:Y:S01]  /*11190*/  FFMA.FTZ R40, R53, R7, -R40 ;  /* 0x0000000735287223 */ /* 0x000fe20000010828 */
[----:B------:R-:W-:Y:S01]  /*111a0*/  FFMA.FTZ R38, R55, R5, R6 ;  /* 0x0000000537267223 */ /* 0x000fe20000010006 */
[----:B------:R-:W-:Y:S01]  /*111b0*/  FFMA.FTZ R42, R57, R7, R42 ;  /* 0x00000007392a7223 */ /* 0x000fe2000001002a */
[----:B------:R-:W-:-:S02]  /*111c0*/  F2FP.BF16.F32.PACK_AB R6, R41, R8 ;  /* 0x000000082906723e */ /* 0x000fc400000010ff */
[----:B------:R-:W-:Y:S02]  /*111d0*/  F2FP.BF16.F32.PACK_AB R4, R39, R44 ;  /* 0x0000002c2704723e */ /* 0x000fe400000010ff */
[----:B------:R-:W-:Y:S02]  /*111e0*/  F2FP.BF16.F32.PACK_AB R5, R36, R43 ;  /* 0x0000002b2405723e */ /* 0x000fe400000010ff */
[----:B------:R-:W-:Y:S02]  /*111f0*/  F2FP.BF16.F32.PACK_AB R7, R40, R37 ;  /* 0x000000252807723e */ /* 0x000fe400000010ff */
[----:B------:R-:W-:Y:S02]  /*11200*/  F2FP.BF16.F32.PACK_AB R10, R47, R10 ;  /* 0x0000000a2f0a723e */ /* 0x000fe400000010ff */
[----:B------:R-:W-:Y:S01]  /*11210*/  F2FP.BF16.F32.PACK_AB R8, R35, R46 ;  /* 0x0000002e2308723e */ /* 0x000fe200000010ff */
[----:B------:R0:W-:Y:S01]  /*11220*/  STS.128 [R56], R4 ;  /* 0x0000000438007388 */ /* 0x0001e20000000c00 */
[----:B------:R-:W-:-:S02]  /*11230*/  F2FP.BF16.F32.PACK_AB R9, R38, R45 ;  /* 0x0000002d2609723e */ /* 0x000fc400000010ff */
[----:B------:R-:W-:-:S05]  /*11240*/  F2FP.BF16.F32.PACK_AB R11, R42, R49 ;  /* 0x000000312a0b723e */ /* 0x000fca00000010ff */
[----:B------:R0:W-:Y:S02]  /*11250*/  STS.128 [R3+0x14400], R8 ;  /* 0x0144000803007388 */ /* 0x0001e40000000c00 */
.L_x_636:
[----:B------:R-:W-:Y:S05]  /*11260*/  BSYNC B1 ;  /* 0x0000000000017941 */ /* 0x000fea0003800000 */
.L_x_635:
[----:B01234-:R-:W2:Y:S02]  /*11270*/  LDL R3, [R1+0x7c] ;  /* 0x00007c0001037983 */ /* 0x01fea40000100800 */
[----:B--2---:R-:W-:-:S13]  /*11280*/  ISETP.GE.AND P0, PT, R3, R0, PT ;  /* 0x000000000300720c */ /* 0x004fda0003f06270 */
[----:B------:R-:W-:Y:S05]  /*11290*/  @P0 BRA `(.L_x_612) ;  /* 0x0000000800ec0947 */ /* 0x000fea0003800000 */
[----:B------:R0:W5:Y:S01]  /*112a0*/  LDL R54, [R1+0x80] ;  /* 0x0000800001367983 */ /* 0x0001620000100800 */
[----:B------:R-:W1:Y:S03]  /*112b0*/  LDC R47, c[0x0][0x3d4] ;  /* 0x0000f500ff2f7b82 */ /* 0x000e660000000800 */
[----:B------:R0:W5:Y:S04]  /*112c0*/  LDL R53, [R1+0x84] ;  /* 0x0000840001357983 */ /* 0x0001680000100800 */
[----:B------:R0:W5:Y:S01]  /*112d0*/  LDL R52, [R1+0x88] ;  /* 0x0000880001347983 */ /* 0x0001620000100800 */
[----:B------:R-:W-:Y:S01]  /*112e0*/  BSSY B1, `(.L_x_639) ;  /* 0x000005e000017945 */ /* 0x000fe20003800000 */
[----:B-1----:R-:W-:-:S02]  /*112f0*/  ISETP.GE.AND P0, PT, R212, R47, PT ;  /* 0x0000002fd400720c */ /* 0x002fc40003f06270 */
[----:B------:R-:W-:-:S11]  /*11300*/  ISETP.GE.AND P1, PT, R213, R47, PT ;  /* 0x0000002fd500720c */ /* 0x000fd60003f26270 */
[----:B0-----:R-:W-:Y:S05]  /*11310*/  @P0 BRA `(.L_x_640) ;  /* 0x0000000400680947 */ /* 0x001fea0003800000 */
[----:B------:R-:W2:Y:S01]  /*11320*/  LDL R6, [R1+0x6c] ;  /* 0x00006c0001067983 */ /* 0x000ea20000100800 */
[----:B------:R-:W-:Y:S01]  /*11330*/  LEA.HI R0, R47, R220, RZ, 0x1d ;  /* 0x000000dc2f007211 */ /* 0x000fe200078fe8ff */
[----:B------:R-:W-:Y:S01]  /*11340*/  IMAD.U32 R44, R31, 0x10000, RZ ;  /* 0x000100001f2c7824 */ /* 0x000fe200078e00ff */
[----:B-----5:R-:W-:Y:S01]  /*11350*/  LOP3.LUT R4, R54, 0x38, R212, 0xf8, !PT ;  /* 0x0000003836047812 */ /* 0x020fe200078ef8d4 */
        /* <DEDUP_REMOVED lines=8> */
[----:B------:R-:W-:Y:S01]  /*113e0*/  IMAD.U32 R48, R33, 0x10000, RZ ;  /* 0x0001000021307824 */ /* 0x000fe200078e00ff */
[----:B------:R-:W-:Y:S01]  /*113f0*/  LOP3.LUT R46, R31, 0xffff0000, RZ, 0xc0, !PT ;  /* 0xffff00001f2e7812 */ /* 0x000fe200078ec0ff */
[----:B------:R-:W-:Y:S01]  /*11400*/  IMAD.SHL.U32 R5, R5, 0x400, RZ ;  /* 0x0000040005057824 */ /* 0x000fe200078e00ff */
[----:B------:R-:W-:-:S04]  /*11410*/  LOP3.LUT R0, R0, R53, RZ, 0x3c, !PT ;  /* 0x0000003500007212 */ /* 0x000fc800078e3cff */
[----:B------:R-:W-:-:S04]  /*11420*/  LOP3.LUT R3, R5, 0x7fffe000, RZ, 0xc0, !PT ;  /* 0x7fffe00005037812 */ /* 0x000fc800078ec0ff */
[----:B------:R-:W-:-:S05]  /*11430*/  IADD3 R3, R0, R3, R52 ;  /* 0x0000000300037210 */ /* 0x000fca0007ffe034 */
[----:B------:R-:W-:-:S05]  /*11440*/  IMAD R3, R3, 0x2, R16 ;  /* 0x0000000203037824 */ /* 0x000fca00078e0210 */
[----:B------:R-:W0:Y:S02]  /*11450*/  LDS.128 R8, [R3+0x14400] ;  /* 0x0144000003087984 */ /* 0x000e240000000c00 */
[C---:B0-----:R-:W-:Y:S01]  /*11460*/  IMAD.U32 R38, R8.reuse, 0x10000, RZ ;  /* 0x0001000008267824 */ /* 0x041fe200078e00ff */
[----:B------:R-:W-:Y:S01]  /*11470*/  LOP3.LUT R8, R8, 0xffff0000, RZ, 0xc0, !PT ;  /* 0xffff000008087812 */ /* 0x000fe200078ec0ff */
[C---:B------:R-:W-:Y:S01]  /*11480*/  IMAD.U32 R39, R9.reuse, 0x10000, RZ ;  /* 0x0001000009277824 */ /* 0x040fe200078e00ff */
[----:B------:R-:W-:Y:S01]  /*11490*/  LOP3.LUT R9, R9, 0xffff0000, RZ, 0xc0, !PT ;  /* 0xffff000009097812 */ /* 0x000fe200078ec0ff */
[-C--:B------:R-:W-:Y:S01]  /*114a0*/  FMUL.FTZ R43, R44, R38.reuse ;  /* 0x000000262c2b7220 */ /* 0x080fe20000410000 */
[----:B------:R-:W-:Y:S01]  /*114b0*/  FMUL.FTZ R31, R42, R38 ;  /* 0x000000262a1f7220 */ /* 0x000fe20000410000 */
[----:B------:R-:W-:Y:S01]  /*114c0*/  LOP3.LUT R38, R27, 0xffff0000, RZ, 0xc0, !PT ;  /* 0xffff00001b267812 */ /* 0x000fe200078ec0ff */
[----:B------:R-:W-:Y:S01]  /*114d0*/  FMUL.FTZ R27, R46, R8 ;  /* 0x000000082e1b7220 */ /* 0x000fe20000410000 */
[C---:B------:R-:W-:Y:S01]  /*114e0*/  IMAD.U32 R40, R10.reuse, 0x10000, RZ ;  /* 0x000100000a287824 */ /* 0x040fe200078e00ff */
[----:B------:R-:W-:Y:S01]  /*114f0*/  LOP3.LUT R10, R10, 0xffff0000, RZ, 0xc0, !PT ;  /* 0xffff00000a0a7812 */ /* 0x000fe200078ec0ff */
[----:B------:R-:W-:-:S02]  /*11500*/  IMAD.U32 R41, R11, 0x10000, RZ ;  /* 0x000100000b297824 */ /* 0x000fc400078e00ff */
[----:B------:R-:W-:Y:S01]  /*11510*/  FMUL.FTZ R45, R38, R8 ;  /* 0x00000008262d7220 */ /* 0x000fe20000410000 */
[----:B------:R-:W-:Y:S01]  /*11520*/  LOP3.LUT R11, R11, 0xffff0000, RZ, 0xc0, !PT ;  /* 0xffff00000b0b7812 */ /* 0x000fe200078ec0ff */
[----:B--2---:R-:W-:-:S05]  /*11530*/  IMAD R50, R4, 0x2, R6 ;  /* 0x0000000204327824 */ /* 0x004fca00078e0206 */
[----:B------:R-:W0:Y:S02]  /*11540*/  LDS.128 R4, [R50] ;  /* 0x0000000032047984 */ /* 0x000e240000000c00 */
[C---:B0-----:R-:W-:Y:S01]  /*11550*/  IMAD.U32 R0, R4.reuse, 0x10000, RZ ;  /* 0x0001000004007824 */ /* 0x041fe200078e00ff */
[----:B------:R-:W-:Y:S01]  /*11560*/  LOP3.LUT R4, R4, 0xffff0000, RZ, 0xc0, !PT ;  /* 0xffff000004047812 */ /* 0x000fe200078ec0ff */
[----:B------:R-:W-:Y:S01]  /*11570*/  IMAD.U32 R36, R6, 0x10000, RZ ;  /* 0x0001000006247824 */ /* 0x000fe200078e00ff */
[----:B------:R-:W-:Y:S01]  /*11580*/  SHF.L.U32 R35, R5, 0x10, RZ ;  /* 0x0000001005237819 */ /* 0x000fe200000006ff */
[-C--:B------:R-:W-:Y:S01]  /*11590*/  FFMA.FTZ R43, R42, R0.reuse, -R43 ;  /* 0x000000002a2b7223 */ /* 0x080fe2000001082b */
[----:B------:R-:W-:Y:S01]  /*115a0*/  FFMA.FTZ R31, R44, R0, R31 ;  /* 0x000000002c1f7223 */ /* 0x000fe2000001001f */
[-C--:B------:R-:W-:Y:S01]  /*115b0*/  FFMA.FTZ R0, R38, R4.reuse, -R27 ;  /* 0x0000000426007223 */ /* 0x080fe2000001081b */
[----:B------:R-:W-:Y:S01]  /*115c0*/  FFMA.FTZ R8, R46, R4, R45 ;  /* 0x000000042e087223 */ /* 0x000fe2000001002d */
[-C--:B------:R-:W-:Y:S01]  /*115d0*/  FMUL.FTZ R38, R51, R39.reuse ;  /* 0x0000002733267220 */ /* 0x080fe20000410000 */
[----:B------:R-:W-:Y:S01]  /*115e0*/  FMUL.FTZ R42, R49, R39 ;  /* 0x00000027312a7220 */ /* 0x000fe20000410000 */
[C---:B------:R-:W-:Y:S01]  /*115f0*/  IMAD.U32 R4, R29.reuse, 0x10000, RZ ;  /* 0x000100001d047824 */ /* 0x040fe200078e00ff */
        /* <DEDUP_REMOVED lines=8> */
[-C--:B------:R-:W-:Y:S01]  /*11680*/  FMUL.FTZ R33, R46, R10.reuse ;  /* 0x0000000a2e217220 */ /* 0x080fe20000410000 */
[----:B------:R-:W-:Y:S01]  /*11690*/  FMUL.FTZ R35, R44, R10 ;  /* 0x0000000a2c237220 */ /* 0x000fe20000410000 */
[----:B------:R-:W-:Y:S02]  /*116a0*/  IMAD.U32 R39, R30, 0x10000, RZ ;  /* 0x000100001e277824 */ /* 0x000fe400078e00ff */
[-C--:B------:R-:W-:Y:S01]  /*116b0*/  FFMA.FTZ R27, R4, R36.reuse, -R27 ;  /* 0x00000024041b7223 */ /* 0x080fe2000001081b */
[----:B------:R-:W-:Y:S02]  /*116c0*/  IMAD.U32 R37, R7, 0x10000, RZ ;  /* 0x0001000007257824 */ /* 0x000fe400078e00ff */
[----:B------:R-:W-:Y:S01]  /*116d0*/  FFMA.FTZ R10, R48, R36, R29 ;  /* 0x00000024300a7223 */ /* 0x000fe2000001001d */
[-C--:B------:R-:W-:Y:S01]  /*116e0*/  FMUL.FTZ R4, R45, R41.reuse ;  /* 0x000000292d047220 */ /* 0x080fe20000410000 */
[-C--:B------:R-:W-:Y:S01]  /*116f0*/  FFMA.FTZ R36, R44, R6.reuse, -R33 ;  /* 0x000000062c247223 */ /* 0x080fe20000010821 */
[----:B------:R-:W-:Y:S01]  /*11700*/  FFMA.FTZ R35, R46, R6, R35 ;  /* 0x000000062e237223 */ /* 0x000fe20000010023 */
[C---:B------:R-:W-:Y:S01]  /*11710*/  FMUL.FTZ R6, R39.reuse, R41 ;  /* 0x0000002927067220 */ /* 0x040fe20000410000 */
[----:B------:R-:W-:Y:S01]  /*11720*/  LOP3.LUT R41, R32, 0xffff0000, RZ, 0xc0, !PT ;  /* 0xffff000020297812 */ /* 0x000fe200078ec0ff */
[-C--:B------:R-:W-:Y:S01]  /*11730*/  FFMA.FTZ R29, R39, R37.reuse, -R4 ;  /* 0x00000025271d7223 */ /* 0x080fe20000010804 */
[----:B------:R-:W-:Y:S01]  /*11740*/  LOP3.LUT R33, R28, 0xffff0000, RZ, 0xc0, !PT ;  /* 0xffff00001c217812 */ /* 0x000fe200078ec0ff */
[----:B------:R-:W-:Y:S01]  /*11750*/  FFMA.FTZ R37, R45, R37, R6 ;  /* 0x000000252d257223 */ /* 0x000fe20000010006 */
[----:B------:R-:W-:Y:S01]  /*11760*/  LOP3.LUT R49, R34, 0xffff0000, RZ, 0xc0, !PT ;  /* 0xffff000022317812 */ /* 0x000fe200078ec0ff */
[-C--:B------:R-:W-:Y:S01]  /*11770*/  FMUL.FTZ R4, R41, R9.reuse ;  /* 0x0000000929047220 */ /* 0x080fe20000410000 */
[----:B------:R-:W-:Y:S01]  /*11780*/  LOP3.LUT R39, R30, 0xffff0000, RZ, 0xc0, !PT ;  /* 0xffff00001e277812 */ /* 0x000fe200078ec0ff */
[----:B------:R-:W-:Y:S01]  /*11790*/  FMUL.FTZ R6, R33, R9 ;  /* 0x0000000921067220 */ /* 0x000fe20000410000 */
[----:B------:R-:W-:Y:S01]  /*117a0*/  LOP3.LUT R5, R5, 0xffff0000, RZ, 0xc0, !PT ;  /* 0xffff000005057812 */ /* 0x000fe200078ec0ff */
[-C--:B------:R-:W-:Y:S01]  /*117b0*/  FMUL.FTZ R28, R49, R11.reuse ;  /* 0x0000000b311c7220 */ /* 0x080fe20000410000 */
[----:B------:R-:W-:Y:S01]  /*117c0*/  LOP3.LUT R7, R7, 0xffff0000, RZ, 0xc0, !PT ;  /* 0xffff000007077812 */ /* 0x000fe200078ec0ff */
[----:B------:R-:W-:Y:S01]  /*117d0*/  FMUL.FTZ R30, R39, R11 ;  /* 0x0000000b271e7220 */ /* 0x000fe20000410000 */
[----:B------:R-:W-:Y:S01]  /*117e0*/  F2FP.BF16.F32.PACK_AB R10, R35, R10 ;  /* 0x0000000a230a723e */ /* 0x000fe200000010ff */
        /* <DEDUP_REMOVED lines=11> */
[----:B------:R0:W-:Y:S04]  /*118a0*/  STS.128 [R50], R4 ;  /* 0x0000000432007388 */ /* 0x0001e80000000c00 */
[----:B------:R0:W-:Y:S02]  /*118b0*/  STS.128 [R3+0x14400], R8 ;  /* 0x0144000803007388 */ /* 0x0001e40000000c00 */
.L_x_640:
[----:B------:R-:W-:Y:S05]  /*118c0*/  BSYNC B1 ;  /* 0x0000000000017941 */ /* 0x000fea0003800000 */
.L_x_639:
[----:B------:R-:W-:Y:S05]  /*118d0*/  @P1 BRA `(.L_x_612) ;  /* 0x00000004005c1947 */ /* 0x000fea0003800000 */
[----:B------:R-:W2:Y:S01]  /*118e0*/  LDL R40, [R1+0x8c] ;  /* 0x00008c0001287983 */ /* 0x000ea20000100800 */
[----:B------:R-:W-:Y:S01]  /*118f0*/  LEA.HI R26, R47, R26, RZ, 0x1d ;  /* 0x0000001a2f1a7211 */ /* 0x000fe200078fe8ff */
[C---:B------:R-:W-:Y:S01]  /*11900*/  IMAD.U32 R36, R20.reuse, 0x10000, RZ ;  /* 0x0001000014247824 */ /* 0x040fe200078e00ff */
[----:B------:R-:W-:Y:S01]  /*11910*/  LOP3.LUT R38, R20, 0xffff0000, RZ, 0xc0, !PT ;  /* 0xffff000014267812 */ /* 0x000fe200078ec0ff */
[----:B------:R-:W-:Y:S01]  /*11920*/  IMAD.U32 R34, R12, 0x10000, RZ ;  /* 0x000100000c227824 */ /* 0x000fe200078e00ff */
[----:B0-----:R-:W-:Y:S01]  /*11930*/  SHF.R.S32.HI R3, RZ, 0x1f, R26 ;  /* 0x0000001fff037819 */ /* 0x001fe2000001141a */
[----:B------:R-:W-:Y:S01]  /*11940*/  IMAD.SHL.U32 R0, R26, 0x8, RZ ;  /* 0x000000081a007824 */ /* 0x000fe200078e00ff */
[----:B------:R-:W-:Y:S01]  /*11950*/  LOP3.LUT R12, R12, 0xffff0000, RZ, 0xc0, !PT ;  /* 0xffff00000c0c7812 */ /* 0x000fe200078ec0ff */
[----:B------:R-:W-:Y:S01]  /*11960*/  IMAD.U32 R20, R13, 0x10000, RZ ;  /* 0x000100000d147824 */ /* 0x000fe200078e00ff */
[----:B------:R-:W-:Y:S01]  /*11970*/  LEA.HI R3, R3, R26, RZ, 0x3 ;  /* 0x0000001a03037211 */ /* 0x000fe200078f18ff */
[----:B------:R-:W-:Y:S01]  /*11980*/  IMAD.U32 R41, R24, 0x10000, RZ ;  /* 0x0001000018297824 */ /* 0x000fe200078e00ff */
[----:B-----5:R-:W-:-:S02]  /*11990*/  LOP3.LUT R0, R54, 0x38, R0, 0xf8, !PT ;  /* 0x0000003836007812 */ /* 0x020fc400078ef800 */
[----:B------:R-:W-:Y:S01]  /*119a0*/  LOP3.LUT R24, R24, 0xffff0000, RZ, 0xc0, !PT ;  /* 0xffff000018187812 */ /* 0x000fe200078ec0ff */
[----:B------:R-:W-:Y:S01]  /*119b0*/  IMAD.SHL.U32 R3, R3, 0x400, RZ ;  /* 0x0000040003037824 */ /* 0x000fe200078e00ff */
[----:B------:R-:W-:Y:S02]  /*119c0*/  LOP3.LUT R0, R0, R53, RZ, 0x3c, !PT ;  /* 0x0000003500007212 */ /* 0x000fe400078e3cff */
[----:B------:R-:W-:Y:S02]  /*119d0*/  LOP3.LUT R13, R13, 0xffff0000, RZ, 0xc0, !PT ;  /* 0xffff00000d0d7812 */ /* 0x000fe400078ec0ff */
        /* <DEDUP_REMOVED lines=10> */
[-C--:B------:R-:W-:Y:S01]  /*11a80*/  FMUL.FTZ R35, R38, R8.reuse ;  /* 0x0000000826237220 */ /* 0x080fe20000410000 */
[----:B------:R-:W-:Y:S01]  /*11a90*/  FMUL.FTZ R37, R12, R8 ;  /* 0x000000080c257220 */ /* 0x000fe20000410000 */
[----:B------:R-:W-:-:S02]  /*11aa0*/  IMAD.U32 R31, R10, 0x10000, RZ ;  /* 0x000100000a1f7824 */ /* 0x000fc400078e00ff */
[----:B------:R-:W-:Y:S01]  /*11ab0*/  FMUL.FTZ R39, R20, R30 ;  /* 0x0000001e14277220 */ /* 0x000fe20000410000 */
[----:B------:R-:W-:Y:S01]  /*11ac0*/  LOP3.LUT R10, R10, 0xffff0000, RZ, 0xc0, !PT ;  /* 0xffff00000a0a7812 */ /* 0x000fe200078ec0ff */
[C---:B------:R-:W-:Y:S01]  /*11ad0*/  IMAD.U32 R32, R11.reuse, 0x10000, RZ ;  /* 0x000100000b207824 */ /* 0x040fe200078e00ff */
[----:B------:R-:W-:Y:S01]  /*11ae0*/  LOP3.LUT R11, R11, 0xffff0000, RZ, 0xc0, !PT ;  /* 0xffff00000b0b7812 */ /* 0x000fe200078ec0ff */
[----:B--2---:R-:W0:Y:S02]  /*11af0*/  LDS.128 R4, [R40] ;  /* 0x0000000028047984 */ /* 0x004e240000000c00 */
[C---:B0-----:R-:W-:Y:S01]  /*11b00*/  SHF.L.U32 R0, R4.reuse, 0x10, RZ ;  /* 0x0000001004007819 */ /* 0x041fe200000006ff */
[----:B------:R-:W-:Y:S01]  /*11b10*/  IMAD.U32 R26, R5, 0x10000, RZ ;  /* 0x00010000051a7824 */ /* 0x000fe200078e00ff */
[----:B------:R-:W-:Y:S01]  /*11b20*/  LOP3.LUT R4, R4, 0xffff0000, RZ, 0xc0, !PT ;  /* 0xffff000004047812 */ /* 0x000fe200078ec0ff */
[C---:B------:R-:W-:Y:S01]  /*11b30*/  IMAD.U32 R27, R6.reuse, 0x10000, RZ ;  /* 0x00010000061b7824 */ /* 0x040fe200078e00ff */
[----:B------:R-:W-:Y:S01]  /*11b40*/  LOP3.LUT R6, R6, 0xffff0000, RZ, 0xc0, !PT ;  /* 0xffff000006067812 */ /* 0x000fe200078ec0ff */
[----:B------:R-:W-:Y:S01]  /*11b50*/  FFMA.FTZ R33, R34, R0, -R33 ;  /* 0x0000000022217223 */ /* 0x000fe20000010821 */
[----:B------:R-:W-:-:S02]  /*11b60*/  IMAD.U32 R34, R21, 0x10000, RZ ;  /* 0x0001000015227824 */ /* 0x000fc400078e00ff */
[----:B------:R-:W-:Y:S01]  /*11b70*/  FFMA.FTZ R29, R36, R0, R29 ;  /* 0x00000000241d7223 */ /* 0x000fe2000001001d */
[-C--:B------:R-:W-:Y:S01]  /*11b80*/  FFMA.FTZ R0, R12, R4.reuse, -R35 ;  /* 0x000000040c007223 */ /* 0x080fe20000010823 */
[----:B------:R-:W-:Y:S01]  /*11b90*/  FFMA.FTZ R8, R38, R4, R37 ;  /* 0x0000000426087223 */ /* 0x000fe20000010025 */
[----:B------:R-:W-:Y:S01]  /*11ba0*/  FMUL.FTZ R35, R34, R30 ;  /* 0x0000001e22237220 */ /* 0x000fe20000410000 */
[C---:B------:R-:W-:Y:S02]  /*11bb0*/  IMAD.U32 R37, R14.reuse, 0x10000, RZ ;  /* 0x000100000e257824 */ /* 0x040fe400078e00ff */
[-C--:B------:R-:W-:Y:S01]  /*11bc0*/  FMUL.FTZ R4, R41, R31.reuse ;  /* 0x0000001f29047220 */ /* 0x080fe20000410000 */
[----:B------:R-:W-:Y:S01]  /*11bd0*/  LOP3.LUT R14, R14, 0xffff0000, RZ, 0xc0, !PT ;  /* 0xffff00000e0e7812 */ /* 0x000fe200078ec0ff */
[-C--:B------:R-:W-:Y:S01]  /*11be0*/  FFMA.FTZ R35, R20, R26.reuse, -R35 ;  /* 0x0000001a14237223 */ /* 0x080fe20000010823 */
[----:B------:R-:W-:Y:S01]  /*11bf0*/  FFMA.FTZ R39, R34, R26, R39 ;  /* 0x0000001a22277223 */ /* 0x000fe20000010027 */
[C---:B------:R-:W-:Y:S01]  /*11c00*/  FMUL.FTZ R12, R37.reuse, R31 ;  /* 0x0000001f250c7220 */ /* 0x040fe20000410000 */
[----:B------:R-:W-:Y:S01]  /*11c10*/  FFMA.FTZ R20, R37, R27, -R4 ;  /* 0x0000001b25147223 */ /* 0x000fe20000010804 */
[----:B------:R-:W-:-:S02]  /*11c20*/  IMAD.U32 R26, R25, 0x10000, RZ ;  /* 0x00010000191a7824 */ /* 0x000fc400078e00ff */
[-C--:B------:R-:W-:Y:S01]  /*11c30*/  FMUL.FTZ R31, R24, R10.reuse ;  /* 0x0000000a181f7220 */ /* 0x080fe20000410000 */
[----:B------:R-:W-:Y:S02]  /*11c40*/  IMAD.U32 R4, R15, 0x10000, RZ ;  /* 0x000100000f047824 */ /* 0x000fe400078e00ff */
[----:B------:R-:W-:Y:S01]  /*11c50*/  FMUL.FTZ R37, R14, R10 ;  /* 0x0000000a0e257220 */ /* 0x000fe20000410000 */
[----:B------:R-:W-:Y:S01]  /*11c60*/  FFMA.FTZ R10, R41, R27, R12 ;  /* 0x0000001b290a7223 */ /* 0x000fe2000001000c */
[----:B------:R-:W-:Y:S02]  /*11c70*/  IMAD.U32 R28, R7, 0x10000, RZ ;  /* 0x00010000071c7824 */ /* 0x000fe400078e00ff */
[-C--:B------:R-:W-:Y:S01]  /*11c80*/  FMUL.FTZ R27, R26, R32.reuse ;  /* 0x000000201a1b7220 */ /* 0x080fe20000410000 */
[----:B------:R-:W-:Y:S01]  /*11c90*/  LOP3.LUT R21, R21, 0xffff0000, RZ, 0xc0, !PT ;  /* 0xffff000015157812 */ /* 0x000fe200078ec0ff */
[----:B------:R-:W-:Y:S01]  /*11ca0*/  FMUL.FTZ R41, R4, R32 ;  /* 0x0000002004297220 */ /* 0x000fe20000410000 */
[----:B------:R-:W-:Y:S01]  /*11cb0*/  LOP3.LUT R25, R25, 0xffff0000, RZ, 0xc0, !PT ;  /* 0xffff000019197812 */ /* 0x000fe200078ec0ff */
[----:B------:R-:W-:Y:S01]  /*11cc0*/  FFMA.FTZ R37, R24, R6, R37 ;  /* 0x0000000618257223 */ /* 0x000fe20000010025 */
[----:B------:R-:W-:Y:S01]  /*11cd0*/  LOP3.LUT R15, R15, 0xffff0000, RZ, 0xc0, !PT ;  /* 0xffff00000f0f7812 */ /* 0x000fe200078ec0ff */
[----:B------:R-:W-:Y:S01]  /*11ce0*/  FFMA.FTZ R27, R4, R28, -R27 ;  /* 0x0000001c041b7223 */ /* 0x000fe2000001081b */
[----:B------:R-:W-:Y:S01]  /*11cf0*/  LOP3.LUT R5, R5, 0xffff0000, RZ, 0xc0, !PT ;  /* 0xffff000005057812 */ /* 0x000fe200078ec0ff */
        /* <DEDUP_REMOVED lines=21> */
.L_x_612:
[----:B------:R-:W-:Y:S05]  /*11e50*/  BSYNC B0 ;  /* 0x0000000000007941 */ /* 0x000fea0003800000 */
.L_x_578:
[----:B------:R-:W-:Y:S01]  /*11e60*/  @!PT LDS RZ, [RZ] ;  /* 0x00000000fffff984 */ /* 0x000fe20000000800 */
[----:B------:R-:W-:Y:S01]  /*11e70*/  @!PT LDS RZ, [RZ] ;  /* 0x00000000fffff984 */ /* 0x000fe20000000800 */
[----:B------:R-:W-:Y:S01]  /*11e80*/  @!PT LDS RZ, [RZ] ;  /* 0x00000000fffff984 */ /* 0x000fe20000000800 */
[----:B------:R-:W-:Y:S01]  /*11e90*/  @!PT LDS RZ, [RZ] ;  /* 0x00000000fffff984 */ /* 0x000fe20000000800 */
[----:B------:R0:W-:Y:S06]  /*11ea0*/  MEMBAR.ALL.CTA ;  /* 0x0000000000007992 */ /* 0x0001ec0000008000 */
[----:B0-----:R-:W0:Y:S01]  /*11eb0*/  FENCE.VIEW.ASYNC.S ;  /* 0x00000000000073c6 */ /* 0x001e220000000000 */
[----:B------:R-:W-:Y:S05]  /*11ec0*/  WARPSYNC.ALL ;  /* 0x0000000000007948 */ /* 0x000fea0003800000 */
[----:B0-----:R-:W-:Y:S06]  /*11ed0*/  BAR.SYNC.DEFER_BLOCKING 0xd, 0x100 ;  /* 0x0344000000007b1d */ /* 0x001fec0000010000 */
.L_x_576:
[----:B------:R-:W-:-:S13]  /*11ee0*/  ISETP.NE.AND P0, PT, R221, 0x3, PT ;  /* 0x00000003dd00780c */ /* 0x000fda0003f05270 */
[----:B------:R-:W-:Y:S05]  /*11ef0*/  @!P0 BRA `(.L_x_641) ;  /* 0x0000000000048947 */ /* 0x000fea0003800000 */
[----:B------:R-:W-:Y:S01]  /*11f00*/  BPT.TRAP 0x1 ;  /* 0x000000040000795c */ /* 0x000fe20000300000 */
.L_x_641:
[----:B------:R-:W-:Y:S01]  /*11f10*/  IMAD R0, R224, 0x8, R16 ;  /* 0x00000008e0007824 */ /* 0x000fe200078e0210 */
[----:B01234-:R-:W-:-:S04]  /*11f20*/  SHF.L.U32 R3, R225, 0x1f, RZ ;  /* 0x0000001fe1037819 */ /* 0x01ffc800000006ff */
[----:B------:R0:W1:Y:S01]  /*11f30*/  SYNCS.PHASECHK.TRANS64.TRYWAIT P1, [R0+URZ+0x38830], R3 ;  /* 0x03883003000075a7 */ /* 0x000062000802017f */
[----:B------:R-:W-:Y:S05]  /*11f40*/  @!P0 BRA `(.L_x_642) ;  /* 0x0000000000048947 */ /* 0x000fea0003800000 */
[----:B------:R-:W-:Y:S01]  /*11f50*/  BPT.TRAP 0x1 ;  /* 0x000000040000795c */ /* 0x000fe20000300000 */
.L_x_642:
[----:B------:R-:W2:Y:S01]  /*11f60*/  LDL R6, [R1+0x78] ;  /* 0x0000780001067983 */ /* 0x000ea20000100800 */
[----:B------:R-:W-:Y:S01]  /*11f70*/  IMAD.MOV.U32 R5, RZ, RZ, -0x2 ;  /* 0xfffffffeff057424 */ /* 0x000fe200078e00ff */
[----:B--2---:R-:W-:-:S04]  /*11f80*/  SHF.R.S32.HI R4, RZ, 0x1f, R6 ;  /* 0x0000001fff047819 */ /* 0x004fc80000011406 */
[----:B------:R-:W-:-:S04]  /*11f90*/  LEA.HI R4, R4, R6, RZ, 0x2 ;  /* 0x0000000604047211 */ /* 0x000fc800078f10ff */
[----:B------:R-:W-:-:S04]  /*11fa0*/  LOP3.LUT R4, R4, 0x7ffffffc, RZ, 0xc0, !PT ;  /* 0x7ffffffc04047812 */ /* 0x000fc800078ec0ff */
[----:B------:R-:W-:Y:S01]  /*11fb0*/  IADD3 R4, R6, -R4, RZ ;  /* 0x8000000406047210 */ /* 0x000fe20007ffe0ff */
[----:B-1----:R-:W-:Y:S06]  /*11fc0*/  @P1 BRA `(.L_x_643) ;  /* 0x0000000000081947 */ /* 0x002fec0003800000 */
[----:B------:R-:W1:Y:S02]  /*11fd0*/  SYNCS.PHASECHK.TRANS64.TRYWAIT P1, [R0+URZ+0x38830], R3 ;  /* 0x03883003000075a7 */ /* 0x000e64000802017f */
[----:B-1----:R-:W-:Y:S05]  /*11fe0*/  @!P1 BRA `(.L_x_644) ;  /* 0x0000013c00609947 */ /* 0x002fea0003800000 */
.L_x_643:
[----:B------:R-:W2:Y:S01]  /*11ff0*/  S2R R6, SR_TID.X ;  /* 0x0000000000067919 */ /* 0x000ea20000002100 */
[----:B------:R-:W-:Y:S05]  /*12000*/  WARPSYNC.ALL ;  /* 0x0000000000007948 */ /* 0x000fea0003800000 */
[----:B------:R-:W-:Y:S02]  /*12010*/  IMAD R5, R4, R5, 0x50 ;  /* 0x0000005004057424 */ /* 0x000fe400078e0205 */
[----:B------:R-:W-:Y:S01]  /*12020*/  IMAD.MOV.U32 R151, RZ, RZ, RZ ;  /* 0x000000ffff977224 */ /* 0x000fe200078e00ff */
[----:B--2---:R-:W-:-:S04]  /*12030*/  LOP3.LUT R6, R6, 0x7f, RZ, 0xc0, !PT ;  /* 0x0000007f06067812 */ /* 0x004fc800078ec0ff */
[----:B------:R-:W-:Y:S01]  /*12040*/  ISETP.NE.AND P1, PT, R6, RZ, PT ;  /* 0x000000ff0600720c */ /* 0x000fe20003f25270 */
[----:B01----:R-:W-:Y:S01]  /*12050*/  VIADD R3, R16, 0x24400 ;  /* 0x0002440010037836 */ /* 0x003fe20000000000 */
[----:B------:R-:W-:Y:S01]  /*12060*/  R2UR UR12, R2 ;  /* 0x00000000020c72ca */ /* 0x000fe200000e0000 */
[----:B-----5:R-:W-:Y:S01]  /*12070*/  WARPGROUP.ARRIVE ;  /* 0x00000000000079c5 */ /* 0x020fe20000000000 */
[----:B------:R-:W-:Y:S01]  /*12080*/  UMOV UR9, 0x40000040 ;  /* 0x4000004000097882 */ /* 0x000fe20000000000 */
[----:B------:R-:W-:Y:S01]  /*12090*/  IMAD.MOV.U32 R7, RZ, RZ, 0x40000040 ;  /* 0x40000040ff077424 */ /* 0x000fe200078e00ff */
[----:B------:R-:W-:Y:S01]  /*120a0*/  SHF.R.U32.HI R3, RZ, 0x4, R3 ;  /* 0x00000004ff037819 */ /* 0x000fe20000011603 */
[----:B------:R-:W-:Y:S01]  /*120b0*/  UMOV UR5, UR9 ;  /* 0x0000000900057c82 */ /* 0x000fe20008000000 */
[----:B------:R-:W-:Y:S01]  /*120c0*/  IMAD.MOV.U32 R9, RZ, RZ, 0x40000040 ;  /* 0x40000040ff097424 */ /* 0x000fe200078e00ff */
[----:B------:R-:W-:Y:S01]  /*120d0*/  UMOV UR17, 0x40000040 ;  /* 0x4000004000117882 */ /* 0x000fe20000000000 */
[----:B------:R-:W-:Y:S01]  /*120e0*/  LOP3.LUT R3, R3, 0x3fff, RZ, 0xc0, !PT ;  /* 0x00003fff03037812 */ /* 0x000fe200078ec0ff */
[----:B------:R-:W-:Y:S01]  /*120f0*/  IMAD.U32 R11, RZ, RZ, UR9 ;  /* 0x00000009ff0b7e24 */ /* 0x000fe2000f8e00ff */
[----:B------:R-:W-:Y:S01]  /*12100*/  R2UR UR7, R7 ;  /* 0x00000000070772ca */ /* 0x000fe200000e0000 */
[----:B------:R-:W-:Y:S01]  /*12110*/  IMAD.MOV.U32 R7, RZ, RZ, 0x40000040 ;  /* 0x40000040ff077424 */ /* 0x000fe200078e00ff */
[----:B------:R-:W-:Y:S01]  /*12120*/  LOP3.LUT R234, R3, 0x10000, RZ, 0xfc, !PT ;  /* 0x0001000003ea7812 */ /* 0x000fe200078efcff */
[----:B------:R-:W-:Y:S01]  /*12130*/  IMAD.MOV.U32 R3, RZ, RZ, 0x40000040 ;  /* 0x40000040ff037424 */ /* 0x000fe200078e00ff */
[----:B------:R-:W-:Y:S01]  /*12140*/  ULOP3.LUT UR12, UR12, 0x10000, URZ, 0xfc, !UPT ;  /* 0x000100000c0c7892 */ /* 0x000fe2000f8efc3f */
[----:B------:R-:W-:Y:S01]  /*12150*/  IMAD.IADD R5, R5, 0x1, R148 ;  /* 0x0000000105057824 */ /* 0x000fe200078e0294 */
[----:B------:R-:W-:Y:S01]  /*12160*/  UMOV UR53, 0x40000040 ;  /* 0x4000004000357882 */ /* 0x000fe20000000000 */
[----:B------:R-:W-:Y:S01]  /*12170*/  IMAD R2, R224, 0xa00, R234 ;  /* 0x00000a00e0027824 */ /* 0x000fe200078e02ea */
[----:B------:R-:W-:Y:S01]  /*12180*/  R2UR UR11, R3 ;  /* 0x00000000030b72ca */ /* 0x000fe200000e0000 */
[----:B------:R-:W-:Y:S01]  /*12190*/  UIADD3 UR52, UR12, 0x806, URZ ;  /* 0x000008060c347890 */ /* 0x000fe2000fffe03f */
[----:B------:R-:W-:Y:S01]  /*121a0*/  IMAD.MOV.U32 R3, RZ, RZ, 0x40000040 ;  /* 0x40000040ff037424 */ /* 0x000fe200078e00ff */
[----:B------:R-:W-:Y:S01]  /*121b0*/  UMOV UR8, UR12 ;  /* 0x0000000c00087c82 */ /* 0x000fe20008000000 */
[C---:B------:R-:W-:Y:S01]  /*121c0*/  R2UR UR10, R2.reuse ;  /* 0x00000000020a72ca */ /* 0x040fe200000e0000 */
[C---:B------:R-:W-:Y:S01]  /*121d0*/  VIADD R6, R2.reuse, 0x80 ;  /* 0x0000008002067836 */ /* 0x040fe20000000000 */
[----:B------:R-:W-:Y:S01]  /*121e0*/  UMOV UR4, UR8 ;  /* 0x0000000800047c82 */ /* 0x000fe20008000000 */
[----:B------:R-:W-:Y:S01]  /*121f0*/  VIADD R8, R2, 0x200 ;  /* 0x0000020002087836 */ /* 0x000fe20000000000 */
[----:B------:R-:W-:Y:S01]  /*12200*/  UIADD3 UR48, UR12, 0xc00, URZ ;  /* 0x00000c000c307890 */ /* 0x000fe2000fffe03f */
[----:B------:R-:W-:Y:S01]  /*12210*/  IMAD.U32 R10, RZ, RZ, UR8 ;  /* 0x00000008ff0a7e24 */ /* 0x000fe2000f8e00ff */
[----:B------:R-:W-:Y:S01]  /*12220*/  R2UR UR6, R6 ;  /* 0x00000000060672ca */ /* 0x000fe200000e0000 */
[----:B------:R-:W-:Y:S01]  /*12230*/  VIADD R6, R2, 0x100 ;  /* 0x0000010002067836 */ /* 0x000fe20000000000 */
[----:B------:R-:W-:Y:S01]  /*12240*/  UMOV UR49, 0x40000040 ;  /* 0x4000004000317882 */ /* 0x000fe20000000000 */
[----:B------:R-:W-:Y:S01]  /*12250*/  UIADD3 UR44, UR12, 0xc02, URZ ;  /* 0x00000c020c2c7890 */ /* 0x000fe2000fffe03f */
[----:B------:R0:W-:Y:S01]  /*12260*/  STL.64 [R1+0x8], R10 ;  /* 0x0000080a01007387 */ /* 0x0001e20000100a00 */
[----:B------:R-:W-:Y:S01]  /*12270*/  UMOV UR45, 0x40000040 ;  /* 0x40000040002d7882 */ /* 0x000fe20000000000 */
[----:B------:R-:W-:Y:S01]  /*12280*/  UIADD3 UR40, UR12, 0xc04, URZ ;  /* 0x00000c040c287890 */ /* 0x000fe2000fffe03f */
[----:B------:R-:W-:Y:S01]  /*12290*/  HGMMA.64x16x16.F32.BF16 R56, gdesc[UR8], RZ, !UPT, gsb0 ;  /* 0x00200000083879f0 */ /* 0x000fe2000c0018ff */
[----:B------:R-:W-:Y:S01]  /*122a0*/  R2UR UR10, R8 ;  /* 0x00000000080a72ca */ /* 0x000fe200000e0000 */
[----:B------:R-:W-:Y:S01]  /*122b0*/  VIADD R8, R2, 0x202 ;  /* 0x0000020202087836 */ /* 0x000fe20000000000 */
[----:B------:R-:W-:Y:S01]  /*122c0*/  R2UR UR11, R9 ;  /* 0x00000000090b72ca */ /* 0x000fe200000e0000 */
[----:B------:R-:W-:Y:S01]  /*122d0*/  IMAD.MOV.U32 R9, RZ, RZ, 0x40000040 ;  /* 0x40000040ff097424 */ /* 0x000fe200078e00ff */
[----:B------:R-:W-:Y:S01]  /*122e0*/  UMOV UR41, 0x40000040 ;  /* 0x4000004000297882 */ /* 0x000fe20000000000 */
[----:B------:R-:W-:Y:S01]  /*122f0*/  UIADD3 UR36, UR12, 0xc06, URZ ;  /* 0x00000c060c247890 */ /* 0x000fe2000fffe03f */
[----:B------:R-:W-:Y:S01]  /*12300*/  IMAD R5, R180, -0x50, R5 ;  /* 0xffffffb0b4057824 */ /* 0x000fe200078e0205 */
[----:B------:R-:W-:Y:S01]  /*12310*/  UMOV UR37, 0x40000040 ;  /* 0x4000004000257882 */ /* 0x000fe20000000000 */
[----:B0-----:R-:W-:Y:S01]  /*12320*/  IMAD.U32 R11, RZ, RZ, UR17 ;  /* 0x00000011ff0b7e24 */ /* 0x001fe2000f8e00ff */
[----:B------:R-:W-:Y:S01]  /*12330*/  P2R R12, PR, RZ, 0x1 ;  /* 0x00000001ff0c7803 */ /* 0x000fe20000000000 */
[----:B------:R-:W-:Y:S01]  /*12340*/  @!P1 VIADD R0, R0, 0x38840 ;  /* 0x0003884000009836 */ /* 0x000fe20000000000 */
[C---:B------:R-:W-:Y:S01]  /*12350*/  ISETP.GT.AND P6, PT, R5.reuse, RZ, PT ;  /* 0x000000ff0500720c */ /* 0x040fe20003fc4270 */
[----:B------:R-:W-:Y:S01]  /*12360*/  ULDC UR61, c[0x0][0x988] ;  /* 0x00026200003d7ab9 */ /* 0x000fe20000000800 */
[C---:B------:R-:W-:Y:S01]  /*12370*/  ISETP.GT.AND P5, PT, R5.reuse, 0x1, PT ;  /* 0x000000010500780c */ /* 0x040fe20003fa4270 */
[----:B------:R-:W-:Y:S01]  /*12380*/  BSSY B0, `(.L_x_645) ;  /* 0x0000904000007945 */ /* 0x000fe20003800000 */
[C---:B------:R-:W-:Y:S01]  /*12390*/  ISETP.GT.AND P4, PT, R5.reuse, 0x8, PT ;  /* 0x000000080500780c */ /* 0x040fe20003f84270 */
[--C-:B------:R-:W-:Y:S01]  /*123a0*/  IMAD.MOV.U32 R150, RZ, RZ, R151.reuse ;  /* 0x000000ffff967224 */ /* 0x100fe200078e0097 */
[C---:B------:R-:W-:Y:S01]  /*123b0*/  ISETP.GT.AND P3, PT, R5.reuse, 0x9, PT ;  /* 0x000000090500780c */ /* 0x040fe20003f64270 */
[--C-:B------:R-:W-:Y:S01]  /*123c0*/  IMAD.MOV.U32 R149, RZ, RZ, R151.reuse ;  /* 0x000000ffff957224 */ /* 0x100fe200078e0097 */
[----:B------:R-:W-:Y:S01]  /*123d0*/  ISETP.GT.AND P2, PT, R5, 0x10, PT ;  /* 0x000000100500780c */ /* 0x000fe20003f44270 */
[--C-:B------:R-:W-:Y:S01]  /*123e0*/  IMAD.MOV.U32 R147, RZ, RZ, R151.reuse ;  /* 0x000000ffff937224 */ /* 0x100fe200078e0097 */
[----:B------:R-:W-:Y:S01]  /*123f0*/  @!P1 PRMT R0, RZ, 0x654, R0 ;  /* 0x00000654ff009816 */ /* 0x000fe20000000000 */
        /* <DEDUP_REMOVED lines=23> */
[----:B------:R-:W-:Y:S01]  /*12570*/  IMAD.MOV.U32 R128, RZ, RZ, R151 ;  /* 0x000000ffff807224 */ /* 0x000fe200078e0097 */
[----:B------:R-:W-:Y:S01]  /*12580*/  HGMMA.64x16x16.F32.BF16 R48, gdesc[UR4], RZ, !UPT, gsb0 ;  /* 0x00200000043079f0 */ /* 0x000fe2000c0018ff */
[----:B------:R-:W-:Y:S01]  /*12590*/  R2UR UR6, R6 ;  /* 0x00000000060672ca */ /* 0x000fe200000e0000 */
[----:B------:R-:W-:Y:S01]  /*125a0*/  UMOV UR4, UR8 ;  /* 0x0000000800047c82 */ /* 0x000fe20008000000 */
[----:B------:R-:W-:Y:S01]  /*125b0*/  R2UR UR7, R7 ;  /* 0x00000000070772ca */ /* 0x000fe200000e0000 */
[----:B------:R-:W-:Y:S01]  /*125c0*/  UMOV UR5, UR9 ;  /* 0x0000000900057c82 */ /* 0x000fe20008000000 */
[----:B------:R-:W-:Y:S02]  /*125d0*/  VIADD R6, R2, 0x180 ;  /* 0x0000018002067836 */ /* 0x000fe40000000000 */
[----:B------:R-:W-:-:S02]  /*125e0*/  IMAD.MOV.U32 R7, RZ, RZ, 0x40000040 ;  /* 0x40000040ff077424 */ /* 0x000fc400078e00ff */
        /* <DEDUP_REMOVED lines=34> */
[--C-:B------:R-:W-:Y:S01]  /*12810*/  IMAD.MOV.U32 R100, RZ, RZ, R151.reuse ;  /* 0x000000ffff647224 */ /* 0x100fe200078e0097 */
[----:B------:R-:W-:Y:S01]  /*12820*/  R2UR UR18, R6 ;  /* 0x00000000061272ca */ /* 0x000fe200000e0000 */
[----:B------:R-:W-:Y:S01]  /*12830*/  VIADD R6, R2, 0x82 ;  /* 0x0000008202067836 */ /* 0x000fe20000000000 */
[----:B------:R-:W-:Y:S01]  /*12840*/  R2UR UR19, R7 ;  /* 0x00000000071372ca */ /* 0x000fe200000e0000 */
[----:B------:R-:W-:Y:S02]  /*12850*/  IMAD.MOV.U32 R7, RZ, RZ, 0x40000040 ;  /* 0x40000040ff077424 */ /* 0x000fe400078e00ff */
        /* <DEDUP_REMOVED lines=25> */
[----:B------:R-:W-:Y:S01]  /*129f0*/  UIADD3 UR4, UR12, 0x2, URZ ;  /* 0x000000020c047890 */ /* 0x000fe2000fffe03f */
[----:B------:R-:W-:Y:S01]  /*12a00*/  R2UR UR6, R6 ;  /* 0x00000000060672ca */ /* 0x000fe200000e0000 */
[----:B------:R-:W-:Y:S01]  /*12a10*/  VIADD R6, R2, 0x102 ;  /* 0x0000010202067836 */ /* 0x000fe20000000000 */
[----:B------:R-:W-:Y:S01]  /*12a20*/  R2UR UR7, R7 ;  /* 0x00000000070772ca */ /* 0x000fe200000e0000 */
[----:B------:R-:W-:Y:S02]  /*12a30*/  IMAD.MOV.U32 R7, RZ, RZ, 0x40000040 ;  /* 0x40000040ff077424 */ /* 0x000fe400078e00ff */
[--C-:B------:R-:W-:Y:S01]  /*12a40*/  IMAD.MOV.U32 R66, RZ, RZ, R151.reuse ;  /* 0x000000ffff427224 */ /* 0x100fe200078e0097 */
[----:B------:R-:W-:Y:S01]  /*12a50*/  UMOV UR16, UR4 ;  /* 0x0000000400107c82 */ /* 0x000fe20008000000 */
[----:B------:R-:W-:Y:S01]  /*12a60*/  IMAD.MOV.U32 R64, RZ, RZ, R151 ;  /* 0x000000ffff407224 */ /* 0x000fe200078e0097 */
[----:B------:R-:W-:-:S05]  /*12a70*/  MOV R10, UR16 ;  /* 0x00000010000a7c02 */ /* 0x000fca0008000f00 */
[----:B------:R0:W-:Y:S01]  /*12a80*/  STL.64 [R1], R10 ;  /* 0x0000000a01007387 */ /* 0x0001e20000100a00 */
[----:B------:R-:W-:Y:S02]  /*12a90*/  WARPGROUP.DEPBAR.LE gsb0, 0x0 ;  /* 0x00008000000079c5 */ /* 0x000fe40000010000 */
[----:B------:R-:W-:-:S06]  /*12aa0*/  WARPGROUP.ARRIVE ;  /* 0x00000000000079c5 */ /* 0x000fcc0000000000 */
[----:B------:R-:W-:Y:S01]  /*12ab0*/  HGMMA.64x16x16.F32.BF16 R24, gdesc[UR8], RZ, !UPT, gsb0 ;  /* 0x00200000081879f0 */ /* 0x000fe2000c0018ff */
[----:B------:R-:W-:Y:S01]  /*12ac0*/  UMOV UR8, UR16 ;  /* 0x0000001000087c82 */ /* 0x000fe20008000000 */
[----:B------:R-:W-:Y:S01]  /*12ad0*/  UMOV UR9, UR17 ;  /* 0x0000001100097c82 */ /* 0x000fe20008000000 */
[----:B------:R-:W-:Y:S01]  /*12ae0*/  UMOV UR4, UR8 ;  /* 0x0000000800047c82 */ /* 0x000fe20008000000 */
[----:B------:R-:W-:Y:S01]  /*12af0*/  UMOV UR5, UR9 ;  /* 0x0000000900057c82 */ /* 0x000fe20008000000 */
[----:B------:R-:W-:Y:S01]  /*12b00*/  R2UR UR10, R8 ;  /* 0x00000000080a72ca */ /* 0x000fe200000e0000 */
[----:B------:R-:W-:Y:S01]  /*12b10*/  VIADD R8, R2, 0x204 ;  /* 0x0000020402087836 */ /* 0x000fe20000000000 */
[----:B------:R-:W-:Y:S01]  /*12b20*/  R2UR UR11, R9 ;  /* 0x00000000090b72ca */ /* 0x000fe200000e0000 */
[----:B------:R-:W-:Y:S01]  /*12b30*/  IMAD.MOV.U32 R9, RZ, RZ, 0x40000040 ;  /* 0x40000040ff097424 */ /* 0x000fe200078e00ff */
[----:B------:R-:W-:Y:S02]  /*12b40*/  WARPGROUP.DEPBAR.LE gsb0, 0x0 ;  /* 0x00008000000079c5 */ /* 0x000fe40000010000 */
[----:B------:R-:W-:-:S06]  /*12b50*/  WARPGROUP.ARRIVE ;  /* 0x00000000000079c5 */ /* 0x000fcc0000000000 */
[----:B------:R-:W-:Y:S01]  /*12b60*/  HGMMA.64x16x16.F32.BF16 R56, gdesc[UR16], R56, gsb0 ;  /* 0x00200000103879f0 */ /* 0x000fe20008001838 */
[----:B------:R-:W-:Y:S02]  /*12b70*/  UMOV UR17, 0x40000040 ;  /* 0x4000004000117882 */ /* 0x000fe40000000000 */
[----:B0-----:R-:W-:Y:S01]  /*12b80*/  IMAD.U32 R11, RZ, RZ, UR17 ;  /* 0x00000011ff0b7e24 */ /* 0x001fe2000f8e00ff */
[----:B------:R-:W-:Y:S02]  /*12b90*/  WARPGROUP.DEPBAR.LE gsb0, 0x0 ;  /* 0x00008000000079c5 */ /* 0x000fe40000010000 */
[----:B------:R-:W-:-:S06]  /*12ba0*/  WARPGROUP.ARRIVE ;  /* 0x00000000000079c5 */ /* 0x000fcc0000000000 */
[----:B------:R-:W-:Y:S01]  /*12bb0*/  HGMMA.64x16x16.F32.BF16 R48, gdesc[UR4], R48, gsb0 ;  /* 0x00200000043079f0 */ /* 0x000fe20008001830 */
[----:B------:R-:W-:Y:S01]  /*12bc0*/  R2UR UR6, R6 ;  /* 0x00000000060672ca */ /* 0x000fe200000e0000 */
[----:B------:R-:W-:Y:S01]  /*12bd0*/  UMOV UR4, UR8 ;  /* 0x0000000800047c82 */ /* 0x000fe20008000000 */
[----:B------:R-:W-:Y:S01]  /*12be0*/  R2UR UR7, R7 ;  /* 0x00000000070772ca */ /* 0x000fe200000e0000 */
[----:B------:R-:W-:Y:S01]  /*12bf0*/  UMOV UR5, UR9 ;  /* 0x0000000900057c82 */ /* 0x000fe20008000000 */
[----:B------:R-:W-:Y:S02]  /*12c00*/  VIADD R6, R2, 0x182 ;  /* 0x0000018202067836 */ /* 0x000fe40000000000 */
[----:B------:R-:W-:Y:S01]  /*12c10*/  IMAD.MOV.U32 R7, RZ, RZ, 0x40000040 ;  /* 0x40000040ff077424 */ /* 0x000fe200078e00ff */
        /* <DEDUP_REMOVED lines=8> */
[----:B------:R-:W-:-:S03]  /*12ca0*/  IMAD.MOV.U32 R7, RZ, RZ, 0x40000040 ;  /* 0x40000040ff077424 */ /* 0x000fc600078e00ff */
[----:B------:R-:W-:Y:S01]  /*12cb0*/  R2UR UR18, R6 ;  /* 0x00000000061272ca */ /* 0x000fe200000e0000 */
[----:B------:R-:W-:Y:S01]  /*12cc0*/  VIADD R6, R2, 0x84 ;  /* 0x0000008402067836 */ /* 0x000fe20000000000 */
[----:B------:R-:W-:Y:S01]  /*12cd0*/  R2UR UR19, R7 ;  /* 0x00000000071372ca */ /* 0x000fe200000e0000 */
[----:B------:R-:W-:Y:S01]  /*12ce0*/  IMAD.MOV.U32 R7, RZ, RZ, 0x40000040 ;  /* 0x40000040ff077424 */ /* 0x000fe200078e00ff */
[----:B------:R-:W-:Y:S02]  /*12cf0*/  WARPGROUP.DEPBAR.LE gsb0, 0x0 ;  /* 0x00008000000079c5 */ /* 0x000fe40000010000 */
[----:B------:R-:W-:-:S06]  /*12d00*/  WARPGROUP.ARRIVE ;  /* 0x00000000000079c5 */ /* 0x000fcc0000000000 */
[----:B------:R-:W-:Y:S01]  /*12d10*/  HGMMA.64x16x16.F32.BF16 R32, gdesc[UR4], R32, gsb0 ;  /* 0x00200000042079f0 */ /* 0x000fe20008001820 */
[----:B------:R-:W-:Y:S01]  /*12d20*/  UIADD3 UR4, UR12, 0x4, URZ ;  /* 0x000000040c047890 */ /* 0x000fe2000fffe03f */
[----:B------:R-:W-:Y:S01]  /*12d30*/  R2UR UR6, R6 ;  /* 0x00000000060672ca */ /* 0x000fe200000e0000 */
[----:B------:R-:W-:Y:S01]  /*12d40*/  VIADD R6, R2, 0x104 ;  /* 0x0000010402067836 */ /* 0x000fe20000000000 */
[----:B------:R-:W-:Y:S01]  /*12d50*/  R2UR UR7, R7 ;  /* 0x00000000070772ca */ /* 0x000fe200000e0000 */
[----:B------:R-:W-:-:S03]  /*12d60*/  IMAD.MOV.U32 R7, RZ, RZ, 0x40000040 ;  /* 0x40000040ff077424 */ /* 0x000fc600078e00ff */
[----:B------:R-:W-:Y:S02]  /*12d70*/  UMOV UR16, UR4 ;  /* 0x0000000400107c82 */ /* 0x000fe40008000000 */
[----:B------:R-:W-:-:S05]  /*12d80*/  IMAD.U32 R10, RZ, RZ, UR16 ;  /* 0x00000010ff0a7e24 */ /* 0x000fca000f8e00ff */
[----:B------:R0:W-:Y:S01]  /*12d90*/  STL.64 [R1+0x50], R10 ;  /* 0x0000500a01007387 */ /* 0x0001e20000100a00 */
[----:B------:R-:W-:Y:S02]  /*12da0*/  WARPGROUP.DEPBAR.LE gsb0, 0x0 ;  /* 0x00008000000079c5 */ /* 0x000fe40000010000 */
[----:B------:R-:W-:-:S06]  /*12db0*/  WARPGROUP.ARRIVE ;  /* 0x00000000000079c5 */ /* 0x000fcc0000000000 */
[----:B------:R-:W-:Y:S01]  /*12dc0*/  HGMMA.64x16x16.F32.BF16 R24, gdesc[UR8], R24, gsb0 ;  /* 0x00200000081879f0 */ /* 0x000fe20008001818 */
        /* <DEDUP_REMOVED lines=20> */
[----:B------:R-:W-:Y:S01]  /*12f10*/  VIADD R6, R2, 0x184 ;  /* 0x0000018402067836 */ /* 0x000fe20000000000 */
[----:B------:R-:W-:Y:S01]  /*12f20*/  MOV R7, 0x40000040 ;  /* 0x4000004000077802 */ /* 0x000fe20000000f00 */
[----:B------:R-:W-:Y:S02]  /*12f30*/  WARPGROUP.DEPBAR.LE gsb0, 0x0 ;  /* 0x00008000000079c5 */ /* 0x000fe40000010000 */
[----:B------:R-:W-:-:S07]  /*12f40*/  WARPGROUP.ARRIVE ;  /* 0x00000000000079c5 */ /* 0x000fce0000000000 */
        /* <DEDUP_REMOVED lines=69> */
[----:B------:R-:W-:-:S05]  /*133a0*/  MOV R10, UR16 ;  /* 0x00000010000a7c02 */ /* 0x000fca0008000f00 */
        /* <DEDUP_REMOVED lines=65> */
[----:B------:R-:W-:Y:S01]  /*137c0*/  UMOV UR15, UR17 ;  /* 0x00000011000f7c82 */ /* 0x000fe20008000000 */
        /* <DEDUP_REMOVED lines=28> */
[----:B------:R-:W-:Y:S01]  /*13990*/  UMOV UR5, UR15 ;  /* 0x0000000f00057c82 */ /* 0x000fe20008000000 */
[----:B------:R-:W-:Y:S01]  /*139a0*/  R2UR UR7, R7 ;  /* 0x00000000070772ca */ /* 0x000fe200000e0000 */
[----:B------:R-:W-:Y:S02]  /*139b0*/  VIADD R6, R2, 0x384 ;  /* 0x0000038402067836 */ /* 0x000fe40000000000 */
[----:B------:R-:W-:Y:S01]  /*139c0*/  IMAD.MOV.U32 R7, RZ, RZ, 0x40000040 ;  /* 0x40000040ff077424 */ /* 0x000fe200078e00ff */
[----:B------:R-:W-:Y:S02]  /*139d0*/  UMOV UR16, UR4 ;  /* 0x0000000400107c82 */ /* 0x000fe40008000000 */
[----:B------:R-:W-:Y:S01]  /*139e0*/  UMOV UR14, UR16 ;  /* 0x00000010000e7c82 */ /* 0x000fe20008000000 */
[----:B------:R-:W-:Y:S01]  /*139f0*/  IMAD.U32 R10, RZ, RZ, UR16 ;  /* 0x00000010ff0a7e24 */ /* 0x000fe2000f8e00ff */
[----:B------:R-:W-:-:S04]  /*13a00*/  UMOV UR4, UR14 ;  /* 0x0000000e00047c82 */ /* 0x000fc80008000000 */
[----:B------:R0:W-:Y:S01]  /*13a10*/  STL.64 [R1+0x30], R10 ;  /* 0x0000300a01007387 */ /* 0x0001e20000100a00 */
[----:B------:R-:W-:Y:S02]  /*13a20*/  WARPGROUP.DEPBAR.LE gsb0, 0x0 ;  /* 0x00008000000079c5 */ /* 0x000fe40000010000 */
[----:B------:R-:W-:-:S06]  /*13a30*/  WARPGROUP.ARRIVE ;  /* 0x00000000000079c5 */ /* 0x000fcc0000000000 */
[----:B------:R-:W-:Y:S01]  /*13a40*/  HGMMA.64x16x16.F32.BF16 R24, gdesc[UR8], R24, gsb0 ;  /* 0x00200000081879f0 */ /* 0x000fe20008001818 */
[----:B------:R-:W-:Y:S01]  /*13a50*/  UMOV UR8, UR14 ;  /* 0x0000000e00087c82 */ /* 0x000fe20008000000 */
[----:B------:R-:W-:Y:S01]  /*13a60*/  UMOV UR9, UR15 ;  /* 0x0000000f00097c82 */ /* 0x000fe20008000000 */
        /* <DEDUP_REMOVED lines=42> */
[----:B------:R-:W-:-:S05]  /*13d10*/  MOV R10, UR16 ;  /* 0x00000010000a7c02 */ /* 0x000fca0008000f00 */
[----:B------:R0:W-:Y:S01]  /*13d20*/  STL.64 [R1+0x28], R10 ;  /* 0x0000280a01007387 */ /* 0x0001e20000100a00 */
        /* <DEDUP_REMOVED lines=146> */
[----:B------:R-:W-:Y:S01]  /*14650*/  MOV R10, UR16 ;  /* 0x00000010000a7c02 */ /* 0x000fe20008000f00 */
        /* <DEDUP_REMOVED lines=9> */
[----:B------:R-:W-:Y:S03]  /*146f0*/  HGMMA.64x16x16.F32.BF16 R56, gdesc[UR16], R56, gsb0 ;  /* 0x00200000103879f0 */ /* 0x000fe60008001838 */
        /* <DEDUP_REMOVED lines=76> */
[----:B------:R-:W-:Y:S03]  /*14bc0*/  HGMMA.64x16x16.F32.BF16 R24, gdesc[UR52], R24, gsb0 ;  /* 0x00200000341879f0 */ /* 0x000fe60008001818 */
        /* <DEDUP_REMOVED lines=44> */
[----:B------:R-:W-:Y:S02]  /*14e90*/  R2UR UR47, R7 ;  /* 0x00000000072f72ca */ /* 0x000fe400000e0000 */
[----:B------:R-:W-:Y:S01]  /*14ea0*/  MOV R7, 0x40000040 ;  /* 0x4000004000077802 */ /* 0x000fe20000000f00 */
        /* <DEDUP_REMOVED lines=55> */
[----:B------:R-:W-:Y:S02]  /*15220*/  R2UR UR42, R8 ;  /* 0x00000000082a72ca */ /* 0x000fe400000e0000 */
[----:B------:R-:W-:Y:S01]  /*15230*/  R2UR UR43, R9 ;  /* 0x00000000092b72ca */ /* 0x000fe200000e0000 */
        /* <DEDUP_REMOVED lines=15> */
[----:B------:R-:W-:Y:S02]  /*15330*/  R2UR UR38, R6 ;  /* 0x00000000062672ca */ /* 0x000fe400000e0000 */
[----:B------:R-:W-:Y:S01]  /*15340*/  R2UR UR39, R7 ;  /* 0x00000000072772ca */ /* 0x000fe200000e0000 */
[----:B------:R-:W-:Y:S01]  /*15350*/  IMAD.MOV.U32 R7, RZ, RZ, 0x40000040 ;  /* 0x40000040ff077424 */ /* 0x000fe200078e00ff */
[C---:B------:R-:W-:Y:S01]  /*15360*/  IADD3 R6, R2.reuse, 0x906, RZ ;  /* 0x0000090602067810 */ /* 0x040fe20007ffe0ff */
[----:B------:R-:W-:Y:S01]  /*15370*/  VIADD R2, R2, 0x986 ;  /* 0x0000098602027836 */ /* 0x000fe20000000000 */
[----:B------:R-:W-:Y:S02]  /*15380*/  WARPGROUP.DEPBAR.LE gsb0, 0x0 ;  /* 0x00008000000079c5 */ /* 0x000fe40000010000 */
[----:B------:R-:W-:Y:S01]  /*15390*/  WARPGROUP.ARRIVE ;  /* 0x00000000000079c5 */ /* 0x000fe20000000000 */
[----:B------:R-:W-:Y:S01]  /*153a0*/  FSEL R9, R56, -INF , P6 ;  /* 0xff80000038097808 */ /* 0x000fe20003000000 */
[----:B------:R-:W-:Y:S01]  /*153b0*/  IMAD.MOV.U32 R56, RZ, RZ, R151 ;  /* 0x000000ffff387224 */ /* 0x000fe200078e0097 */
[----:B------:R-:W-:-:S02]  /*153c0*/  FSEL R57, R57, -INF , P5 ;  /* 0xff80000039397808 */ /* 0x000fc40002800000 */
[----:B0-----:R-:W-:Y:S01]  /*153d0*/  FSEL R11, R60, -INF , P4 ;  /* 0xff8000003c0b7808 */ /* 0x001fe20002000000 */
[----:B------:R-:W-:Y:S01]  /*153e0*/  HGMMA.64x16x16.F32.BF16 R48, gdesc[UR4], R48, gsb0 ;  /* 0x00200000043079f0 */ /* 0x000fe20008001830 */
[----:B------:R-:W-:Y:S01]  /*153f0*/  FSEL R61, R61, -INF , P3 ;  /* 0xff8000003d3d7808 */ /* 0x000fe20001800000 */
[----:B------:R-:W-:Y:S01]  /*15400*/  ULDC UR4, c[0x0][0x988] ;  /* 0x0002620000047ab9 */ /* 0x000fe20000000800 */
[----:B------:R-:W-:Y:S01]  /*15410*/  FSEL R59, R59, -INF , P5 ;  /* 0xff8000003b3b7808 */ /* 0x000fe20002800000 */
[----:B------:R-:W-:Y:S01]  /*15420*/  IMAD.MOV.U32 R60, RZ, RZ, R151 ;  /* 0x000000ffff3c7224 */ /* 0x000fe200078e0097 */
[----:B------:R-:W-:Y:S02]  /*15430*/  ISETP.GT.AND P5, PT, R5, 0x18, PT ;  /* 0x000000180500780c */ /* 0x000fe40003fa4270 */
[----:B------:R-:W-:Y:S02]  /*15440*/  FSEL R63, R63, -INF , P3 ;  /* 0xff8000003f3f7808 */ /* 0x000fe40001800000 */
[----:B------:R-:W-:Y:S01]  /*15450*/  ISETP.GT.AND P3, PT, R5, 0x20, PT ;  /* 0x000000200500780c */ /* 0x000fe20003f64270 */
[----:B------:R-:W-:-:S02]  /*15460*/  WARPGROUP.DEPBAR.LE gsb0, 0x0 ;  /* 0x00008000000079c5 */ /* 0x000fc40000010000 */
[----:B------:R-:W-:Y:S01]  /*15470*/  WARPGROUP.ARRIVE ;  /* 0x00000000000079c5 */ /* 0x000fe20000000000 */
[----:B------:R-:W-:Y:S01]  /*15480*/  FSEL R15, R48, -INF , P2 ;  /* 0xff800000300f7808 */ /* 0x000fe20001000000 */
[--C-:B------:R-:W-:Y:S01]  /*15490*/  IMAD.MOV.U32 R48, RZ, RZ, R151.reuse ;  /* 0x000000ffff307224 */ /* 0x100fe200078e0097 */
[----:B------:R-:W-:Y:S01]  /*154a0*/  FSEL R65, R52, -INF , P5 ;  /* 0xff80000034417808 */ /* 0x000fe20002800000 */
[--C-:B------:R-:W-:Y:S01]  /*154b0*/  IMAD.MOV.U32 R52, RZ, RZ, R151.reuse ;  /* 0x000000ffff347224 */ /* 0x100fe200078e0097 */
[----:B------:R-:W-:Y:S01]  /*154c0*/  FSEL R13, R50, -INF , P2 ;  /* 0xff800000320d7808 */ /* 0x000fe20001000000 */
[----:B------:R-:W-:Y:S01]  /*154d0*/  HGMMA.64x16x16.F32.BF16 R40, gdesc[UR36], R40, gsb0 ;  /* 0x00200000242879f0 */ /* 0x000fe20008001828 */
[----:B------:R-:W-:Y:S01]  /*154e0*/  R2UR UR38, R6 ;  /* 0x00000000062672ca */ /* 0x000fe200000e0000 */
[--C-:B------:R-:W-:Y:S01]  /*154f0*/  IMAD.MOV.U32 R50, RZ, RZ, R151.reuse ;  /* 0x000000ffff327224 */ /* 0x100fe200078e0097 */
[----:B------:R-:W-:Y:S02]  /*15500*/  R2UR UR39, R7 ;  /* 0x00000000072772ca */ /* 0x000fe400000e0000 */
[----:B------:R-:W-:Y:S01]  /*15510*/  FSEL R7, R62, -INF , P4 ;  /* 0xff8000003e077808 */ /* 0x000fe20002000000 */
[----:B------:R-:W-:Y:S01]  /*15520*/  IMAD.MOV.U32 R62, RZ, RZ, R151 ;  /* 0x000000ffff3e7224 */ /* 0x000fe200078e0097 */
[----:B------:R-:W-:-:S02]  /*15530*/  ISETP.GT.AND P4, PT, R5, 0x19, PT ;  /* 0x000000190500780c */ /* 0x000fc40003f84270 */
[----:B------:R-:W-:Y:S02]  /*15540*/  ISETP.GT.AND P2, PT, R5, 0x21, PT ;  /* 0x000000210500780c */ /* 0x000fe40003f44270 */
[----:B------:R-:W-:Y:S02]  /*15550*/  FSEL R53, R53, -INF , P4 ;  /* 0xff80000035357808 */ /* 0x000fe40002000000 */
        /* <DEDUP_REMOVED lines=8> */
[----:B------:R-:W-:Y:S01]  /*155e0*/  IMAD.MOV.U32 R40, RZ, RZ, R151 ;  /* 0x000000ffff287224 */ /* 0x000fe200078e0097 */
[----:B------:R-:W-:Y:S02]  /*155f0*/  FSEL R69, R41, -INF , P2 ;  /* 0xff80000029457808 */ /* 0x000fe40001000000 */
[----:B------:R-:W-:Y:S01]  /*15600*/  FSEL R45, R45, -INF , P5 ;  /* 0xff8000002d2d7808 */ /* 0x000fe20002800000 */
[----:B------:R-:W-:Y:S01]  /*15610*/  HGMMA.64x16x16.F32.BF16 R32, gdesc[UR36], R32, gsb0 ;  /* 0x00200000242079f0 */ /* 0x000fe20008001820 */
[----:B------:R-:W-:Y:S02]  /*15620*/  R2UR UR38, R2 ;  /* 0x00000000022672ca */ /* 0x000fe400000e0000 */
[----:B------:R-:W-:Y:S02]  /*15630*/  R2UR UR39, R3 ;  /* 0x00000000032772ca */ /* 0x000fe400000e0000 */
[----:B------:R-:W-:-:S02]  /*15640*/  FMNMX.FTZ R2, R9, R57, !PT ;  /* 0x0000003909027209 */ /* 0x000fc40007810000 */
[----:B------:R-:W-:Y:S01]  /*15650*/  FSEL R3, R58, -INF , P6 ;  /* 0xff8000003a037808 */ /* 0x000fe20003000000 */
[----:B------:R-:W-:Y:S01]  /*15660*/  IMAD.MOV.U32 R58, RZ, RZ, R151 ;  /* 0x000000ffff3a7224 */ /* 0x000fe200078e0097 */
[----:B------:R-:W-:Y:S02]  /*15670*/  FMNMX.FTZ R2, R11, R2, !PT ;  /* 0x000000020b027209 */ /* 0x000fe40007810000 */
[----:B------:R-:W-:Y:S02]  /*15680*/  ISETP.GT.AND P6, PT, R5, 0x11, PT ;  /* 0x000000110500780c */ /* 0x000fe40003fc4270 */
[----:B------:R-:W-:Y:S02]  /*15690*/  FMNMX.FTZ R2, R61, R2, !PT ;  /* 0x000000023d027209 */ /* 0x000fe40007810000 */
[----:B------:R-:W-:Y:S02]  /*156a0*/  FSEL R49, R49, -INF , P6 ;  /* 0xff80000031317808 */ /* 0x000fe40003000000 */
[----:B------:R-:W-:-:S02]  /*156b0*/  FMNMX.FTZ R2, R15, R2, !PT ;  /* 0x000000020f027209 */ /* 0x000fc40007810000 */
[----:B------:R-:W-:Y:S02]  /*156c0*/  FSEL R51, R51, -INF , P6 ;  /* 0xff80000033337808 */ /* 0x000fe40003000000 */
[----:B------:R-:W-:Y:S02]  /*156d0*/  FMNMX.FTZ R2, R49, R2, !PT ;  /* 0x0000000231027209 */ /* 0x000fe40007810000 */
[----:B------:R-:W-:Y:S02]  /*156e0*/  ISETP.GT.AND P6, PT, R5, 0x28, PT ;  /* 0x000000280500780c */ /* 0x000fe40003fc4270 */
[----:B------:R-:W-:Y:S02]  /*156f0*/  FMNMX.FTZ R2, R65, R2, !PT ;  /* 0x0000000241027209 */ /* 0x000fe40007810000 */
[----:B------:R-:W-:Y:S01]  /*15700*/  FSEL R71, R44, -INF , P6 ;  /* 0xff8000002c477808 */ /* 0x000fe20003000000 */
[----:B------:R-:W-:Y:S01]  /*15710*/  IMAD.MOV.U32 R44, RZ, RZ, R151 ;  /* 0x000000ffff2c7224 */ /* 0x000fe200078e0097 */
        /* <DEDUP_REMOVED lines=8> */
[----:B------:R-:W-:Y:S02]  /*157a0*/  ISETP.GT.AND P2, PT, R5, 0x38, PT ;  /* 0x000000380500780c */ /* 0x000fe40003f44270 */
[----:B------:R-:W-:Y:S02]  /*157b0*/  FMNMX.FTZ R2, R45, R2, !PT ;  /* 0x000000022d027209 */ /* 0x000fe40007810000 */
        /* <DEDUP_REMOVED lines=9> */
[--C-:B------:R-:W-:Y:S01]  /*15850*/  IMAD.MOV.U32 R46, RZ, RZ, R151.reuse ;  /* 0x000000ffff2e7224 */ /* 0x100fe200078e0097 */
[----:B------:R-:W-:Y:S02]  /*15860*/  ISETP.GT.AND P6, PT, R5, 0x39, PT ;  /* 0x000000390500780c */ /* 0x000fe40003fc4270 */
[----:B------:R-:W-:Y:S01]  /*15870*/  FSEL R77, R36, -INF , P2 ;  /* 0xff800000244d7808 */ /* 0x000fe20001000000 */
[----:B------:R-:W-:Y:S01]  /*15880*/  IMAD.MOV.U32 R36, RZ, RZ, R151 ;  /* 0x000000ffff247224 */ /* 0x000fe200078e0097 */
[----:B------:R-:W-:-:S02]  /*15890*/  FMNMX.FTZ R2, R75, R2, !PT ;  /* 0x000000024b027209 */ /* 0x000fc40007810000 */
[----:B------:R-:W-:Y:S02]  /*158a0*/  FSEL R79, R37, -INF , P6 ;  /* 0xff800000254f7808 */ /* 0x000fe40003000000 */
[----:B------:R-:W-:Y:S02]  /*158b0*/  FMNMX.FTZ R2, R77, R2, !PT ;  /* 0x000000024d027209 */ /* 0x000fe40007810000 */
[----:B------:R-:W-:Y:S01]  /*158c0*/  FSEL R37, R34, -INF , P4 ;  /* 0xff80000022257808 */ /* 0x000fe20002000000 */
[----:B------:R-:W-:Y:S01]  /*158d0*/  IMAD.MOV.U32 R34, RZ, RZ, R151 ;  /* 0x000000ffff227224 */ /* 0x000fe200078e0097 */
        /* <DEDUP_REMOVED lines=18> */
[----:B------:R-:W-:Y:S01]  /*15a00*/  FMNMX.FTZ R6, R29, R2, !PT ;  /* 0x000000021d067209 */ /* 0x000fe20007810000 */
[----:B------:R-:W-:Y:S01]  /*15a10*/  IMAD.U32 R2, RZ, RZ, UR4 ;  /* 0x00000004ff027e24 */ /* 0x000fe2000f8e00ff */
[----:B------:R-:W-:-:S03]  /*15a20*/  FSEL R31, R31, -INF , P2 ;  /* 0xff8000001f1f7808 */ /* 0x000fc60001000000 */
[----:B------:R-:W1:Y:S02]  /*15a30*/  SHFL.BFLY PT, R5, R6, 0x2, 0x1f ;  /* 0x0c401f0006057f89 */ /* 0x000e6400000e0000 */
[----:B-1----:R-:W-:-:S05]  /*15a40*/  FMNMX.FTZ R8, R6, R5, !PT ;  /* 0x0000000506087209 */ /* 0x002fca0007810000 */
[----:B------:R-:W1:Y:S02]  /*15a50*/  SHFL.BFLY PT, R5, R8, 0x1, 0x1f ;  /* 0x0c201f0008057f89 */ /* 0x000e6400000e0000 */
[----:B-1----:R-:W-:-:S04]  /*15a60*/  FMNMX.FTZ R5, R8, R5, !PT ;  /* 0x0000000508057209 */ /* 0x002fc80007810000 */
        /* <DEDUP_REMOVED lines=8> */
[----:B------:R-:W-:Y:S01]  /*15af0*/  FSEL R9, R26, -INF , P5 ;  /* 0xff8000001a097808 */ /* 0x000fe20002800000 */
[--C-:B------:R-:W-:Y:S01]  /*15b00*/  FFMA.FTZ R15, R15, R2, -R10.reuse ;  /* 0x000000020f0f7223 */ /* 0x100fe2000001080a */
[----:B------:R-:W-:Y:S01]  /*15b10*/  FMNMX.FTZ R4, R63, R4, !PT ;  /* 0x000000043f047209 */ /* 0x000fe20007810000 */
[----:B------:R1:W-:Y:S01]  /*15b20*/  MUFU.EX2 R210, R11 ;  /* 0x0000000b00d27308 */ /* 0x0003e20000000800 */
        /* <DEDUP_REMOVED lines=8> */
[----:B-1----:R-:W-:Y:S01]  /*15bb0*/  FSEL R11, R30, -INF , P3 ;  /* 0xff8000001e0b7808 */ /* 0x002fe20001800000 */
[--C-:B------:R-:W-:Y:S01]  /*15bc0*/  FFMA.FTZ R67, R67, R2, -R10.reuse ;  /* 0x0000000243437223 */ /* 0x100fe2000001080a */
[----:B------:R-:W-:Y:S01]  /*15bd0*/  FMNMX.FTZ R4, R21, R4, !PT ;  /* 0x0000000415047209 */ /* 0x000fe20007810000 */
[-CC-:B------:R-:W-:Y:S01]  /*15be0*/  FFMA.FTZ R69, R69, R2.reuse, -R10.reuse ;  /* 0x0000000245457223 */ /* 0x180fe2000001080a */
[-CC-:B------:R-:W-:Y:S01]  /*15bf0*/  FFMA.FTZ R71, R71, R2.reuse, -R10.reuse ;  /* 0x0000000247477223 */ /* 0x180fe2000001080a */
[--C-:B------:R-:W-:Y:S01]  /*15c00*/  FFMA.FTZ R45, R45, R2, -R10.reuse ;  /* 0x000000022d2d7223 */ /* 0x100fe2000001080a */
[----:B------:R-:W-:Y:S01]  /*15c10*/  FMNMX.FTZ R4, R55, R4, !PT ;  /* 0x0000000437047209 */ /* 0x000fe20007810000 */
[----:B------:R-:W-:Y:S01]  /*15c20*/  MUFU.EX2 R208, R208 ;  /* 0x000000d000d07308 */ /* 0x000fe20000000800 */
[-CC-:B------:R-:W-:Y:S01]  /*15c30*/  FFMA.FTZ R73, R73, R2.reuse, -R10.reuse ;  /* 0x0000000249497223 */ /* 0x180fe2000001080a */
[--C-:B------:R-:W-:Y:S01]  /*15c40*/  FFMA.FTZ R75, R75, R2, -R10.reuse ;  /* 0x000000024b4b7223 */ /* 0x100fe2000001080a */
[----:B------:R-:W-:Y:S01]  /*15c50*/  FMNMX.FTZ R4, R41, R4, !PT ;  /* 0x0000000429047209 */ /* 0x000fe20007810000 */
[-CC-:B------:R-:W-:Y:S01]  /*15c60*/  FFMA.FTZ R77, R77, R2.reuse, -R10.reuse ;  /* 0x000000024d4d7223 */ /* 0x180fe2000001080a */
[-CC-:B------:R-:W-:Y:S01]  /*15c70*/  FFMA.FTZ R79, R79, R2.reuse, -R10.reuse ;  /* 0x000000024f4f7223 */ /* 0x180fe2000001080a */
[--C-:B------:R-:W-:Y:S01]  /*15c80*/  FFMA.FTZ R81, R81, R2, -R10.reuse ;  /* 0x0000000251517223 */ /* 0x100fe2000001080a */
[----:B------:R-:W-:Y:S01]  /*15c90*/  FMNMX.FTZ R4, R43, R4, !PT ;  /* 0x000000042b047209 */ /* 0x000fe20007810000 */
[----:B------:R-:W1:Y:S01]  /*15ca0*/  MUFU.EX2 R57, R57 ;  /* 0x0000003900397308 */ /* 0x000e620000000800 */
[-CC-:B------:R-:W-:Y:S01]  /*15cb0*/  FFMA.FTZ R83, R83, R2.reuse, -R10.reuse ;  /* 0x0000000253537223 */ /* 0x180fe2000001080a */
[--C-:B------:R-:W-:Y:S01]  /*15cc0*/  FFMA.FTZ R85, R85, R2, -R10.reuse ;  /* 0x0000000255557223 */ /* 0x100fe2000001080a */
[----:B------:R-:W-:Y:S01]  /*15cd0*/  FMNMX.FTZ R4, R33, R4, !PT ;  /* 0x0000000421047209 */ /* 0x000fe20007810000 */
[----:B------:R-:W-:-:S03]  /*15ce0*/  FFMA.FTZ R10, R29, R2, -R10 ;  /* 0x000000021d0a7223 */ /* 0x000fc6000001080a */
[----:B------:R-:W-:Y:S01]  /*15cf0*/  FMNMX.FTZ R4, R47, R4, !PT ;  /* 0x000000042f047209 */ /* 0x000fe20007810000 */
[----:B------:R-:W2:Y:S03]  /*15d00*/  MUFU.EX2 R61, R61 ;  /* 0x0000003d003d7308 */ /* 0x000ea60000000800 */
[----:B------:R-:W-:-:S04]  /*15d10*/  FMNMX.FTZ R4, R37, R4, !PT ;  /* 0x0000000425047209 */ /* 0x000fc80007810000 */
[----:B------:R-:W-:Y:S01]  /*15d20*/  FMNMX.FTZ R4, R35, R4, !PT ;  /* 0x0000000423047209 */ /* 0x000fe20007810000 */
[----:B------:R-:W3:Y:S03]  /*15d30*/  MUFU.EX2 R49, R49 ;  /* 0x0000003100317308 */ /* 0x000ee60000000800 */
[----:B------:R-:W-:-:S04]  /*15d40*/  FMNMX.FTZ R4, R25, R4, !PT ;  /* 0x0000000419047209 */ /* 0x000fc80007810000 */
[----:B------:R-:W-:Y:S01]  /*15d50*/  FMNMX.FTZ R4, R39, R4, !PT ;  /* 0x0000000427047209 */ /* 0x000fe20007810000 */
[----:B------:R-:W4:Y:S03]  /*15d60*/  MUFU.EX2 R65, R65 ;  /* 0x0000004100417308 */ /* 0x000f260000000800 */
[----:B------:R-:W-:-:S04]  /*15d70*/  FMNMX.FTZ R4, R9, R4, !PT ;  /* 0x0000000409047209 */ /* 0x000fc80007810000 */
[----:B------:R-:W-:Y:S01]  /*15d80*/  FMNMX.FTZ R4, R27, R4, !PT ;  /* 0x000000041b047209 */ /* 0x000fe20007810000 */
[----:B------:R0:W4:Y:S03]  /*15d90*/  MUFU.EX2 R206, R53 ;  /* 0x0000003500ce7308 */ /* 0x0001260000000800 */
[----:B------:R-:W-:-:S04]  /*15da0*/  FMNMX.FTZ R4, R11, R4, !PT ;  /* 0x000000040b047209 */ /* 0x000fc80007810000 */
[----:B------:R-:W-:Y:S01]  /*15db0*/  FMNMX.FTZ R4, R31, R4, !PT ;  /* 0x000000041f047209 */ /* 0x000fe20007810000 */
[----:B------:R-:W4:Y:S01]  /*15dc0*/  MUFU.EX2 R67, R67 ;  /* 0x0000004300437308 */ /* 0x000f220000000800 */
[----:B0-----:R-:W-:-:S03]  /*15dd0*/  IMAD.MOV.U32 R53, RZ, RZ, R151 ;  /* 0x000000ffff357224 */ /* 0x001fc600078e0097 */
[----:B------:R-:W0:Y:S04]  /*15de0*/  SHFL.BFLY PT, R15, R4, 0x2, 0x1f ;  /* 0x0c401f00040f7f89 */ /* 0x000e2800000e0000 */
[----:B------:R1:W4:Y:S08]  /*15df0*/  MUFU.EX2 R200, R69 ;  /* 0x0000004500c87308 */ /* 0x0003300000000800 */
[----:B------:R-:W-:Y:S01]  /*15e00*/  MUFU.EX2 R71, R71 ;  /* 0x0000004700477308 */ /* 0x000fe20000000800 */
[----:B-1----:R-:W-:-:S07]  /*15e10*/  MOV R69, R151 ;  /* 0x0000009700457202 */ /* 0x002fce0000000f00 */
[----:B------:R1:W-:Y:S01]  /*15e20*/  MUFU.EX2 R202, R45 ;  /* 0x0000002d00ca7308 */ /* 0x0003e20000000800 */
[----:B0-----:R-:W-:-:S07]  /*15e30*/  FMNMX.FTZ R15, R4, R15, !PT ;  /* 0x0000000f040f7209 */ /* 0x001fce0007810000 */
[----:B------:R-:W-:Y:S01]  /*15e40*/  MUFU.EX2 R73, R73 ;  /* 0x0000004900497308 */ /* 0x000fe20000000800 */
[----:B------:R-:W0:Y:S01]  /*15e50*/  SHFL.BFLY PT, R4, R15, 0x1, 0x1f ;  /* 0x0c201f000f047f89 */ /* 0x000e2200000e0000 */
[----:B-1----:R-:W-:-:S06]  /*15e60*/  IMAD.MOV.U32 R45, RZ, RZ, R151 ;  /* 0x000000ffff2d7224 */ /* 0x002fcc00078e0097 */
[----:B------:R1:W-:Y:S08]  /*15e70*/  MUFU.EX2 R196, R75 ;  /* 0x0000004b00c47308 */ /* 0x0003f00000000800 */
[----:B------:R-:W-:Y:S01]  /*15e80*/  MUFU.EX2 R77, R77 ;  /* 0x0000004d004d7308 */ /* 0x000fe20000000800 */
[----:B-1----:R-:W-:-:S07]  /*15e90*/  IMAD.MOV.U32 R75, RZ, RZ, R151 ;  /* 0x000000ffff4b7224 */ /* 0x002fce00078e0097 */
[----:B------:R1:W-:Y:S01]  /*15ea0*/  MUFU.EX2 R198, R79 ;  /* 0x0000004f00c67308 */ /* 0x0003e20000000800 */
[----:B0-----:R-:W-:Y:S01]  /*15eb0*/  FMNMX.FTZ R4, R15, R4, !PT ;  /* 0x000000040f047209 */ /* 0x001fe20007810000 */
[----:B------:R-:W-:Y:S01]  /*15ec0*/  FADD.FTZ R15, R208, R57 ;  /* 0x00000039d00f7221 */ /* 0x000fe20000010000 */
[----:B------:R-:W-:Y:S01]  /*15ed0*/  F2FP.BF16.F32.PACK_AB R208, R57, R208 ;  /* 0x000000d039d0723e */ /* 0x000fe200000010ff */
[----:B------:R-:W-:Y:S01]  /*15ee0*/  IMAD.MOV.U32 R57, RZ, RZ, R151 ;  /* 0x000000ffff397224 */ /* 0x000fe200078e0097 */
[C---:B------:R-:W-:Y:S01]  /*15ef0*/  FSETP.NEU.FTZ.AND P2, PT, R4.reuse, -INF , PT ;  /* 0xff8000000400780b */ /* 0x040fe20003f5d000 */
[----:B------:R-:W-:Y:S01]  /*15f00*/  FMUL.FTZ R6, R4, R2 ;  /* 0x0000000204067220 */ /* 0x000fe20000410000 */
[----:B------:R-:W-:Y:S01]  /*15f10*/  FADD.FTZ R28, R210, R15 ;  /* 0x0000000fd21c7221 */ /* 0x000fe20000010000 */
[----:B------:R-:W-:Y:S01]  /*15f20*/  MUFU.EX2 R81, R81 ;  /* 0x0000005100517308 */ /* 0x000fe20000000800 */
[C---:B--2---:R-:W-:Y:S01]  /*15f30*/  F2FP.BF16.F32.PACK_AB R210, R61.reuse, R210 ;  /* 0x000000d23dd2723e */ /* 0x044fe200000010ff */
[--C-:B-1----:R-:W-:Y:S01]  /*15f40*/  IMAD.MOV.U32 R79, RZ, RZ, R151.reuse ;  /* 0x000000ffff4f7224 */ /* 0x102fe200078e0097 */
[----:B------:R-:W-:Y:S01]  /*15f50*/  FSEL R6, R6, RZ, P2 ;  /* 0x000000ff06067208 */ /* 0x000fe20001000000 */
[----:B------:R-:W-:Y:S01]  /*15f60*/  FADD.FTZ R15, R61, R28 ;  /* 0x0000001c3d0f7221 */ /* 0x000fe20000010000 */
[----:B------:R-:W-:Y:S01]  /*15f70*/  ISETP.GE.AND P2, PT, R148, 0x51, PT ;  /* 0x000000519400780c */ /* 0x000fe20003f46270 */
[----:B------:R-:W-:-:S02]  /*15f80*/  IMAD.MOV.U32 R148, RZ, RZ, R151 ;  /* 0x000000ffff947224 */ /* 0x000fc400078e0097 */
        /* <DEDUP_REMOVED lines=8> */
[----:B------:R-:W-:Y:S01]  /*16010*/  FADD.FTZ R30, R204, R15 ;  /* 0x0000000fcc1e7221 */ /* 0x000fe20000010000 */
[-CC-:B------:R-:W-:Y:S01]  /*16020*/  FFMA.FTZ R55, R55, R2.reuse, -R6.reuse ;  /* 0x0000000237377223 */ /* 0x180fe20000010806 */
[-CC-:B------:R-:W-:Y:S01]  /*16030*/  FFMA.FTZ R41, R41, R2.reuse, -R6.reuse ;  /* 0x0000000229297223 */ /* 0x180fe20000010806 */
[-C--:B------:R-:W-:Y:S01]  /*16040*/  FFMA.FTZ R43, R43, R2.reuse, -R6 ;  /* 0x000000022b2b7223 */ /* 0x080fe20000010806 */
[----:B---3--:R-:W-:Y:S01]  /*16050*/  FADD.FTZ R30, R49, R30 ;  /* 0x0000001e311e7221 */ /* 0x008fe20000010000 */
[----:B------:R-:W0:Y:S01]  /*16060*/  MUFU.EX2 R3, R3 ;  /* 0x0000000300037308 */ /* 0x000e220000000800 */
[-CC-:B------:R-:W-:Y:S01]  /*16070*/  FFMA.FTZ R33, R33, R2.reuse, -R6.reuse ;  /* 0x0000000221217223 */ /* 0x180fe20000010806 */
[-C--:B------:R-:W-:Y:S01]  /*16080*/  FFMA.FTZ R47, R47, R2.reuse, -R6 ;  /* 0x000000022f2f7223 */ /* 0x080fe20000010806 */
[----:B----4-:R-:W-:Y:S01]  /*16090*/  FADD.FTZ R29, R65, R30 ;  /* 0x0000001e411d7221 */ /* 0x010fe20000010000 */
[-CC-:B------:R-:W-:Y:S01]  /*160a0*/  FFMA.FTZ R37, R37, R2.reuse, -R6.reuse ;  /* 0x0000000225257223 */ /* 0x180fe20000010806 */
[-CC-:B------:R-:W-:Y:S01]  /*160b0*/  FFMA.FTZ R35, R35, R2.reuse, -R6.reuse ;  /* 0x0000000223237223 */ /* 0x180fe20000010806 */
[-CC-:B------:R-:W-:Y:S01]  /*160c0*/  FFMA.FTZ R25, R25, R2.reuse, -R6.reuse ;  /* 0x0000000219197223 */ /* 0x180fe20000010806 */
[----:B------:R-:W-:Y:S01]  /*160d0*/  FADD.FTZ R32, R206, R29 ;  /* 0x0000001dce207221 */ /* 0x000fe20000010000 */
[----:B------:R-:W1:Y:S01]  /*160e0*/  MUFU.EX2 R7, R7 ;  /* 0x0000000700077308 */ /* 0x000e620000000800 */
[-CC-:B------:R-:W-:Y:S01]  /*160f0*/  FFMA.FTZ R39, R39, R2.reuse, -R6.reuse ;  /* 0x0000000227277223 */ /* 0x180fe20000010806 */
[-C--:B------:R-:W-:Y:S01]  /*16100*/  FFMA.FTZ R9, R9, R2.reuse, -R6 ;  /* 0x0000000209097223 */ /* 0x080fe20000010806 */
[----:B------:R-:W-:Y:S01]  /*16110*/  FADD.FTZ R29, R67, R32 ;  /* 0x00000020431d7221 */ /* 0x000fe20000010000 */
[-CC-:B------:R-:W-:Y:S01]  /*16120*/  FFMA.FTZ R27, R27, R2.reuse, -R6.reuse ;  /* 0x000000021b1b7223 */ /* 0x180fe20000010806 */
[-CC-:B------:R-:W-:Y:S01]  /*16130*/  FFMA.FTZ R11, R11, R2.reuse, -R6.reuse ;  /* 0x000000020b0b7223 */ /* 0x180fe20000010806 */
[----:B------:R-:W-:Y:S01]  /*16140*/  FFMA.FTZ R31, R31, R2, -R6 ;  /* 0x000000021f1f7223 */ /* 0x000fe20000010806 */
[----:B------:R-:W-:Y:S01]  /*16150*/  FADD.FTZ R32, R200, R29 ;  /* 0x0000001dc8207221 */ /* 0x000fe20000010000 */
[----:B------:R-:W2:Y:S01]  /*16160*/  MUFU.EX2 R12, R63 ;  /* 0x0000003f000c7308 */ /* 0x000ea20000000800 */
[----:B0-----:R-:W-:Y:S01]  /*16170*/  FADD.FTZ R28, R3, R8 ;  /* 0x00000008031c7221 */ /* 0x001fe20000010000 */
[----:B------:R-:W-:Y:S01]  /*16180*/  F2FP.BF16.F32.PACK_AB R209, R8, R3 ;  /* 0x0000000308d1723e */ /* 0x000fe200000010ff */
[----:B------:R-:W-:Y:S01]  /*16190*/  FADD.FTZ R29, R71, R32 ;  /* 0x00000020471d7221 */ /* 0x000fe20000010000 */
[----:B------:R-:W-:Y:S01]  /*161a0*/  F2FP.BF16.F32.PACK_AB R204, R49, R204 ;  /* 0x000000cc31cc723e */ /* 0x000fe200000010ff */
[----:B------:R-:W-:Y:S01]  /*161b0*/  IMAD.MOV.U32 R61, RZ, RZ, R151 ;  /* 0x000000ffff3d7224 */ /* 0x000fe200078e0097 */
[----:B------:R-:W-:Y:S01]  /*161c0*/  F2FP.BF16.F32.PACK_AB R206, R206, R65 ;  /* 0x00000041cece723e */ /* 0x000fe200000010ff */
[----:B------:R-:W-:Y:S01]  /*161d0*/  FADD.FTZ R32, R202, R29 ;  /* 0x0000001dca207221 */ /* 0x000fe20000010000 */
[----:B------:R-:W0:Y:S01]  /*161e0*/  MUFU.EX2 R13, R13 ;  /* 0x0000000d000d7308 */ /* 0x000e220000000800 */
[----:B-1----:R-:W-:Y:S01]  /*161f0*/  FADD.FTZ R15, R7, R28 ;  /* 0x0000001c070f7221 */ /* 0x002fe20000010000 */
[----:B------:R-:W-:Y:S01]  /*16200*/  F2FP.BF16.F32.PACK_AB R200, R200, R67 ;  /* 0x00000043c8c8723e */ /* 0x000fe200000010ff */
[----:B------:R-:W-:Y:S01]  /*16210*/  FADD.FTZ R29, R73, R32 ;  /* 0x00000020491d7221 */ /* 0x000fe20000010000 */
[----:B------:R-:W-:Y:S01]  /*16220*/  F2FP.BF16.F32.PACK_AB R202, R202, R71 ;  /* 0x00000047caca723e */ /* 0x000fe200000010ff */
[----:B------:R-:W-:-:S02]  /*16230*/  IMAD.MOV.U32 R71, RZ, RZ, R151 ;  /* 0x000000ffff477224 */ /* 0x000fc400078e0097 */
[----:B------:R-:W-:Y:S01]  /*16240*/  FADD.FTZ R6, R196, R29 ;  /* 0x0000001dc4067221 */ /* 0x000fe20000010000 */
[----:B------:R1:W3:Y:S01]  /*16250*/  MUFU.EX2 R14, R51 ;  /* 0x00000033000e7308 */ /* 0x0002e20000000800 */
[----:B--2---:R-:W-:Y:S01]  /*16260*/  FADD.FTZ R30, R12, R15 ;  /* 0x0000000f0c1e7221 */ /* 0x004fe20000010000 */
[----:B------:R-:W-:Y:S01]  /*16270*/  F2FP.BF16.F32.PACK_AB R196, R196, R73 ;  /* 0x00000049c4c4723e */ /* 0x000fe200000010ff */
[----:B------:R-:W-:Y:S01]  /*16280*/  FADD.FTZ R29, R77, R6 ;  /* 0x000000064d1d7221 */ /* 0x000fe20000010000 */
[----:B------:R-:W-:Y:S01]  /*16290*/  F2FP.BF16.F32.PACK_AB R211, R12, R7 ;  /* 0x000000070cd3723e */ /* 0x000fe200000010ff */
[----:B------:R-:W-:Y:S02]  /*162a0*/  IMAD.MOV.U32 R73, RZ, RZ, R151 ;  /* 0x000000ffff497224 */ /* 0x000fe400078e0097 */
[C---:B------:R-:W-:Y:S01]  /*162b0*/  FADD.FTZ R32, R198.reuse, R29 ;  /* 0x0000001dc6207221 */ /* 0x040fe20000010000 */
[----:B------:R-:W2:Y:S01]  /*162c0*/  MUFU.EX2 R21, R21 ;  /* 0x0000001500157308 */ /* 0x000ea20000000800 */
[----:B0-----:R-:W-:Y:S01]  /*162d0*/  FADD.FTZ R15, R13, R30 ;  /* 0x0000001e0d0f7221 */ /* 0x001fe20000010000 */
[----:B------:R-:W-:Y:S01]  /*162e0*/  F2FP.BF16.F32.PACK_AB R198, R198, R77 ;  /* 0x0000004dc6c6723e */ /* 0x000fe200000010ff */
[----:B------:R-:W-:Y:S01]  /*162f0*/  FADD.FTZ R29, R81, R32 ;  /* 0x00000020511d7221 */ /* 0x000fe20000010000 */
[--C-:B------:R-:W-:Y:S01]  /*16300*/  IMAD.MOV.U32 R77, RZ, RZ, R151.reuse ;  /* 0x000000ffff4d7224 */ /* 0x100fe200078e0097 */
[----:B-1----:R-:W-:Y:S01]  /*16310*/  MOV R51, R151 ;  /* 0x0000009700337202 */ /* 0x002fe20000000f00 */
[----:B------:R-:W-:-:S02]  /*16320*/  IMAD.MOV.U32 R67, RZ, RZ, R151 ;  /* 0x000000ffff437224 */ /* 0x000fc400078e0097 */
[----:B------:R0:W1:Y:S01]  /*16330*/  MUFU.EX2 R20, R55 ;  /* 0x0000003700147308 */ /* 0x0000620000000800 */
[C---:B---3--:R-:W-:Y:S01]  /*16340*/  FADD.FTZ R30, R14.reuse, R15 ;  /* 0x0000000f0e1e7221 */ /* 0x048fe20000010000 */
[----:B------:R-:W-:Y:S01]  /*16350*/  F2FP.BF16.F32.PACK_AB R205, R14, R13 ;  /* 0x0000000d0ecd723e */ /* 0x000fe200000010ff */
[--C-:B------:R-:W-:Y:S02]  /*16360*/  IMAD.MOV.U32 R65, RZ, RZ, R151.reuse ;  /* 0x000000ffff417224 */ /* 0x100fe400078e0097 */
[--C-:B------:R-:W-:Y:S02]  /*16370*/  IMAD.MOV.U32 R63, RZ, RZ, R151.reuse ;  /* 0x000000ffff3f7224 */ /* 0x100fe400078e0097 */
[--C-:B------:R-:W-:Y:S01]  /*16380*/  IMAD.MOV.U32 R59, RZ, RZ, R151.reuse ;  /* 0x000000ffff3b7224 */ /* 0x100fe200078e0097 */
[----:B------:R-:W3:Y:S01]  /*16390*/  MUFU.EX2 R41, R41 ;  /* 0x0000002900297308 */ /* 0x000ee20000000800 */
[----:B--2---:R-:W-:Y:S01]  /*163a0*/  FADD.FTZ R15, R21, R30 ;  /* 0x0000001e150f7221 */ /* 0x004fe20000010000 */
[----:B0-----:R-:W-:-:S02]  /*163b0*/  IMAD.MOV.U32 R55, RZ, RZ, R151 ;  /* 0x000000ffff377224 */ /* 0x001fc400078e0097 */
[----:B------:R-:W-:-:S04]  /*163c0*/  IMAD.MOV.U32 R49, RZ, RZ, R151 ;  /* 0x000000ffff317224 */ /* 0x000fc800078e0097 */
[----:B------:R0:W2:Y:S01]  /*163d0*/  MUFU.EX2 R24, R43 ;  /* 0x0000002b00187308 */ /* 0x0000a20000000800 */
[C---:B-1----:R-:W-:Y:S01]  /*163e0*/  FADD.FTZ R30, R20.reuse, R15 ;  /* 0x0000000f141e7221 */ /* 0x042fe20000010000 */
[----:B------:R-:W-:-:S06]  /*163f0*/  F2FP.BF16.F32.PACK_AB R207, R20, R21 ;  /* 0x0000001514cf723e */ /* 0x000fcc00000010ff */
[----:B------:R-:W1:Y:S01]  /*16400*/  MUFU.EX2 R33, R33 ;  /* 0x0000002100217308 */ /* 0x000e620000000800 */
[----:B---3--:R-:W-:Y:S01]  /*16410*/  FADD.FTZ R15, R41, R30 ;  /* 0x0000001e290f7221 */ /* 0x008fe20000010000 */
[----:B0-----:R-:W-:-:S06]  /*16420*/  IMAD.MOV.U32 R43, RZ, RZ, R151 ;  /* 0x000000ffff2b7224 */ /* 0x001fcc00078e0097 */
[----:B------:R0:W3:Y:S01]  /*16430*/  MUFU.EX2 R26, R47 ;  /* 0x0000002f001a7308 */ /* 0x0000e20000000800 */
[C---:B--2---:R-:W-:Y:S01]  /*16440*/  FADD.FTZ R30, R24.reuse, R15 ;  /* 0x0000000f181e7221 */ /* 0x044fe20000010000 */
[----:B------:R-:W-:Y:S01]  /*16450*/  F2FP.BF16.F32.PACK_AB R201, R24, R41 ;  /* 0x0000002918c9723e */ /* 0x000fe200000010ff */
[--C-:B------:R-:W-:Y:S02]  /*16460*/  IMAD.MOV.U32 R41, RZ, RZ, R151.reuse ;  /* 0x000000ffff297224 */ /* 0x100fe400078e0097 */
[----:B------:R-:W-:-:S03]  /*16470*/  IMAD.MOV.U32 R24, RZ, RZ, R151 ;  /* 0x000000ffff187224 */ /* 0x000fc600078e0097 */
[----:B------:R-:W2:Y:S01]  /*16480*/  MUFU.EX2 R37, R37 ;  /* 0x0000002500257308 */ /* 0x000ea20000000800 */
[----:B-1----:R-:W-:Y:S01]  /*16490*/  FADD.FTZ R15, R33, R30 ;  /* 0x0000001e210f7221 */ /* 0x002fe20000010000 */
[----:B0-----:R-:W-:-:S06]  /*164a0*/  IMAD.MOV.U32 R47, RZ, RZ, R151 ;  /* 0x000000ffff2f7224 */ /* 0x001fcc00078e0097 */
[----:B------:R0:W1:Y:S01]  /*164b0*/  MUFU.EX2 R28, R35 ;  /* 0x00000023001c7308 */ /* 0x0000620000000800 */
[C---:B---3--:R-:W-:Y:S01]  /*164c0*/  FADD.FTZ R30, R26.reuse, R15 ;  /* 0x0000000f1a1e7221 */ /* 0x048fe20000010000 */
[----:B------:R-:W-:Y:S01]  /*164d0*/  F2FP.BF16.F32.PACK_AB R203, R26, R33 ;  /* 0x000000211acb723e */ /* 0x000fe200000010ff */
[----:B------:R-:W-:Y:S01]  /*164e0*/  IMAD.MOV.U32 R26, RZ, RZ, R151 ;  /* 0x000000ffff1a7224 */ /* 0x000fe200078e0097 */
[----:B------:R-:W-:-:S04]  /*164f0*/  MOV R33, R151 ;  /* 0x0000009700217202 */ /* 0x000fc80000000f00 */
[----:B------:R3:W4:Y:S01]  /*16500*/  MUFU.EX2 R192, R83 ;  /* 0x0000005300c07308 */ /* 0x0007220000000800 */
[----:B--2---:R-:W-:Y:S01]  /*16510*/  FADD.FTZ R15, R37, R30 ;  /* 0x0000001e250f7221 */ /* 0x004fe20000010000 */
[----:B0-----:R-:W-:-:S06]  /*16520*/  IMAD.MOV.U32 R35, RZ, RZ, R151 ;  /* 0x000000ffff237224 */ /* 0x001fcc00078e0097 */
[----:B------:R-:W0:Y:S01]  /*16530*/  MUFU.EX2 R25, R25 ;  /* 0x0000001900197308 */ /* 0x000e220000000800 */
[C---:B-1----:R-:W-:Y:S01]  /*16540*/  FADD.FTZ R30, R28.reuse, R15 ;  /* 0x0000000f1c1e7221 */ /* 0x042fe20000010000 */
[----:B------:R-:W-:Y:S01]  /*16550*/  F2FP.BF16.F32.PACK_AB R197, R28, R37 ;  /* 0x000000251cc5723e */ /* 0x000fe200000010ff */
[--C-:B---3--:R-:W-:Y:S02]  /*16560*/  IMAD.MOV.U32 R83, RZ, RZ, R151.reuse ;  /* 0x000000ffff537224 */ /* 0x108fe400078e0097 */
[--C-:B------:R-:W-:Y:S02]  /*16570*/  IMAD.MOV.U32 R37, RZ, RZ, R151.reuse ;  /* 0x000000ffff257224 */ /* 0x100fe400078e0097 */
[----:B------:R-:W-:Y:S01]  /*16580*/  IMAD.MOV.U32 R28, RZ, RZ, R151 ;  /* 0x000000ffff1c7224 */ /* 0x000fe200078e0097 */
[----:B------:R-:W1:Y:S01]  /*16590*/  MUFU.EX2 R85, R85 ;  /* 0x0000005500557308 */ /* 0x000e620000000800 */
[C---:B----4-:R-:W-:Y:S01]  /*165a0*/  FADD.FTZ R32, R192.reuse, R29 ;  /* 0x0000001dc0207221 */ /* 0x050fe20000010000 */
[----:B------:R-:W-:Y:S01]  /*165b0*/  F2FP.BF16.F32.PACK_AB R192, R192, R81 ;  /* 0x00000051c0c0723e */ /* 0x000fe200000010ff */
[----:B------:R-:W-:-:S02]  /*165c0*/  IMAD.MOV.U32 R81, RZ, RZ, R151 ;  /* 0x000000ffff517224 */ /* 0x000fc400078e0097 */
[----:B------:R-:W-:-:S03]  /*165d0*/  IMAD.MOV.U32 R29, RZ, RZ, R151 ;  /* 0x000000ffff1d7224 */ /* 0x000fc600078e0097 */
[----:B------:R2:W3:Y:S01]  /*165e0*/  MUFU.EX2 R0, R39 ;  /* 0x0000002700007308 */ /* 0x0004e20000000800 */
[----:B0-----:R-:W-:-:S07]  /*165f0*/  FADD.FTZ R15, R25, R30 ;  /* 0x0000001e190f7221 */ /* 0x001fce0000010000 */
[----:B------:R-:W0:Y:S01]  /*16600*/  MUFU.EX2 R9, R9 ;  /* 0x0000000900097308 */ /* 0x000e220000000800 */
[----:B-1----:R-:W-:Y:S01]  /*16610*/  FADD.FTZ R223, R85, R32 ;  /* 0x0000002055df7221 */ /* 0x002fe20000010000 */
[----:B--2---:R-:W-:-:S06]  /*16620*/  IMAD.MOV.U32 R39, RZ, RZ, R151 ;  /* 0x000000ffff277224 */ /* 0x004fcc00078e0097 */
[----:B------:R1:W2:Y:S01]  /*16630*/  MUFU.EX2 R6, R27 ;  /* 0x0000001b00067308 */ /* 0x0002a20000000800 */
[C---:B---3--:R-:W-:Y:S01]  /*16640*/  FADD.FTZ R32, R0.reuse, R15 ;  /* 0x0000000f00207221 */ /* 0x048fe20000010000 */
[----:B------:R-:W-:Y:S01]  /*16650*/  F2FP.BF16.F32.PACK_AB R199, R0, R25 ;  /* 0x0000001900c7723e */ /* 0x000fe200000010ff */
[----:B------:R-:W-:Y:S02]  /*16660*/  IMAD.MOV.U32 R0, RZ, RZ, 0x3f800000 ;  /* 0x3f800000ff007424 */ /* 0x000fe400078e00ff */
[----:B------:R-:W-:-:S03]  /*16670*/  IMAD.MOV.U32 R25, RZ, RZ, R151 ;  /* 0x000000ffff197224 */ /* 0x000fc600078e0097 */
[----:B------:R-:W3:Y:S01]  /*16680*/  MUFU.EX2 R11, R11 ;  /* 0x0000000b000b7308 */ /* 0x000ee20000000800 */
[----:B0-----:R-:W-:Y:S01]  /*16690*/  FADD.FTZ R15, R9, R32 ;  /* 0x00000020090f7221 */ /* 0x001fe20000010000 */
[--C-:B------:R-:W-:Y:S02]  /*166a0*/  IMAD.MOV.U32 R32, RZ, RZ, R151.reuse ;  /* 0x000000ffff207224 */ /* 0x100fe400078e0097 */
[----:B-1----:R-:W-:-:S04]  /*166b0*/  IMAD.MOV.U32 R27, RZ, RZ, R151 ;  /* 0x000000ffff1b7224 */ /* 0x002fc800078e0097 */
[----:B------:R-:W0:Y:S01]  /*166c0*/  MUFU.EX2 R10, R10 ;  /* 0x0000000a000a7308 */ /* 0x000e220000000800 */
[C---:B--2---:R-:W-:Y:S01]  /*166d0*/  FADD.FTZ R8, R6.reuse, R15 ;  /* 0x0000000f06087221 */ /* 0x044fe20000010000 */
[----:B------:R-:W-:-:S06]  /*166e0*/  F2FP.BF16.F32.PACK_AB R193, R6, R9 ;  /* 0x0000000906c1723e */ /* 0x000fcc00000010ff */
[----:B------:R1:W2:Y:S01]  /*166f0*/  MUFU.EX2 R30, R31 ;  /* 0x0000001f001e7308 */ /* 0x0002a20000000800 */
[----:B---3--:R-:W-:Y:S01]  /*16700*/  FADD.FTZ R3, R11, R8 ;  /* 0x000000080b037221 */ /* 0x008fe20000010000 */
[C---:B0-----:R-:W-:Y:S01]  /*16710*/  F2FP.BF16.F32.PACK_AB R194, R10.reuse, R85 ;  /* 0x000000550ac2723e */ /* 0x041fe200000010ff */
[----:B------:R-:W-:Y:S01]  /*16720*/  FADD.FTZ R223, R10, R223 ;  /* 0x000000df0adf7221 */ /* 0x000fe20000010000 */
[--C-:B------:R-:W-:Y:S02]  /*16730*/  IMAD.MOV.U32 R85, RZ, RZ, R151.reuse ;  /* 0x000000ffff557224 */ /* 0x100fe400078e0097 */
[----:B-1----:R-:W-:Y:S02]  /*16740*/  IMAD.MOV.U32 R31, RZ, RZ, R151 ;  /* 0x000000ffff1f7224 */ /* 0x002fe400078e0097 */
[C---:B--2---:R-:W-:Y:S01]  /*16750*/  FADD.FTZ R222, R30.reuse, R3 ;  /* 0x000000031ede7221 */ /* 0x044fe20000010000 */
[----:B------:R-:W-:Y:S01]  /*16760*/  F2FP.BF16.F32.PACK_AB R195, R30, R11 ;  /* 0x0000000b1ec3723e */ /* 0x000fe200000010ff */
[----:B------:R-:W-:-:S02]  /*16770*/  IMAD.MOV.U32 R3, RZ, RZ, 0x3f800000 ;  /* 0x3f800000ff037424 */ /* 0x000fc400078e00ff */
[----:B------:R-:W-:Y:S01]  /*16780*/  IMAD.MOV.U32 R30, RZ, RZ, R151 ;  /* 0x000000ffff1e7224 */ /* 0x000fe200078e0097 */
[----:B------:R-:W-:Y:S06]  /*16790*/  @!P2 BRA `(.L_x_646) ;  /* 0x0000004c0008a947 */ /* 0x000fec0003800000 */
[----:B------:R-:W-:Y:S01]  /*167a0*/  VIADD R6, R180, 0xfffffffe ;  /* 0xfffffffeb4067836 */ /* 0x000fe20000000000 */
[----:B------:R-:W-:Y:S01]  /*167b0*/  CS2R R150, SRZ ;  /* 0x0000000000967805 */ /* 0x000fe2000001ff00 */
[----:B------:R-:W-:Y:S01]  /*167c0*/  IMAD.MOV.U32 R7, RZ, RZ, R4 ;  /* 0x000000ffff077224 */ /* 0x000fe200078e0004 */
[----:B------:R-:W-:Y:S01]  /*167d0*/  CS2R R146, SRZ ;  /* 0x0000000000927805 */ /* 0x000fe2000001ff00 */
[----:B------:R-:W-:Y:S01]  /*167e0*/  IMAD.MOV.U32 R8, RZ, RZ, R5 ;  /* 0x000000ffff087224 */ /* 0x000fe200078e0005 */
[----:B------:R-:W-:Y:S01]  /*167f0*/  CS2R R142, SRZ ;  /* 0x00000000008e7805 */ /* 0x000fe2000001ff00 */
[----:B------:R-:W-:Y:S01]  /*16800*/  IMAD.MOV.U32 R9, RZ, RZ, R225 ;  /* 0x000000ffff097224 */ /* 0x000fe200078e00e1 */
[----:B------:R-:W-:Y:S01]  /*16810*/  CS2R R138, SRZ ;  /* 0x00000000008a7805 */ /* 0x000fe2000001ff00 */
[----:B------:R-:W-:Y:S01]  /*16820*/  IMAD.MOV.U32 R10, RZ, RZ, R224 ;  /* 0x000000ffff0a7224 */ /* 0x000fe200078e00e0 */
[----:B------:R-:W-:Y:S01]  /*16830*/  CS2R R134, SRZ ;  /* 0x0000000000867805 */ /* 0x000fe2000001ff00 */
[----:B------:R-:W-:Y:S01]  /*16840*/  IMAD.MOV.U32 R0, RZ, RZ, 0x3f800000 ;  /* 0x3f800000ff007424 */ /* 0x000fe200078e00ff */
        /* <DEDUP_REMOVED lines=58> */
[----:B------:R-:W-:-:S07]  /*16bf0*/  CS2R R24, SRZ ;  /* 0x0000000000187805 */ /* 0x000fce000001ff00 */
.L_x_657:
[----:B------:R-:W-:-:S05]  /*16c00*/  VIADD R2, R10, 0x1 ;  /* 0x000000010a027836 */ /* 0x000fca0000000000 */
[----:B------:R-:W-:-:S04]  /*16c10*/  ISETP.NE.AND P2, PT, R2, 0x2, PT ;  /* 0x000000020200780c */ /* 0x000fc80003f45270 */
[----:B------:R-:W-:Y:S02]  /*16c20*/  SEL R4, RZ, 0x1, P2 ;  /* 0x00000001ff047807 */ /* 0x000fe40001000000 */
[----:B------:R-:W-:Y:S02]  /*16c30*/  SEL R224, R2, RZ, P2 ;  /* 0x000000ff02e07207 */ /* 0x000fe40001000000 */
[----:B------:R-:W-:Y:S01]  /*16c40*/  LOP3.LUT R225, R9, R4, RZ, 0x3c, !PT ;  /* 0x0000000409e17212 */ /* 0x000fe200078e3cff */
[----:B------:R-:W-:Y:S06]  /*16c50*/  @!P0 BRA `(.L_x_647) ;  /* 0x0000000000048947 */ /* 0x000fec0003800000 */
[----:B------:R-:W-:Y:S01]  /*16c60*/  BPT.TRAP 0x1 ;  /* 0x000000040000795c */ /* 0x000fe20000300000 */
.L_x_647:
[----:B------:R-:W-:Y:S01]  /*16c70*/  IMAD R11, R224, 0x8, R16 ;  /* 0x00000008e00b7824 */ /* 0x000fe200078e0210 */
[----:B------:R-:W-:-:S04]  /*16c80*/  SHF.L.U32 R2, R225, 0x1f, RZ ;  /* 0x0000001fe1027819 */ /* 0x000fc800000006ff */
[----:B------:R0:W1:Y:S01]  /*16c90*/  SYNCS.PHASECHK.TRANS64.TRYWAIT P2, [R11+URZ+0x38830], R2 ;  /* 0x038830020b0075a7 */ /* 0x000062000804017f */
[----:B------:R-:W-:Y:S05]  /*16ca0*/  @!P0 BRA `(.L_x_648) ;  /* 0x0000000000048947 */ /* 0x000fea0003800000 */
[----:B------:R-:W-:Y:S01]  /*16cb0*/  BPT.TRAP 0x1 ;  /* 0x000000040000795c */ /* 0x000fe20000300000 */
.L_x_648:
[----:B------:R-:W-:Y:S01]  /*16cc0*/  IMAD R4, R224, 0xa00, R234 ;  /* 0x00000a00e0047824 */ /* 0x000fe200078e02ea */
[----:B------:R-:W-:Y:S01]  /*16cd0*/  BSSY B1, `(.L_x_649) ;  /* 0x0000006000017945 */ /* 0x000fe20003800000 */
[----:B------:R-:W-:-:S03]  /*16ce0*/  IMAD.MOV.U32 R5, RZ, RZ, 0x40000040 ;  /* 0x40000040ff057424 */ /* 0x000fc600078e00ff */
[----:B------:R-:W-:Y:S01]  /*16cf0*/  IADD3 R12, R4, 0x80, RZ ;  /* 0x00000080040c7810 */ /* 0x000fe20007ffe0ff */
[----:B-1----:R-:W-:Y:S06]  /*16d00*/  @P2 BRA `(.L_x_650) ;  /* 0x0000000000082947 */ /* 0x002fec0003800000 */
[----:B------:R-:W1:Y:S02]  /*16d10*/  SYNCS.PHASECHK.TRANS64.TRYWAIT P2, [R11+URZ+0x38830], R2 ;  /* 0x038830020b0075a7 */ /* 0x000e64000804017f */
[----:B-1----:R-:W-:Y:S05]  /*16d20*/  @!P2 BRA `(.L_x_651) ;  /* 0x000000f00024a947 */ /* 0x002fea0003800000 */
.L_x_650:
[----:B------:R-:W-:Y:S05]  /*16d30*/  BSYNC B1 ;  /* 0x0000000000017941 */ /* 0x000fea0003800000 */
.L_x_649:
[----:B------:R-:W2:Y:S04]  /*16d40*/  LDL.64 R152, [R1+0x50] ;  /* 0x0000500001987983 */ /* 0x000ea80000100a00 */
[----:B------:R-:W3:Y:S04]  /*16d50*/  LDL.64 R156, [R1+0x8] ;  /* 0x00000800019c7983 */ /* 0x000ee80000100a00 */
[----:B------:R-:W4:Y:S01]  /*16d60*/  LDL.64 R154, [R1] ;  /* 0x00000000019a7983 */ /* 0x000f220000100a00 */
[----:B------:R-:W-:Y:S02]  /*16d70*/  R2UR UR10, R4 ;  /* 0x00000000040a72ca */ /* 0x000fe400000e0000 */
[----:B------:R-:W-:Y:S01]  /*16d80*/  R2UR UR11, R5 ;  /* 0x00000000050b72ca */ /* 0x000fe200000e0000 */
[----:B------:R-:W-:Y:S01]  /*16d90*/  WARPGROUP.ARRIVE ;  /* 0x00000000000079c5 */ /* 0x000fe20000000000 */
[----:B------:R-:W-:Y:S01]  /*16da0*/  IMAD.MOV.U32 R13, RZ, RZ, 0x40000040 ;  /* 0x40000040ff0d7424 */ /* 0x000fe200078e00ff */
[----:B------:R-:W-:-:S04]  /*16db0*/  R2UR UR6, R12 ;  /* 0x000000000c0672ca */ /* 0x000fc800000e0000 */
[----:B------:R-:W-:Y:S01]  /*16dc0*/  R2UR UR7, R13 ;  /* 0x000000000d0772ca */ /* 0x000fe200000e0000 */
[----:B------:R-:W-:Y:S02]  /*16dd0*/  VIADD R12, R4, 0x100 ;  /* 0x00000100040c7836 */ /* 0x000fe40000000000 */
[----:B------:R-:W-:-:S03]  /*16de0*/  IMAD.MOV.U32 R13, RZ, RZ, 0x40000040 ;  /* 0x40000040ff0d7424 */ /* 0x000fc600078e00ff */
[----:B------:R-:W-:Y:S02]  /*16df0*/  R2UR UR26, R12 ;  /* 0x000000000c1a72ca */ /* 0x000fe400000e0000 */
[----:B------:R-:W-:Y:S01]  /*16e00*/  R2UR UR27, R13 ;  /* 0x000000000d1b72ca */ /* 0x000fe200000e0000 */
[----:B------:R-:W-:Y:S02]  /*16e10*/  VIADD R14, R4, 0x180 ;  /* 0x00000180040e7836 */ /* 0x000fe40000000000 */
[----:B------:R-:W-:Y:S01]  /*16e20*/  IMAD.MOV.U32 R15, RZ, RZ, 0x40000040 ;  /* 0x40000040ff0f7424 */ /* 0x000fe200078e00ff */
[----:B--2---:R-:W-:Y:S02]  /*16e30*/  R2UR UR46, R152 ;  /* 0x00000000982e72ca */ /* 0x004fe400000e0000 */
[----:B------:R-:W-:Y:S02]  /*16e40*/  R2UR UR47, R153 ;  /* 0x00000000992f72ca */ /* 0x000fe400000e0000 */
[----:B------:R-:W2:Y:S01]  /*16e50*/  LDL.64 R152, [R1+0x48] ;  /* 0x0000480001987983 */ /* 0x000ea20000100a00 */
[----:B---3--:R-:W-:-:S02]  /*16e60*/  R2UR UR12, R156 ;  /* 0x000000009c0c72ca */ /* 0x008fc400000e0000 */
[----:B------:R-:W-:-:S11]  /*16e70*/  R2UR UR13, R157 ;  /* 0x000000009d0d72ca */ /* 0x000fd600000e0000 */
[----:B------:R-:W-:Y:S02]  /*16e80*/  UMOV UR8, UR12 ;  /* 0x0000000c00087c82 */ /* 0x000fe40008000000 */
[----:B------:R-:W-:Y:S02]  /*16e90*/  UMOV UR9, UR13 ;  /* 0x0000000d00097c82 */ /* 0x000fe40008000000 */
[----:B------:R-:W-:Y:S01]  /*16ea0*/  HGMMA.64x16x16.F32.BF16 R184, gdesc[UR8], RZ, !UPT, gsb0 ;  /* 0x0020000008b879f0 */ /* 0x000fe2000c0018ff */
[----:B------:R-:W-:Y:S01]  /*16eb0*/  UMOV UR4, UR12 ;  /* 0x0000000c00047c82 */ /* 0x000fe20008000000 */
[----:B------:R-:W-:Y:S01]  /*16ec0*/  UMOV UR5, UR13 ;  /* 0x0000000d00057c82 */ /* 0x000fe20008000000 */
[----:B------:R-:W-:Y:S02]  /*16ed0*/  WARPGROUP.DEPBAR.LE gsb0, 0x0 ;  /* 0x00008000000079c5 */ /* 0x000fe40000010000 */
[----:B------:R-:W-:-:S06]  /*16ee0*/  WARPGROUP.ARRIVE ;  /* 0x00000000000079c5 */ /* 0x000fcc0000000000 */
[----:B------:R-:W-:Y:S01]  /*16ef0*/  HGMMA.64x16x16.F32.BF16 R176, gdesc[UR4], RZ, !UPT, gsb0 ;  /* 0x0020000004b079f0 */ /* 0x000fe2000c0018ff */
[----:B------:R-:W-:Y:S01]  /*16f00*/  UMOV UR24, UR12 ;  /* 0x0000000c00187c82 */ /* 0x000fe20008000000 */
[----:B------:R-:W-:Y:S01]  /*16f10*/  UMOV UR25, UR13 ;  /* 0x0000000d00197c82 */ /* 0x000fe20008000000 */
[----:B------:R-:W-:Y:S02]  /*16f20*/  WARPGROUP.DEPBAR.LE gsb0, 0x0 ;  /* 0x00008000000079c5 */ /* 0x000fe40000010000 */
[----:B------:R-:W-:-:S06]  /*16f30*/  WARPGROUP.ARRIVE ;  /* 0x00000000000079c5 */ /* 0x000fcc0000000000 */
[----:B------:R-:W-:Y:S01]  /*16f40*/  HGMMA.64x16x16.F32.BF16 R168, gdesc[UR24], RZ, !UPT, gsb0 ;  /* 0x0020000018a879f0 */ /* 0x000fe2000c0018ff */
[----:B------:R-:W-:Y:S02]  /*16f50*/  R2UR UR6, R14 ;  /* 0x000000000e0672ca */ /* 0x000fe400000e0000 */
[----:B------:R-:W-:Y:S01]  /*16f60*/  R2UR UR7, R15 ;  /* 0x000000000f0772ca */ /* 0x000fe200000e0000 */
[----:B------:R-:W-:Y:S01]  /*16f70*/  UMOV UR4, UR12 ;  /* 0x0000000c00047c82 */ /* 0x000fe20008000000 */
[----:B------:R-:W-:Y:S01]  /*16f80*/  UMOV UR5, UR13 ;  /* 0x0000000d00057c82 */ /* 0x000fe20008000000 */
[----:B------:R-:W-:Y:S02]  /*16f90*/  WARPGROUP.DEPBAR.LE gsb0, 0x0 ;  /* 0x00008000000079c5 */ /* 0x000fe40000010000 */
[----:B------:R-:W-:-:S08]  /*16fa0*/  WARPGROUP.ARRIVE ;  /* 0x00000000000079c5 */ /* 0x000fd00000000000 */
[----:B------:R-:W-:Y:S01]  /*16fb0*/  HGMMA.64x16x16.F32.BF16 R160, gdesc[UR4], RZ, !UPT, gsb0 ;  /* 0x0020000004a079f0 */ /* 0x000fe2000c0018ff */
[----:B------:R-:W-:Y:S02]  /*16fc0*/  VIADD R12, R4, 0x200 ;  /* 0x00000200040c7836 */ /* 0x000fe40000000000 */
[----:B------:R-:W-:-:S03]  /*16fd0*/  IMAD.MOV.U32 R13, RZ, RZ, 0x40000040 ;  /* 0x40000040ff0d7424 */ /* 0x000fc600078e00ff */
[----:B------:R-:W-:Y:S02]  /*16fe0*/  R2UR UR30, R12 ;  /* 0x000000000c1e72ca */ /* 0x000fe400000e0000 */
[----:B------:R-:W-:Y:S02]  /*16ff0*/  R2UR UR31, R13 ;  /* 0x000000000d1f72ca */ /* 0x000fe400000e0000 */
[----:B----4-:R-:W-:Y:S02]  /*17000*/  R2UR UR32, R154 ;  /* 0x000000009a2072ca */ /* 0x010fe400000e0000 */
[----:B------:R-:W-:Y:S01]  /*17010*/  R2UR UR33, R155 ;  /* 0x000000009b2172ca */ /* 0x000fe200000e0000 */
[----:B------:R-:W-:Y:S01]  /*17020*/  UMOV UR28, UR12 ;  /* 0x0000000c001c7c82 */ /* 0x000fe20008000000 */
[----:B------:R-:W-:Y:S01]  /*17030*/  UMOV UR29, UR13 ;  /* 0x0000000d001d7c82 */ /* 0x000fe20008000000 */
[----:B------:R-:W-:Y:S02]  /*17040*/  WARPGROUP.DEPBAR.LE gsb0, 0x0 ;  /* 0x00008000000079c5 */ /* 0x000fe40000010000 */
[----:B------:R-:W-:Y:S01]  /*17050*/  VIADD R20, R4, 0x2 ;  /* 0x0000000204147836 */ /* 0x000fe20000000000 */
[----:B--2---:R-:W-:-:S02]  /*17060*/  R2UR UR42, R152 ;  /* 0x00000000982a72ca */ /* 0x004fc400000e0000 */
[----:B------:R-:W-:Y:S02]  /*17070*/  R2UR UR43, R153 ;  /* 0x00000000992b72ca */ /* 0x000fe400000e0000 */
[----:B------:R-:W-:-:S06]  /*17080*/  WARPGROUP.ARRIVE ;  /* 0x00000000000079c5 */ /* 0x000fcc0000000000 */
[----:B------:R-:W-:Y:S01]  /*17090*/  HGMMA.64x16x16.F32.BF16 R152, gdesc[UR28], RZ, !UPT, gsb0 ;  /* 0x002000001c9879f0 */ /* 0x000fe2000c0018ff */
[----:B------:R-:W-:Y:S01]  /*170a0*/  IMAD.MOV.U32 R21, RZ, RZ, 0x40000040 ;  /* 0x40000040ff157424 */ /* 0x000fe200078e00ff */
[----:B------:R-:W-:-:S04]  /*170b0*/  R2UR UR22, R20 ;  /* 0x00000000141672ca */ /* 0x000fc800000e0000 */
[----:B------:R-:W-:Y:S01]  /*170c0*/  R2UR UR23, R21 ;  /* 0x00000000151772ca */ /* 0x000fe200000e0000 */
[----:B------:R-:W-:Y:S01]  /*170d0*/  UMOV UR20, UR32 ;  /* 0x0000002000147c82 */ /* 0x000fe20008000000 */
[----:B------:R-:W-:Y:S01]  /*170e0*/  UMOV UR21, UR33 ;  /* 0x0000002100157c82 */ /* 0x000fe20008000000 */
[----:B------:R-:W-:Y:S02]  /*170f0*/  WARPGROUP.DEPBAR.LE gsb0, 0x0 ;  /* 0x00008000000079c5 */ /* 0x000fe40000010000 */
[----:B------:R-:W-:-:S08]  /*17100*/  WARPGROUP.ARRIVE ;  /* 0x00000000000079c5 */ /* 0x000fd00000000000 */
[----:B------:R-:W-:Y:S01]  /*17110*/  HGMMA.64x16x16.F32.BF16 R184, gdesc[UR20], R184, gsb0 ;  /* 0x0020000014b879f0 */ /* 0x000fe200080018b8 */
[----:B------:R-:W-:Y:S02]  /*17120*/  VIADD R14, R4, 0x82 ;  /* 0x00000082040e7836 */ /* 0x000fe40000000000 */
[----:B------:R-:W-:-:S03]  /*17130*/  IMAD.MOV.U32 R15, RZ, RZ, 0x40000040 ;  /* 0x40000040ff0f7424 */ /* 0x000fc600078e00ff */
[----:B------:R-:W-:Y:S02]  /*17140*/  R2UR UR18, R14 ;  /* 0x000000000e1272ca */ /* 0x000fe400000e0000 */
        /* <DEDUP_REMOVED lines=21> */
[C---:B------:R-:W-:Y:S02]  /*172a0*/  VIADD R20, R4.reuse, 0x202 ;  /* 0x0000020204147836 */ /* 0x040fe40000000000 */
[----:B------:R-:W-:Y:S01]  /*172b0*/  IMAD.MOV.U32 R21, RZ, RZ, 0x40000040 ;  /* 0x40000040ff157424 */ /* 0x000fe200078e00ff */
[----:B------:R-:W-:Y:S01]  /*172c0*/  IADD3 R12, R4, 0x4, RZ ;  /* 0x00000004040c7810 */ /* 0x000fe20007ffe0ff */
[----:B------:R-:W-:Y:S01]  /*172d0*/  IMAD.MOV.U32 R13, RZ, RZ, 0x40000040 ;  /* 0x40000040ff0d7424 */ /* 0x000fe200078e00ff */
[----:B------:R-:W-:-:S02]  /*172e0*/  WARPGROUP.DEPBAR.LE gsb0, 0x0 ;  /* 0x00008000000079c5 */ /* 0x000fc40000010000 */
[----:B------:R-:W-:Y:S01]  /*172f0*/  WARPGROUP.ARRIVE ;  /* 0x00000000000079c5 */ /* 0x000fe20000000000 */
[----:B------:R-:W-:Y:S01]  /*17300*/  UMOV UR24, UR46 ;  /* 0x0000002e00187c82 */ /* 0x000fe20008000000 */
[----:B------:R-:W-:Y:S01]  /*17310*/  UMOV UR25, UR47 ;  /* 0x0000002f00197c82 */ /* 0x000fe20008000000 */
[----:B------:R-:W-:Y:S01]  /*17320*/  UMOV UR4, UR46 ;  /* 0x0000002e00047c82 */ /* 0x000fe20008000000 */
[----:B------:R-:W-:Y:S01]  /*17330*/  UMOV UR5, UR47 ;  /* 0x0000002f00057c82 */ /* 0x000fe20008000000 */
[----:B------:R-:W-:Y:S01]  /*17340*/  UMOV UR20, UR46 ;  /* 0x0000002e00147c82 */ /* 0x000fe20008000000 */
[----:B------:R-:W-:Y:S01]  /*17350*/  HGMMA.64x16x16.F32.BF16 R160, gdesc[UR8], R160, gsb0 ;  /* 0x0020000008a079f0 */ /* 0x000fe200080018a0 */
[----:B------:R-:W-:Y:S01]  /*17360*/  R2UR UR34, R20 ;  /* 0x00000000142272ca */ /* 0x000fe200000e0000 */
[----:B------:R-:W-:Y:S01]  /*17370*/  UMOV UR21, UR47 ;  /* 0x0000002f00157c82 */ /* 0x000fe20008000000 */
[----:B------:R-:W-:Y:S01]  /*17380*/  R2UR UR35, R21 ;  /* 0x00000000152372ca */ /* 0x000fe200000e0000 */
[----:B------:R-:W-:Y:S01]  /*17390*/  UMOV UR16, UR46 ;  /* 0x0000002e00107c82 */ /* 0x000fe20008000000 */
[----:B------:R-:W-:Y:S01]  /*173a0*/  R2UR UR26, R12 ;  /* 0x000000000c1a72ca */ /* 0x000fe200000e0000 */
[----:B------:R-:W-:Y:S01]  /*173b0*/  UMOV UR17, UR47 ;  /* 0x0000002f00117c82 */ /* 0x000fe20008000000 */
[----:B------:R-:W-:Y:S01]  /*173c0*/  UMOV UR28, UR46 ;  /* 0x0000002e001c7c82 */ /* 0x000fe20008000000 */
[----:B------:R-:W-:Y:S01]  /*173d0*/  UMOV UR29, UR47 ;  /* 0x0000002f001d7c82 */ /* 0x000fe20008000000 */
[----:B------:R-:W2:Y:S01]  /*173e0*/  LDL.64 R14, [R1+0x40] ;  /* 0x00004000010e7983 */ /* 0x000ea20000100a00 */
[----:B------:R-:W-:-:S02]  /*173f0*/  WARPGROUP.DEPBAR.LE gsb0, 0x0 ;  /* 0x00008000000079c5 */ /* 0x000fc40000010000 */
[----:B------:R-:W-:Y:S01]  /*17400*/  WARPGROUP.ARRIVE ;  /* 0x00000000000079c5 */ /* 0x000fe20000000000 */
[----:B------:R-:W-:Y:S01]  /*17410*/  R2UR UR27, R13 ;  /* 0x000000000d1b72ca */ /* 0x000fe200000e0000 */
[----:B------:R-:W-:Y:S01]  /*17420*/  UMOV UR12, UR42 ;  /* 0x0000002a000c7c82 */ /* 0x000fe20008000000 */
[----:B------:R-:W-:Y:S01]  /*17430*/  UMOV UR13, UR43 ;  /* 0x0000002b000d7c82 */ /* 0x000fe20008000000 */
[----:B------:R-:W-:Y:S01]  /*17440*/  UMOV UR8, UR42 ;  /* 0x0000002a00087c82 */ /* 0x000fe20008000000 */
[----:B------:R-:W-:Y:S01]  /*17450*/  UMOV UR9, UR43 ;  /* 0x0000002b00097c82 */ /* 0x000fe20008000000 */
[----:B------:R-:W-:Y:S01]  /*17460*/  HGMMA.64x16x16.F32.BF16 R152, gdesc[UR32], R152, gsb0 ;  /* 0x00200000209879f0 */ /* 0x000fe20008001898 */
[----:B------:R-:W-:Y:S01]  /*17470*/  VIADD R12, R4, 0x84 ;  /* 0x00000084040c7836 */ /* 0x000fe20000000000 */
[----:B------:R-:W3:Y:S01]  /*17480*/  LDL.64 R20, [R1+0x38] ;  /* 0x0000380001147983 */ /* 0x000ee20000100a00 */
[----:B------:R-:W-:Y:S01]  /*17490*/  IMAD.MOV.U32 R13, RZ, RZ, 0x40000040 ;  /* 0x40000040ff0d7424 */ /* 0x000fe200078e00ff */
[----:B------:R-:W-:-:S02]  /*174a0*/  WARPGROUP.DEPBAR.LE gsb0, 0x0 ;  /* 0x00008000000079c5 */ /* 0x000fc40000010000 */
[----:B------:R-:W-:-:S06]  /*174b0*/  WARPGROUP.ARRIVE ;  /* 0x00000000000079c5 */ /* 0x000fcc0000000000 */
[----:B------:R-:W-:Y:S01]  /*174c0*/  HGMMA.64x16x16.F32.BF16 R184, gdesc[UR24], R184, gsb0 ;  /* 0x0020000018b879f0 */ /* 0x000fe200080018b8 */
[----:B------:R-:W-:Y:S02]  /*174d0*/  R2UR UR6, R12 ;  /* 0x000000000c0672ca */ /* 0x000fe400000e0000 */
[----:B------:R-:W-:Y:S01]  /*174e0*/  R2UR UR7, R13 ;  /* 0x000000000d0772ca */ /* 0x000fe200000e0000 */
[----:B------:R-:W-:Y:S01]  /*174f0*/  VIADD R12, R4, 0x104 ;  /* 0x00000104040c7836 */ /* 0x000fe20000000000 */
[----:B------:R-:W-:Y:S02]  /*17500*/  WARPGROUP.DEPBAR.LE gsb0, 0x0 ;  /* 0x00008000000079c5 */ /* 0x000fe40000010000 */
[----:B------:R-:W-:-:S09]  /*17510*/  WARPGROUP.ARRIVE ;  /* 0x00000000000079c5 */ /* 0x000fd20000000000 */
[----:B------:R-:W-:Y:S01]  /*17520*/  HGMMA.64x16x16.F32.BF16 R176, gdesc[UR4], R176, gsb0 ;  /* 0x0020000004b079f0 */ /* 0x000fe200080018b0 */
[----:B------:R-:W-:Y:S01]  /*17530*/  IMAD.MOV.U32 R13, RZ, RZ, 0x40000040 ;  /* 0x40000040ff0d7424 */ /* 0x000fe200078e00ff */
[----:B------:R-:W-:-:S04]  /*17540*/  R2UR UR22, R12 ;  /* 0x000000000c1672ca */ /* 0x000fc800000e0000 */
[----:B------:R-:W-:Y:S01]  /*17550*/  R2UR UR23, R13 ;  /* 0x000000000d1772ca */ /* 0x000fe200000e0000 */
[----:B------:R-:W-:Y:S02]  /*17560*/  WARPGROUP.DEPBAR.LE gsb0, 0x0 ;  /* 0x00008000000079c5 */ /* 0x000fe40000010000 */
[----:B------:R-:W-:-:S10]  /*17570*/  WARPGROUP.ARRIVE ;  /* 0x00000000000079c5 */ /* 0x000fd40000000000 */
[----:B------:R-:W-:Y:S01]  /*17580*/  HGMMA.64x16x16.F32.BF16 R168, gdesc[UR20], R168, gsb0 ;  /* 0x0020000014a879f0 */ /* 0x000fe200080018a8 */
[----:B------:R-:W-:Y:S02]  /*17590*/  VIADD R12, R4, 0x184 ;  /* 0x00000184040c7836 */ /* 0x000fe40000000000 */
[----:B------:R-:W-:-:S03]  /*175a0*/  IMAD.MOV.U32 R13, RZ, RZ, 0x40000040 ;  /* 0x40000040ff0d7424 */ /* 0x000fc600078e00ff */
[----:B------:R-:W-:Y:S02]  /*175b0*/  R2UR UR18, R12 ;  /* 0x000000000c1272ca */ /* 0x000fe400000e0000 */
        /* <DEDUP_REMOVED lines=25> */
[----:B------:R-:W-:Y:S01]  /*17750*/  VIADD R12, R4, 0x106 ;  /* 0x00000106040c7836 */ /* 0x000fe20000000000 */
[----:B------:R-:W-:-:S04]  /*17760*/  MOV R13, 0x40000040 ;  /* 0x40000040000d7802 */ /* 0x000fc80000000f00 */
        /* <DEDUP_REMOVED lines=26> */
[----:B------:R-:W-:Y:S01]  /*17910*/  IMAD.MOV.U32 R13, RZ, RZ, 0x40000040 ;  /* 0x40000040ff0d7424 */ /* 0x000fe200078e00ff */
[----:B--2---:R-:W-:Y:S02]  /*17920*/  R2UR UR38, R14 ;  /* 0x000000000e2672ca */ /* 0x004fe400000e0000 */
[----:B------:R-:W-:Y:S02]  /*17930*/  R2UR UR39, R15 ;  /* 0x000000000f2772ca */ /* 0x000fe400000e0000 */
[----:B------:R-:W-:Y:S01]  /*17940*/  R2UR UR22, R12 ;  /* 0x000000000c1672ca */ /* 0x000fe200000e0000 */
[----:B------:R-:W2:Y:S01]  /*17950*/  LDL.64 R14, [R1+0x30] ;  /* 0x00003000010e7983 */ /* 0x000ea20000100a00 */
[----:B------:R-:W-:-:S07]  /*17960*/  R2UR UR23, R13 ;  /* 0x000000000d1772ca */ /* 0x000fce00000e0000 */
[----:B------:R-:W-:Y:S02]  /*17970*/  UMOV UR20, UR38 ;  /* 0x0000002600147c82 */ /* 0x000fe40008000000 */
[----:B------:R-:W-:Y:S01]  /*17980*/  UMOV UR21, UR39 ;  /* 0x0000002700157c82 */ /* 0x000fe20008000000 */
[----:B------:R-:W-:Y:S02]  /*17990*/  WARPGROUP.DEPBAR.LE gsb0, 0x0 ;  /* 0x00008000000079c5 */ /* 0x000fe40000010000 */
[----:B------:R-:W-:-:S06]  /*179a0*/  WARPGROUP.ARRIVE ;  /* 0x00000000000079c5 */ /* 0x000fcc0000000000 */
        /* <DEDUP_REMOVED lines=39> */
[----:B---3--:R-:W-:Y:S02]  /*17c20*/  R2UR UR46, R20 ;  /* 0x00000000142e72ca */ /* 0x008fe400000e0000 */
[----:B------:R-:W-:Y:S02]  /*17c30*/  R2UR UR47, R21 ;  /* 0x00000000152f72ca */ /* 0x000fe400000e0000 */
[----:B------:R-:W-:Y:S01]  /*17c40*/  R2UR UR26, R12 ;  /* 0x000000000c1a72ca */ /* 0x000fe200000e0000 */
[----:B------:R-:W3:Y:S01]  /*17c50*/  LDL.64 R20, [R1+0x28] ;  /* 0x0000280001147983 */ /* 0x000ee20000100a00 */
[----:B------:R-:W-:-:S07]  /*17c60*/  R2UR UR27, R13 ;  /* 0x000000000d1b72ca */ /* 0x000fce00000e0000 */
[----:B------:R-:W-:Y:S02]  /*17c70*/  UMOV UR24, UR46 ;  /* 0x0000002e00187c82 */ /* 0x000fe40008000000 */
[----:B------:R-:W-:Y:S01]  /*17c80*/  UMOV UR25, UR47 ;  /* 0x0000002f00197c82 */ /* 0x000fe20008000000 */
[----:B------:R-:W-:Y:S02]  /*17c90*/  WARPGROUP.DEPBAR.LE gsb0, 0x0 ;  /* 0x00008000000079c5 */ /* 0x000fe40000010000 */
[----:B------:R-:W-:-:S06]  /*17ca0*/  WARPGROUP.ARRIVE ;  /* 0x00000000000079c5 */ /* 0x000fcc0000000000 */
[----:B------:R-:W-:Y:S01]  /*17cb0*/  HGMMA.64x16x16.F32.BF16 R184, gdesc[UR24], R184, gsb0 ;  /* 0x0020000018b879f0 */ /* 0x000fe200080018b8 */
[----:B------:R-:W-:Y:S01]  /*17cc0*/  IMAD.MOV.U32 R13, RZ, RZ, 0x40000040 ;  /* 0x40000040ff0d7424 */ /* 0x000fe200078e00ff */
[----:B------:R-:W-:-:S04]  /*17cd0*/  IADD3 R12, R4, 0x302, RZ ;  /* 0x00000302040c7810 */ /* 0x000fc80007ffe0ff */
        /* <DEDUP_REMOVED lines=182> */
[----:B------:R-:W-:Y:S02]  /*18840*/  R2UR UR14, R12 ;  /* 0x000000000c0e72ca */ /* 0x000fe400000e0000 */
        /* <DEDUP_REMOVED lines=435> */
.L_x_652:
[----:B------:R-:W-:Y:S01]  /*1a380*/  SHF.L.U32 R0, R9, 0x1f, RZ ;  /* 0x0000001f09007819 */ /* 0x000fe200000006ff */
[----:B------:R-:W-:-:S04]  /*1a390*/  IMAD R9, R10, 0x8, R16 ;  /* 0x000000080a097824 */ /* 0x000fc800078e0210 */
[----:B------:R2:W3:Y:S01]  /*1a3a0*/  SYNCS.PHASECHK.TRANS64.TRYWAIT P2, [R9+URZ+0x38850], R0 ;  /* 0x03885000090075a7 */ /* 0x0004e2000804017f */
[----:B------:R-:W-:Y:S05]  /*1a3b0*/  @!P0 BRA `(.L_x_653) ;  /* 0x0000000000048947 */ /* 0x000fea0003800000 */
[----:B------:R-:W-:Y:S01]  /*1a3c0*/  BPT.TRAP 0x1 ;  /* 0x000000040000795c */ /* 0x000fe20000300000 */
.L_x_653:
[----:B------:R-:W-:Y:S04]  /*1a3d0*/  BSSY B1, `(.L_x_654) ;  /* 0x0000004000017945 */ /* 0x000fe80003800000 */
[----:B---3--:R-:W-:Y:S05]  /*1a3e0*/  @P2 BRA `(.L_x_655) ;  /* 0x0000000000082947 */ /* 0x008fea0003800000 */
[----:B------:R-:W3:Y:S02]  /*1a3f0*/  SYNCS.PHASECHK.TRANS64.TRYWAIT P2, [R9+URZ+0x38850], R0 ;  /* 0x03885000090075a7 */ /* 0x000ee4000804017f */
[----:B---3--:R-:W-:Y:S05]  /*1a400*/  @!P2 BRA `(.L_x_656) ;  /* 0x000000b80080a947 */ /* 0x008fea0003800000 */
.L_x_655:
[----:B------:R-:W-:Y:S05]  /*1a410*/  BSYNC B1 ;  /* 0x0000000000017941 */ /* 0x000fea0003800000 */
.L_x_654:
[----:B--23--:R-:W-:Y:S01]  /*1a420*/  VIADD R0, R16, 0x400 ;  /* 0x0000040010007836 */ /* 0x00cfe20000000000 */
[----:B------:R-:W-:Y:S01]  /*1a430*/  WARPGROUP.ARRIVE ;  /* 0x00000000000079c5 */ /* 0x000fe20000000000 */
[----:B------:R-:W-:Y:S01]  /*1a440*/  IMAD.MOV.U32 R3, RZ, RZ, 0x40000040 ;  /* 0x40000040ff037424 */ /* 0x000fe200078e00ff */
[----:B------:R-:W-:Y:S01]  /*1a450*/  ISETP.GT.AND P2, PT, R6, RZ, PT ;  /* 0x000000ff0600720c */ /* 0x000fe20003f44270 */
[----:B------:R-:W-:Y:S01]  /*1a460*/  IMAD.MOV.U32 R5, RZ, RZ, 0x40000040 ;  /* 0x40000040ff057424 */ /* 0x000fe200078e00ff */
[----:B------:R-:W-:Y:S01]  /*1a470*/  SHF.R.U32.HI R0, RZ, 0x4, R0 ;  /* 0x00000004ff007819 */ /* 0x000fe20000011600 */
[----:B01----:R-:W-:Y:S01]  /*1a480*/  @!P1 VIADD R11, R11, 0x38840 ;  /* 0x000388400b0b9836 */ /* 0x003fe20000000000 */
[----:B------:R-:W-:Y:S01]  /*1a490*/  R2UR UR7, R3 ;  /* 0x00000000030772ca */ /* 0x000fe200000e0000 */
[----:B------:R-:W-:Y:S01]  /*1a4a0*/  IMAD.MOV.U32 R3, RZ, RZ, 0x40000040 ;  /* 0x40000040ff037424 */ /* 0x000fe200078e00ff */
[----:B------:R-:W-:Y:S01]  /*1a4b0*/  LOP3.LUT R0, R0, 0x3fff, RZ, 0xc0, !PT ;  /* 0x00003fff00007812 */ /* 0x000fe200078ec0ff */
[----:B------:R-:W-:-:S02]  /*1a4c0*/  @!P1 VIADD R9, R9, 0x38860 ;  /* 0x0003886009099836 */ /* 0x000fc40000000000 */
[----:B------:R-:W-:Y:S01]  /*1a4d0*/  VIADD R6, R6, 0xffffffff ;  /* 0xffffffff06067836 */ /* 0x000fe20000000000 */
[----:B------:R-:W-:Y:S02]  /*1a4e0*/  LOP3.LUT R0, R0, 0x2800000, RZ, 0xfc, !PT ;  /* 0x0280000000007812 */ /* 0x000fe400078efcff */
[----:B------:R-:W-:-:S03]  /*1a4f0*/  @!P1 PRMT R9, RZ, 0x654, R9 ;  /* 0x00000654ff099816 */ /* 0x000fc60000000009 */
[----:B------:R-:W-:Y:S01]  /*1a500*/  IMAD R2, R10, 0xa00, R0 ;  /* 0x00000a000a027824 */ /* 0x000fe200078e0200 */
[----:B------:R-:W-:-:S03]  /*1a510*/  FMNMX.FTZ R0, R184, R8, !PT ;  /* 0x00000008b8007209 */ /* 0x000fc60007810000 */
[C---:B------:R-:W-:Y:S01]  /*1a520*/  VIADD R4, R2.reuse, 0x80 ;  /* 0x0000008002047836 */ /* 0x040fe20000000000 */
[----:B------:R-:W-:Y:S02]  /*1a530*/  R2UR UR6, R2 ;  /* 0x00000000020672ca */ /* 0x000fe400000e0000 */
[----:B------:R-:W-:-:S04]  /*1a540*/  FMNMX.FTZ R0, R185, R0, !PT ;  /* 0x00000000b9007209 */ /* 0x000fc80007810000 */
[----:B------:R-:W-:-:S04]  /*1a550*/  FMNMX.FTZ R0, R188, R0, !PT ;  /* 0x00000000bc007209 */ /* 0x000fc80007810000 */
[----:B------:R-:W-:-:S03]  /*1a560*/  FMNMX.FTZ R0, R189, R0, !PT ;  /* 0x00000000bd007209 */ /* 0x000fc60007810000 */
[----:B------:R-:W-:Y:S01]  /*1a570*/  HGMMA.64x256x16.F32.BF16 R24, R208, gdesc[UR4].tnspB, R24, gsb0 ;  /* 0x43e00004d0187df0 */ /* 0x000fe20008001818 */
[----:B------:R-:W-:Y:S01]  /*1a580*/  R2UR UR6, R4 ;  /* 0x00000000040672ca */ /* 0x000fe200000e0000 */
[----:B------:R-:W-:Y:S01]  /*1a590*/  VIADD R4, R2, 0x100 ;  /* 0x0000010002047836 */ /* 0x000fe20000000000 */
[----:B------:R-:W-:Y:S01]  /*1a5a0*/  R2UR UR7, R5 ;  /* 0x00000000050772ca */ /* 0x000fe200000e0000 */
[----:B------:R-:W-:Y:S01]  /*1a5b0*/  IMAD.MOV.U32 R5, RZ, RZ, 0x40000040 ;  /* 0x40000040ff057424 */ /* 0x000fe200078e00ff */
        /* <DEDUP_REMOVED lines=14> */
[----:B------:R-:W-:Y:S01]  /*1a6a0*/  FMNMX.FTZ R0, R156, R0, !PT ;  /* 0x000000009c007209 */ /* 0x000fe20007810000 */
[----:B------:R-:W-:Y:S02]  /*1a6b0*/  WARPGROUP.DEPBAR.LE gsb0, 0x0 ;  /* 0x00008000000079c5 */ /* 0x000fe40000010000 */
[----:B------:R-:W-:-:S06]  /*1a6c0*/  WARPGROUP.ARRIVE ;  /* 0x00000000000079c5 */ /* 0x000fcc0000000000 */
        /* <DEDUP_REMOVED lines=11> */
[----:B------:R-:W-:Y:S02]  /*1a780*/  R2UR UR7, R5 ;  /* 0x00000000050772ca */ /* 0x000fe400000e0000 */
[----:B------:R-:W-:-:S05]  /*1a790*/  FMNMX.FTZ R5, R157, R0, !PT ;  /* 0x000000009d057209 */ /* 0x000fca0007810000 */
[----:B------:R-:W0:Y:S02]  /*1a7a0*/  SHFL.BFLY PT, R0, R5, 0x2, 0x1f ;  /* 0x0c401f0005007f89 */ /* 0x000e2400000e0000 */
[----:B0-----:R-:W-:-:S05]  /*1a7b0*/  FMNMX.FTZ R5, R5, R0, !PT ;  /* 0x0000000005057209 */ /* 0x001fca0007810000 */
[----:B------:R-:W0:Y:S02]  /*1a7c0*/  SHFL.BFLY PT, R0, R5, 0x1, 0x1f ;  /* 0x0c201f0005007f89 */ /* 0x000e2400000e0000 */
[----:B0-----:R-:W-:Y:S02]  /*1a7d0*/  FMNMX.FTZ R5, R5, R0, !PT ;  /* 0x0000000005057209 */ /* 0x001fe40007810000 */
        /* <DEDUP_REMOVED lines=24> */
[----:B------:R-:W-:Y:S01]  /*1a960*/  FADD.FTZ R0, -R4, R7 ;  /* 0x0000000704007221 */ /* 0x000fe20000010100 */
[----:B------:R-:W-:Y:S02]  /*1a970*/  WARPGROUP.DEPBAR.LE gsb0, 0x0 ;  /* 0x00008000000079c5 */ /* 0x000fe40000010000 */
[----:B------:R-:W-:-:S06]  /*1a980*/  WARPGROUP.ARRIVE ;  /* 0x00000000000079c5 */ /* 0x000fcc0000000000 */
[----:B------:R-:W-:Y:S01]  /*1a990*/  HGMMA.64x256x16.F32.BF16 R24, R196, gdesc[UR4].tnspB, R24, gsb0 ;  /* 0x43e00004c4187df0 */ /* 0x000fe20008001818 */
[----:B------:R-:W-:Y:S02]  /*1a9a0*/  R2UR UR6, R2 ;  /* 0x00000000020672ca */ /* 0x000fe400000e0000 */
[----:B------:R-:W-:Y:S01]  /*1a9b0*/  R2UR UR7, R3 ;  /* 0x00000000030772ca */ /* 0x000fe200000e0000 */
[----:B------:R-:W-:Y:S01]  /*1a9c0*/  FADD.FTZ R3, -R5, R8 ;  /* 0x0000000805037221 */ /* 0x000fe20000010100 */
[----:B------:R-:W-:-:S05]  /*1a9d0*/  MOV R2, UR61 ;  /* 0x0000003d00027c02 */ /* 0x000fca0008000f00 */
[-C--:B------:R-:W-:Y:S01]  /*1a9e0*/  FMUL.FTZ R13, R5, R2.reuse ;  /* 0x00000002050d7220 */ /* 0x080fe20000410000 */
[-C--:B------:R-:W-:Y:S01]  /*1a9f0*/  FMUL.FTZ R3, R3, R2.reuse ;  /* 0x0000000203037220 */ /* 0x080fe20000410000 */
[-C--:B------:R-:W-:Y:S02]  /*1aa00*/  FMUL.FTZ R0, R0, R2.reuse ;  /* 0x0000000200007220 */ /* 0x080fe40000410000 */
[-CC-:B------:R-:W-:Y:S01]  /*1aa10*/  FFMA.FTZ R208, R184, R2.reuse, -R13.reuse ;  /* 0x00000002b8d07223 */ /* 0x180fe2000001080d */
        /* <DEDUP_REMOVED lines=12> */
[----:B------:R-:W-:Y:S01]  /*1aae0*/  FFMA.FTZ R21, R165, R2, -R13 ;  /* 0x00000002a5157223 */ /* 0x000fe2000001080d */
[----:B------:R-:W-:Y:S08]  /*1aaf0*/  MUFU.EX2 R3, R3 ;  /* 0x0000000300037308 */ /* 0x000ff00000000800 */
[----:B------:R-:W0:Y:S08]  /*1ab00*/  MUFU.EX2 R208, R208 ;  /* 0x000000d000d07308 */ /* 0x000e300000000800 */
[----:B------:R-:W-:Y:S08]  /*1ab10*/  MUFU.EX2 R0, R0 ;  /* 0x0000000000007308 */ /* 0x000ff00000000800 */
[----:B------:R-:W1:Y:S01]  /*1ab20*/  MUFU.EX2 R8, R8 ;  /* 0x0000000800087308 */ /* 0x000e620000000800 */
[----:B0-----:R-:W-:-:S07]  /*1ab30*/  FFMA.FTZ R223, R3, R223, R208 ;  /* 0x000000df03df7223 */ /* 0x001fce00000100d0 */
[----:B------:R-:W0:Y:S08]  /*1ab40*/  MUFU.EX2 R210, R210 ;  /* 0x000000d200d27308 */ /* 0x000e300000000800 */
[----:B------:R-:W2:Y:S01]  /*1ab50*/  MUFU.EX2 R184, R184 ;  /* 0x000000b800b87308 */ /* 0x000ea20000000800 */
[C---:B-1----:R-:W-:Y:S01]  /*1ab60*/  FADD.FTZ R223, R8.reuse, R223 ;  /* 0x000000df08df7221 */ /* 0x042fe20000010000 */
[----:B------:R-:W-:-:S06]  /*1ab70*/  F2FP.BF16.F32.PACK_AB R208, R8, R208 ;  /* 0x000000d008d0723e */ /* 0x000fcc00000010ff */
[----:B------:R-:W1:Y:S01]  /*1ab80*/  MUFU.EX2 R204, R204 ;  /* 0x000000cc00cc7308 */ /* 0x000e620000000800 */
[----:B0-----:R-:W-:-:S07]  /*1ab90*/  FADD.FTZ R223, R210, R223 ;  /* 0x000000dfd2df7221 */ /* 0x001fce0000010000 */
[----:B------:R-:W0:Y:S01]  /*1aba0*/  MUFU.EX2 R10, R10 ;  /* 0x0000000a000a7308 */ /* 0x000e220000000800 */
[C---:B--2---:R-:W-:Y:S01]  /*1abb0*/  FADD.FTZ R223, R184.reuse, R223 ;  /* 0x000000dfb8df7221 */ /* 0x044fe20000010000 */
[----:B------:R-:W-:-:S06]  /*1abc0*/  F2FP.BF16.F32.PACK_AB R210, R184, R210 ;  /* 0x000000d2b8d2723e */ /* 0x000fcc00000010ff */
[----:B------:R-:W2:Y:S01]  /*1abd0*/  MUFU.EX2 R206, R206 ;  /* 0x000000ce00ce7308 */ /* 0x000ea20000000800 */
[----:B-1----:R-:W-:-:S07]  /*1abe0*/  FADD.FTZ R223, R204, R223 ;  /* 0x000000dfccdf7221 */ /* 0x002fce0000010000 */
[----:B------:R-:W1:Y:S01]  /*1abf0*/  MUFU.EX2 R12, R12 ;  /* 0x0000000c000c7308 */ /* 0x000e620000000800 */
[C---:B0-----:R-:W-:Y:S01]  /*1ac00*/  FADD.FTZ R223, R10.reuse, R223 ;  /* 0x000000df0adf7221 */ /* 0x041fe20000010000 */
[----:B------:R-:W-:Y:S01]  /*1ac10*/  F2FP.BF16.F32.PACK_AB R204, R10, R204 ;  /* 0x000000cc0acc723e */ /* 0x000fe200000010ff */
[----:B------:R-:W-:-:S05]  /*1ac20*/  IMAD.MOV.U32 R10, RZ, RZ, R224 ;  /* 0x000000ffff0a7224 */ /* 0x000fca00078e00e0 */
[----:B------:R-:W0:Y:S01]  /*1ac30*/  MUFU.EX2 R200, R200 ;  /* 0x000000c800c87308 */ /* 0x000e220000000800 */
[----:B--2---:R-:W-:-:S07]  /*1ac40*/  FADD.FTZ R223, R206, R223 ;  /* 0x000000dfcedf7221 */ /* 0x004fce0000010000 */
        /* <DEDUP_REMOVED lines=8> */
[----:B------:R-:W-:Y:S01]  /*1acd0*/  MUFU.EX2 R20, R20 ;  /* 0x0000001400147308 */ /* 0x000fe20000000800 */
[----:B-1----:R-:W-:-:S07]  /*1ace0*/  FADD.FTZ R223, R202, R223 ;  /* 0x000000dfcadf7221 */ /* 0x002fce0000010000 */
[----:B------:R-:W-:Y:S01]  /*1acf0*/  MUFU.EX2 R21, R21 ;  /* 0x0000001500157308 */ /* 0x000fe20000000800 */
[C---:B0-----:R-:W-:Y:S01]  /*1ad00*/  FADD.FTZ R223, R15.reuse, R223 ;  /* 0x000000df0fdf7221 */ /* 0x041fe20000010000 */
[----:B------:R-:W-:Y:S01]  /*1ad10*/  F2FP.BF16.F32.PACK_AB R202, R15, R202 ;  /* 0x000000ca0fca723e */ /* 0x000fe200000010ff */
[----:B------:R-:W-:Y:S02]  /*1ad20*/  WARPGROUP.DEPBAR.LE gsb0, 0x0 ;  /* 0x00008000000079c5 */ /* 0x000fe40000010000 */
[----:B------:R-:W-:Y:S01]  /*1ad30*/  WARPGROUP.ARRIVE ;  /* 0x00000000000079c5 */ /* 0x000fe20000000000 */
[-CC-:B------:R-:W-:Y:S01]  /*1ad40*/  FFMA.FTZ R196, R160, R2.reuse, -R13.reuse ;  /* 0x00000002a0c47223 */ /* 0x180fe2000001080d */
[----:B------:R-:W-:Y:S01]  /*1ad50*/  FFMA.FTZ R198, R164, R2, -R13 ;  /* 0x00000002a4c67223 */ /* 0x000fe2000001080d */
[----:B------:R-:W-:-:S03]  /*1ad60*/  @!P1 PRMT R164, RZ, 0x654, R11 ;  /* 0x00000654ffa49816 */ /* 0x000fc6000000000b */
[----:B------:R-:W-:Y:S01]  /*1ad70*/  HGMMA.64x256x16.F32.BF16 R24, R192, gdesc[UR4].tnspB, R24, gsb0 ;  /* 0x43e00004c0187df0 */ /* 0x000fe20008001818 */
[----:B------:R-:W0:Y:S08]  /*1ad80*/  MUFU.EX2 R196, R196 ;  /* 0x000000c400c47308 */ /* 0x000e300000000800 */
[----:B------:R-:W1:Y:S01]  /*1ad90*/  MUFU.EX2 R198, R198 ;  /* 0x000000c600c67308 */ /* 0x000e620000000800 */
[----:B0-----:R-:W-:Y:S01]  /*1ada0*/  FADD.FTZ R223, R196, R223 ;  /* 0x000000dfc4df7221 */ /* 0x001fe20000010000 */
[----:B------:R-:W-:-:S03]  /*1adb0*/  F2FP.BF16.F32.PACK_AB R196, R20, R196 ;  /* 0x000000c414c4723e */ /* 0x000fc600000010ff */
[----:B------:R-:W-:-:S04]  /*1adc0*/  FADD.FTZ R223, R20, R223 ;  /* 0x000000df14df7221 */ /* 0x000fc80000010000 */
[----:B-1----:R-:W-:Y:S01]  /*1add0*/  FADD.FTZ R223, R198, R223 ;  /* 0x000000dfc6df7221 */ /* 0x002fe20000010000 */
[----:B------:R-:W-:-:S03]  /*1ade0*/  F2FP.BF16.F32.PACK_AB R198, R21, R198 ;  /* 0x000000c615c6723e */ /* 0x000fc600000010ff */
[----:B------:R-:W-:Y:S01]  /*1adf0*/  FADD.FTZ R223, R21, R223 ;  /* 0x000000df15df7221 */ /* 0x000fe20000010000 */
[----:B------:R-:W-:Y:S02]  /*1ae00*/  WARPGROUP.DEPBAR.LE gsb0, 0x0 ;  /* 0x00008000000079c5 */ /* 0x000fe40000010000 */
[-CC-:B------:R-:W-:Y:S01]  /*1ae10*/  FFMA.FTZ R192, R152, R2.reuse, -R13.reuse ;  /* 0x0000000298c07223 */ /* 0x180fe2000001080d */
[-CC-:B------:R-:W-:Y:S01]  /*1ae20*/  FFMA.FTZ R152, R153, R2.reuse, -R13.reuse ;  /* 0x0000000299987223 */ /* 0x180fe2000001080d */
[-CC-:B------:R-:W-:Y:S01]  /*1ae30*/  FFMA.FTZ R194, R156, R2.reuse, -R13.reuse ;  /* 0x000000029cc27223 */ /* 0x180fe2000001080d */
[-C--:B------:R-:W-:Y:S01]  /*1ae40*/  FFMA.FTZ R13, R157, R2.reuse, -R13 ;  /* 0x000000029d0d7223 */ /* 0x080fe2000001080d */
[----:B------:R-:W-:Y:S02]  /*1ae50*/  @!P1 SYNCS.ARRIVE.TRANS64.RED.A1T0 RZ, [R164+URZ], RZ ;  /* 0x000000ffa4ff99a7 */ /* 0x000fe4000810043f */
[----:B------:R-:W0:Y:S01]  /*1ae60*/  MUFU.EX2 R192, R192 ;  /* 0x000000c000c07308 */ /* 0x000e220000000800 */
[----:B------:R1:W-:Y:S07]  /*1ae70*/  @!P1 SYNCS.ARRIVE.TRANS64.RED.A1T0 RZ, [R9+URZ], RZ ;  /* 0x000000ff09ff99a7 */ /* 0x0003ee000810043f */
[----:B------:R2:W-:Y:S08]  /*1ae80*/  MUFU.EX2 R7, R13 ;  /* 0x0000000d00077308 */ /* 0x0005f00000000800 */
[----:B------:R-:W-:Y:S01]  /*1ae90*/  MUFU.EX2 R152, R152 ;  /* 0x0000009800987308 */ /* 0x000fe20000000800 */
[----:B--2---:R-:W-:Y:S01]  /*1aea0*/  FMUL.FTZ R13, R4, R2 ;  /* 0x00000002040d7220 */ /* 0x004fe20000410000 */
[----:B0-----:R-:W-:-:S03]  /*1aeb0*/  FADD.FTZ R223, R192, R223 ;  /* 0x000000dfc0df7221 */ /* 0x001fc60000010000 */
[-CC-:B------:R-:W-:Y:S01]  /*1aec0*/  FFMA.FTZ R209, R186, R2.reuse, -R13.reuse ;  /* 0x00000002bad17223 */ /* 0x180fe2000001080d */
[-CC-:B------:R-:W-:Y:S01]  /*1aed0*/  FFMA.FTZ R153, R187, R2.reuse, -R13.reuse ;  /* 0x00000002bb997223 */ /* 0x180fe2000001080d */
[-CC-:B------:R-:W-:Y:S01]  /*1aee0*/  FFMA.FTZ R211, R190, R2.reuse, -R13.reuse ;  /* 0x00000002bed37223 */ /* 0x180fe2000001080d */
[-CC-:B------:R-:W-:Y:S01]  /*1aef0*/  FFMA.FTZ R157, R191, R2.reuse, -R13.reuse ;  /* 0x00000002bf9d7223 */ /* 0x180fe2000001080d */
[-CC-:B------:R-:W-:Y:S01]  /*1af00*/  FFMA.FTZ R205, R178, R2.reuse, -R13.reuse ;  /* 0x00000002b2cd7223 */ /* 0x180fe2000001080d */
[-CC-:B------:R-:W-:Y:S01]  /*1af10*/  FFMA.FTZ R160, R179, R2.reuse, -R13.reuse ;  /* 0x00000002b3a07223 */ /* 0x180fe2000001080d */
[----:B------:R-:W0:Y:S01]  /*1af20*/  MUFU.EX2 R209, R209 ;  /* 0x000000d100d17308 */ /* 0x000e220000000800 */
[-CC-:B------:R-:W-:Y:S01]  /*1af30*/  FFMA.FTZ R207, R182, R2.reuse, -R13.reuse ;  /* 0x00000002b6cf7223 */ /* 0x180fe2000001080d */
[-CC-:B------:R-:W-:Y:S01]  /*1af40*/  FFMA.FTZ R156, R183, R2.reuse, -R13.reuse ;  /* 0x00000002b79c7223 */ /* 0x180fe2000001080d */
[-CC-:B------:R-:W-:Y:S01]  /*1af50*/  FFMA.FTZ R201, R170, R2.reuse, -R13.reuse ;  /* 0x00000002aac97223 */ /* 0x180fe2000001080d */
[-CC-:B------:R-:W-:Y:S01]  /*1af60*/  FFMA.FTZ R161, R171, R2.reuse, -R13.reuse ;  /* 0x00000002aba17223 */ /* 0x180fe2000001080d */
[-CC-:B------:R-:W-:Y:S01]  /*1af70*/  FFMA.FTZ R203, R174, R2.reuse, -R13.reuse ;  /* 0x00000002aecb7223 */ /* 0x180fe2000001080d */
[-CC-:B------:R-:W-:Y:S01]  /*1af80*/  FFMA.FTZ R175, R175, R2.reuse, -R13.reuse ;  /* 0x00000002afaf7223 */ /* 0x180fe2000001080d */
[-CC-:B------:R-:W-:Y:S01]  /*1af90*/  FFMA.FTZ R197, R162, R2.reuse, -R13.reuse ;  /* 0x00000002a2c57223 */ /* 0x180fe2000001080d */
[----:B------:R-:W2:Y:S01]  /*1afa0*/  MUFU.EX2 R153, R153 ;  /* 0x0000009900997308 */ /* 0x000ea20000000800 */
[-CC-:B------:R-:W-:Y:S01]  /*1afb0*/  FFMA.FTZ R163, R163, R2.reuse, -R13.reuse ;  /* 0x00000002a3a37223 */ /* 0x180fe2000001080d */
[-CC-:B------:R-:W-:Y:S01]  /*1afc0*/  FFMA.FTZ R199, R166, R2.reuse, -R13.reuse ;  /* 0x00000002a6c77223 */ /* 0x180fe2000001080d */
[-CC-:B------:R-:W-:Y:S01]  /*1afd0*/  FFMA.FTZ R167, R167, R2.reuse, -R13.reuse ;  /* 0x00000002a7a77223 */ /* 0x180fe2000001080d */
[-CC-:B------:R-:W-:Y:S01]  /*1afe0*/  FFMA.FTZ R193, R154, R2.reuse, -R13.reuse ;  /* 0x000000029ac17223 */ /* 0x180fe2000001080d */
[-CC-:B------:R-:W-:Y:S01]  /*1aff0*/  FFMA.FTZ R155, R155, R2.reuse, -R13.reuse ;  /* 0x000000029b9b7223 */ /* 0x180fe2000001080d */
[-CC-:B------:R-:W-:Y:S01]  /*1b000*/  FFMA.FTZ R158, R158, R2.reuse, -R13.reuse ;  /* 0x000000029e9e7223 */ /* 0x180fe2000001080d */
[----:B------:R-:W-:Y:S01]  /*1b010*/  FFMA.FTZ R159, R159, R2, -R13 ;  /* 0x000000029f9f7223 */ /* 0x000fe2000001080d */
[----:B------:R-:W3:Y:S01]  /*1b020*/  MUFU.EX2 R211, R211 ;  /* 0x000000d300d37308 */ /* 0x000ee20000000800 */
[----:B0-----:R-:W-:Y:S01]  /*1b030*/  FFMA.FTZ R222, R0, R222, R209 ;  /* 0x000000de00de7223 */ /* 0x001fe200000100d1 */
[C---:B------:R-:W-:Y:S01]  /*1b040*/  FADD.FTZ R223, R152.reuse, R223 ;  /* 0x000000df98df7221 */ /* 0x040fe20000010000 */
[----:B------:R-:W-:-:S05]  /*1b050*/  F2FP.BF16.F32.PACK_AB R192, R152, R192 ;  /* 0x000000c098c0723e */ /* 0x000fca00000010ff */
[----:B------:R-:W0:Y:S01]  /*1b060*/  MUFU.EX2 R157, R157 ;  /* 0x0000009d009d7308 */ /* 0x000e220000000800 */
[C---:B--2---:R-:W-:Y:S01]  /*1b070*/  FADD.FTZ R222, R153.reuse, R222 ;  /* 0x000000de99de7221 */ /* 0x044fe20000010000 */
[----:B------:R-:W-:-:S06]  /*1b080*/  F2FP.BF16.F32.PACK_AB R209, R153, R209 ;  /* 0x000000d199d1723e */ /* 0x000fcc00000010ff */
[----:B------:R-:W2:Y:S01]  /*1b090*/  MUFU.EX2 R205, R205 ;  /* 0x000000cd00cd7308 */ /* 0x000ea20000000800 */
[----:B---3--:R-:W-:-:S07]  /*1b0a0*/  FADD.FTZ R222, R211, R222 ;  /* 0x000000ded3de7221 */ /* 0x008fce0000010000 */
[----:B------:R-:W3:Y:S01]  /*1b0b0*/  MUFU.EX2 R160, R160 ;  /* 0x000000a000a07308 */ /* 0x000ee20000000800 */
[C---:B0-----:R-:W-:Y:S01]  /*1b0c0*/  FADD.FTZ R222, R157.reuse, R222 ;  /* 0x000000de9dde7221 */ /* 0x041fe20000010000 */
[----:B------:R-:W-:-:S06]  /*1b0d0*/  F2FP.BF16.F32.PACK_AB R211, R157, R211 ;  /* 0x000000d39dd3723e */ /* 0x000fcc00000010ff */
[----:B------:R-:W0:Y:S01]  /*1b0e0*/  MUFU.EX2 R207, R207 ;  /* 0x000000cf00cf7308 */ /* 0x000e220000000800 */
[----:B--2---:R-:W-:-:S07]  /*1b0f0*/  FADD.FTZ R222, R205, R222 ;  /* 0x000000decdde7221 */ /* 0x004fce0000010000 */
[----:B------:R-:W2:Y:S01]  /*1b100*/  MUFU.EX2 R156, R156 ;  /* 0x0000009c009c7308 */ /* 0x000ea20000000800 */
[C---:B---3--:R-:W-:Y:S01]  /*1b110*/  FADD.FTZ R222, R160.reuse, R222 ;  /* 0x000000dea0de7221 */ /* 0x048fe20000010000 */
[----:B------:R-:W-:-:S06]  /*1b120*/  F2FP.BF16.F32.PACK_AB R205, R160, R205 ;  /* 0x000000cda0cd723e */ /* 0x000fcc00000010ff */
[----:B------:R-:W3:Y:S01]  /*1b130*/  MUFU.EX2 R201, R201 ;  /* 0x000000c900c97308 */ /* 0x000ee20000000800 */
[----:B0-----:R-:W-:-:S07]  /*1b140*/  FADD.FTZ R222, R207, R222 ;  /* 0x000000decfde7221 */ /* 0x001fce0000010000 */
        /* <DEDUP_REMOVED lines=10> */
[----:B-1----:R-:W1:Y:S01]  /*1b1f0*/  MUFU.EX2 R9, R163 ;  /* 0x000000a300097308 */ /* 0x002e620000000800 */
[C---:B---3--:R-:W-:Y:S01]  /*1b200*/  FADD.FTZ R222, R11.reuse, R222 ;  /* 0x000000de0bde7221 */ /* 0x048fe20000010000 */
[----:B------:R-:W-:-:S06]  /*1b210*/  F2FP.BF16.F32.PACK_AB R203, R11, R203 ;  /* 0x000000cb0bcb723e */ /* 0x000fcc00000010ff */
[----:B------:R-:W2:Y:S01]  /*1b220*/  MUFU.EX2 R199, R199 ;  /* 0x000000c700c77308 */ /* 0x000ea20000000800 */
[----:B0-----:R-:W-:-:S07]  /*1b230*/  FADD.FTZ R222, R197, R222 ;  /* 0x000000dec5de7221 */ /* 0x001fce0000010000 */
[----:B------:R-:W0:Y:S01]  /*1b240*/  MUFU.EX2 R13, R167 ;  /* 0x000000a7000d7308 */ /* 0x000e220000000800 */
[C---:B-1----:R-:W-:Y:S01]  /*1b250*/  FADD.FTZ R222, R9.reuse, R222 ;  /* 0x000000de09de7221 */ /* 0x042fe20000010000 */
[----:B------:R-:W-:-:S06]  /*1b260*/  F2FP.BF16.F32.PACK_AB R197, R9, R197 ;  /* 0x000000c509c5723e */ /* 0x000fcc00000010ff */
[----:B------:R-:W1:Y:S01]  /*1b270*/  MUFU.EX2 R193, R193 ;  /* 0x000000c100c17308 */ /* 0x000e620000000800 */
[----:B--2---:R-:W-:-:S07]  /*1b280*/  FADD.FTZ R222, R199, R222 ;  /* 0x000000dec7de7221 */ /* 0x004fce0000010000 */
[----:B------:R-:W2:Y:S01]  /*1b290*/  MUFU.EX2 R155, R155 ;  /* 0x0000009b009b7308 */ /* 0x000ea20000000800 */
[C---:B0-----:R-:W-:Y:S01]  /*1b2a0*/  FADD.FTZ R222, R13.reuse, R222 ;  /* 0x000000de0dde7221 */ /* 0x041fe20000010000 */
[----:B------:R-:W-:-:S06]  /*1b2b0*/  F2FP.BF16.F32.PACK_AB R199, R13, R199 ;  /* 0x000000c70dc7723e */ /* 0x000fcc00000010ff */
[----:B------:R-:W0:Y:S01]  /*1b2c0*/  MUFU.EX2 R194, R194 ;  /* 0x000000c200c27308 */ /* 0x000e220000000800 */
[----:B-1----:R-:W-:-:S07]  /*1b2d0*/  FADD.FTZ R222, R193, R222 ;  /* 0x000000dec1de7221 */ /* 0x002fce0000010000 */
[----:B------:R-:W1:Y:S01]  /*1b2e0*/  MUFU.EX2 R158, R158 ;  /* 0x0000009e009e7308 */ /* 0x000e620000000800 */
[C---:B--2---:R-:W-:Y:S01]  /*1b2f0*/  FADD.FTZ R9, R155.reuse, R222 ;  /* 0x000000de9b097221 */ /* 0x044fe20000010000 */
[----:B------:R-:W-:-:S06]  /*1b300*/  F2FP.BF16.F32.PACK_AB R193, R155, R193 ;  /* 0x000000c19bc1723e */ /* 0x000fcc00000010ff */
[----:B------:R-:W2:Y:S01]  /*1b310*/  MUFU.EX2 R159, R159 ;  /* 0x0000009f009f7308 */ /* 0x000ea20000000800 */
[----:B0-----:R-:W-:Y:S01]  /*1b320*/  FADD.FTZ R8, R194, R223 ;  /* 0x000000dfc2087221 */ /* 0x001fe20000010000 */
[----:B------:R-:W-:-:S03]  /*1b330*/  F2FP.BF16.F32.PACK_AB R194, R7, R194 ;  /* 0x000000c207c2723e */ /* 0x000fc600000010ff */
[----:B------:R-:W-:Y:S01]  /*1b340*/  FADD.FTZ R223, R7, R8 ;  /* 0x0000000807df7221 */ /* 0x000fe20000010000 */
[----:B------:R-:W-:Y:S02]  /*1b350*/  IMAD.MOV.U32 R7, RZ, RZ, R4 ;  /* 0x000000ffff077224 */ /* 0x000fe400078e0004 */
[----:B------:R-:W-:Y:S02]  /*1b360*/  IMAD.MOV.U32 R8, RZ, RZ, R5 ;  /* 0x000000ffff087224 */ /* 0x000fe400078e0005 */
[----:B-1----:R-:W-:Y:S01]  /*1b370*/  FADD.FTZ R222, R158, R9 ;  /* 0x000000099ede7221 */ /* 0x002fe20000010000 */
[----:B------:R-:W-:-:S03]  /*1b380*/  IMAD.MOV.U32 R9, RZ, RZ, R225 ;  /* 0x000000ffff097224 */ /* 0x000fc600078e00e1 */
[C---:B--2---:R-:W-:Y:S01]  /*1b390*/  FADD.FTZ R222, R159.reuse, R222 ;  /* 0x000000de9fde7221 */ /* 0x044fe20000010000 */
[----:B------:R-:W-:Y:S01]  /*1b3a0*/  F2FP.BF16.F32.PACK_AB R195, R159, R158 ;  /* 0x0000009e9fc3723e */ /* 0x000fe200000010ff */
[----:B------:R-:W-:Y:S06]  /*1b3b0*/  @P2 BRA `(.L_x_657) ;  /* 0xffffffb800102947 */ /* 0x000fec000383ffff */
.L_x_646:
[----:B------:R-:W-:Y:S05]  /*1b3c0*/  BSYNC B0 ;  /* 0x0000000000007941 */ /* 0x000fea0003800000 */
.L_x_645:
        /* <DEDUP_REMOVED lines=131> */
.L_x_658:
[----:B------:R-:W-:Y:S01]  /*1bc00*/  IMAD R0, R224, 0x8, R16 ;  /* 0x00000008e0007824 */ /* 0x000fe200078e0210 */
[----:B------:R-:W-:-:S04]  /*1bc10*/  SHF.L.U32 R7, R225, 0x1f, RZ ;  /* 0x0000001fe1077819 */ /* 0x000fc800000006ff */
[----:B------:R0:W1:Y:S01]  /*1bc20*/  SYNCS.PHASECHK.TRANS64.TRYWAIT P2, [R0+URZ+0x38850], R7 ;  /* 0x03885007000075a7 */ /* 0x000062000804017f */
[----:B------:R-:W-:Y:S05]  /*1bc30*/  @!P0 BRA `(.L_x_659) ;  /* 0x0000000000048947 */ /* 0x000fea0003800000 */
[----:B------:R-:W-:Y:S01]  /*1bc40*/  BPT.TRAP 0x1 ;  /* 0x000000040000795c */ /* 0x000fe20000300000 */
.L_x_659:
[----:B------:R-:W-:Y:S01]  /*1bc50*/  VIADD R16, R16, 0x400 ;  /* 0x0000040010107836 */ /* 0x000fe20000000000 */
[----:B------:R-:W-:Y:S04]  /*1bc60*/  BSSY B0, `(.L_x_660) ;  /* 0x0000008000007945 */ /* 0x000fe80003800000 */
[----:B------:R-:W-:-:S04]  /*1bc70*/  SHF.R.U32.HI R16, RZ, 0x4, R16 ;  /* 0x00000004ff107819 */ /* 0x000fc80000011610 */
[----:B------:R-:W-:-:S04]  /*1bc80*/  LOP3.LUT R16, R16, 0x3fff, RZ, 0xc0, !PT ;  /* 0x00003fff10107812 */ /* 0x000fc800078ec0ff */
[----:B------:R-:W-:-:S05]  /*1bc90*/  LOP3.LUT R3, R16, 0x2800000, RZ, 0xfc, !PT ;  /* 0x0280000010037812 */ /* 0x000fca00078efcff */
[----:B------:R-:W-:Y:S01]  /*1bca0*/  IMAD R3, R224, 0xa00, R3 ;  /* 0x00000a00e0037824 */ /* 0x000fe200078e0203 */
[----:B-1----:R-:W-:Y:S06]  /*1bcb0*/  @P2 BRA `(.L_x_661) ;  /* 0x0000000000082947 */ /* 0x002fec0003800000 */
[----:B------:R-:W1:Y:S02]  /*1bcc0*/  SYNCS.PHASECHK.TRANS64.TRYWAIT P0, [R0+URZ+0x38850], R7 ;  /* 0x03885007000075a7 */ /* 0x000e64000800017f */
[----:B-1----:R-:W-:Y:S05]  /*1bcd0*/  @!P0 BRA `(.L_x_662) ;  /* 0x000000a000608947 */ /* 0x002fea0003800000 */
.L_x_661:
[----:B------:R-:W-:Y:S05]  /*1bce0*/  BSYNC B0 ;  /* 0x0000000000007941 */ /* 0x000fea0003800000 */
.L_x_660:
[----:B------:R-:W-:Y:S01]  /*1bcf0*/  IMAD.MOV.U32 R6, RZ, RZ, R3 ;  /* 0x000000ffff067224 */ /* 0x000fe200078e0003 */
[----:B------:R-:W2:Y:S01]  /*1bd00*/  LDL.LU R15, [R1+0x70] ;  /* 0x00007000010f7983 */ /* 0x000ea20000300800 */
[----:B01----:R-:W-:Y:S01]  /*1bd10*/  IMAD.MOV.U32 R7, RZ, RZ, 0x40000040 ;  /* 0x40000040ff077424 */ /* 0x003fe200078e00ff */
[----:B------:R-:W-:Y:S01]  /*1bd20*/  WARPGROUP.ARRIVE ;  /* 0x00000000000079c5 */ /* 0x000fe20000000000 */
[----:B------:R-:W-:Y:S01]  /*1bd30*/  VIADD R224, R224, 0x1 ;  /* 0x00000001e0e07836 */ /* 0x000fe20000000000 */
[----:B------:R-:W-:Y:S01]  /*1bd40*/  R2UR UR6, R6 ;  /* 0x00000000060672ca */ /* 0x000fe200000e0000 */
[----:B------:R-:W-:Y:S01]  /*1bd50*/  VIADD R6, R3, 0x80 ;  /* 0x0000008003067836 */ /* 0x000fe20000000000 */
[----:B------:R-:W-:Y:S01]  /*1bd60*/  R2UR UR7, R7 ;  /* 0x00000000070772ca */ /* 0x000fe200000e0000 */
[----:B------:R-:W-:Y:S01]  /*1bd70*/  IMAD.MOV.U32 R7, RZ, RZ, 0x40000040 ;  /* 0x40000040ff077424 */ /* 0x000fe200078e00ff */
[----:B------:R-:W-:Y:S01]  /*1bd80*/  ISETP.NE.AND P2, PT, R224, 0x2, PT ;  /* 0x00000002e000780c */ /* 0x000fe20003f45270 */
[----:B------:R-:W-:-:S02]  /*1bd90*/  IMAD.MOV.U32 R12, RZ, RZ, RZ ;  /* 0x000000ffff0c7224 */ /* 0x000fc400078e00ff */
[----:B------:R-:W-:Y:S01]  /*1bda0*/  @!P1 VIADD R11, R0, 0x38860 ;  /* 0x00038860000b9836 */ /* 0x000fe20000000000 */
[----:B------:R-:W-:Y:S01]  /*1bdb0*/  SEL R224, R224, RZ, P2 ;  /* 0x000000ffe0e07207 */ /* 0x000fe20001000000 */
[----:B------:R-:W-:-:S03]  /*1bdc0*/  IMAD.MOV.U32 R0, RZ, RZ, -0x800000 ;  /* 0xff800000ff007424 */ /* 0x000fc600078e00ff */
[----:B------:R-:W-:-:S03]  /*1bdd0*/  @!P1 PRMT R11, RZ, 0x654, R11 ;  /* 0x00000654ff0b9816 */ /* 0x000fc6000000000b */
[----:B------:R-:W-:Y:S01]  /*1bde0*/  HGMMA.64x256x16.F32.BF16 R24, R208, gdesc[UR4].tnspB, R24, gsb0 ;  /* 0x43e00004d0187df0 */ /* 0x000fe20008001818 */
[----:B------:R-:W-:Y:S01]  /*1bdf0*/  R2UR UR6, R6 ;  /* 0x00000000060672ca */ /* 0x000fe200000e0000 */
[----:B------:R-:W-:Y:S01]  /*1be00*/  VIADD R6, R3, 0x100 ;  /* 0x0000010003067836 */ /* 0x000fe20000000000 */
[----:B------:R-:W-:Y:S01]  /*1be10*/  R2UR UR7, R7 ;  /* 0x00000000070772ca */ /* 0x000fe200000e0000 */
[----:B------:R-:W-:Y:S01]  /*1be20*/  IMAD.MOV.U32 R7, RZ, RZ, 0x40000040 ;  /* 0x40000040ff077424 */ /* 0x000fe200078e00ff */
[----:B------:R-:W-:Y:S02]  /*1be30*/  WARPGROUP.DEPBAR.LE gsb0, 0x0 ;  /* 0x00008000000079c5 */ /* 0x000fe40000010000 */
[----:B------:R-:W-:-:S15]  /*1be40*/  WARPGROUP.ARRIVE ;  /* 0x00000000000079c5 */ /* 0x000fde0000000000 */
[----:B------:R-:W-:-:S06]  /*1be50*/  NOP ;  /* 0x0000000000007918 */ /* 0x000fcc0000000000 */
[----:B------:R-:W-:Y:S01]  /*1be60*/  HGMMA.64x256x16.F32.BF16 R24, R204, gdesc[UR4].tnspB, R24, gsb0 ;  /* 0x43e00004cc187df0 */ /* 0x000fe20008001818 */
[----:B------:R-:W-:Y:S01]  /*1be70*/  R2UR UR6, R6 ;  /* 0x00000000060672ca */ /* 0x000fe200000e0000 */
[----:B------:R-:W-:Y:S01]  /*1be80*/  VIADD R6, R3, 0x180 ;  /* 0x0000018003067836 */ /* 0x000fe20000000000 */
[----:B------:R-:W-:Y:S01]  /*1be90*/  R2UR UR7, R7 ;  /* 0x00000000070772ca */ /* 0x000fe200000e0000 */
[----:B--2---:R-:W-:Y:S01]  /*1bea0*/  VIADD R15, R15, 0x1 ;  /* 0x000000010f0f7836 */ /* 0x004fe20000000000 */
[----:B------:R-:W-:-:S04]  /*1beb0*/  MOV R7, 0x40000040 ;  /* 0x4000004000077802 */ /* 0x000fc80000000f00 */
[----:B------:R-:W-:Y:S01]  /*1bec0*/  STL [R1+0x70], R15 ;  /* 0x0000700f01007387 */ /* 0x000fe20000100800 */
[----:B------:R-:W-:Y:S02]  /*1bed0*/  WARPGROUP.DEPBAR.LE gsb0, 0x0 ;  /* 0x00008000000079c5 */ /* 0x000fe40000010000 */
[----:B------:R-:W-:-:S15]  /*1bee0*/  WARPGROUP.ARRIVE ;  /* 0x00000000000079c5 */ /* 0x000fde0000000000 */
[----:B------:R-:W-:-:S01]  /*1bef0*/  NOP ;  /* 0x0000000000007918 */ /* 0x000fc20000000000 */
[----:B------:R-:W-:Y:S01]  /*1bf00*/  HGMMA.64x256x16.F32.BF16 R24, R200, gdesc[UR4].tnspB, R24, gsb0 ;  /* 0x43e00004c8187df0 */ /* 0x000fe20008001818 */
[----:B------:R-:W-:Y:S01]  /*1bf10*/  R2UR UR6, R6 ;  /* 0x00000000060672ca */ /* 0x000fe200000e0000 */
[----:B------:R-:W-:Y:S01]  /*1bf20*/  VIADD R6, R3, 0x200 ;  /* 0x0000020003067836 */ /* 0x000fe20000000000 */
[----:B------:R-:W-:Y:S01]  /*1bf30*/  R2UR UR7, R7 ;  /* 0x00000000070772ca */ /* 0x000fe200000e0000 */
[----:B------:R-:W-:Y:S01]  /*1bf40*/  IMAD.MOV.U32 R7, RZ, RZ, 0x40000040 ;  /* 0x40000040ff077424 */ /* 0x000fe200078e00ff */
[----:B------:R-:W0:Y:S01]  /*1bf50*/  SHFL.BFLY PT, R3, R222, 0x2, 0x1f ;  /* 0x0c401f00de037f89 */ /* 0x000e2200000e0000 */
[----:B------:R-:W-:Y:S02]  /*1bf60*/  WARPGROUP.DEPBAR.LE gsb0, 0x0 ;  /* 0x00008000000079c5 */ /* 0x000fe40000010000 */
[----:B------:R-:W-:-:S15]  /*1bf70*/  WARPGROUP.ARRIVE ;  /* 0x00000000000079c5 */ /* 0x000fde0000000000 */
[----:B------:R-:W-:-:S05]  /*1bf80*/  NOP ;  /* 0x0000000000007918 */ /* 0x000fca0000000000 */
[----:B------:R-:W-:Y:S01]  /*1bf90*/  HGMMA.64x256x16.F32.BF16 R24, R196, gdesc[UR4].tnspB, R24, gsb0 ;  /* 0x43e00004c4187df0 */ /* 0x000fe20008001818 */
[----:B------:R-:W-:Y:S02]  /*1bfa0*/  R2UR UR6, R6 ;  /* 0x00000000060672ca */ /* 0x000fe400000e0000 */
[----:B------:R-:W-:Y:S01]  /*1bfb0*/  R2UR UR7, R7 ;  /* 0x00000000070772ca */ /* 0x000fe200000e0000 */
[----:B------:R-:W1:Y:S01]  /*1bfc0*/  SHFL.BFLY PT, R6, R223, 0x2, 0x1f ;  /* 0x0c401f00df067f89 */ /* 0x000e6200000e0000 */
[----:B0-----:R-:W-:-:S05]  /*1bfd0*/  FADD.FTZ R7, R3, R222 ;  /* 0x000000de03077221 */ /* 0x001fca0000010000 */
[----:B------:R-:W0:Y:S01]  /*1bfe0*/  SHFL.BFLY PT, R8, R7, 0x1, 0x1f ;  /* 0x0c201f0007087f89 */ /* 0x000e2200000e0000 */
[----:B-1----:R-:W-:-:S05]  /*1bff0*/  FADD.FTZ R6, R6, R223 ;  /* 0x000000df06067221 */ /* 0x002fca0000010000 */
[----:B------:R-:W1:Y:S01]  /*1c000*/  SHFL.BFLY PT, R3, R6, 0x1, 0x1f ;  /* 0x0c201f0006037f89 */ /* 0x000e6200000e0000 */
[----:B0-----:R-:W-:-:S05]  /*1c010*/  FADD.FTZ R14, R7, R8 ;  /* 0x00000008070e7221 */ /* 0x001fca0000010000 */
[----:B------:R-:W-:-:S13]  /*1c020*/  FSETP.NE.FTZ.AND P3, PT, R14, RZ, PT ;  /* 0x000000ff0e00720b */ /* 0x000fda0003f75000 */
[----:B------:R-:W0:Y:S01]  /*1c030*/  @P3 MUFU.LG2 R10, R14 ;  /* 0x0000000e000a3308 */ /* 0x000e220000000c00 */
[----:B-1----:R-:W-:Y:S01]  /*1c040*/  FADD.FTZ R13, R6, R3 ;  /* 0x00000003060d7221 */ /* 0x002fe20000010000 */
[----:B------:R-:W-:Y:S01]  /*1c050*/  SEL R6, RZ, 0x1, P2 ;  /* 0x00000001ff067807 */ /* 0x000fe20001000000 */
[----:B------:R-:W-:-:S03]  /*1c060*/  IMAD.MOV.U32 R3, RZ, RZ, -0x800000 ;  /* 0xff800000ff037424 */ /* 0x000fc600078e00ff */
[----:B------:R-:W-:Y:S02]  /*1c070*/  FSETP.NE.FTZ.AND P0, PT, R13, RZ, PT ;  /* 0x000000ff0d00720b */ /* 0x000fe40003f15000 */
[----:B------:R-:W-:Y:S01]  /*1c080*/  LOP3.LUT R225, R225, R6, RZ, 0x3c, !PT ;  /* 0x00000006e1e17212 */ /* 0x000fe200078e3cff */
[----:B------:R-:W-:Y:S02]  /*1c090*/  IMAD.MOV.U32 R6, RZ, RZ, RZ ;  /* 0x000000ffff067224 */ /* 0x000fe400078e00ff */
[----:B0-----:R-:W-:-:S04]  /*1c0a0*/  @P3 FMUL.FTZ R7, R10, 0.69314718246459960938 ;  /* 0x3f3172180a073820 */ /* 0x001fc80000410000 */
[----:B------:R-:W-:Y:S04]  /*1c0b0*/  @P3 MUFU.RCP R6, R14 ;  /* 0x0000000e00063308 */ /* 0x000fe80000001000 */
[C---:B------:R-:W-:Y:S01]  /*1c0c0*/  @P0 FMUL.FTZ R8, R2.reuse, 0.69314718246459960938 ;  /* 0x3f31721802080820 */ /* 0x040fe20000410000 */
[----:B------:R-:W-:-:S03]  /*1c0d0*/  @P3 FMUL.FTZ R2, R2, 0.69314718246459960938 ;  /* 0x3f31721802023820 */ /* 0x000fc60000410000 */
[----:B------:R-:W0:Y:S01]  /*1c0e0*/  @P0 MUFU.LG2 R9, R13 ;  /* 0x0000000d00090308 */ /* 0x000e220000000c00 */
[----:B------:R-:W-:-:S07]  /*1c0f0*/  @P3 FFMA.FTZ R3, R2, R4, R7 ;  /* 0x0000000402033223 */ /* 0x000fce0000010007 */
[----:B------:R-:W1:Y:S01]  /*1c100*/  @P0 MUFU.RCP R12, R13 ;  /* 0x0000000d000c0308 */ /* 0x000e620000001000 */
[----:B0-----:R-:W-:-:S04]  /*1c110*/  @P0 FMUL.FTZ R9, R9, 0.69314718246459960938 ;  /* 0x3f31721809090820 */ /* 0x001fc80000410000 */
[----:B------:R-:W-:Y:S01]  /*1c120*/  @P0 FFMA.FTZ R0, R8, R5, R9 ;  /* 0x0000000508000223 */ /* 0x000fe20000010009 */
[----:B------:R-:W-:Y:S01]  /*1c130*/  PLOP3.LUT P0, PT, PT, PT, PT, 0x8, 0x0 ;  /* 0x000000000000781c */ /* 0x000fe20003f0e170 */
[----:B------:R-:W-:Y:S02]  /*1c140*/  WARPGROUP.DEPBAR.LE gsb0, 0x0 ;  /* 0x00008000000079c5 */ /* 0x000fe40000010000 */
[----:B------:R-:W-:-:S06]  /*1c150*/  WARPGROUP.ARRIVE ;  /* 0x00000000000079c5 */ /* 0x000fcc0000000000 */
[----:B------:R-:W-:Y:S03]  /*1c160*/  HGMMA.64x256x16.F32.BF16 R24, R192, gdesc[UR4].tnspB, R24, gsb0 ;  /* 0x43e00004c0187df0 */ /* 0x000fe60008001818 */
[----:B------:R-:W-:Y:S02]  /*1c170*/  WARPGROUP.DEPBAR.LE gsb0, 0x0 ;  /* 0x00008000000079c5 */ /* 0x000fe40000010000 */
[-C--:B-1----:R-:W-:Y:S01]  /*1c180*/  FMUL.FTZ R4, R24, R12.reuse ;  /* 0x0000000c18047220 */ /* 0x082fe20000410000 */
[-C--:B------:R-:W-:Y:S01]  /*1c190*/  FMUL.FTZ R160, R44, R12.reuse ;  /* 0x0000000c2ca07220 */ /* 0x080fe20000410000 */
[-C--:B------:R-:W-:Y:S01]  /*1c1a0*/  FMUL.FTZ R163, R56, R12.reuse ;  /* 0x0000000c38a37220 */ /* 0x080fe20000410000 */
[----:B------:R-:W-:Y:S01]  /*1c1b0*/  FMUL.FTZ R169, R80, R12 ;  /* 0x0000000c50a97220 */ /* 0x000fe20000410000 */
[-C--:B------:R-:W-:Y:S01]  /*1c1c0*/  FMUL.FTZ R10, R27, R6.reuse ;  /* 0x000000061b0a7220 */ /* 0x080fe20000410000 */
[----:B------:R-:W-:Y:S01]  /*1c1d0*/  FMUL.FTZ R8, R31, R6 ;  /* 0x000000061f087220 */ /* 0x000fe20000410000 */
[----:B------:R0:W-:Y:S01]  /*1c1e0*/  @!P1 SYNCS.ARRIVE.TRANS64.RED.A1T0 RZ, [R11+URZ], RZ ;  /* 0x000000ff0bff99a7 */ /* 0x0001e2000810043f */
        /* <DEDUP_REMOVED lines=61> */
[----:B------:R-:W-:Y:S01]  /*1c5c0*/  FMUL.FTZ R31, R63, R6 ;  /* 0x000000063f1f7220 */ /* 0x000fe20000410000 */
        /* <DEDUP_REMOVED lines=8> */
[-C--:B0-----:R-:W-:Y:S01]  /*1c650*/  FMUL.FTZ R11, R46, R6.reuse ;  /* 0x000000062e0b7220 */ /* 0x081fe20000410000 */
        /* <DEDUP_REMOVED lines=50> */
[----:B------:R-:W-:-:S07]  /*1c980*/  FMUL.FTZ R76, R151, R6 ;  /* 0x00000006974c7220 */ /* 0x000fce0000410000 */
.L_x_570:
[----:B------:R-:W0:Y:S08]  /*1c990*/  S2UR UR5, SR_CgaCtaId ;  /* 0x00000000000579c3 */ /* 0x000e300000008800 */
[----:B------:R-:W-:Y:S06]  /*1c9a0*/  BAR.SYNC.DEFER_BLOCKING 0x5, 0x120 ;  /* 0x0144800000007b1d */ /* 0x000fec0000010000 */
[----:B------:R-:W-:Y:S01]  /*1c9b0*/  UMOV UR4, 0x400 ;  /* 0x0000040000047882 */ /* 0x000fe20000000000 */
[----:B------:R-:W-:Y:S01]  /*1c9c0*/  BSSY B0, `(.L_x_663) ;  /* 0x0000293000007945 */ /* 0x000fe20003800000 */
[----:B0-----:R-:W-:-:S06]  /*1c9d0*/  ULEA UR4, UR5, UR4, 0x18 ;  /* 0x0000000405047291 */ /* 0x001fcc000f8ec03f */
[----:B------:R-:W-:-:S05]  /*1c9e0*/  IMAD.U32 R16, RZ, RZ, UR4 ;  /* 0x00000004ff107e24 */ /* 0x000fca000f8e00ff */
[----:B------:R0:W1:Y:S01]  /*1c9f0*/  LDS.128 R148, [R16+0x388d0] ;  /* 0x0388d00010947984 */ /* 0x0000620000000c00 */
[----:B------:R-:W-:Y:S06]  /*1ca00*/  BAR.ARV 0x4, 0x120 ;  /* 0x0104800000007b1d */ /* 0x000fec0000002000 */
[----:B------:R-:W-:Y:S05]  /*1ca10*/  @P0 BRA `(.L_x_664) ;  /* 0x0000001c00580947 */ /* 0x000fea0003800000 */
[----:B------:R-:W2:Y:S04]  /*1ca20*/  LDL R6, [R1+0x98] ;  /* 0x0000980001067983 */ /* 0x000ea80000100800 */
[----:B-1----:R-:W3:Y:S01]  /*1ca30*/  LDL R148, [R1+0x64] ;  /* 0x0000640001947983 */ /* 0x002ee20000100800 */
[----:B------:R-:W1:Y:S01]  /*1ca40*/  S2R R21, SR_SWINHI ;  /* 0x0000000000157919 */ /* 0x000e620000002f00 */
[----:B------:R-:W-:Y:S01]  /*1ca50*/  F2FP.BF16.F32.PACK_AB R5, R10, R5 ;  /* 0x000000050a05723e */ /* 0x000fe200000010ff */
[----:B------:R-:W-:Y:S01]  /*1ca60*/  ULDC.64 UR4, c[0x0][0xbd8] ;  /* 0x0002f60000047ab9 */ /* 0x000fe20000000a00 */
[----:B------:R-:W-:Y:S02]  /*1ca70*/  MOV R14, R16 ;  /* 0x00000010000e7202 */ /* 0x000fe40000000f00 */
[----:B-1----:R-:W-:-:S02]  /*1ca80*/  MOV R15, R21 ;  /* 0x00000015000f7202 */ /* 0x002fc40000000f00 */
        /* <DEDUP_REMOVED lines=11> */
[----:B-----5:R-:W-:Y:S01]  /*1cb40*/  F2FP.BF16.F32.PACK_AB R147, R76, R72 ;  /* 0x000000484c93723e */ /* 0x020fe200000010ff */
[----:B------:R-:W-:Y:S01]  /*1cb50*/  ULDC.64 UR6, c[0x0][0x208] ;  /* 0x0000820000067ab9 */ /* 0x000fe20000000a00 */
[----:B------:R-:W-:Y:S01]  /*1cb60*/  BAR.SYNC.DEFER_BLOCKING 0x1, 0x100 ;  /* 0x0044000000007b1d */ /* 0x000fe20000010000 */
[----:B--2---:R-:W-:-:S03]  /*1cb70*/  IMAD.WIDE R120, R6, 0x2, R14 ;  /* 0x0000000206787825 */ /* 0x004fc600078e020e */
[C---:B------:R-:W-:Y:S02]  /*1cb80*/  IADD3 R6, P1, R120.reuse, 0x20, RZ ;  /* 0x0000002078067810 */ /* 0x040fe40007f3e0ff */
[----:B------:R-:W-:Y:S02]  /*1cb90*/  IADD3 R46, P0, R120, 0x40, RZ ;  /* 0x00000040782e7810 */ /* 0x000fe40007f1e0ff */
[----:B------:R-:W-:Y:S02]  /*1cba0*/  LOP3.LUT R88, R6, 0x380, RZ, 0xc0, !PT ;  /* 0x0000038006587812 */ /* 0x000fe400078ec0ff */
[----:B------:R-:W-:Y:S02]  /*1cbb0*/  IADD3 R100, P3, R120, 0x4000, RZ ;  /* 0x0000400078647810 */ /* 0x000fe40007f7e0ff */
[----:B------:R-:W-:Y:S01]  /*1cbc0*/  LOP3.LUT R92, R46, 0x380, RZ, 0xc0, !PT ;  /* 0x000003802e5c7812 */ /* 0x000fe200078ec0ff */
[----:B------:R-:W-:Y:S01]  /*1cbd0*/  IMAD.X R89, RZ, RZ, R121, P1 ;  /* 0x000000ffff597224 */ /* 0x000fe200008e0679 */
[----:B------:R-:W-:-:S02]  /*1cbe0*/  SHF.R.U64 R88, R88, 0x3, RZ ;  /* 0x0000000358587819 */ /* 0x000fc400000012ff */
[C---:B------:R-:W-:Y:S02]  /*1cbf0*/  IADD3 R108, P1, R120.reuse, 0x8000, RZ ;  /* 0x00008000786c7810 */ /* 0x040fe40007f3e0ff */
[----:B------:R-:W-:Y:S02]  /*1cc00*/  IADD3 R84, P4, R120, 0x60, RZ ;  /* 0x0000006078547810 */ /* 0x000fe40007f9e0ff */
[----:B------:R-:W-:Y:S02]  /*1cc10*/  LOP3.LUT R118, R100, 0x380, RZ, 0xc0, !PT ;  /* 0x0000038064767812 */ /* 0x000fe400078ec0ff */
[----:B------:R-:W-:Y:S02]  /*1cc20*/  SHF.R.U64 R92, R92, 0x3, RZ ;  /* 0x000000035c5c7819 */ /* 0x000fe400000012ff */
[----:B------:R-:W-:Y:S02]  /*1cc30*/  IADD3 R106, P2, R120, 0x4060, RZ ;  /* 0x00004060786a7810 */ /* 0x000fe40007f5e0ff */
[----:B------:R-:W-:-:S02]  /*1cc40*/  LOP3.LUT R88, R88, R6, RZ, 0x3c, !PT ;  /* 0x0000000658587212 */ /* 0x000fc400078e3cff */
[----:B------:R-:W-:Y:S02]  /*1cc50*/  LOP3.LUT R6, R108, 0x380, RZ, 0xc0, !PT ;  /* 0x000003806c067812 */ /* 0x000fe400078ec0ff */
[----:B------:R-:W-:Y:S02]  /*1cc60*/  IADD3 R102, P6, R120, 0x4020, RZ ;  /* 0x0000402078667810 */ /* 0x000fe40007fde0ff */
[----:B------:R-:W-:Y:S02]  /*1cc70*/  LOP3.LUT R96, R84, 0x380, RZ, 0xc0, !PT ;  /* 0x0000038054607812 */ /* 0x000fe400078ec0ff */
[----:B------:R-:W-:Y:S02]  /*1cc80*/  SHF.R.U64 R118, R118, 0x3, RZ ;  /* 0x0000000376767819 */ /* 0x000fe400000012ff */
[----:B------:R-:W-:Y:S02]  /*1cc90*/  LOP3.LUT R92, R92, R46, RZ, 0x3c, !PT ;  /* 0x0000002e5c5c7212 */ /* 0x000fe400078e3cff */
[----:B------:R-:W-:Y:S01]  /*1cca0*/  LOP3.LUT R46, R106, 0x380, RZ, 0xc0, !PT ;  /* 0x000003806a2e7812 */ /* 0x000fe200078ec0ff */
[--C-:B------:R-:W-:Y:S01]  /*1ccb0*/  IMAD.X R101, RZ, RZ, R121.reuse, P3 ;  /* 0x000000ffff657224 */ /* 0x100fe200018e0679 */
[----:B------:R-:W-:Y:S01]  /*1ccc0*/  SHF.R.U64 R6, R6, 0x3, RZ ;  /* 0x0000000306067819 */ /* 0x000fe200000012ff */
[----:B------:R-:W-:Y:S01]  /*1ccd0*/  IMAD.X R103, RZ, RZ, R121, P6 ;  /* 0x000000ffff677224 */ /* 0x000fe200030e0679 */
[----:B------:R-:W-:-:S02]  /*1cce0*/  IADD3 R114, P3, R120, 0x8060, RZ ;  /* 0x0000806078727810 */ /* 0x000fc40007f7e0ff */
[----:B------:R-:W-:Y:S02]  /*1ccf0*/  SHF.R.U64 R96, R96, 0x3, RZ ;  /* 0x0000000360607819 */ /* 0x000fe400000012ff */
[----:B------:R-:W-:Y:S02]  /*1cd00*/  LOP3.LUT R100, R118, R100, RZ, 0x3c, !PT ;  /* 0x0000006476647212 */ /* 0x000fe400078e3cff */
[C---:B------:R-:W-:Y:S02]  /*1cd10*/  LOP3.LUT R21, R120.reuse, 0x380, RZ, 0xc0, !PT ;  /* 0x0000038078157812 */ /* 0x040fe400078ec0ff */
[----:B------:R-:W-:Y:S02]  /*1cd20*/  IADD3 R104, P5, R120, 0x4040, RZ ;  /* 0x0000404078687810 */ /* 0x000fe40007fbe0ff */
[----:B------:R-:W-:Y:S02]  /*1cd30*/  LOP3.LUT R118, R102, 0x380, RZ, 0xc0, !PT ;  /* 0x0000038066767812 */ /* 0x000fe400078ec0ff */
[----:B------:R-:W-:-:S02]  /*1cd40*/  SHF.R.U64 R46, R46, 0x3, RZ ;  /* 0x000000032e2e7819 */ /* 0x000fc400000012ff */
[----:B------:R-:W-:Y:S02]  /*1cd50*/  IADD3 R116, P6, R120, 0xc000, RZ ;  /* 0x0000c00078747810 */ /* 0x000fe40007fde0ff */
[----:B------:R-:W-:Y:S01]  /*1cd60*/  LOP3.LUT R108, R6, R108, RZ, 0x3c, !PT ;  /* 0x0000006c066c7212 */ /* 0x000fe200078e3cff */
[--C-:B------:R-:W-:Y:S01]  /*1cd70*/  IMAD.X R97, RZ, RZ, R121.reuse, P4 ;  /* 0x000000ffff617224 */ /* 0x100fe200020e0679 */
[----:B------:R-:W-:Y:S02]  /*1cd80*/  LOP3.LUT R96, R96, R84, RZ, 0x3c, !PT ;  /* 0x0000005460607212 */ /* 0x000fe400078e3cff */
[----:B------:R-:W-:Y:S01]  /*1cd90*/  LOP3.LUT R6, R114, 0x380, RZ, 0xc0, !PT ;  /* 0x0000038072067812 */ /* 0x000fe200078ec0ff */
[----:B------:R-:W-:Y:S01]  /*1cda0*/  IMAD.X R105, RZ, RZ, R121, P5 ;  /* 0x000000ffff697224 */ /* 0x000fe200028e0679 */
[----:B------:R-:W-:Y:S02]  /*1cdb0*/  SHF.R.U64 R21, R21, 0x3, RZ ;  /* 0x0000000315157819 */ /* 0x000fe400000012ff */
[----:B------:R-:W-:-:S02]  /*1cdc0*/  LOP3.LUT R84, R104, 0x380, RZ, 0xc0, !PT ;  /* 0x0000038068547812 */ /* 0x000fc400078ec0ff */
[----:B------:R-:W-:Y:S02]  /*1cdd0*/  SHF.R.U64 R118, R118, 0x3, RZ ;  /* 0x0000000376767819 */ /* 0x000fe400000012ff */
[----:B------:R-:W-:Y:S01]  /*1cde0*/  LOP3.LUT R106, R46, R106, RZ, 0x3c, !PT ;  /* 0x0000006a2e6a7212 */ /* 0x000fe200078e3cff */
[--C-:B------:R-:W-:Y:S01]  /*1cdf0*/  IMAD.X R93, RZ, RZ, R121.reuse, P0 ;  /* 0x000000ffff5d7224 */ /* 0x100fe200000e0679 */
[----:B------:R-:W-:Y:S01]  /*1ce00*/  IADD3 R112, P4, R120, 0x8040, RZ ;  /* 0x0000804078707810 */ /* 0x000fe20007f9e0ff */
[----:B------:R-:W-:Y:S01]  /*1ce10*/  IMAD.X R109, RZ, RZ, R121, P1 ;  /* 0x000000ffff6d7224 */ /* 0x000fe200008e0679 */
[----:B------:R-:W-:Y:S02]  /*1ce20*/  LOP3.LUT R46, R116, 0x380, RZ, 0xc0, !PT ;  /* 0x00000380742e7812 */ /* 0x000fe400078ec0ff */
[----:B------:R-:W-:Y:S02]  /*1ce30*/  IADD3 R20, P5, R120, 0xc020, RZ ;  /* 0x0000c02078147810 */ /* 0x000fe40007fbe0ff */
[----:B------:R-:W-:-:S02]  /*1ce40*/  IADD3.X R107, RZ, R121, RZ, P2, !PT ;  /* 0x00000079ff6b7210 */ /* 0x000fc400017fe4ff */
[C---:B------:R-:W-:Y:S02]  /*1ce50*/  IADD3 R110, P0, R120.reuse, 0x8020, RZ ;  /* 0x00008020786e7810 */ /* 0x040fe40007f1e0ff */
[C---:B------:R-:W-:Y:S02]  /*1ce60*/  IADD3 R26, P2, R120.reuse, 0xc040, RZ ;  /* 0x0000c040781a7810 */ /* 0x040fe40007f5e0ff */
[----:B------:R-:W-:Y:S02]  /*1ce70*/  IADD3 R30, P1, R120, 0xc060, RZ ;  /* 0x0000c060781e7810 */ /* 0x000fe40007f3e0ff */
[----:B------:R-:W-:Y:S02]  /*1ce80*/  SHF.R.U64 R6, R6, 0x3, RZ ;  /* 0x0000000306067819 */ /* 0x000fe400000012ff */
[----:B------:R-:W-:Y:S02]  /*1ce90*/  LOP3.LUT R120, R21, R120, RZ, 0x3c, !PT ;  /* 0x0000007815787212 */ /* 0x000fe400078e3cff */
[----:B------:R-:W-:-:S02]  /*1cea0*/  SHF.R.U64 R84, R84, 0x3, RZ ;  /* 0x0000000354547819 */ /* 0x000fc400000012ff */
[----:B------:R-:W-:Y:S02]  /*1ceb0*/  LOP3.LUT R102, R118, R102, RZ, 0x3c, !PT ;  /* 0x0000006676667212 */ /* 0x000fe400078e3cff */
[----:B------:R-:W-:Y:S02]  /*1cec0*/  LOP3.LUT R118, R112, 0x380, RZ, 0xc0, !PT ;  /* 0x0000038070767812 */ /* 0x000fe400078ec0ff */
[----:B------:R-:W-:Y:S02]  /*1ced0*/  SHF.R.U64 R46, R46, 0x3, RZ ;  /* 0x000000032e2e7819 */ /* 0x000fe400000012ff */
[----:B------:R-:W-:Y:S02]  /*1cee0*/  LOP3.LUT R10, R20, 0x380, RZ, 0xc0, !PT ;  /* 0x00000380140a7812 */ /* 0x000fe400078ec0ff */
[----:B------:R-:W-:Y:S02]  /*1cef0*/  LOP3.LUT R114, R6, R114, RZ, 0x3c, !PT ;  /* 0x0000007206727212 */ /* 0x000fe400078e3cff */
[----:B------:R-:W-:-:S02]  /*1cf00*/  LOP3.LUT R104, R84, R104, RZ, 0x3c, !PT ;  /* 0x0000006854687212 */ /* 0x000fc400078e3cff */
[----:B------:R-:W-:Y:S02]  /*1cf10*/  MOV R120, R120 ;  /* 0x0000007800787202 */ /* 0x000fe40000000f00 */
[----:B------:R-:W-:Y:S02]  /*1cf20*/  F2FP.BF16.F32.PACK_AB R6, R29, R28 ;  /* 0x0000001c1d06723e */ /* 0x000fe400000010ff */
[----:B------:R-:W-:Y:S02]  /*1cf30*/  LOP3.LUT R84, R110, 0x380, RZ, 0xc0, !PT ;  /* 0x000003806e547812 */ /* 0x000fe400078ec0ff */
[----:B------:R-:W-:Y:S02]  /*1cf40*/  SHF.R.U64 R118, R118, 0x3, RZ ;  /* 0x0000000376767819 */ /* 0x000fe400000012ff */
[----:B------:R-:W-:Y:S02]  /*1cf50*/  LOP3.LUT R116, R46, R116, RZ, 0x3c, !PT ;  /* 0x000000742e747212 */ /* 0x000fe400078e3cff */
[----:B------:R-:W-:-:S02]  /*1cf60*/  LOP3.LUT R25, R26, 0x380, RZ, 0xc0, !PT ;  /* 0x000003801a197812 */ /* 0x000fc400078ec0ff */
[----:B------:R-:W-:Y:S02]  /*1cf70*/  LOP3.LUT R46, R30, 0x380, RZ, 0xc0, !PT ;  /* 0x000003801e2e7812 */ /* 0x000fe400078ec0ff */
[----:B------:R-:W-:Y:S01]  /*1cf80*/  SHF.R.U64 R10, R10, 0x3, RZ ;  /* 0x000000030a0a7819 */ /* 0x000fe200000012ff */
[----:B------:R1:W-:Y:S01]  /*1cf90*/  STSM.16.M88.4 [R120], R4 ;  /* 0x0000000478007844 */ /* 0x0003e20000000200 */
[----:B------:R-:W-:Y:S02]  /*1cfa0*/  SHF.R.U64 R84, R84, 0x3, RZ ;  /* 0x0000000354547819 */ /* 0x000fe400000012ff */
[----:B------:R-:W-:Y:S02]  /*1cfb0*/  LOP3.LUT R112, R118, R112, RZ, 0x3c, !PT ;  /* 0x0000007076707212 */ /* 0x000fe400078e3cff */
[----:B------:R-:W-:Y:S02]  /*1cfc0*/  SHF.R.U64 R25, R25, 0x3, RZ ;  /* 0x0000000319197819 */ /* 0x000fe400000012ff */
[----:B------:R-:W-:-:S02]  /*1cfd0*/  SHF.R.U64 R46, R46, 0x3, RZ ;  /* 0x000000032e2e7819 */ /* 0x000fc400000012ff */
[----:B------:R-:W-:Y:S02]  /*1cfe0*/  LOP3.LUT R118, R10, R20, RZ, 0x3c, !PT ;  /* 0x000000140a767212 */ /* 0x000fe400078e3cff */
[----:B------:R-:W-:Y:S02]  /*1cff0*/  MOV R88, R88 ;  /* 0x0000005800587202 */ /* 0x000fe40000000f00 */
[----:B------:R-:W-:Y:S02]  /*1d000*/  MOV R92, R92 ;  /* 0x0000005c005c7202 */ /* 0x000fe40000000f00 */
[----:B------:R-:W-:Y:S02]  /*1d010*/  F2FP.BF16.F32.PACK_AB R10, R45, R160 ;  /* 0x000000a02d0a723e */ /* 0x000fe400000010ff */
[----:B-1----:R-:W-:Y:S02]  /*1d020*/  F2FP.BF16.F32.PACK_AB R4, R33, R32 ;  /* 0x000000202104723e */ /* 0x002fe400000010ff */
[----:B------:R-:W-:-:S02]  /*1d030*/  F2FP.BF16.F32.PACK_AB R5, R35, R34 ;  /* 0x000000222305723e */ /* 0x000fc400000010ff */
[----:B------:R-:W-:Y:S02]  /*1d040*/  F2FP.BF16.F32.PACK_AB R6, R37, R24 ;  /* 0x000000182506723e */ /* 0x000fe400000010ff */
[----:B------:R-:W-:Y:S02]  /*1d050*/  F2FP.BF16.F32.PACK_AB R7, R39, R38 ;  /* 0x000000262707723e */ /* 0x000fe400000010ff */
[----:B------:R-:W-:Y:S02]  /*1d060*/  LOP3.LUT R110, R84, R110, RZ, 0x3c, !PT ;  /* 0x0000006e546e7212 */ /* 0x000fe400078e3cff */
[----:B------:R-:W-:Y:S01]  /*1d070*/  LOP3.LUT R20, R25, R26, RZ, 0x3c, !PT ;  /* 0x0000001a19147212 */ /* 0x000fe200078e3cff */
[----:B------:R1:W-:Y:S01]  /*1d080*/  STSM.16.M88.4 [R88], R4 ;  /* 0x0000000458007844 */ /* 0x0003e20000000200 */
[----:B------:R-:W-:Y:S02]  /*1d090*/  LOP3.LUT R84, R46, R30, RZ, 0x3c, !PT ;  /* 0x0000001e2e547212 */ /* 0x000fe400078e3cff */
[----:B------:R-:W-:-:S02]  /*1d0a0*/  MOV R96, R96 ;  /* 0x0000006000607202 */ /* 0x000fc40000000f00 */
[----:B------:R-:W-:Y:S02]  /*1d0b0*/  F2FP.BF16.F32.PACK_AB R24, R49, R161 ;  /* 0x000000a13118723e */ /* 0x000fe400000010ff */
[----:B------:R-:W-:Y:S02]  /*1d0c0*/  F2FP.BF16.F32.PACK_AB R25, R51, R50 ;  /* 0x000000323319723e */ /* 0x000fe400000010ff */
[----:B------:R-:W-:Y:S01]  /*1d0d0*/  F2FP.BF16.F32.PACK_AB R26, R53, R162 ;  /* 0x000000a2351a723e */ /* 0x000fe200000010ff */
[----:B------:R-:W-:Y:S01]  /*1d0e0*/  IMAD.X R111, RZ, RZ, R121, P0 ;  /* 0x000000ffff6f7224 */ /* 0x000fe200000e0679 */
[----:B------:R-:W-:Y:S01]  /*1d0f0*/  MOV R100, R100 ;  /* 0x0000006400647202 */ /* 0x000fe20000000f00 */
[----:B------:R2:W-:Y:S01]  /*1d100*/  STSM.16.M88.4 [R92], R8 ;  /* 0x000000085c007844 */ /* 0x0005e20000000200 */
[----:B------:R-:W-:Y:S02]  /*1d110*/  F2FP.BF16.F32.PACK_AB R28, R57, R163 ;  /* 0x000000a3391c723e */ /* 0x000fe400000010ff */
[----:B------:R-:W-:-:S02]  /*1d120*/  F2FP.BF16.F32.PACK_AB R29, R59, R58 ;  /* 0x0000003a3b1d723e */ /* 0x000fc400000010ff */
[----:B------:R-:W-:Y:S01]  /*1d130*/  F2FP.BF16.F32.PACK_AB R30, R61, R164 ;  /* 0x000000a43d1e723e */ /* 0x000fe200000010ff */
[--C-:B------:R-:W-:Y:S01]  /*1d140*/  IMAD.X R113, RZ, RZ, R121.reuse, P4 ;  /* 0x000000ffff717224 */ /* 0x100fe200020e0679 */
[----:B------:R-:W-:Y:S02]  /*1d150*/  MOV R102, R102 ;  /* 0x0000006600667202 */ /* 0x000fe40000000f00 */
[----:B-1----:R-:W-:Y:S02]  /*1d160*/  F2FP.BF16.F32.PACK_AB R4, R65, R165 ;  /* 0x000000a54104723e */ /* 0x002fe400000010ff */
[----:B------:R-:W-:Y:S02]  /*1d170*/  F2FP.BF16.F32.PACK_AB R5, R67, R66 ;  /* 0x000000424305723e */ /* 0x000fe400000010ff */
[----:B------:R-:W-:Y:S02]  /*1d180*/  F2FP.BF16.F32.PACK_AB R6, R69, R166 ;  /* 0x000000a64506723e */ /* 0x000fe400000010ff */
[----:B------:R-:W-:Y:S01]  /*1d190*/  F2FP.BF16.F32.PACK_AB R7, R71, R70 ;  /* 0x000000464707723e */ /* 0x000fe200000010ff */
[----:B------:R-:W-:Y:S01]  /*1d1a0*/  IMAD.X R115, RZ, RZ, R121, P3 ;  /* 0x000000ffff737224 */ /* 0x000fe200018e0679 */
[----:B------:R-:W-:-:S02]  /*1d1b0*/  MOV R104, R104 ;  /* 0x0000006800687202 */ /* 0x000fc40000000f00 */
[----:B--2---:R-:W-:Y:S02]  /*1d1c0*/  F2FP.BF16.F32.PACK_AB R8, R73, R167 ;  /* 0x000000a74908723e */ /* 0x004fe400000010ff */
[----:B------:R-:W-:Y:S02]  /*1d1d0*/  F2FP.BF16.F32.PACK_AB R9, R75, R74 ;  /* 0x0000004a4b09723e */ /* 0x000fe400000010ff */
[----:B------:R-:W-:Y:S02]  /*1d1e0*/  F2FP.BF16.F32.PACK_AB R10, R77, R168 ;  /* 0x000000a84d0a723e */ /* 0x000fe400000010ff */
[----:B------:R-:W-:Y:S01]  /*1d1f0*/  F2FP.BF16.F32.PACK_AB R11, R79, R78 ;  /* 0x0000004e4f0b723e */ /* 0x000fe200000010ff */
[----:B------:R-:W-:Y:S01]  /*1d200*/  STSM.16.M88.4 [R96], R24 ;  /* 0x0000001860007844 */ /* 0x000fe20000000200 */
[----:B------:R-:W-:Y:S02]  /*1d210*/  MOV R106, R106 ;  /* 0x0000006a006a7202 */ /* 0x000fe40000000f00 */
[----:B------:R-:W-:Y:S01]  /*1d220*/  F2FP.BF16.F32.PACK_AB R32, R81, R169 ;  /* 0x000000a95120723e */ /* 0x000fe200000010ff */
[----:B------:R-:W-:Y:S01]  /*1d230*/  STSM.16.M88.4 [R100], R28 ;  /* 0x0000001c64007844 */ /* 0x000fe20000000200 */
[----:B------:R-:W-:-:S02]  /*1d240*/  F2FP.BF16.F32.PACK_AB R33, R83, R82 ;  /* 0x000000525321723e */ /* 0x000fc400000010ff */
[----:B------:R-:W-:Y:S02]  /*1d250*/  F2FP.BF16.F32.PACK_AB R34, R44, R170 ;  /* 0x000000aa2c22723e */ /* 0x000fe400000010ff */
[----:B------:R-:W-:Y:S01]  /*1d260*/  F2FP.BF16.F32.PACK_AB R35, R87, R86 ;  /* 0x000000565723723e */ /* 0x000fe200000010ff */
[----:B------:R1:W-:Y:S01]  /*1d270*/  STSM.16.M88.4 [R102], R4 ;  /* 0x0000000466007844 */ /* 0x0003e20000000200 */
[----:B------:R-:W-:Y:S02]  /*1d280*/  MOV R108, R108 ;  /* 0x0000006c006c7202 */ /* 0x000fe40000000f00 */
        /* <DEDUP_REMOVED lines=8> */
[----:B------:R-:W-:Y:S02]  /*1d310*/  F2FP.BF16.F32.PACK_AB R59, R36, R13 ;  /* 0x0000000d243b723e */ /* 0x000fe400000010ff */
[----:B------:R-:W-:Y:S02]  /*1d320*/  MOV R112, R112 ;  /* 0x0000007000707202 */ /* 0x000fe40000000f00 */
[----:B-1----:R-:W-:-:S02]  /*1d330*/  F2FP.BF16.F32.PACK_AB R4, R154, R175 ;  /* 0x000000af9a04723e */ /* 0x002fc400000010ff */
[----:B------:R-:W-:Y:S02]  /*1d340*/  F2FP.BF16.F32.PACK_AB R5, R42, R40 ;  /* 0x000000282a05723e */ /* 0x000fe400000010ff */
[----:B------:R-:W-:Y:S02]  /*1d350*/  F2FP.BF16.F32.PACK_AB R6, R155, R176 ;  /* 0x000000b09b06723e */ /* 0x000fe400000010ff */
[----:B------:R-:W-:Y:S01]  /*1d360*/  F2FP.BF16.F32.PACK_AB R7, R52, R48 ;  /* 0x000000303407723e */ /* 0x000fe200000010ff */
[----:B------:R-:W-:Y:S01]  /*1d370*/  STSM.16.M88.4 [R106], R32 ;  /* 0x000000206a007844 */ /* 0x000fe20000000200 */
[----:B------:R-:W-:Y:S02]  /*1d380*/  MOV R114, R114 ;  /* 0x0000007200727202 */ /* 0x000fe40000000f00 */
[----:B--2---:R-:W-:Y:S02]  /*1d390*/  F2FP.BF16.F32.PACK_AB R8, R156, R177 ;  /* 0x000000b19c08723e */ /* 0x004fe400000010ff */
[----:B------:R-:W-:-:S02]  /*1d3a0*/  F2FP.BF16.F32.PACK_AB R9, R60, R55 ;  /* 0x000000373c09723e */ /* 0x000fc400000010ff */
[----:B------:R-:W-:Y:S02]  /*1d3b0*/  F2FP.BF16.F32.PACK_AB R10, R157, R178 ;  /* 0x000000b29d0a723e */ /* 0x000fe400000010ff */
[----:B------:R-:W-:Y:S01]  /*1d3c0*/  F2FP.BF16.F32.PACK_AB R11, R64, R63 ;  /* 0x0000003f400b723e */ /* 0x000fe200000010ff */
[----:B------:R-:W-:Y:S01]  /*1d3d0*/  STSM.16.M88.4 [R108], R44 ;  /* 0x0000002c6c007844 */ /* 0x000fe20000000200 */
[----:B------:R-:W-:-:S03]  /*1d3e0*/  IMAD.X R117, RZ, RZ, R121, P6 ;  /* 0x000000ffff757224 */ /* 0x000fc600030e0679 */
[----:B------:R-:W-:Y:S01]  /*1d3f0*/  STSM.16.M88.4 [R110], R56 ;  /* 0x000000386e007844 */ /* 0x000fe20000000200 */
[----:B------:R-:W-:-:S03]  /*1d400*/  IMAD.X R119, RZ, RZ, R121, P5 ;  /* 0x000000ffff777224 */ /* 0x000fc600028e0679 */
[----:B------:R3:W-:Y:S01]  /*1d410*/  STSM.16.M88.4 [R112], R4 ;  /* 0x0000000470007844 */ /* 0x0007e20000000200 */
[----:B------:R-:W-:-:S03]  /*1d420*/  IMAD.X R21, RZ, RZ, R121, P2 ;  /* 0x000000ffff157224 */ /* 0x000fc600010e0679 */
[----:B------:R1:W-:Y:S01]  /*1d430*/  STSM.16.M88.4 [R114], R8 ;  /* 0x0000000872007844 */ /* 0x0003e20000000200 */
[----:B------:R-:W-:Y:S01]  /*1d440*/  IMAD.X R85, RZ, RZ, R121, P1 ;  /* 0x000000ffff557224 */ /* 0x000fe200008e0679 */
[----:B------:R-:W-:Y:S02]  /*1d450*/  MOV R116, R116 ;  /* 0x0000007400747202 */ /* 0x000fe40000000f00 */
[----:B------:R-:W-:Y:S02]  /*1d460*/  F2FP.BF16.F32.PACK_AB R24, R158, R179 ;  /* 0x000000b39e18723e */ /* 0x000fe400000010ff */
[----:B------:R-:W-:Y:S01]  /*1d470*/  F2FP.BF16.F32.PACK_AB R25, R123, R122 ;  /* 0x0000007a7b19723e */ /* 0x000fe200000010ff */
[----:B---3--:R-:W-:Y:S01]  /*1d480*/  IMAD.SHL.U32 R4, R148, 0x4, RZ ;  /* 0x0000000494047824 */ /* 0x008fe200078e00ff */
[----:B-1----:R-:W-:Y:S02]  /*1d490*/  SHF.R.S32.HI R10, RZ, 0x1f, R148 ;  /* 0x0000001fff0a7819 */ /* 0x002fe40000011494 */
[----:B------:R-:W-:-:S02]  /*1d4a0*/  F2FP.BF16.F32.PACK_AB R26, R125, R124 ;  /* 0x0000007c7d1a723e */ /* 0x000fc400000010ff */
[----:B------:R-:W-:Y:S02]  /*1d4b0*/  F2FP.BF16.F32.PACK_AB R27, R127, R126 ;  /* 0x0000007e7f1b723e */ /* 0x000fe400000010ff */
[----:B------:R-:W-:Y:S02]  /*1d4c0*/  ISETP.NE.U32.AND P3, PT, RZ, UR4, PT ;  /* 0x00000004ff007c0c */ /* 0x000fe4000bf65070 */
[----:B------:R-:W-:Y:S02]  /*1d4d0*/  SHF.L.U64.HI R8, R148, 0x2, R10 ;  /* 0x0000000294087819 */ /* 0x000fe4000001020a */
[----:B------:R-:W-:Y:S02]  /*1d4e0*/  IADD3 R6, P0, R4, UR4, RZ ;  /* 0x0000000404067c10 */ /* 0x000fe4000ff1e0ff */
[----:B------:R-:W-:Y:S02]  /*1d4f0*/  MOV R118, R118 ;  /* 0x0000007600767202 */ /* 0x000fe40000000f00 */
[----:B------:R-:W-:-:S02]  /*1d500*/  F2FP.BF16.F32.PACK_AB R28, R129, R128 ;  /* 0x00000080811c723e */ /* 0x000fc400000010ff */
[----:B------:R-:W-:Y:S02]  /*1d510*/  F2FP.BF16.F32.PACK_AB R29, R131, R130 ;  /* 0x00000082831d723e */ /* 0x000fe400000010ff */
[----:B------:R-:W-:Y:S02]  /*1d520*/  F2FP.BF16.F32.PACK_AB R30, R133, R132 ;  /* 0x00000084851e723e */ /* 0x000fe400000010ff */
[----:B------:R-:W-:Y:S02]  /*1d530*/  F2FP.BF16.F32.PACK_AB R31, R135, R134 ;  /* 0x00000086871f723e */ /* 0x000fe400000010ff */
[----:B------:R-:W-:Y:S02]  /*1d540*/  MOV R20, R20 ;  /* 0x0000001400147202 */ /* 0x000fe40000000f00 */
[----:B------:R-:W-:Y:S02]  /*1d550*/  F2FP.BF16.F32.PACK_AB R32, R137, R136 ;  /* 0x000000888920723e */ /* 0x000fe400000010ff */
[----:B------:R-:W-:-:S02]  /*1d560*/  F2FP.BF16.F32.PACK_AB R33, R139, R138 ;  /* 0x0000008a8b21723e */ /* 0x000fc400000010ff */
[----:B------:R-:W-:Y:S02]  /*1d570*/  F2FP.BF16.F32.PACK_AB R34, R141, R140 ;  /* 0x0000008c8d22723e */ /* 0x000fe400000010ff */
[----:B------:R-:W-:Y:S02]  /*1d580*/  F2FP.BF16.F32.PACK_AB R35, R143, R142 ;  /* 0x0000008e8f23723e */ /* 0x000fe400000010ff */
[----:B------:R-:W-:Y:S01]  /*1d590*/  MOV R84, R84 ;  /* 0x0000005400547202 */ /* 0x000fe20000000f00 */
[----:B------:R1:W-:Y:S01]  /*1d5a0*/  STSM.16.M88.4 [R116], R24 ;  /* 0x0000001874007844 */ /* 0x0003e20000000200 */
[----:B------:R-:W-:Y:S02]  /*1d5b0*/  ISETP.NE.AND.EX P3, PT, RZ, UR5, PT, P3 ;  /* 0x00000005ff007c0c */ /* 0x000fe4000bf65330 */
[----:B------:R-:W-:Y:S01]  /*1d5c0*/  IADD3.X R7, R8, UR5, RZ, P0, !PT ;  /* 0x0000000508077c10 */ /* 0x000fe200087fe4ff */
[----:B------:R-:W-:Y:S01]  /*1d5d0*/  ULDC.64 UR4, c[0x0][0xbe0] ;  /* 0x0002f80000047ab9 */ /* 0x000fe20000000a00 */
[----:B------:R1:W-:Y:S01]  /*1d5e0*/  STSM.16.M88.4 [R118], R28 ;  /* 0x0000001c76007844 */ /* 0x0003e20000000200 */
[----:B------:R-:W-:-:S03]  /*1d5f0*/  ISETP.NE.U32.AND P1, PT, RZ, UR4, PT ;  /* 0x00000004ff007c0c */ /* 0x000fc6000bf25070 */
[----:B------:R1:W-:Y:S01]  /*1d600*/  STSM.16.M88.4 [R20], R32 ;  /* 0x0000002014007844 */ /* 0x0003e20000000200 */
[----:B------:R-:W-:-:S03]  /*1d610*/  ISETP.NE.AND.EX P1, PT, RZ, UR5, PT, P1 ;  /* 0x00000005ff007c0c */ /* 0x000fc6000bf25310 */
[----:B------:R1:W-:Y:S01]  /*1d620*/  STSM.16.M88.4 [R84], R144 ;  /* 0x0000009054007844 */ /* 0x0003e20000000200 */
[----:B------:R-:W-:-:S04]  /*1d630*/  IMAD R5, R18, 0x8, R220 ;  /* 0x0000000812057824 */ /* 0x000fc800078e02dc */
[----:B------:R-:W-:Y:S02]  /*1d640*/  IMAD.SHL.U32 R5, R5, 0x8, RZ ;  /* 0x0000000805057824 */ /* 0x000fe400078e00ff */
[----:B------:R-:W-:Y:S01]  /*1d650*/  IMAD.MOV.U32 R77, RZ, RZ, RZ ;  /* 0x000000ffff4d7224 */ /* 0x000fe200078e00ff */
[----:B------:R-:W-:Y:S02]  /*1d660*/  BAR.SYNC.DEFER_BLOCKING 0x1, 0x100 ;  /* 0x0044000000007b1d */ /* 0x000fe40000010000 */
[----:B------:R-:W-:Y:S01]  /*1d670*/  @P1 IADD3 R4, P0, R4, UR4, RZ ;  /* 0x0000000404041c10 */ /* 0x000fe2000ff1e0ff */
[----:B------:R-:W-:-:S03]  /*1d680*/  IMAD.WIDE R14, R5, 0x2, R14 ;  /* 0x00000002050e7825 */ /* 0x000fc600078e020e */
[----:B------:R-:W-:Y:S01]  /*1d690*/  ULDC UR4, c[0x0][0xa88] ;  /* 0x0002a20000047ab9 */ /* 0x000fe20000000800 */
[----:B------:R-:W-:Y:S01]  /*1d6a0*/  @P1 IADD3.X R5, R8, UR5, RZ, P0, !PT ;  /* 0x0000000508051c10 */ /* 0x000fe200087fe4ff */
[----:B------:R-:W-:Y:S01]  /*1d6b0*/  IMAD.U32 R2, RZ, RZ, UR4 ;  /* 0x00000004ff027e24 */ /* 0x000fe2000f8e00ff */
[----:B------:R-:W-:-:S04]  /*1d6c0*/  IADD3 R9, P0, R14, 0x1000, RZ ;  /* 0x000010000e097810 */ /* 0x000fc80007f1e0ff */
[----:B------:R-:W-:Y:S01]  /*1d6d0*/  LOP3.LUT R8, R9, 0x380, RZ, 0xc0, !PT ;  /* 0x0000038009087812 */ /* 0x000fe200078ec0ff */
[----:B------:R1:W5:Y:S04]  /*1d6e0*/  @P3 LDG.E R77, desc[UR6][R6.64] ;  /* 0x00000006064d3981 */ /* 0x000368000c1e1900 */
[----:B------:R1:W5:Y:S01]  /*1d6f0*/  @P1 LDG.E R2, desc[UR6][R4.64] ;  /* 0x0000000604021981 */ /* 0x000362000c1e1900 */
[----:B------:R-:W-:Y:S05]  /*1d700*/  @P1 BRA `(.L_x_665) ;  /* 0x0000000000141947 */ /* 0x000fea0003800000 */
[----:B------:R-:W-:Y:S05]  /*1d710*/  @!P3 BRA `(.L_x_665) ;  /* 0x000000000010b947 */ /* 0x000fea0003800000 */
[----:B------:R-:W-:Y:S02]  /*1d720*/  ULDC.64 UR4, c[0x0][0x208] ;  /* 0x0000820000047ab9 */ /* 0x000fe40000000a00 */
[----:B-1----:R-:W2:Y:S04]  /*1d730*/  LDG.E R5, desc[UR4][R6.64] ;  /* 0x0000000406057981 */ /* 0x002ea8000c1e1900 */
[----:B-----5:R-:W2:Y:S02]  /*1d740*/  LDG.E R2, desc[UR4][R6.64+0x4] ;  /* 0x0000040406027981 */ /* 0x020ea4000c1e1900 */
[----:B--2---:R-:W-:-:S07]  /*1d750*/  IMAD.IADD R2, R2, 0x1, -R5 ;  /* 0x0000000102027824 */ /* 0x004fce00078e0a05 */
.L_x_665:
[----:B-1----:R-:W2:Y:S01]  /*1d760*/  LDL R6, [R1+0x94] ;  /* 0x0000940001067983 */ /* 0x002ea20000100800 */
[----:B------:R-:W-:-:S03]  /*1d770*/  ULDC.64 UR4, c[0x0][0xb70] ;  /* 0x0002dc0000047ab9 */ /* 0x000fc60000000a00 */
[----:B------:R-:W3:Y:S04]  /*1d780*/  LDL.LU R82, [R1+0x68] ;  /* 0x0000680001527983 */ /* 0x000ee80000300800 */
[----:B------:R-:W2:Y:S01]  /*1d790*/  LDL.LU R80, [R1+0x74] ;  /* 0x0000740001507983 */ /* 0x000ea20000300800 */
[----:B------:R-:W-:Y:S01]  /*1d7a0*/  SEL R19, R10, RZ, !P3 ;  /* 0x000000ff0a137207 */ /* 0x000fe20005800000 */
[--C-:B-----5:R-:W-:Y:S01]  /*1d7b0*/  IMAD.MOV.U32 R20, RZ, RZ, R77.reuse ;  /* 0x000000ffff147224 */ /* 0x120fe200078e004d */
[----:B------:R-:W-:Y:S01]  /*1d7c0*/  SHF.R.S32.HI R21, RZ, 0x1f, R77 ;  /* 0x0000001fff157819 */ /* 0x000fe2000001144d */
[----:B------:R-:W4:Y:S01]  /*1d7d0*/  LDL R10, [R1+0x78] ;  /* 0x00007800010a7983 */ /* 0x000f220000100800 */
[C---:B------:R-:W-:Y:S02]  /*1d7e0*/  IADD3 R25, P2, R14.reuse, 0x3000, RZ ;  /* 0x000030000e197810 */ /* 0x040fe40007f5e0ff */
[----:B------:R-:W-:Y:S01]  /*1d7f0*/  IADD3 R13, P1, R14, 0x2000, RZ ;  /* 0x000020000e0d7810 */ /* 0x000fe20007f3e0ff */
[----:B------:R-:W4:Y:S01]  /*1d800*/  LDL R81, [R1+0x7c] ;  /* 0x00007c0001517983 */ /* 0x000f220000100800 */
[----:B------:R-:W-:-:S02]  /*1d810*/  LOP3.LUT R24, R25, 0x380, RZ, 0xc0, !PT ;  /* 0x0000038019187812 */ /* 0x000fc400078ec0ff */
[----:B------:R-:W-:Y:S02]  /*1d820*/  SHF.R.U64 R8, R8, 0x3, RZ ;  /* 0x0000000308087819 */ /* 0x000fe400000012ff */
[----:B------:R-:W-:Y:S02]  /*1d830*/  LOP3.LUT R12, R13, 0x380, RZ, 0xc0, !PT ;  /* 0x000003800d0c7812 */ /* 0x000fe400078ec0ff */
[----:B------:R-:W-:Y:S02]  /*1d840*/  SHF.R.U64 R24, R24, 0x3, RZ ;  /* 0x0000000318187819 */ /* 0x000fe400000012ff */
[----:B------:R-:W-:Y:S01]  /*1d850*/  LOP3.LUT R8, R8, R9, RZ, 0x3c, !PT ;  /* 0x0000000908087212 */ /* 0x000fe200078e3cff */
[--C-:B------:R-:W-:Y:S01]  /*1d860*/  IMAD.X R9, RZ, RZ, R15.reuse, P0 ;  /* 0x000000ffff097224 */ /* 0x100fe200000e060f */
[----:B------:R-:W-:Y:S02]  /*1d870*/  SHF.R.U64 R12, R12, 0x3, RZ ;  /* 0x000000030c0c7819 */ /* 0x000fe400000012ff */
[----:B------:R-:W-:Y:S01]  /*1d880*/  LOP3.LUT R24, R24, R25, RZ, 0x3c, !PT ;  /* 0x0000001918187212 */ /* 0x000fe200078e3cff */
[----:B------:R-:W-:Y:S01]  /*1d890*/  IMAD.X R25, RZ, RZ, R15, P2 ;  /* 0x000000ffff197224 */ /* 0x000fe200010e060f */
[----:B------:R-:W-:-:S02]  /*1d8a0*/  IADD3 R33, P4, R14, 0x5000, RZ ;  /* 0x000050000e217810 */ /* 0x000fc40007f9e0ff */
[C---:B------:R-:W-:Y:S02]  /*1d8b0*/  IADD3 R37, P5, R14.reuse, 0x6000, RZ ;  /* 0x000060000e257810 */ /* 0x040fe40007fbe0ff */
[C---:B------:R-:W-:Y:S02]  /*1d8c0*/  IADD3 R45, P0, R14.reuse, 0x8000, RZ ;  /* 0x000080000e2d7810 */ /* 0x040fe40007f1e0ff */
[----:B------:R-:W-:Y:S02]  /*1d8d0*/  IADD3 R53, P2, R14, 0xa000, RZ ;  /* 0x0000a0000e357810 */ /* 0x000fe40007f5e0ff */
[----:B------:R-:W-:Y:S01]  /*1d8e0*/  LOP3.LUT R12, R12, R13, RZ, 0x3c, !PT ;  /* 0x0000000d0c0c7212 */ /* 0x000fe200078e3cff */
[----:B------:R-:W-:Y:S01]  /*1d8f0*/  IMAD.X R13, RZ, RZ, R15, P1 ;  /* 0x000000ffff0d7224 */ /* 0x000fe200008e060f */
[----:B------:R-:W-:Y:S02]  /*1d900*/  LOP3.LUT R32, R33, 0x380, RZ, 0xc0, !PT ;  /* 0x0000038021207812 */ /* 0x000fe400078ec0ff */
[----:B------:R-:W-:-:S02]  /*1d910*/  LOP3.LUT R36, R37, 0x380, RZ, 0xc0, !PT ;  /* 0x0000038025247812 */ /* 0x000fc400078ec0ff */
[----:B------:R-:W-:Y:S02]  /*1d920*/  IADD3 R49, P1, R14, 0x9000, RZ ;  /* 0x000090000e317810 */ /* 0x000fe40007f3e0ff */
[----:B------:R-:W-:Y:S02]  /*1d930*/  LOP3.LUT R44, R45, 0x380, RZ, 0xc0, !PT ;  /* 0x000003802d2c7812 */ /* 0x000fe400078ec0ff */
[----:B------:R-:W-:Y:S02]  /*1d940*/  LOP3.LUT R52, R53, 0x380, RZ, 0xc0, !PT ;  /* 0x0000038035347812 */ /* 0x000fe400078ec0ff */
[----:B------:R-:W-:Y:S02]  /*1d950*/  SHF.R.U64 R32, R32, 0x3, RZ ;  /* 0x0000000320207819 */ /* 0x000fe400000012ff */
[----:B------:R-:W-:Y:S02]  /*1d960*/  SHF.R.U64 R36, R36, 0x3, RZ ;  /* 0x0000000324247819 */ /* 0x000fe400000012ff */
[----:B------:R-:W-:-:S02]  /*1d970*/  LOP3.LUT R48, R49, 0x380, RZ, 0xc0, !PT ;  /* 0x0000038031307812 */ /* 0x000fc400078ec0ff */
[----:B------:R-:W-:Y:S02]  /*1d980*/  SHF.R.U64 R44, R44, 0x3, RZ ;  /* 0x000000032c2c7819 */ /* 0x000fe400000012ff */
[----:B------:R-:W-:Y:S02]  /*1d990*/  SHF.R.U64 R52, R52, 0x3, RZ ;  /* 0x0000000334347819 */ /* 0x000fe400000012ff */
[----:B------:R-:W-:Y:S01]  /*1d9a0*/  LOP3.LUT R32, R32, R33, RZ, 0x3c, !PT ;  /* 0x0000002120207212 */ /* 0x000fe200078e3cff */
[--C-:B------:R-:W-:Y:S01]  /*1d9b0*/  IMAD.X R33, RZ, RZ, R15.reuse, P4 ;  /* 0x000000ffff217224 */ /* 0x100fe200020e060f */
[----:B------:R-:W-:Y:S01]  /*1d9c0*/  LOP3.LUT R36, R36, R37, RZ, 0x3c, !PT ;  /* 0x0000002524247212 */ /* 0x000fe200078e3cff */
[--C-:B------:R-:W-:Y:S01]  /*1d9d0*/  IMAD.X R37, RZ, RZ, R15.reuse, P5 ;  /* 0x000000ffff257224 */ /* 0x100fe200028e060f */
[----:B------:R-:W-:Y:S02]  /*1d9e0*/  SHF.R.U64 R48, R48, 0x3, RZ ;  /* 0x0000000330307819 */ /* 0x000fe400000012ff */
[----:B------:R-:W-:Y:S01]  /*1d9f0*/  LOP3.LUT R44, R44, R45, RZ, 0x3c, !PT ;  /* 0x0000002d2c2c7212 */ /* 0x000fe200078e3cff */
[--C-:B------:R-:W-:Y:S01]  /*1da00*/  IMAD.X R45, RZ, RZ, R15.reuse, P0 ;  /* 0x000000ffff2d7224 */ /* 0x100fe200000e060f */
[----:B------:R-:W-:Y:S01]  /*1da10*/  LOP3.LUT R52, R52, R53, RZ, 0x3c, !PT ;  /* 0x0000003534347212 */ /* 0x000fe200078e3cff */
[----:B------:R-:W-:Y:S01]  /*1da20*/  IMAD.X R53, RZ, RZ, R15, P2 ;  /* 0x000000ffff357224 */ /* 0x000fe200010e060f */
[----:B------:R-:W-:-:S02]  /*1da30*/  IADD3 R61, P4, R14, 0xc000, RZ ;  /* 0x0000c0000e3d7810 */ /* 0x000fc40007f9e0ff */
[----:B------:R-:W-:Y:S02]  /*1da40*/  IADD3 R65, P5, R14, 0xd000, RZ ;  /* 0x0000d0000e417810 */ /* 0x000fe40007fbe0ff */
[----:B------:R-:W-:Y:S01]  /*1da50*/  LOP3.LUT R48, R48, R49, RZ, 0x3c, !PT ;  /* 0x0000003130307212 */ /* 0x000fe200078e3cff */
[----:B------:R-:W-:Y:S01]  /*1da60*/  IMAD.X R49, RZ, RZ, R15, P1 ;  /* 0x000000ffff317224 */ /* 0x000fe200008e060f */
[----:B------:R-:W-:Y:S02]  /*1da70*/  LOP3.LUT R60, R61, 0x380, RZ, 0xc0, !PT ;  /* 0x000003803d3c7812 */ /* 0x000fe400078ec0ff */
[----:B------:R-:W-:Y:S02]  /*1da80*/  LOP3.LUT R64, R65, 0x380, RZ, 0xc0, !PT ;  /* 0x0000038041407812 */ /* 0x000fe400078ec0ff */
[----:B------:R-:W-:Y:S02]  /*1da90*/  SHF.R.U64 R60, R60, 0x3, RZ ;  /* 0x000000033c3c7819 */ /* 0x000fe400000012ff */
[----:B------:R-:W-:-:S02]  /*1daa0*/  SHF.R.U64 R64, R64, 0x3, RZ ;  /* 0x0000000340407819 */ /* 0x000fc400000012ff */
[----:B------:R-:W-:Y:S01]  /*1dab0*/  LOP3.LUT R60, R60, R61, RZ, 0x3c, !PT ;  /* 0x0000003d3c3c7212 */ /* 0x000fe200078e3cff */
[--C-:B------:R-:W-:Y:S01]  /*1dac0*/  IMAD.X R61, RZ, RZ, R15.reuse, P4 ;  /* 0x000000ffff3d7224 */ /* 0x100fe200020e060f */
[----:B------:R-:W-:Y:S01]  /*1dad0*/  LOP3.LUT R64, R64, R65, RZ, 0x3c, !PT ;  /* 0x0000004140407212 */ /* 0x000fe200078e3cff */
[----:B------:R-:W-:Y:S01]  /*1dae0*/  IMAD.X R65, RZ, RZ, R15, P5 ;  /* 0x000000ffff417224 */ /* 0x000fe200028e060f */
[----:B------:R-:W-:Y:S01]  /*1daf0*/  ULDC.64 UR6, c[0x0][0x208] ;  /* 0x0000820000067ab9 */ /* 0x000fe20000000a00 */
[--C-:B------:R-:W-:Y:S01]  /*1db00*/  SHF.R.S32.HI R79, RZ, 0x1f, R212.reuse ;  /* 0x0000001fff4f7819 */ /* 0x100fe200000114d4 */
[----:B------:R-:W-:Y:S01]  /*1db10*/  IMAD.MOV.U32 R78, RZ, RZ, R212 ;  /* 0x000000ffff4e7224 */ /* 0x000fe200078e00d4 */
[----:B------:R-:W-:Y:S01]  /*1db20*/  BSSY B1, `(.L_x_666) ;  /* 0x0000079000017945 */ /* 0x000fe20003800000 */
[----:B---3--:R-:W-:Y:S02]  /*1db30*/  SHF.R.S32.HI R76, RZ, 0x1f, R82 ;  /* 0x0000001fff4c7819 */ /* 0x008fe40000011452 */
[----:B--2---:R-:W-:-:S03]  /*1db40*/  LEA R11, R80, R6, 0x7 ;  /* 0x00000006500b7211 */ /* 0x004fc600078e38ff */
[----:B------:R-:W-:-:S04]  /*1db50*/  IMAD R4, R76, UR4, RZ ;  /* 0x000000044c047c24 */ /* 0x000fc8000f8e02ff */
[C---:B------:R-:W-:Y:S02]  /*1db60*/  IMAD R7, R82.reuse, UR5, R4 ;  /* 0x0000000552077c24 */ /* 0x040fe4000f8e0204 */
[----:B------:R-:W-:Y:S01]  /*1db70*/  IMAD.WIDE.U32 R4, R82, UR4, R20 ;  /* 0x0000000452047c25 */ /* 0x000fe2000f8e0014 */
[----:B------:R-:W-:Y:S01]  /*1db80*/  SEL R20, R148, RZ, !P3 ;  /* 0x000000ff94147207 */ /* 0x000fe20005800000 */
[----:B------:R-:W-:Y:S02]  /*1db90*/  ULDC.64 UR4, c[0x0][0xb78] ;  /* 0x0002de0000047ab9 */ /* 0x000fe40000000a00 */
[----:B------:R-:W-:Y:S02]  /*1dba0*/  IMAD.IADD R5, R5, 0x1, R7 ;  /* 0x0000000105057824 */ /* 0x000fe400078e0207 */
[----:B------:R-:W-:Y:S02]  /*1dbb0*/  IMAD R7, R19, UR4, RZ ;  /* 0x0000000413077c24 */ /* 0x000fe4000f8e02ff */
[----:B------:R-:W-:-:S04]  /*1dbc0*/  IMAD.WIDE.U32 R4, R20, UR4, R4 ;  /* 0x0000000414047c25 */ /* 0x000fc8000f8e0004 */
[----:B------:R-:W-:Y:S01]  /*1dbd0*/  IMAD R6, R20, UR5, R7 ;  /* 0x0000000514067c24 */ /* 0x000fe2000f8e0207 */
[----:B------:R-:W-:Y:S01]  /*1dbe0*/  SHF.R.S32.HI R7, RZ, 0x1f, R11 ;  /* 0x0000001fff077819 */ /* 0x000fe2000001140b */
[----:B------:R-:W-:Y:S01]  /*1dbf0*/  ULDC.64 UR4, c[0x0][0xb40] ;  /* 0x0002d00000047ab9 */ /* 0x000fe20000000a00 */
[----:B------:R-:W-:-:S04]  /*1dc00*/  IADD3 R4, P6, R11, R4, RZ ;  /* 0x000000040b047210 */ /* 0x000fc80007fde0ff */
[----:B------:R-:W-:Y:S02]  /*1dc10*/  IADD3.X R7, R7, R5, R6, P6, !PT ;  /* 0x0000000507077210 */ /* 0x000fe400037fe406 */
[----:B------:R-:W-:Y:S02]  /*1dc20*/  LEA R54, P6, R4, UR4, 0x2 ;  /* 0x0000000404367c11 */ /* 0x000fe4000f8c10ff */
[----:B------:R-:W-:Y:S02]  /*1dc30*/  IADD3 R29, P3, R14, 0x4000, RZ ;  /* 0x000040000e1d7810 */ /* 0x000fe40007f7e0ff */
[----:B------:R-:W-:Y:S01]  /*1dc40*/  LEA.HI.X R55, R4, UR5, R7, 0x2, P6 ;  /* 0x0000000504377c11 */ /* 0x000fe2000b0f1407 */
[----:B------:R-:W-:Y:S01]  /*1dc50*/  VIADD R5, R11, 0x8 ;  /* 0x000000080b057836 */ /* 0x000fe20000000000 */
[----:B------:R-:W-:Y:S01]  /*1dc60*/  IADD3 R41, P6, R14, 0x7000, RZ ;  /* 0x000070000e297810 */ /* 0x000fe20007fde0ff */
[----:B------:R-:W-:Y:S01]  /*1dc70*/  ULDC.64 UR4, c[0x0][0xaa0] ;  /* 0x0002a80000047ab9 */ /* 0x000fe20000000a00 */
[----:B------:R-:W-:-:S02]  /*1dc80*/  LOP3.LUT R28, R29, 0x380, RZ, 0xc0, !PT ;  /* 0x000003801d1c7812 */ /* 0x000fc400078ec0ff */
[----:B------:R-:W-:Y:S02]  /*1dc90*/  LOP3.LUT R40, R41, 0x380, RZ, 0xc0, !PT ;  /* 0x0000038029287812 */ /* 0x000fe400078ec0ff */
        /* <DEDUP_REMOVED lines=8> */
[----:B----4-:R-:W-:Y:S02]  /*1dd20*/  LOP3.LUT P0, RZ, R10, 0x3, RZ, 0xc0, !PT ;  /* 0x000000030aff7812 */ /* 0x010fe4000780c0ff */
[----:B------:R-:W-:Y:S02]  /*1dd30*/  IADD3 R7, P2, R14, 0xf000, RZ ;  /* 0x0000f0000e077810 */ /* 0x000fe40007f5e0ff */
[----:B------:R-:W-:Y:S02]  /*1dd40*/  LOP3.LUT R56, R57, 0x380, RZ, 0xc0, !PT ;  /* 0x0000038039387812 */ /* 0x000fe400078ec0ff */
[----:B------:R-:W-:Y:S02]  /*1dd50*/  LOP3.LUT R68, R69, 0x380, RZ, 0xc0, !PT ;  /* 0x0000038045447812 */ /* 0x000fe400078ec0ff */
[----:B------:R-:W-:-:S02]  /*1dd60*/  ISETP.GE.OR P1, PT, R11, R2, P0 ;  /* 0x000000020b00720c */ /* 0x000fc40000726670 */
[----:B------:R-:W-:Y:S02]  /*1dd70*/  LOP3.LUT R4, R14, 0x380, RZ, 0xc0, !PT ;  /* 0x000003800e047812 */ /* 0x000fe400078ec0ff */
[----:B------:R-:W-:Y:S02]  /*1dd80*/  ISETP.GE.OR P0, PT, R5, R2, P0 ;  /* 0x000000020500720c */ /* 0x000fe40000706670 */
[----:B------:R-:W-:Y:S02]  /*1dd90*/  LOP3.LUT R6, R7, 0x380, RZ, 0xc0, !PT ;  /* 0x0000038007067812 */ /* 0x000fe400078ec0ff */
[----:B------:R-:W-:Y:S02]  /*1dda0*/  SHF.R.U64 R56, R56, 0x3, RZ ;  /* 0x0000000338387819 */ /* 0x000fe400000012ff */
[----:B------:R-:W-:Y:S02]  /*1ddb0*/  SHF.R.U64 R68, R68, 0x3, RZ ;  /* 0x0000000344447819 */ /* 0x000fe400000012ff */
[----:B------:R-:W-:-:S02]  /*1ddc0*/  SHF.R.U64 R5, R4, 0x3, RZ ;  /* 0x0000000304057819 */ /* 0x000fc400000012ff */
[----:B------:R-:W-:Y:S01]  /*1ddd0*/  SHF.R.U64 R6, R6, 0x3, RZ ;  /* 0x0000000306067819 */ /* 0x000fe200000012ff */
[--C-:B------:R-:W-:Y:S01]  /*1dde0*/  IMAD.X R73, RZ, RZ, R15.reuse, P2 ;  /* 0x000000ffff497224 */ /* 0x100fe200010e060f */
[----:B------:R-:W-:Y:S01]  /*1ddf0*/  LOP3.LUT R56, R56, R57, RZ, 0x3c, !PT ;  /* 0x0000003938387212 */ /* 0x000fe200078e3cff */
[--C-:B------:R-:W-:Y:S01]  /*1de00*/  IMAD.X R57, RZ, RZ, R15.reuse, P3 ;  /* 0x000000ffff397224 */ /* 0x100fe200018e060f */
[----:B------:R-:W-:Y:S01]  /*1de10*/  LOP3.LUT R68, R68, R69, RZ, 0x3c, !PT ;  /* 0x0000004544447212 */ /* 0x000fe200078e3cff */
[----:B------:R-:W-:Y:S01]  /*1de20*/  IMAD.X R69, RZ, RZ, R15, P6 ;  /* 0x000000ffff457224 */ /* 0x000fe200030e060f */
[----:B------:R-:W-:Y:S02]  /*1de30*/  LOP3.LUT R4, R5, R14, RZ, 0x3c, !PT ;  /* 0x0000000e05047212 */ /* 0x000fe400078e3cff */
[----:B------:R-:W-:Y:S02]  /*1de40*/  MOV R5, R15 ;  /* 0x0000000f00057202 */ /* 0x000fe40000000f00 */
[----:B------:R-:W-:Y:S01]  /*1de50*/  LOP3.LUT R72, R6, R7, RZ, 0x3c, !PT ;  /* 0x0000000706487212 */ /* 0x000fe200078e3cff */
[----:B------:R1:W-:Y:S01]  /*1de60*/  @!P1 STG.E desc[UR6][R54.64], R0 ;  /* 0x0000000036009986 */ /* 0x0003e2000c101906 */
[----:B------:R-:W-:-:S03]  /*1de70*/  IMAD.WIDE.U32 R78, R77, UR4, R78 ;  /* 0x000000044d4e7c25 */ /* 0x000fc6000f8e004e */
[----:B------:R2:W-:Y:S04]  /*1de80*/  @!P0 STG.E desc[UR6][R54.64+0x20], R3 ;  /* 0x0000200336008986 */ /* 0x0005e8000c101906 */
[----:B------:R-:W5:Y:S01]  /*1de90*/  LD.E.128 R4, desc[UR6][R4.64] ;  /* 0x0000000604047980 */ /* 0x000f62000c101d00 */
[----:B-1----:R-:W-:-:S03]  /*1dea0*/  IMAD R0, R21, UR4, RZ ;  /* 0x0000000415007c24 */ /* 0x002fc6000f8e02ff */
[----:B------:R-:W5:Y:S04]  /*1deb0*/  LD.E.128 R8, desc[UR6][R8.64] ;  /* 0x0000000608087980 */ /* 0x000f68000c101d00 */
[----:B------:R-:W5:Y:S01]  /*1dec0*/  LD.E.128 R12, desc[UR6][R12.64] ;  /* 0x000000060c0c7980 */ /* 0x000f62000c101d00 */
[----:B------:R-:W-:Y:S01]  /*1ded0*/  IMAD R77, R77, UR5, R0 ;  /* 0x000000054d4d7c24 */ /* 0x000fe2000f8e0200 */
[----:B------:R-:W-:Y:S02]  /*1dee0*/  ULDC.64 UR4, c[0x0][0xae0] ;  /* 0x0002b80000047ab9 */ /* 0x000fe40000000a00 */
[----:B------:R-:W5:Y:S04]  /*1def0*/  LD.E.128 R24, desc[UR6][R24.64] ;  /* 0x0000000618187980 */ /* 0x000f68000c101d00 */
[----:B------:R-:W5:Y:S04]  /*1df00*/  LD.E.128 R28, desc[UR6][R28.64] ;  /* 0x000000061c1c7980 */ /* 0x000f68000c101d00 */
[----:B------:R-:W5:Y:S04]  /*1df10*/  LD.E.128 R32, desc[UR6][R32.64] ;  /* 0x0000000620207980 */ /* 0x000f68000c101d00 */
[----:B------:R-:W5:Y:S04]  /*1df20*/  LD.E.128 R36, desc[UR6][R36.64] ;  /* 0x0000000624247980 */ /* 0x000f68000c101d00 */
[----:B------:R-:W5:Y:S04]  /*1df30*/  LD.E.128 R40, desc[UR6][R40.64] ;  /* 0x0000000628287980 */ /* 0x000f68000c101d00 */
[----:B------:R-:W5:Y:S04]  /*1df40*/  LD.E.128 R44, desc[UR6][R44.64] ;  /* 0x000000062c2c7980 */ /* 0x000f68000c101d00 */
[----:B------:R-:W5:Y:S04]  /*1df50*/  LD.E.128 R48, desc[UR6][R48.64] ;  /* 0x0000000630307980 */ /* 0x000f68000c101d00 */
[----:B--2---:R-:W5:Y:S04]  /*1df60*/  LD.E.128 R52, desc[UR6][R52.64] ;  /* 0x0000000634347980 */ /* 0x004f68000c101d00 */
[----:B------:R-:W5:Y:S04]  /*1df70*/  LD.E.128 R56, desc[UR6][R56.64] ;  /* 0x0000000638387980 */ /* 0x000f68000c101d00 */
[----:B------:R-:W5:Y:S04]  /*1df80*/  LD.E.128 R60, desc[UR6][R60.64] ;  /* 0x000000063c3c7980 */ /* 0x000f68000c101d00 */
[----:B------:R-:W5:Y:S04]  /*1df90*/  LD.E.128 R64, desc[UR6][R64.64] ;  /* 0x0000000640407980 */ /* 0x000f68000c101d00 */
[----:B------:R-:W5:Y:S04]  /*1dfa0*/  LD.E.128 R68, desc[UR6][R68.64] ;  /* 0x0000000644447980 */ /* 0x000f68000c101d00 */
[----:B------:R-:W5:Y:S01]  /*1dfb0*/  LD.E.128 R72, desc[UR6][R72.64] ;  /* 0x0000000648487980 */ /* 0x000f62000c101d00 */
[----:B------:R-:W-:Y:S01]  /*1dfc0*/  @!PT LDS RZ, [RZ] ;  /* 0x00000000fffff984 */ /* 0x000fe20000000800 */
[----:B------:R-:W-:Y:S01]  /*1dfd0*/  @!PT LDS RZ, [RZ] ;  /* 0x00000000fffff984 */ /* 0x000fe20000000800 */
[----:B------:R-:W-:Y:S01]  /*1dfe0*/  @!PT LDS RZ, [RZ] ;  /* 0x00000000fffff984 */ /* 0x000fe20000000800 */
[----:B------:R-:W-:Y:S01]  /*1dff0*/  @!PT LDS RZ, [RZ] ;  /* 0x00000000fffff984 */ /* 0x000fe20000000800 */
[----:B------:R1:W-:Y:S06]  /*1e000*/  MEMBAR.ALL.CTA ;  /* 0x0000000000007992 */ /* 0x0003ec0000008000 */
[----:B-1----:R-:W1:Y:S01]  /*1e010*/  FENCE.VIEW.ASYNC.S ;  /* 0x00000000000073c6 */ /* 0x002e620000000000 */
[----:B------:R-:W-:-:S02]  /*1e020*/  IMAD.IADD R79, R79, 0x1, R77 ;  /* 0x000000014f4f7824 */ /* 0x000fc400078e024d */
[----:B------:R-:W-:Y:S02]  /*1e030*/  IMAD R77, R80, -0x80, R2 ;  /* 0xffffff80504d7824 */ /* 0x000fe400078e0202 */
[----:B------:R-:W-:Y:S02]  /*1e040*/  IMAD R76, R76, UR4, RZ ;  /* 0x000000044c4c7c24 */ /* 0x000fe4000f8e02ff */
[----:B------:R-:W-:Y:S01]  /*1e050*/  IMAD.WIDE.U32 R2, R82, UR4, R78 ;  /* 0x0000000452027c25 */ /* 0x000fe2000f8e004e */
[----:B------:R-:W-:-:S03]  /*1e060*/  ISETP.GE.AND P3, PT, R18, R77, PT ;  /* 0x0000004d1200720c */ /* 0x000fc60003f66270 */
[----:B------:R-:W-:Y:S01]  /*1e070*/  IMAD R21, R82, UR5, R76 ;  /* 0x0000000552157c24 */ /* 0x000fe2000f8e024c */
[----:B------:R-:W-:Y:S01]  /*1e080*/  ULDC.64 UR4, c[0x0][0xae8] ;  /* 0x0002ba0000047ab9 */ /* 0x000fe20000000a00 */
[----:B------:R-:W-:Y:S02]  /*1e090*/  VIADD R0, R16, 0x38820 ;  /* 0x0003882010007836 */ /* 0x000fe40000000000 */
[----:B------:R-:W-:Y:S02]  /*1e0a0*/  IMAD.IADD R3, R3, 0x1, R21 ;  /* 0x0000000103037824 */ /* 0x000fe400078e0215 */
[----:B------:R-:W-:Y:S01]  /*1e0b0*/  IMAD R21, R19, UR4, RZ ;  /* 0x0000000413157c24 */ /* 0x000fe2000f8e02ff */
[----:B------:R-:W-:Y:S02]  /*1e0c0*/  PRMT R0, RZ, 0x654, R0 ;  /* 0x00000654ff007816 */ /* 0x000fe40000000000 */
[----:B------:R-:W-:Y:S01]  /*1e0d0*/  SHF.R.S32.HI R19, RZ, 0x1f, R18 ;  /* 0x0000001fff137819 */ /* 0x000fe20000011412 */
[----:B------:R-:W-:-:S02]  /*1e0e0*/  IMAD R79, R20, UR5, R21 ;  /* 0x00000005144f7c24 */ /* 0x000fc4000f8e0215 */
[----:B------:R-:W-:Y:S01]  /*1e0f0*/  IMAD.WIDE.U32 R20, R20, UR4, R2 ;  /* 0x0000000414147c25 */ /* 0x000fe2000f8e0002 */
[----:B-1----:R1:W-:Y:S01]  /*1e100*/  SYNCS.ARRIVE.TRANS64.RED.A1T0 RZ, [R0+URZ], RZ ;  /* 0x000000ff00ff79a7 */ /* 0x0023e2000810043f */
[-C--:B------:R-:W-:Y:S02]  /*1e110*/  ISETP.GE.AND P0, PT, R217, R77.reuse, PT ;  /* 0x0000004dd900720c */ /* 0x080fe40003f06270 */
[-C--:B------:R-:W-:Y:S02]  /*1e120*/  ISETP.GE.AND P1, PT, R218, R77.reuse, PT ;  /* 0x0000004dda00720c */ /* 0x080fe40003f26270 */
[----:B------:R-:W-:Y:S01]  /*1e130*/  ISETP.GE.AND P2, PT, R81, R77, PT ;  /* 0x0000004d5100720c */ /* 0x000fe20003f46270 */
[----:B------:R-:W-:-:S04]  /*1e140*/  IMAD.WIDE R76, R80, 0x80, R18 ;  /* 0x00000080504c7825 */ /* 0x000fc800078e0212 */
[----:B------:R-:W-:Y:S01]  /*1e150*/  IMAD.IADD R81, R21, 0x1, R79 ;  /* 0x0000000115517824 */ /* 0x000fe200078e024f */
[----:B-1----:R-:W-:Y:S07]  /*1e160*/  @P3 BRA `(.L_x_667) ;  /* 0x0000000000503947 */ /* 0x002fee0003800000 */
[----:B------:R-:W-:Y:S01]  /*1e170*/  ULDC.64 UR4, c[0x0][0xad8] ;  /* 0x0002b60000047ab9 */ /* 0x000fe20000000a00 */
[----:B------:R-:W-:Y:S01]  /*1e180*/  IMAD.MOV.U32 R2, RZ, RZ, R20 ;  /* 0x000000ffff027224 */ /* 0x000fe200078e0014 */
[----:B------:R-:W-:Y:S01]  /*1e190*/  ULDC.64 UR6, c[0x0][0xa80] ;  /* 0x0002a00000067ab9 */ /* 0x000fe20000000a00 */
[----:B------:R-:W-:Y:S01]  /*1e1a0*/  IMAD R79, R77, UR4, RZ ;  /* 0x000000044d4f7c24 */ /* 0x000fe2000f8e02ff */
[----:B------:R-:W-:Y:S01]  /*1e1b0*/  ULDC.64 UR8, c[0x0][0x208] ;  /* 0x0000820000087ab9 */ /* 0x000fe20000000a00 */
[----:B------:R-:W-:Y:S02]  /*1e1c0*/  IMAD.MOV.U32 R3, RZ, RZ, R81 ;  /* 0x000000ffff037224 */ /* 0x000fe400078e0051 */
[C---:B------:R-:W-:Y:S02]  /*1e1d0*/  IMAD R79, R76.reuse, UR5, R79 ;  /* 0x000000054c4f7c24 */ /* 0x040fe4000f8e024f */
[----:B------:R-:W-:Y:S01]  /*1e1e0*/  IMAD.WIDE.U32 R2, R76, UR4, R2 ;  /* 0x000000044c027c25 */ /* 0x000fe2000f8e0002 */
[----:B------:R-:W-:-:S02]  /*1e1f0*/  ULDC UR4, c[0x0][0xa8c] ;  /* 0x0002a30000047ab9 */ /* 0x000fc40000000800 */
[----:B------:R-:W-:Y:S01]  /*1e200*/  ISETP.GE.AND P3, PT, R212, UR4, PT ;  /* 0x00000004d4007c0c */ /* 0x000fe2000bf66270 */
[----:B------:R-:W-:Y:S01]  /*1e210*/  IMAD.IADD R3, R3, 0x1, R79 ;  /* 0x0000000103037824 */ /* 0x000fe200078e024f */
[C---:B------:R-:W-:Y:S02]  /*1e220*/  LEA R78, P5, R2.reuse, UR6, 0x1 ;  /* 0x00000006024e7c11 */ /* 0x040fe4000f8a08ff */
[----:B------:R-:W-:Y:S02]  /*1e230*/  ISETP.GE.AND P4, PT, R213, UR4, PT ;  /* 0x00000004d5007c0c */ /* 0x000fe4000bf86270 */
[----:B------:R-:W-:Y:S02]  /*1e240*/  LEA.HI.X R79, R2, UR7, R3, 0x1, P5 ;  /* 0x00000007024f7c11 */ /* 0x000fe4000a8f0c03 */
[----:B------:R-:W-:Y:S02]  /*1e250*/  ISETP.GE.AND P5, PT, R227, UR4, PT ;  /* 0x00000004e3007c0c */ /* 0x000fe4000bfa6270 */
[----:B------:R-:W-:-:S03]  /*1e260*/  ISETP.GE.AND P6, PT, R226, UR4, PT ;  /* 0x00000004e2007c0c */ /* 0x000fc6000bfc6270 */
[----:B-----5:R1:W-:Y:S04]  /*1e270*/  @!P3 STG.E.128 desc[UR8][R78.64], R4 ;  /* 0x000000044e00b986 */ /* 0x0203e8000c101d08 */
[----:B------:R1:W-:Y:S04]  /*1e280*/  @!P4 STG.E.128 desc[UR8][R78.64+0x80], R28 ;  /* 0x0000801c4e00c986 */ /* 0x0003e8000c101d08 */
[----:B------:R1:W-:Y:S04]  /*1e290*/  @!P5 STG.E.128 desc[UR8][R78.64+0x100], R44 ;  /* 0x0001002c4e00d986 */ /* 0x0003e8000c101d08 */
[----:B------:R1:W-:Y:S02]  /*1e2a0*/  @!P6 STG.E.128 desc[UR8][R78.64+0x180], R60 ;  /* 0x0001803c4e00e986 */ /* 0x0003e4000c101d08 */
.L_x_667:
[----:B------:R-:W-:Y:S05]  /*1e2b0*/  BSYNC B1 ;  /* 0x0000000000017941 */ /* 0x000fea0003800000 */
.L_x_666:
[----:B------:R-:W-:Y:S04]  /*1e2c0*/  BSSY B1, `(.L_x_668) ;  /* 0x0000018000017945 */ /* 0x000fe80003800000 */
[----:B------:R-:W-:Y:S05]  /*1e2d0*/  @P0 BRA `(.L_x_669) ;  /* 0x0000000000580947 */ /* 0x000fea0003800000 */
[----:B-1---5:R-:W-:Y:S01]  /*1e2e0*/  IADD3 R5, P0, R76, 0x20, RZ ;  /* 0x000000204c057810 */ /* 0x022fe20007f1e0ff */
[----:B------:R-:W-:Y:S01]  /*1e2f0*/  ULDC.64 UR6, c[0x0][0xad8] ;  /* 0x0002b60000067ab9 */ /* 0x000fe20000000a00 */
[----:B------:R-:W-:Y:S01]  /*1e300*/  IMAD.MOV.U32 R2, RZ, RZ, R20 ;  /* 0x000000ffff027224 */ /* 0x000fe200078e0014 */
[----:B------:R-:W-:Y:S01]  /*1e310*/  ULDC UR4, c[0x0][0xa8c] ;  /* 0x0002a30000047ab9 */ /* 0x000fe20000000800 */
[----:B------:R-:W-:Y:S01]  /*1e320*/  IMAD.MOV.U32 R3, RZ, RZ, R81 ;  /* 0x000000ffff037224 */ /* 0x000fe200078e0051 */
[----:B------:R-:W-:Y:S01]  /*1e330*/  ISETP.GE.AND P3, PT, R212, UR4, PT ;  /* 0x00000004d4007c0c */ /* 0x000fe2000bf66270 */
[----:B------:R-:W-:Y:S01]  /*1e340*/  IMAD.X R0, RZ, RZ, R77, P0 ;  /* 0x000000ffff007224 */ /* 0x000fe200000e064d */
[----:B------:R-:W-:Y:S01]  /*1e350*/  ISETP.GE.AND P4, PT, R213, UR4, PT ;  /* 0x00000004d5007c0c */ /* 0x000fe2000bf86270 */
[----:B------:R-:W-:Y:S01]  /*1e360*/  IMAD.WIDE.U32 R2, R5, UR6, R2 ;  /* 0x0000000605027c25 */ /* 0x000fe2000f8e0002 */
[----:B------:R-:W-:Y:S01]  /*1e370*/  ISETP.GE.AND P5, PT, R227, UR4, PT ;  /* 0x00000004e3007c0c */ /* 0x000fe2000bfa6270 */
[----:B------:R-:W-:Y:S01]  /*1e380*/  ULDC.64 UR8, c[0x0][0x208] ;  /* 0x0000820000087ab9 */ /* 0x000fe20000000a00 */
[----:B------:R-:W-:Y:S01]  /*1e390*/  ISETP.GE.AND P6, PT, R226, UR4, PT ;  /* 0x00000004e2007c0c */ /* 0x000fe2000bfc6270 */
[----:B------:R-:W-:-:S04]  /*1e3a0*/  IMAD R0, R0, UR6, RZ ;  /* 0x0000000600007c24 */ /* 0x000fc8000f8e02ff */
[----:B------:R-:W-:Y:S01]  /*1e3b0*/  IMAD R5, R5, UR7, R0 ;  /* 0x0000000705057c24 */ /* 0x000fe2000f8e0200 */
[----:B------:R-:W-:Y:S02]  /*1e3c0*/  ULDC.64 UR6, c[0x0][0xa80] ;  /* 0x0002a00000067ab9 */ /* 0x000fe40000000a00 */
[----:B------:R-:W-:Y:S01]  /*1e3d0*/  LEA R4, P0, R2, UR6, 0x1 ;  /* 0x0000000602047c11 */ /* 0x000fe2000f8008ff */
[----:B------:R-:W-:-:S05]  /*1e3e0*/  IMAD.IADD R3, R3, 0x1, R5 ;  /* 0x0000000103037824 */ /* 0x000fca00078e0205 */
[----:B------:R-:W-:-:S05]  /*1e3f0*/  LEA.HI.X R5, R2, UR7, R3, 0x1, P0 ;  /* 0x0000000702057c11 */ /* 0x000fca00080f0c03 */
[----:B------:R2:W-:Y:S04]  /*1e400*/  @!P3 STG.E.128 desc[UR8][R4.64], R8 ;  /* 0x000000080400b986 */ /* 0x0005e8000c101d08 */
[----:B------:R2:W-:Y:S04]  /*1e410*/  @!P4 STG.E.128 desc[UR8][R4.64+0x80], R32 ;  /* 0x000080200400c986 */ /* 0x0005e8000c101d08 */
[----:B------:R2:W-:Y:S04]  /*1e420*/  @!P5 STG.E.128 desc[UR8][R4.64+0x100], R48 ;  /* 0x000100300400d986 */ /* 0x0005e8000c101d08 */
[----:B------:R2:W-:Y:S02]  /*1e430*/  @!P6 STG.E.128 desc[UR8][R4.64+0x180], R64 ;  /* 0x000180400400e986 */ /* 0x0005e4000c101d08 */
.L_x_669:
[----:B------:R-:W-:Y:S05]  /*1e440*/  BSYNC B1 ;  /* 0x0000000000017941 */ /* 0x000fea0003800000 */
.L_x_668:
[----:B------:R-:W-:Y:S04]  /*1e450*/  BSSY B1, `(.L_x_670) ;  /* 0x0000018000017945 */ /* 0x000fe80003800000 */
[----:B------:R-:W-:Y:S05]  /*1e460*/  @P1 BRA `(.L_x_671) ;  /* 0x0000000000581947 */ /* 0x000fea0003800000 */
[----:B-12--5:R-:W-:Y:S01]  /*1e470*/  IADD3 R5, P0, R76, 0x40, RZ ;  /* 0x000000404c057810 */ /* 0x026fe20007f1e0ff */
        /* <DEDUP_REMOVED lines=21> */
.L_x_671:
[----:B------:R-:W-:Y:S05]  /*1e5d0*/  BSYNC B1 ;  /* 0x0000000000017941 */ /* 0x000fea0003800000 */
.L_x_670:
[----:B------:R-:W-:Y:S05]  /*1e5e0*/  @P2 BRA `(.L_x_672) ;  /* 0x0000000c00402947 */ /* 0x000fea0003800000 */
[----:B-123-5:R-:W-:Y:S01]  /*1e5f0*/  IADD3 R5, P0, R76, 0x60, RZ ;  /* 0x000000604c057810 */ /* 0x02efe20007f1e0ff */
[----:B------:R-:W-:Y:S01]  /*1e600*/  ULDC.64 UR6, c[0x0][0xad8] ;  /* 0x0002b60000067ab9 */ /* 0x000fe20000000a00 */
[----:B------:R-:W-:Y:S01]  /*1e610*/  IMAD.MOV.U32 R2, RZ, RZ, R20 ;  /* 0x000000ffff027224 */ /* 0x000fe200078e0014 */
[----:B------:R-:W-:Y:S01]  /*1e620*/  ULDC UR4, c[0x0][0xa8c] ;  /* 0x0002a30000047ab9 */ /* 0x000fe20000000800 */
[----:B------:R-:W-:Y:S01]  /*1e630*/  IADD3.X R76, RZ, R77, RZ, P0, !PT ;  /* 0x0000004dff4c7210 */ /* 0x000fe200007fe4ff */
[----:B------:R-:W-:Y:S01]  /*1e640*/  IMAD.MOV.U32 R3, RZ, RZ, R81 ;  /* 0x000000ffff037224 */ /* 0x000fe200078e0051 */
[----:B------:R-:W-:Y:S01]  /*1e650*/  ISETP.GE.AND P1, PT, R212, UR4, PT ;  /* 0x00000004d4007c0c */ /* 0x000fe2000bf26270 */
[----:B------:R-:W-:Y:S01]  /*1e660*/  ULDC.64 UR8, c[0x0][0x208] ;  /* 0x0000820000087ab9 */ /* 0x000fe20000000a00 */
[----:B------:R-:W-:Y:S01]  /*1e670*/  ISETP.GE.AND P2, PT, R213, UR4, PT ;  /* 0x00000004d5007c0c */ /* 0x000fe2000bf46270 */
[----:B------:R-:W-:Y:S01]  /*1e680*/  IMAD R76, R76, UR6, RZ ;  /* 0x000000064c4c7c24 */ /* 0x000fe2000f8e02ff */
[----:B------:R-:W-:Y:S01]  /*1e690*/  ISETP.GE.AND P3, PT, R227, UR4, PT ;  /* 0x00000004e3007c0c */ /* 0x000fe2000bf66270 */
[----:B------:R-:W-:-:S04]  /*1e6a0*/  IMAD.WIDE.U32 R2, R5, UR6, R2 ;  /* 0x0000000605027c25 */ /* 0x000fc8000f8e0002 */
[----:B------:R-:W-:Y:S01]  /*1e6b0*/  IMAD R5, R5, UR7, R76 ;  /* 0x0000000705057c24 */ /* 0x000fe2000f8e024c */
[----:B------:R-:W-:Y:S02]  /*1e6c0*/  ULDC.64 UR6, c[0x0][0xa80] ;  /* 0x0002a00000067ab9 */ /* 0x000fe40000000a00 */
        /* <DEDUP_REMOVED lines=11> */
.L_x_664:
[----:B------:R-:W2:Y:S01]  /*1e780*/  LDL R13, [R1+0x64] ;  /* 0x00006400010d7983 */ /* 0x000ea20000100800 */
[----:B------:R-:W-:Y:S01]  /*1e790*/  ULDC.64 UR4, c[0x0][0xbd8] ;  /* 0x0002f60000047ab9 */ /* 0x000fe20000000a00 */
[----:B------:R-:W-:Y:S01]  /*1e7a0*/  IMAD.MOV.U32 R7, RZ, RZ, RZ ;  /* 0x000000ffff077224 */ /* 0x000fe200078e00ff */
[----:B------:R-:W-:Y:S01]  /*1e7b0*/  ISETP.NE.U32.AND P0, PT, RZ, UR4, PT ;  /* 0x00000004ff007c0c */ /* 0x000fe2000bf05070 */
[----:B------:R-:W3:Y:S01]  /*1e7c0*/  S2R R8, SR_TID.X ;  /* 0x0000000000087919 */ /* 0x000ee20000002100 */
[----:B------:R-:W-:Y:S02]  /*1e7d0*/  ULDC.64 UR6, c[0x0][0x208] ;  /* 0x0000820000067ab9 */ /* 0x000fe40000000a00 */
[----:B------:R-:W-:Y:S01]  /*1e7e0*/  ISETP.NE.AND.EX P0, PT, RZ, UR5, PT, P0 ;  /* 0x00000005ff007c0c */ /* 0x000fe2000bf05300 */
[----:B---3--:R-:W-:Y:S02]  /*1e7f0*/  VIADD R6, R8, 0xffffff80 ;  /* 0xffffff8008067836 */ /* 0x008fe40000000000 */
[----:B--2---:R-:W-:Y:S01]  /*1e800*/  IMAD.SHL.U32 R4, R13, 0x4, RZ ;  /* 0x000000040d047824 */ /* 0x004fe200078e00ff */
[----:B------:R-:W-:-:S04]  /*1e810*/  SHF.R.S32.HI R10, RZ, 0x1f, R13 ;  /* 0x0000001fff0a7819 */ /* 0x000fc8000001140d */
[----:B------:R-:W-:Y:S02]  /*1e820*/  IADD3 R2, P1, R4, UR4, RZ ;  /* 0x0000000404027c10 */ /* 0x000fe4000ff3e0ff */
[----:B------:R-:W-:-:S04]  /*1e830*/  SHF.L.U64.HI R0, R13, 0x2, R10 ;  /* 0x000000020d007819 */ /* 0x000fc8000001020a */
[----:B------:R-:W-:Y:S01]  /*1e840*/  IADD3.X R3, R0, UR5, RZ, P1, !PT ;  /* 0x0000000500037c10 */ /* 0x000fe20008ffe4ff */
[----:B------:R-:W-:Y:S02]  /*1e850*/  ULDC.64 UR4, c[0x0][0xbe0] ;  /* 0x0002f80000047ab9 */ /* 0x000fe40000000a00 */
[----:B------:R-:W-:Y:S02]  /*1e860*/  ISETP.NE.U32.AND P1, PT, RZ, UR4, PT ;  /* 0x00000004ff007c0c */ /* 0x000fe4000bf25070 */
[----:B------:R2:W5:Y:S02]  /*1e870*/  @P0 LDG.E R7, desc[UR6][R2.64] ;  /* 0x0000000602070981 */ /* 0x000564000c1e1900 */
[----:B------:R-:W-:-:S13]  /*1e880*/  ISETP.NE.AND.EX P1, PT, RZ, UR5, PT, P1 ;  /* 0x00000005ff007c0c */ /* 0x000fda000bf25310 */
[----:B------:R-:W-:Y:S01]  /*1e890*/  @P1 IADD3 R4, P2, R4, UR4, RZ ;  /* 0x0000000404041c10 */ /* 0x000fe2000ff5e0ff */
[----:B------:R-:W-:-:S03]  /*1e8a0*/  ULDC UR4, c[0x0][0xa88] ;  /* 0x0002a20000047ab9 */ /* 0x000fc60000000800 */
[----:B------:R-:W-:Y:S01]  /*1e8b0*/  @P1 IADD3.X R5, R0, UR5, RZ, P2, !PT ;  /* 0x0000000500051c10 */ /* 0x000fe200097fe4ff */
[----:B------:R-:W-:Y:S01]  /*1e8c0*/  IMAD.U32 R0, RZ, RZ, UR4 ;  /* 0x00000004ff007e24 */ /* 0x000fe2000f8e00ff */
[----:B------:R-:W-:-:S05]  /*1e8d0*/  ISETP.GE.AND P2, PT, R6, 0x80, PT ;  /* 0x000000800600780c */ /* 0x000fca0003f46270 */
[----:B------:R2:W5:Y:S01]  /*1e8e0*/  @P1 LDG.E R0, desc[UR6][R4.64] ;  /* 0x0000000604001981 */ /* 0x000562000c1e1900 */
[----:B------:R-:W-:Y:S07]  /*1e8f0*/  @P1 BRA `(.L_x_673) ;  /* 0x0000000000141947 */ /* 0x000fee0003800000 */
[----:B------:R-:W-:Y:S05]  /*1e900*/  @!P0 BRA `(.L_x_673) ;  /* 0x0000000000108947 */ /* 0x000fea0003800000 */
[----:B------:R-:W-:Y:S02]  /*1e910*/  ULDC.64 UR4, c[0x0][0x208] ;  /* 0x0000820000047ab9 */ /* 0x000fe40000000a00 */
[----:B--2---:R-:W2:Y:S04]  /*1e920*/  LDG.E R5, desc[UR4][R2.64] ;  /* 0x0000000402057981 */ /* 0x004ea8000c1e1900 */
[----:B-----5:R-:W2:Y:S02]  /*1e930*/  LDG.E R0, desc[UR4][R2.64+0x4] ;  /* 0x0000040402007981 */ /* 0x020ea4000c1e1900 */
[----:B--2---:R-:W-:-:S07]  /*1e940*/  IMAD.IADD R0, R0, 0x1, -R5 ;  /* 0x0000000100007824 */ /* 0x004fce00078e0a05 */
.L_x_673:
[----:B------:R-:W3:Y:S04]  /*1e950*/  LDL R14, [R1+0x68] ;  /* 0x00006800010e7983 */ /* 0x000ee80000100800 */
[----:B------:R4:W5:Y:S01]  /*1e960*/  LDL R12, [R1+0x74] ;  /* 0x00007400010c7983 */ /* 0x0009620000100800 */
[----:B------:R-:W-:Y:S01]  /*1e970*/  BSSY B1, `(.L_x_674) ;  /* 0x000001d000017945 */ /* 0x000fe20003800000 */
[----:B------:R-:W-:Y:S02]  /*1e980*/  SHF.R.S32.HI R11, RZ, 0x1f, R212 ;  /* 0x0000001fff0b7819 */ /* 0x000fe400000114d4 */
[----:B------:R-:W-:Y:S02]  /*1e990*/  SEL R13, R13, RZ, !P0 ;  /* 0x000000ff0d0d7207 */ /* 0x000fe40004000000 */
[----:B------:R-:W-:-:S02]  /*1e9a0*/  SEL R10, R10, RZ, !P0 ;  /* 0x000000ff0a0a7207 */ /* 0x000fc40004000000 */
[----:B-----5:R-:W-:Y:S02]  /*1e9b0*/  SHF.R.S32.HI R6, RZ, 0x1f, R7 ;  /* 0x0000001fff067819 */ /* 0x020fe40000011407 */
[----:B---3--:R-:W-:Y:S01]  /*1e9c0*/  SHF.R.S32.HI R9, RZ, 0x1f, R14 ;  /* 0x0000001fff097819 */ /* 0x008fe2000001140e */
[----:B----4-:R-:W-:Y:S06]  /*1e9d0*/  @P2 BRA `(.L_x_675) ;  /* 0x0000000000582947 */ /* 0x010fec0003800000 */
[----:B--2---:R-:W-:-:S04]  /*1e9e0*/  IMAD R2, R12, 0x80, R8 ;  /* 0x000000800c027824 */ /* 0x004fc800078e0208 */
[----:B------:R-:W-:-:S05]  /*1e9f0*/  VIADD R3, R2, 0xffffff80 ;  /* 0xffffff8002037836 */ /* 0x000fca0000000000 */
[----:B------:R-:W-:-:S13]  /*1ea00*/  ISETP.GE.AND P0, PT, R3, R0, PT ;  /* 0x000000000300720c */ /* 0x000fda0003f06270 */
[----:B------:R-:W-:Y:S05]  /*1ea10*/  @P0 BRA `(.L_x_675) ;  /* 0x0000000000480947 */ /* 0x000fea0003800000 */
[----:B------:R-:W-:Y:S01]  /*1ea20*/  IADD3 R2, P0, R3, R7, RZ ;  /* 0x0000000703027210 */ /* 0x000fe20007f1e0ff */
[----:B------:R-:W-:Y:S01]  /*1ea30*/  ULDC.64 UR4, c[0x0][0xb70] ;  /* 0x0002dc0000047ab9 */ /* 0x000fe20000000a00 */
[----:B------:R-:W-:Y:S01]  /*1ea40*/  ULDC.64 UR6, c[0x0][0x208] ;  /* 0x0000820000067ab9 */ /* 0x000fe20000000a00 */
[----:B------:R-:W-:Y:S01]  /*1ea50*/  IMAD R4, R9, UR4, RZ ;  /* 0x0000000409047c24 */ /* 0x000fe2000f8e02ff */
[----:B------:R-:W-:-:S03]  /*1ea60*/  LEA.HI.X.SX32 R3, R3, R6, 0x1, P0 ;  /* 0x0000000603037211 */ /* 0x000fc600000f0eff */
[C---:B------:R-:W-:Y:S02]  /*1ea70*/  IMAD R5, R14.reuse, UR5, R4 ;  /* 0x000000050e057c24 */ /* 0x040fe4000f8e0204 */
[----:B------:R-:W-:Y:S01]  /*1ea80*/  IMAD.WIDE.U32 R2, R14, UR4, R2 ;  /* 0x000000040e027c25 */ /* 0x000fe2000f8e0002 */
[----:B------:R-:W-:-:S03]  /*1ea90*/  ULDC.64 UR4, c[0x0][0xb78] ;  /* 0x0002de0000047ab9 */ /* 0x000fc60000000a00 */
[----:B------:R-:W-:Y:S02]  /*1eaa0*/  IMAD R4, R10, UR4, RZ ;  /* 0x000000040a047c24 */ /* 0x000fe4000f8e02ff */
[----:B------:R-:W-:Y:S02]  /*1eab0*/  IMAD.IADD R3, R3, 0x1, R5 ;  /* 0x0000000103037824 */ /* 0x000fe400078e0205 */
[C---:B------:R-:W-:Y:S02]  /*1eac0*/  IMAD R5, R13.reuse, UR5, R4 ;  /* 0x000000050d057c24 */ /* 0x040fe4000f8e0204 */
[----:B------:R-:W-:Y:S01]  /*1ead0*/  IMAD.WIDE.U32 R2, R13, UR4, R2 ;  /* 0x000000040d027c25 */ /* 0x000fe2000f8e0002 */
[----:B------:R-:W-:-:S03]  /*1eae0*/  ULDC.64 UR4, c[0x0][0xb40] ;  /* 0x0002d00000047ab9 */ /* 0x000fc60000000a00 */
[----:B------:R-:W-:Y:S01]  /*1eaf0*/  IMAD.IADD R3, R3, 0x1, R5 ;  /* 0x0000000103037824 */ /* 0x000fe200078e0205 */
[----:B------:R-:W-:-:S04]  /*1eb00*/  LEA R4, P0, R2, UR4, 0x2 ;  /* 0x0000000402047c11 */ /* 0x000fc8000f8010ff */
[----:B------:R-:W-:Y:S01]  /*1eb10*/  LEA.HI.X R5, R2, UR5, R3, 0x2, P0 ;  /* 0x0000000502057c11 */ /* 0x000fe200080f1403 */
[----:B------:R-:W-:-:S05]  /*1eb20*/  IMAD.MOV.U32 R3, RZ, RZ, -0x800000 ;  /* 0xff800000ff037424 */ /* 0x000fca00078e00ff */
[----:B------:R3:W-:Y:S03]  /*1eb30*/  STG.E desc[UR6][R4.64], R3 ;  /* 0x0000000304007986 */ /* 0x0007e6000c101906 */
.L_x_675:
[----:B------:R-:W-:Y:S05]  /*1eb40*/  BSYNC B1 ;  /* 0x0000000000017941 */ /* 0x000fea0003800000 */
.L_x_674:
[----:B------:R-:W-:Y:S01]  /*1eb50*/  ULDC.64 UR4, c[0x0][0xaa0] ;  /* 0x0002a80000047ab9 */ /* 0x000fe20000000a00 */
[----:B--2---:R-:W-:Y:S01]  /*1eb60*/  IMAD.MOV.U32 R2, RZ, RZ, R212 ;  /* 0x000000ffff027224 */ /* 0x004fe200078e00d4 */
[----:B------:R-:W-:Y:S01]  /*1eb70*/  BSSY B1, `(.L_x_676) ;  /* 0x000002c000017945 */ /* 0x000fe20003800000 */
[----:B---3--:R-:W-:Y:S02]  /*1eb80*/  IMAD.MOV.U32 R3, RZ, RZ, R11 ;  /* 0x000000ffff037224 */ /* 0x008fe400078e000b */
[----:B------:R-:W-:Y:S02]  /*1eb90*/  IMAD R4, R6, UR4, RZ ;  /* 0x0000000406047c24 */ /* 0x000fe4000f8e02ff */
[----:B------:R-:W-:-:S04]  /*1eba0*/  IMAD.WIDE.U32 R2, R7, UR4, R2 ;  /* 0x0000000407027c25 */ /* 0x000fc8000f8e0002 */
[----:B------:R-:W-:Y:S01]  /*1ebb0*/  IMAD R7, R7, UR5, R4 ;  /* 0x0000000507077c24 */ /* 0x000fe2000f8e0204 */
[----:B------:R-:W-:Y:S01]  /*1ebc0*/  ULDC.64 UR4, c[0x0][0xae0] ;  /* 0x0002b80000047ab9 */ /* 0x000fe20000000a00 */
[----:B------:R-:W-:Y:S02]  /*1ebd0*/  IMAD R11, R12, -0x80, R0 ;  /* 0xffffff800c0b7824 */ /* 0x000fe400078e0200 */
[----:B------:R-:W-:Y:S02]  /*1ebe0*/  IMAD R4, R9, UR4, RZ ;  /* 0x0000000409047c24 */ /* 0x000fe4000f8e02ff */
[----:B------:R-:W-:Y:S01]  /*1ebf0*/  IMAD.IADD R3, R3, 0x1, R7 ;  /* 0x0000000103037824 */ /* 0x000fe200078e0207 */
[-C--:B------:R-:W-:Y:S01]  /*1ec00*/  ISETP.GE.AND P2, PT, R18, R11.reuse, PT ;  /* 0x0000000b1200720c */ /* 0x080fe20003f46270 */
[C---:B------:R-:W-:Y:S01]  /*1ec10*/  IMAD R5, R14.reuse, UR5, R4 ;  /* 0x000000050e057c24 */ /* 0x040fe2000f8e0204 */
[----:B------:R-:W-:Y:S01]  /*1ec20*/  SHF.R.S32.HI R7, RZ, 0x1f, R18 ;  /* 0x0000001fff077819 */ /* 0x000fe20000011412 */
[----:B------:R-:W-:Y:S01]  /*1ec30*/  IMAD.WIDE.U32 R2, R14, UR4, R2 ;  /* 0x000000040e027c25 */ /* 0x000fe2000f8e0002 */
[----:B------:R-:W-:Y:S01]  /*1ec40*/  ULDC.64 UR4, c[0x0][0xae8] ;  /* 0x0002ba0000047ab9 */ /* 0x000fe20000000a00 */
[----:B------:R-:W-:-:S02]  /*1ec50*/  ISETP.GE.AND P1, PT, R217, R11, PT ;  /* 0x0000000bd900720c */ /* 0x000fc40003f26270 */
[----:B------:R-:W-:Y:S01]  /*1ec60*/  IMAD R0, R10, UR4, RZ ;  /* 0x000000040a007c24 */ /* 0x000fe2000f8e02ff */
[----:B------:R-:W-:Y:S01]  /*1ec70*/  IADD3 R3, R3, R5, RZ ;  /* 0x0000000503037210 */ /* 0x000fe20007ffe0ff */
[----:B------:R-:W-:Y:S01]  /*1ec80*/  IMAD.MOV.U32 R6, RZ, RZ, R18 ;  /* 0x000000ffff067224 */ /* 0x000fe200078e0012 */
[----:B------:R-:W-:Y:S01]  /*1ec90*/  ISETP.GE.AND P0, PT, R218, R11, PT ;  /* 0x0000000bda00720c */ /* 0x000fe20003f06270 */
[C---:B------:R-:W-:Y:S02]  /*1eca0*/  IMAD R9, R13.reuse, UR5, R0 ;  /* 0x000000050d097c24 */ /* 0x040fe4000f8e0200 */
[----:B------:R-:W-:-:S04]  /*1ecb0*/  IMAD.WIDE.U32 R4, R13, UR4, R2 ;  /* 0x000000040d047c25 */ /* 0x000fc8000f8e0002 */
[----:B------:R-:W-:-:S04]  /*1ecc0*/  IMAD.WIDE R6, R12, 0x80, R6 ;  /* 0x000000800c067825 */ /* 0x000fc800078e0206 */
[----:B------:R-:W-:Y:S01]  /*1ecd0*/  IMAD.IADD R13, R5, 0x1, R9 ;  /* 0x00000001050d7824 */ /* 0x000fe200078e0209 */
[----:B------:R-:W-:Y:S06]  /*1ece0*/  @P2 BRA `(.L_x_677) ;  /* 0x0000000000502947 */ /* 0x000fec0003800000 */
[----:B------:R-:W-:Y:S01]  /*1ecf0*/  ULDC.64 UR6, c[0x0][0xad8] ;  /* 0x0002b60000067ab9 */ /* 0x000fe20000000a00 */
[----:B------:R-:W-:Y:S01]  /*1ed00*/  IMAD.MOV.U32 R2, RZ, RZ, R4 ;  /* 0x000000ffff027224 */ /* 0x000fe200078e0004 */
[----:B------:R-:W-:Y:S01]  /*1ed10*/  ULDC UR4, c[0x0][0xa8c] ;  /* 0x0002a30000047ab9 */ /* 0x000fe20000000800 */
[----:B------:R-:W-:Y:S01]  /*1ed20*/  IMAD R9, R7, UR6, RZ ;  /* 0x0000000607097c24 */ /* 0x000fe2000f8e02ff */
[----:B------:R-:W-:Y:S01]  /*1ed30*/  ISETP.GE.AND P3, PT, R212, UR4, PT ;  /* 0x00000004d4007c0c */ /* 0x000fe2000bf66270 */
[----:B------:R-:W-:Y:S01]  /*1ed40*/  IMAD.MOV.U32 R3, RZ, RZ, R13 ;  /* 0x000000ffff037224 */ /* 0x000fe200078e000d */
[----:B------:R-:W-:Y:S01]  /*1ed50*/  ISETP.GE.AND P4, PT, R213, UR4, PT ;  /* 0x00000004d5007c0c */ /* 0x000fe2000bf86270 */
[C---:B------:R-:W-:Y:S01]  /*1ed60*/  IMAD R9, R6.reuse, UR7, R9 ;  /* 0x0000000706097c24 */ /* 0x040fe2000f8e0209 */
[----:B------:R-:W-:Y:S01]  /*1ed70*/  ISETP.GE.AND P5, PT, R227, UR4, PT ;  /* 0x00000004e3007c0c */ /* 0x000fe2000bfa6270 */
[----:B------:R-:W-:Y:S01]  /*1ed80*/  IMAD.WIDE.U32 R2, R6, UR6, R2 ;  /* 0x0000000606027c25 */ /* 0x000fe2000f8e0002 */
[----:B------:R-:W-:Y:S01]  /*1ed90*/  ISETP.GE.AND P6, PT, R226, UR4, PT ;  /* 0x00000004e2007c0c */ /* 0x000fe2000bfc6270 */
[----:B------:R-:W-:Y:S01]  /*1eda0*/  ULDC.64 UR6, c[0x0][0xa80] ;  /* 0x0002a00000067ab9 */ /* 0x000fe20000000a00 */
[----:B------:R-:W-:Y:S01]  /*1edb0*/  ULDC.64 UR8, c[0x0][0x208] ;  /* 0x0000820000087ab9 */ /* 0x000fe20000000a00 */
[----:B------:R-:W-:Y:S01]  /*1edc0*/  IMAD.IADD R3, R3, 0x1, R9 ;  /* 0x0000000103037824 */ /* 0x000fe200078e0209 */
[----:B------:R-:W-:-:S04]  /*1edd0*/  LEA R8, P2, R2, UR6, 0x1 ;  /* 0x0000000602087c11 */ /* 0x000fc8000f8408ff */
[----:B------:R-:W-:-:S05]  /*1ede0*/  LEA.HI.X R9, R2, UR7, R3, 0x1, P2 ;  /* 0x0000000702097c11 */ /* 0x000fca00090f0c03 */
[----:B------:R2:W-:Y:S04]  /*1edf0*/  @!P3 STG.E.128 desc[UR8][R8.64], RZ ;  /* 0x000000ff0800b986 */ /* 0x0005e8000c101d08 */
[----:B------:R2:W-:Y:S04]  /*1ee00*/  @!P4 STG.E.128 desc[UR8][R8.64+0x80], RZ ;  /* 0x000080ff0800c986 */ /* 0x0005e8000c101d08 */
[----:B------:R2:W-:Y:S04]  /*1ee10*/  @!P5 STG.E.128 desc[UR8][R8.64+0x100], RZ ;  /* 0x000100ff0800d986 */ /* 0x0005e8000c101d08 */
[----:B------:R2:W-:Y:S02]  /*1ee20*/  @!P6 STG.E.128 desc[UR8][R8.64+0x180], RZ ;  /* 0x000180ff0800e986 */ /* 0x0005e4000c101d08 */
.L_x_677:
[----:B------:R-:W-:Y:S05]  /*1ee30*/  BSYNC B1 ;  /* 0x0000000000017941 */ /* 0x000fea0003800000 */
.L_x_676:
[----:B------:R-:W3:Y:S01]  /*1ee40*/  LDL R0, [R1+0x7c] ;  /* 0x00007c0001007983 */ /* 0x000ee20000100800 */
[----:B------:R-:W-:Y:S01]  /*1ee50*/  BSSY B1, `(.L_x_678) ;  /* 0x0000019000017945 */ /* 0x000fe20003800000 */
[----:B---3--:R-:W-:-:S03]  /*1ee60*/  ISETP.GE.AND P2, PT, R0, R11, PT ;  /* 0x0000000b0000720c */ /* 0x008fc60003f46270 */
[----:B------:R-:W-:Y:S10]  /*1ee70*/  @P1 BRA `(.L_x_679) ;  /* 0x0000000000581947 */ /* 0x000ff40003800000 */
[----:B--2---:R-:W-:Y:S01]  /*1ee80*/  IADD3 R9, P1, R6, 0x20, RZ ;  /* 0x0000002006097810 */ /* 0x004fe20007f3e0ff */
        /* <DEDUP_REMOVED lines=21> */
.L_x_679:
[----:B------:R-:W-:Y:S05]  /*1efe0*/  BSYNC B1 ;  /* 0x0000000000017941 */ /* 0x000fea0003800000 */
.L_x_678:
[----:B------:R-:W-:Y:S04]  /*1eff0*/  BSSY B1, `(.L_x_680) ;  /* 0x0000018000017945 */ /* 0x000fe80003800000 */
[----:B------:R-:W-:Y:S05]  /*1f000*/  @P0 BRA `(.L_x_681) ;  /* 0x0000000000580947 */ /* 0x000fea0003800000 */
[----:B--23--:R-:W-:Y:S01]  /*1f010*/  IADD3 R9, P0, R6, 0x40, RZ ;  /* 0x0000004006097810 */ /* 0x00cfe20007f1e0ff */
        /* <DEDUP_REMOVED lines=21> */
.L_x_681:
[----:B------:R-:W-:Y:S05]  /*1f170*/  BSYNC B1 ;  /* 0x0000000000017941 */ /* 0x000fea0003800000 */
.L_x_680:
[----:B------:R-:W-:Y:S05]  /*1f180*/  @P2 BRA `(.L_x_672) ;  /* 0x0000000000582947 */ /* 0x000fea0003800000 */
[----:B------:R-:W-:Y:S01]  /*1f190*/  IADD3 R5, P0, R6, 0x60, RZ ;  /* 0x0000006006057810 */ /* 0x000fe20007f1e0ff */
        /* <DEDUP_REMOVED lines=14> */
[----:B------:R-:W-:Y:S02]  /*1f280*/  LEA R4, P0, R2, UR6, 0x1 ;  /* 0x0000000602047c11 */ /* 0x000fe4000f8008ff */
[----:B------:R-:W-:-:S04]  /*1f290*/  IADD3 R3, R3, R5, RZ ;  /* 0x0000000503037210 */ /* 0x000fc80007ffe0ff */
[----:B------:R-:W-:-:S05]  /*1f2a0*/  LEA.HI.X R5, R2, UR7, R3, 0x1, P0 ;  /* 0x0000000702057c11 */ /* 0x000fca00080f0c03 */
[----:B------:R0:W-:Y:S04]  /*1f2b0*/  @!P1 STG.E.128 desc[UR8][R4.64], RZ ;  /* 0x000000ff04009986 */ /* 0x0001e8000c101d08 */
[----:B------:R0:W-:Y:S04]  /*1f2c0*/  @!P2 STG.E.128 desc[UR8][R4.64+0x80], RZ ;  /* 0x000080ff0400a986 */ /* 0x0001e8000c101d08 */
[----:B------:R0:W-:Y:S04]  /*1f2d0*/  @!P3 STG.E.128 desc[UR8][R4.64+0x100], RZ ;  /* 0x000100ff0400b986 */ /* 0x0001e8000c101d08 */
[----:B------:R0:W-:Y:S02]  /*1f2e0*/  @!P4 STG.E.128 desc[UR8][R4.64+0x180], RZ ;  /* 0x000180ff0400c986 */ /* 0x0001e4000c101d08 */
.L_x_672:
[----:B------:R-:W-:Y:S05]  /*1f2f0*/  BSYNC B0 ;  /* 0x0000000000007941 */ /* 0x000fea0003800000 */
.L_x_663:
[----:B------:R-:W-:Y:S02]  /*1f300*/  ULDC UR4, c[0x0][0xc14] ;  /* 0x0003050000047ab9 */ /* 0x000fe40000000800 */
[----:B-1----:R-:W-:-:S13]  /*1f310*/  ISETP.GE.AND P0, PT, R151, UR4, PT ;  /* 0x0000000497007c0c */ /* 0x002fda000bf06270 */
[----:B------:R-:W-:Y:S05]  /*1f320*/  @!P0 BRA `(.L_x_682) ;  /* 0xfffffe1c00988947 */ /* 0x000fea000383ffff */
[----:B------:R-:W-:Y:S05]  /*1f330*/  BRA `(.L_x_451) ;  /* 0x0000006000cc7947 */ /* 0x000fea0003800000 */
.L_x_449:
[----:B------:R-:W-:-:S08]  /*1f340*/  NOP ;  /* 0x0000000000007918 */ /* 0x000fd00000000000 */
[----:B0-----:R-:W0:-:S00]  /*1f350*/  USETMAXREG.DEALLOC.CTAPOOL 0x18 ;  /* 0x00000018000079c8 */ /* 0x001e0000080e0500 */
[----:B0-----:R-:W-:-:S06]  /*1f360*/  LOP3.LUT R0, R0, 0x3, RZ, 0xc0, !PT ;  /* 0x0000000300007812 */ /* 0x001fcc00078ec0ff */
[----:B------:R-:W0:Y:S02]  /*1f370*/  SHFL.IDX PT, R0, R0, RZ, 0x1f ;  /* 0x00001fff00007589 */ /* 0x000e2400000e0000 */
[----:B0-----:R-:W-:-:S13]  /*1f380*/  ISETP.NE.AND P0, PT, R0, RZ, PT ;  /* 0x000000ff0000720c */ /* 0x001fda0003f05270 */
[----:B------:R-:W-:Y:S05]  /*1f390*/  @P0 BRA `(.L_x_451) ;  /* 0x0000006000b40947 */ /* 0x000fea0003800000 */
[----:B------:R-:W-:Y:S01]  /*1f3a0*/  LOP3.LUT R8, R3, 0x1f, RZ, 0xc0, !PT ;  /* 0x0000001f03087812 */ /* 0x000fe200078ec0ff */
[----:B------:R-:W-:Y:S01]  /*1f3b0*/  ULDC UR5, c[0x0][0xc14] ;  /* 0x0003050000057ab9 */ /* 0x000fe20000000800 */
[----:B------:R-:W-:Y:S01]  /*1f3c0*/  LOP3.LUT R4, R4, 0xffffffdf, RZ, 0xc0, !PT ;  /* 0xffffffdf04047812 */ /* 0x000fe200078ec0ff */
[----:B------:R-:W-:Y:S01]  /*1f3d0*/  IMAD.MOV.U32 R0, RZ, RZ, RZ ;  /* 0x000000ffff007224 */ /* 0x000fe200078e00ff */
[----:B------:R-:W-:Y:S01]  /*1f3e0*/  ISETP.NE.AND P0, PT, R8, 0x1f, PT ;  /* 0x0000001f0800780c */ /* 0x000fe20003f05270 */
[----:B------:R-:W-:Y:S01]  /*1f3f0*/  ULDC.64 UR6, c[0x0][0x208] ;  /* 0x0000820000067ab9 */ /* 0x000fe20000000a00 */
[----:B------:R-:W-:-:S11]  /*1f400*/  ULDC UR4, c[0x0][0xc10] ;  /* 0x0003040000047ab9 */ /* 0x000fd60000000800 */
        /* <DEDUP_REMOVED lines=48> */
.L_x_687:
        /* <DEDUP_REMOVED lines=9> */
[C---:B------:R-:W-:Y:S01]  /*1f7a0*/  ISETP.NE.AND P1, PT, R8.reuse, 0x1f, PT ;  /* 0x0000001f0800780c */ /* 0x040fe20003f25270 */
[----:B------:R-:W-:-:S05]  /*1f7b0*/  IMAD.IADD R7, R8, 0x1, R19 ;  /* 0x0000000108077824 */ /* 0x000fca00078e0213 */
[----:B------:R-:W-:-:S13]  /*1f7c0*/  ISETP.GE.OR P0, PT, R7, UR5, !P1 ;  /* 0x0000000507007c0c */ /* 0x000fda000cf06670 */
[----:B------:R-:W-:Y:S05]  /*1f7d0*/  @P0 BRA `(.L_x_686) ;  /* 0x0000000000100947 */ /* 0x000fea0003800000 */
[----:B------:R-:W0:Y:S01]  /*1f7e0*/  LDC.64 R2, c[0x0][0xc58] ;  /* 0x00031600ff027b82 */ /* 0x000e220000000a00 */
[----:B------:R-:W-:Y:S01]  /*1f7f0*/  ULDC.64 UR8, c[0x0][0x208] ;  /* 0x0000820000087ab9 */ /* 0x000fe20000000a00 */
[----:B0-----:R-:W-:-:S05]  /*1f800*/  IMAD.WIDE R2, R7, 0x4, R2 ;  /* 0x0000000407027825 */ /* 0x001fca00078e0202 */
[----:B------:R0:W5:Y:S02]  /*1f810*/  LDG.E R0, desc[UR8][R2.64] ;  /* 0x0000000802007981 */ /* 0x000164000c1e1900 */
.L_x_686:
[----:B------:R-:W-:Y:S05]  /*1f820*/  BSYNC B0 ;  /* 0x0000000000007941 */ /* 0x000fea0003800000 */
.L_x_685:
[----:B0----5:R-:W0:Y:S01]  /*1f830*/  SHFL.UP PT, R2, R0, 0x1, RZ ;  /* 0x0420000000027989 */ /* 0x021e2200000e00ff */
[C---:B------:R-:W-:Y:S02]  /*1f840*/  ISETP.NE.AND P0, PT, R8.reuse, RZ, PT ;  /* 0x000000ff0800720c */ /* 0x040fe40003f05270 */
[----:B------:R-:W-:Y:S02]  /*1f850*/  ISETP.GE.U32.AND P1, PT, R8, 0x2, PT ;  /* 0x000000020800780c */ /* 0x000fe40003f26070 */
        /* <DEDUP_REMOVED lines=23> */
.L_x_683:
        /* <DEDUP_REMOVED lines=10> */
[----:B0-----:R-:W-:-:S06]  /*1fa70*/  VIADD R3, R9, 0xffffffe ;  /* 0x0ffffffe09037836 */ /* 0x001fcc0000000000 */
[----:B------:R-:W0:Y:S02]  /*1fa80*/  F2I.FTZ.U32.TRUNC.NTZ R3, R3 ;  /* 0x0000000300037305 */ /* 0x000e24000021f000 */
[----:B0-----:R-:W-:Y:S01]  /*1fa90*/  IMAD.MOV R11, RZ, RZ, -R3 ;  /* 0x000000ffff0b7224 */ /* 0x001fe200078e0a03 */
[----:B------:R-:W-:Y:S06]  /*1faa0*/  @!P0 BRA `(.L_x_688) ;  /* 0x0000000000088947 */ /* 0x000fec0003800000 */
[----:B------:R-:W-:-:S05]  /*1fab0*/  VIADD R9, R5, 0xffffffff ;  /* 0xffffffff05097836 */ /* 0x000fca0000000000 */
[----:B------:R0:W1:Y:S02]  /*1fac0*/  SHFL.IDX PT, R16, R2, R9, 0x1f ;  /* 0x00001f0902107589 */ /* 0x00006400000e0000 */
.L_x_688:
[----:B-1----:R-:W-:Y:S02]  /*1fad0*/  IMAD R16, R16, UR4, R7 ;  /* 0x0000000410107c24 */ /* 0x002fe4000f8e0207 */
[----:B------:R-:W-:Y:S02]  /*1fae0*/  IMAD R7, R11, R6, RZ ;  /* 0x000000060b077224 */ /* 0x000fe400078e02ff */
[----:B0-----:R-:W-:Y:S01]  /*1faf0*/  IMAD.MOV.U32 R2, RZ, RZ, RZ ;  /* 0x000000ffff027224 */ /* 0x001fe200078e00ff */
[----:B------:R-:W-:Y:S01]  /*1fb00*/  IADD3 R17, -R16, UR6, RZ ;  /* 0x0000000610117c10 */ /* 0x000fe2000fffe1ff */
[----:B------:R-:W-:Y:S02]  /*1fb10*/  IMAD.IADD R19, R5, 0x1, R19 ;  /* 0x0000000105137824 */ /* 0x000fe400078e0213 */
        /* <DEDUP_REMOVED lines=16> */
[----:B------:R-:W-:Y:S01]  /*1fc20*/  IADD3 R3, -R2, RZ, RZ ;  /* 0x000000ff02037210 */ /* 0x000fe20007ffe1ff */
[----:B------:R-:W-:-:S04]  /*1fc30*/  IMAD.MOV.U32 R18, RZ, RZ, R2 ;  /* 0x000000ffff127224 */ /* 0x000fc800078e0002 */
[----:B------:R-:W-:Y:S01]  /*1fc40*/  IMAD R17, R0, R3, R17 ;  /* 0x0000000300117224 */ /* 0x000fe200078e0211 */
[----:B------:R-:W-:Y:S06]  /*1fc50*/  BRA `(.L_x_689) ;  /* 0x00000000000c7947 */ /* 0x000fec0003800000 */
.L_x_684:
[----:B------:R-:W-:Y:S02]  /*1fc60*/  IMAD.MOV.U32 R17, RZ, RZ, RZ ;  /* 0x000000ffff117224 */ /* 0x000fe400078e00ff */
[----:B------:R-:W-:Y:S02]  /*1fc70*/  IMAD.U32 R16, RZ, RZ, UR6 ;  /* 0x00000006ff107e24 */ /* 0x000fe4000f8e00ff */
[----:B------:R-:W-:-:S07]  /*1fc80*/  IMAD.MOV.U32 R18, RZ, RZ, RZ ;  /* 0x000000ffff127224 */ /* 0x000fce00078e00ff */
.L_x_689:
        /* <DEDUP_REMOVED lines=16> */
[----:B------:R-:W-:Y:S01]  /*1fd90*/  ULDC.64 UR38, c[0x0][0x198] ;  /* 0x0000660000267ab9 */ /* 0x000fe20000000a00 */
[----:B------:R-:W-:Y:S02]  /*1fda0*/  ULDC UR36, c[0x0][0xc] ;  /* 0x0000030000247ab9 */ /* 0x000fe40000000800 */
[----:B------:R0:W-:Y:S04]  /*1fdb0*/  STL [R1+0x8], R0 ;  /* 0x0000080001007387 */ /* 0x0001e80000100800 */
[----:B------:R0:W-:Y:S04]  /*1fdc0*/  STL [R1+0x10], RZ ;  /* 0x000010ff01007387 */ /* 0x0001e80000100800 */
[----:B------:R0:W-:Y:S04]  /*1fdd0*/  STL [R1+0x14], R0 ;  /* 0x0000140001007387 */ /* 0x0001e80000100800 */
[----:B------:R0:W-:Y:S02]  /*1fde0*/  STL [R1+0x30], RZ ;  /* 0x000030ff01007387 */ /* 0x0001e40000100800 */
.L_x_775:
[----:B-12---:R-:W1:Y:S01]  /*1fdf0*/  LDC.64 R2, c[0x0][0xc60] ;  /* 0x00031800ff027b82 */ /* 0x006e620000000a00 */
[----:B------:R-:W-:Y:S01]  /*1fe00*/  ULDC.64 UR4, c[0x0][0x208] ;  /* 0x0000820000047ab9 */ /* 0x000fe20000000a00 */
[----:B-1----:R-:W-:-:S05]  /*1fe10*/  IMAD.WIDE R2, R19, 0x4, R2 ;  /* 0x0000000413027825 */ /* 0x002fca00078e0202 */
[----:B------:R-:W0:Y:S01]  /*1fe20*/  LDG.E R11, desc[UR4][R2.64] ;  /* 0x00000004020b7981 */ /* 0x000e22000c1e1900 */
[----:B------:R-:W-:Y:S05]  /*1fe30*/  YIELD ;  /* 0x0000000000007946 */ /* 0x000fea0003800000 */
[----:B------:R-:W-:Y:S01]  /*1fe40*/  ULDC.64 UR4, c[0x0][0xa28] ;  /* 0x00028a0000047ab9 */ /* 0x000fe20000000a00 */
[----:B------:R-:W-:Y:S01]  /*1fe50*/  IMAD.MOV.U32 R6, RZ, RZ, RZ ;  /* 0x000000ffff067224 */ /* 0x000fe200078e00ff */
[----:B------:R-:W-:Y:S01]  /*1fe60*/  ISETP.NE.U32.AND P0, PT, RZ, UR4, PT ;  /* 0x00000004ff007c0c */ /* 0x000fe2000bf05070 */
[----:B------:R-:W-:Y:S01]  /*1fe70*/  ULDC.64 UR8, c[0x0][0x208] ;  /* 0x0000820000087ab9 */ /* 0x000fe20000000a00 */
[----:B------:R-:W-:Y:S01]  /*1fe80*/  IMAD.MOV.U32 R4, RZ, RZ, RZ ;  /* 0x000000ffff047224 */ /* 0x000fe200078e00ff */
[----:B------:R-:W-:Y:S01]  /*1fe90*/  ULDC.64 UR6, c[0x0][0xa10] ;  /* 0x0002840000067ab9 */ /* 0x000fe20000000a00 */
[----:B------:R-:W-:-:S02]  /*1fea0*/  ISETP.NE.AND.EX P0, PT, RZ, UR5, PT, P0 ;  /* 0x00000005ff007c0c */ /* 0x000fc4000bf05300 */
[----:B0-----:R-:W-:Y:S01]  /*1feb0*/  SHF.R.S32.HI R0, RZ, 0x1f, R11 ;  /* 0x0000001fff007819 */ /* 0x001fe2000001140b */
[----:B------:R-:W-:Y:S10]  /*1fec0*/  STL [R1+0x20], R11 ;  /* 0x0000200b01007387 */ /* 0x000ff40000100800 */
[----:B------:R-:W-:-:S04]  /*1fed0*/  @P0 LEA R2, P1, R11, UR4, 0x2 ;  /* 0x000000040b020c11 */ /* 0x000fc8000f8210ff */
        /* <DEDUP_REMOVED lines=9> */
[----:B------:R-:W-:Y:S01]  /*1ff70*/  ISETP.NE.U32.AND P1, PT, RZ, UR4, PT ;  /* 0x00000004ff007c0c */ /* 0x000fe2000bf25070 */
[----:B------:R-:W-:Y:S01]  /*1ff80*/  IMAD.MOV.U32 R10, RZ, RZ, RZ ;  /* 0x000000ffff0a7224 */ /* 0x000fe200078e00ff */
[C---:B------:R-:W-:Y:S02]  /*1ff90*/  SHF.L.U64.HI R0, R11.reuse, 0x2, R0 ;  /* 0x000000020b007819 */ /* 0x040fe40000010200 */
[----:B------:R-:W-:Y:S01]  /*1ffa0*/  ISETP.NE.AND.EX P1, PT, RZ, UR5, PT, P1 ;  /* 0x00000005ff007c0c */ /* 0x000fe2000bf25310 */
[----:B--2---:R0:W-:Y:S02]  /*1ffb0*/  STL [R1+0x38], R4 ;  /* 0x0000380401007387 */ /* 0x0041e40000100800 */
[----:B0-----:R-:W-:-:S10]  /*1ffc0*/  IMAD.SHL.U32 R4, R11, 0x4, RZ ;  /* 0x000000040b047824 */ /* 0x001fd400078e00ff */
[----:B------:R-:W-:Y:S01]  /*1ffd0*/  @P1 IADD3 R8, P0, R4, UR4, RZ ;  /* 0x0000000404081c10 */ /* 0x000fe2000ff1e0ff */
[----:B------:R0:W-:Y:S03]  /*1ffe0*/  STL [R1+0x28], R4 ;  /* 0x0000280401007387 */ /* 0x0001e60000100800 */
[----:B------:R-:W-:Y:S01]  /*1fff0*/  @P1 IADD3.X R9, R0, UR5, RZ, P0, !PT ;  /* 0x0000000500091c10 */ /* 0x000fe200087fe4ff */
[----:B------:R-:W-:Y:S01]  /*20000*/  ULDC.64 UR4, c[0x0][0xa08] ;  /* 0x0002820000047ab9 */ /* 0x000fe20000000a00 */
[----:B------:R1:W-:Y:S01]  /*20010*/  STL [R1+0x2c], R0 ;  /* 0x00002c0001007387 */ /* 0x0003e20000100800 */
[----:B------:R-:W-:Y:S02]  /*20020*/  IADD3 R2, P0, R4, UR4, RZ ;  /* 0x0000000404027c10 */ /* 0x000fe4000ff1e0ff */
[----:B------:R-:W-:Y:S02]  /*20030*/  ISETP.NE.U32.AND P2, PT, RZ, UR4, PT ;  /* 0x00000004ff007c0c */ /* 0x000fe4000bf45070 */
[----:B------:R-:W-:-:S02]  /*20040*/  IADD3.X R3, R0, UR5, RZ, P0, !PT ;  /* 0x0000000500037c10 */ /* 0x000fc400087fe4ff */
[----:B------:R-:W-:Y:S01]  /*20050*/  ISETP.NE.AND.EX P2, PT, RZ, UR5, PT, P2 ;  /* 0x00000005ff007c0c */ /* 0x000fe2000bf45320 */
[----:B------:R-:W-:Y:S01]  /*20060*/  ULDC.64 UR4, c[0x0][0x3f8] ;  /* 0x0000fe0000047ab9 */ /* 0x000fe20000000a00 */
[----:B0-----:R-:W-:Y:S01]  /*20070*/  IADD3 R4, P0, R4, UR6, RZ ;  /* 0x0000000604047c10 */ /* 0x001fe2000ff1e0ff */
[----:B------:R-:W-:-:S03]  /*20080*/  UISETP.NE.U32.AND UP0, UPT, UR4, URZ, UPT ;  /* 0x0000003f0400728c */ /* 0x000fc6000bf05070 */
[----:B------:R-:W-:Y:S01]  /*20090*/  ULDC UR4, c[0x0][0x404] ;  /* 0x0001010000047ab9 */ /* 0x000fe20000000800 */
[----:B------:R-:W-:Y:S01]  /*200a0*/  UISETP.NE.AND.EX UP0, UPT, UR5, URZ, UPT, UP0 ;  /* 0x0000003f0500728c */ /* 0x000fe2000bf05300 */
[----:B------:R-:W-:Y:S02]  /*200b0*/  IADD3.X R5, R0, UR7, RZ, P0, !PT ;  /* 0x0000000700057c10 */ /* 0x000fe400087fe4ff */
[----:B------:R-:W-:Y:S01]  /*200c0*/  ULDC UR5, c[0x0][0x2e0] ;  /* 0x0000b80000057ab9 */ /* 0x000fe20000000800 */
[----:B------:R-:W-:Y:S02]  /*200d0*/  USEL UR4, UR4, 0x1, UP0 ;  /* 0x0000000104047887 */ /* 0x000fe40008000000 */
[----:B------:R0:W5:Y:S02]  /*200e0*/  @P2 LDG.E R10, desc[UR8][R2.64] ;  /* 0x00000008020a2981 */ /* 0x000164000c1e1900 */
[----:B------:R-:W-:Y:S01]  /*200f0*/  UIMAD UR4, UR4, UR5, URZ ;  /* 0x00000005040472a4 */ /* 0x000fe2000f8e023f */
[----:B------:R-:W-:-:S05]  /*20100*/  ISETP.NE.U32.AND P0, PT, RZ, UR6, PT ;  /* 0x00000006ff007c0c */ /* 0x000fca000bf05070 */
[----:B------:R-:W-:Y:S01]  /*20110*/  IMAD.U32 R7, RZ, RZ, UR4 ;  /* 0x00000004ff077e24 */ /* 0x000fe2000f8e00ff */
[----:B------:R-:W-:Y:S01]  /*20120*/  ULDC UR4, c[0x0][0x338] ;  /* 0x0000ce0000047ab9 */ /* 0x000fe20000000800 */
[----:B------:R-:W-:Y:S01]  /*20130*/  ISETP.NE.AND.EX P0, PT, RZ, UR7, PT, P0 ;  /* 0x00000007ff007c0c */ /* 0x000fe2000bf05300 */
[----:B-1----:R-:W-:-:S03]  /*20140*/  IMAD.U32 R0, RZ, RZ, UR4 ;  /* 0x00000004ff007e24 */ /* 0x002fc6000f8e00ff */
[----:B------:R0:W5:Y:S01]  /*20150*/  @P1 LDG.E R7, desc[UR8][R8.64] ;  /* 0x0000000808071981 */ /* 0x000162000c1e1900 */
[----:B------:R-:W-:Y:S08]  /*20160*/  @P1 BRA `(.L_x_691) ;  /* 0x0000000000141947 */ /* 0x000ff00003800000 */
[----:B------:R-:W-:Y:S05]  /*20170*/  @!P2 BRA `(.L_x_691) ;  /* 0x000000000010a947 */ /* 0x000fea0003800000 */
[----:B------:R-:W-:Y:S02]  /*20180*/  ULDC.64 UR4, c[0x0][0x208] ;  /* 0x0000820000047ab9 */ /* 0x000fe40000000a00 */
[----:B-----5:R-:W2:Y:S04]  /*20190*/  LDG.E R7, desc[UR4][R2.64] ;  /* 0x0000000402077981 */ /* 0x020ea8000c1e1900 */
[----:B0-----:R-:W2:Y:S02]  /*201a0*/  LDG.E R2, desc[UR4][R2.64+0x4] ;  /* 0x0000040402027981 */ /* 0x001ea4000c1e1900 */
[----:B--2---:R-:W-:-:S07]  /*201b0*/  IMAD.IADD R7, R2, 0x1, -R7 ;  /* 0x0000000102077824 */ /* 0x004fce00078e0a07 */
.L_x_691:
[----:B------:R-:W-:Y:S02]  /*201c0*/  ULDC.64 UR4, c[0x0][0x208] ;  /* 0x0000820000047ab9 */ /* 0x000fe40000000a00 */
[----:B0-----:R-:W2:Y:S04]  /*201d0*/  @P0 LDG.E R2, desc[UR4][R4.64] ;  /* 0x0000000404020981 */ /* 0x001ea8000c1e1900 */
[----:B------:R-:W2:Y:S01]  /*201e0*/  @P0 LDG.E R3, desc[UR4][R4.64+0x4] ;  /* 0x0000040404030981 */ /* 0x000ea2000c1e1900 */
[----:B-----5:R-:W-:Y:S01]  /*201f0*/  IMAD.IADD R7, R7, 0x1, -R6 ;  /* 0x0000000107077824 */ /* 0x020fe200078e0a06 */
[----:B------:R-:W-:Y:S01]  /*20200*/  BSSY B0, `(.L_x_692) ;  /* 0x0000108000007945 */ /* 0x000fe20003800000 */
[----:B------:R-:W-:Y:S01]  /*20210*/  PLOP3.LUT P2, PT, PT, PT, PT, 0x80, 0x0 ;  /* 0x000000000000781c */ /* 0x000fe20003f4f070 */
[----:B--2---:R-:W-:-:S05]  /*20220*/  @P0 IMAD.IADD R0, R3, 0x1, -R2 ;  /* 0x0000000103000824 */ /* 0x004fca00078e0a02 */
[----:B------:R-:W-:-:S05]  /*20230*/  IADD3 R8, R7, R0, RZ ;  /* 0x0000000007087210 */ /* 0x000fca0007ffe0ff */
[----:B------:R-:W-:Y:S01]  /*20240*/  VIADD R2, R8, 0x4f ;  /* 0x0000004f08027836 */ /* 0x000fe20000000000 */
[----:B------:R0:W-:Y:S03]  /*20250*/  STL [R1+0x34], R8 ;  /* 0x0000340801007387 */ /* 0x0001e60000100800 */
[----:B------:R-:W-:-:S05]  /*20260*/  IMAD.HI R2, R2, 0x66666667, RZ ;  /* 0x6666666702027827 */ /* 0x000fca00078e02ff */
[----:B------:R-:W-:-:S04]  /*20270*/  SHF.R.U32.HI R3, RZ, 0x1f, R2 ;  /* 0x0000001fff037819 */ /* 0x000fc80000011602 */
[----:B0-----:R-:W-:-:S05]  /*20280*/  LEA.HI.SX32 R8, R2, R3, 0x1b ;  /* 0x0000000302087211 */ /* 0x001fca00078fdaff */
[--C-:B------:R-:W-:Y:S01]  /*20290*/  IMAD R2, R8, 0x50, -R7.reuse ;  /* 0x0000005008027824 */ /* 0x100fe200078e0a07 */
[----:B------:R0:W-:Y:S01]  /*202a0*/  STL [R1+0x24], R8 ;  /* 0x0000240801007387 */ /* 0x0001e20000100800 */
[----:B------:R-:W-:-:S03]  /*202b0*/  IMAD.MOV R7, RZ, RZ, -R7 ;  /* 0x000000ffff077224 */ /* 0x000fc600078e0a07 */
[----:B------:R-:W-:Y:S02]  /*202c0*/  VIMNMX R0, R2, R0, PT ;  /* 0x0000000002007248 */ /* 0x000fe40003fe0100 */
[----:B------:R-:W-:-:S04]  /*202d0*/  VIMNMX R2, RZ, R7, !PT ;  /* 0x00000007ff027248 */ /* 0x000fc80007fe0100 */
[----:B------:R-:W-:Y:S01]  /*202e0*/  ISETP.GT.AND P1, PT, R0, R2, PT ;  /* 0x000000020000720c */ /* 0x000fe20003f24270 */
[----:B0-----:R-:W-:-:S12]  /*202f0*/  IMAD.WIDE.U32 R8, R2, -0x33333333, RZ ;  /* 0xcccccccd02087825 */ /* 0x001fd800078e00ff */
[----:B------:R-:W-:Y:S01]  /*20300*/  @P1 VIADD R3, R0, 0x4f ;  /* 0x0000004f00031836 */ /* 0x000fe20000000000 */
[----:B------:R-:W-:-:S03]  /*20310*/  SHF.R.U32.HI R0, RZ, 0x6, R9 ;  /* 0x00000006ff007819 */ /* 0x000fc60000011609 */
[----:B------:R-:W-:-:S04]  /*20320*/  @P1 IMAD.HI R3, R3, 0x66666667, RZ ;  /* 0x6666666703031827 */ /* 0x000fc800078e02ff */
[----:B------:R-:W-:Y:S01]  /*20330*/  IMAD.MOV.U32 R2, RZ, RZ, R0 ;  /* 0x000000ffff027224 */ /* 0x000fe200078e0000 */
[----:B------:R-:W-:-:S04]  /*20340*/  @P1 SHF.R.U32.HI R7, RZ, 0x1f, R3 ;  /* 0x0000001fff071819 */ /* 0x000fc80000011603 */
[----:B------:R-:W-:Y:S01]  /*20350*/  @P1 LEA.HI.SX32 R2, R3, R7, 0x1b ;  /* 0x0000000703021211 */ /* 0x000fe200078fdaff */
[----:B------:R-:W-:Y:S02]  /*20360*/  IMAD.IADD R3, R10, 0x1, R6 ;  /* 0x000000010a037824 */ /* 0x000fe400078e0206 */
[----:B------:R-:W-:-:S03]  /*20370*/  IMAD.MOV.U32 R7, RZ, RZ, RZ ;  /* 0x000000ffff077224 */ /* 0x000fc600078e00ff */
[----:B------:R0:W-:Y:S01]  /*20380*/  STL [R1+0x4], R3 ;  /* 0x0000040301007387 */ /* 0x0001e20000100800 */
[----:B------:R-:W-:-:S03]  /*20390*/  ISETP.GT.AND P1, PT, R2, R0, PT ;  /* 0x000000000200720c */ /* 0x000fc60003f24270 */
[----:B------:R0:W5:Y:S10]  /*203a0*/  @P0 LDG.E R7, desc[UR4][R4.64] ;  /* 0x0000000404070981 */ /* 0x000174000c1e1900 */
[----:B0-----:R-:W-:Y:S05]  /*203b0*/  @!P1 BRA `(.L_x_693) ;  /* 0x0000000c00b09947 */ /* 0x001fea0003800000 */
[----:B------:R-:W0:Y:S01]  /*203c0*/  LDC R3, c[0x0][0x428] ;  /* 0x00010a00ff037b82 */ /* 0x000e220000000800 */
[----:B------:R-:W-:Y:S01]  /*203d0*/  UMOV UR4, 0xffffffff ;  /* 0xffffffff00047882 */ /* 0x000fe20000000000 */
[----:B0-----:R-:W-:Y:S01]  /*203e0*/  ISETP.NE.AND P1, PT, R3, 0x1, PT ;  /* 0x000000010300780c */ /* 0x001fe20003f25270 */
[----:B------:R-:W-:-:S12]  /*203f0*/  IMAD.MOV.U32 R3, RZ, RZ, R18 ;  /* 0x000000ffff037224 */ /* 0x000fd800078e0012 */
[----:B------:R-:W0:Y:S08]  /*20400*/  @P1 LDC R4, c[0x0][0x42c] ;  /* 0x00010b00ff041b82 */ /* 0x000e300000000800 */
[----:B------:R-:W1:Y:S01]  /*20410*/  @P1 LDC R5, c[0x0][0x430] ;  /* 0x00010c00ff051b82 */ /* 0x000e620000000800 */
[----:B0-----:R-:W-:-:S05]  /*20420*/  @P1 IMAD.HI.U32 R4, R18, R4, RZ ;  /* 0x0000000412041227 */ /* 0x001fca00078e00ff */
[----:B-1----:R-:W-:Y:S02]  /*20430*/  @P1 SHF.R.U32.HI R3, RZ, R5, R4 ;  /* 0x00000005ff031219 */ /* 0x002fe40000011604 */
[----:B------:R-:W-:Y:S01]  /*20440*/  SEL R4, R11, RZ, !P0 ;  /* 0x000000ff0b047207 */ /* 0x000fe20004000000 */
[----:B------:R-:W-:Y:S06]  /*20450*/  BRA.DIV UR4, `(.L_x_694) ;  /* 0x0000005a04947947 */ /* 0x000fec000b800000 */
.L_x_818:
[----:B------:R-:W-:-:S03]  /*20460*/  UMOV UR4, 0xffffffff ;  /* 0xffffffff00047882 */ /* 0x000fc60000000000 */
[----:B------:R-:W-:Y:S05]  /*20470*/  BRA.DIV UR4, `(.L_x_695) ;  /* 0x0000005a04c07947 */ /* 0x000fea000b800000 */
[----:B------:R-:W-:-:S13]  /*20480*/  ELECT P6, URZ, PT ;  /* 0x00000000003f782f */ /* 0x000fda00038c0000 */
.L_x_821:
[----:B------:R-:W2:Y:S01]  /*20490*/  LDL R5, [R1+0x30] ;  /* 0x0000300001057983 */ /* 0x000ea20000100800 */
[----:B------:R-:W-:Y:S01]  /*204a0*/  BSSY B1, `(.L_x_696) ;  /* 0x000000b000017945 */ /* 0x000fe20003800000 */
[----:B------:R-:W0:Y:S01]  /*204b0*/  S2R R9, SR_CgaCtaId ;  /* 0x0000000000097919 */ /* 0x000e220000008800 */
[----:B--2---:R-:W-:-:S05]  /*204c0*/  VIADD R5, R5, 0x1 ;  /* 0x0000000105057836 */ /* 0x004fca0000000000 */
[----:B------:R-:W-:-:S04]  /*204d0*/  LEA.HI R6, R5, R5, RZ, 0x1 ;  /* 0x0000000505067211 */ /* 0x000fc800078f08ff */
[----:B------:R-:W-:-:S05]  /*204e0*/  LOP3.LUT R6, R6, 0xfffffffe, RZ, 0xc0, !PT ;  /* 0xfffffffe06067812 */ /* 0x000fca00078ec0ff */
[----:B------:R-:W-:Y:S01]  /*204f0*/  IMAD.IADD R5, R5, 0x1, -R6 ;  /* 0x0000000105057824 */ /* 0x000fe200078e0a06 */
[----:B------:R-:W-:-:S04]  /*20500*/  MOV R6, 0x400 ;  /* 0x0000040000067802 */ /* 0x000fc80000000f00 */
[----:B0-----:R-:W-:Y:S02]  /*20510*/  LEA R9, R9, R6, 0x18 ;  /* 0x0000000609097211 */ /* 0x001fe400078ec0ff */
[----:B------:R-:W-:-:S04]  /*20520*/  SHF.L.U32 R5, R5, 0x1f, RZ ;  /* 0x0000001f05057819 */ /* 0x000fc800000006ff */
[----:B------:R-:W0:Y:S02]  /*20530*/  SYNCS.PHASECHK.TRANS64.TRYWAIT P0, [R9+URZ+0x38820], R5 ;  /* 0x03882005090075a7 */ /* 0x000e24000800017f */
[----:B0-----:R-:W-:Y:S05]  /*20540*/  @!P0 BRA `(.L_x_697) ;  /* 0x0000005800ac8947 */ /* 0x001fea0003800000 */
.L_x_822:
[----:B------:R-:W-:Y:S05]  /*20550*/  BSYNC B1 ;  /* 0x0000000000017941 */ /* 0x000fea0003800000 */
.L_x_696:
[----:B------:R-:W-:Y:S04]  /*20560*/  BSSY B1, `(.L_x_698) ;  /* 0x000005a000017945 */ /* 0x000fe80003800000 */
[----:B------:R-:W-:Y:S05]  /*20570*/  @!P6 BRA `(.L_x_699) ;  /* 0x000000040060e947 */ /* 0x000fea0003800000 */
[----:B------:R-:W0:Y:S04]  /*20580*/  LDL R8, [R1+0x10] ;  /* 0x0000100001087983 */ /* 0x000e280000100800 */
[----:B------:R-:W2:Y:S01]  /*20590*/  LDL R6, [R1+0x14] ;  /* 0x0000140001067983 */ /* 0x000ea20000100800 */
[----:B0-----:R-:W-:Y:S01]  /*205a0*/  IMAD R5, R8, 0x8, R9 ;  /* 0x0000000808057824 */ /* 0x001fe200078e0209 */
[----:B--2---:R-:W-:-:S04]  /*205b0*/  SHF.L.U32 R10, R6, 0x1f, RZ ;  /* 0x0000001f060a7819 */ /* 0x004fc800000006ff */
[----:B------:R-:W0:Y:S02]  /*205c0*/  SYNCS.PHASECHK.TRANS64.TRYWAIT P0, [R5+URZ+0x388a0], R10 ;  /* 0x0388a00a050075a7 */ /* 0x000e24000800017f */
[----:B0-----:R-:W-:Y:S05]  /*205d0*/  @!P0 BRA `(.L_x_700) ;  /* 0x00000058009c8947 */ /* 0x001fea0003800000 */
.L_x_823:
[----:B------:R-:W1:Y:S02]  /*205e0*/  S2R R6, SR_TID.X ;  /* 0x0000000000067919 */ /* 0x000e640000002100 */
[----:B-1----:R-:W-:-:S04]  /*205f0*/  LOP3.LUT R6, R6, 0x7f, RZ, 0xc0, !PT ;  /* 0x0000007f06067812 */ /* 0x002fc800078ec0ff */
[----:B------:R-:W-:-:S13]  /*20600*/  ISETP.NE.AND P1, PT, R6, RZ, PT ;  /* 0x000000ff0600720c */ /* 0x000fda0003f25270 */
        /* <DEDUP_REMOVED lines=8> */
.L_x_701:
[----:B-1----:R-:W2:Y:S01]  /*20690*/  LDL R6, [R1+0x10] ;  /* 0x0000100001067983 */ /* 0x002ea20000100800 */
[----:B------:R-:W-:Y:S01]  /*206a0*/  R2UR UR9, R5 ;  /* 0x00000000050972ca */ /* 0x000fe200000e0000 */
[----:B-----5:R-:W-:Y:S01]  /*206b0*/  IMAD R8, R2, 0x50, R7 ;  /* 0x0000005002087824 */ /* 0x020fe200078e0207 */
[----:B------:R-:W-:Y:S01]  /*206c0*/  UIADD3 UR4, UP0, UR38, 0x570, URZ ;  /* 0x0000057026047890 */ /* 0x000fe2000ff1e03f */
[----:B------:R-:W-:Y:S01]  /*206d0*/  R2UR UR12, R3 ;  /* 0x00000000030c72ca */ /* 0x000fe200000e0000 */
[----:B------:R-:W-:Y:S01]  /*206e0*/  UMOV UR10, URZ ;  /* 0x0000003f000a7c82 */ /* 0x000fe20008000000 */
[----:B------:R-:W-:Y:S01]  /*206f0*/  VIADD R8, R8, 0xffffffb0 ;  /* 0xffffffb008087836 */ /* 0x000fe20000000000 */
[----:B------:R-:W-:Y:S01]  /*20700*/  R2UR UR13, R4 ;  /* 0x00000000040d72ca */ /* 0x000fe200000e0000 */
[----:B------:R-:W-:Y:S01]  /*20710*/  UIADD3.X UR5, URZ, UR39, URZ, UP0, !UPT ;  /* 0x000000273f057290 */ /* 0x000fe200087fe43f */
[----:B------:R-:W-:Y:S02]  /*20720*/  UMOV UR6, 0x0 ;  /* 0x0000000000067882 */ /* 0x000fe40000000000 */
[----:B------:R-:W-:Y:S01]  /*20730*/  R2UR UR11, R8 ;  /* 0x00000000080b72ca */ /* 0x000fe200000e0000 */
[----:B------:R-:W-:Y:S01]  /*20740*/  UMOV UR7, 0x12f00000 ;  /* 0x12f0000000077882 */ /* 0x000fe20000000000 */
[----:B------:R-:W-:Y:S01]  /*20750*/  UMOV UR17, 0x40 ;  /* 0x0000004000117882 */ /* 0x000fe20000000000 */
[----:B------:R-:W-:Y:S01]  /*20760*/  UIADD3 UR9, UR9, 0x38890, URZ ;  /* 0x0003889009097890 */ /* 0x000fe2000fffe03f */
[----:B--2---:R-:W-:-:S05]  /*20770*/  IMAD R6, R6, 0xa000, R9 ;  /* 0x0000a00006067824 */ /* 0x004fca00078e0209 */
[----:B------:R-:W-:-:S13]  /*20780*/  R2UR UR16, R6 ;  /* 0x00000000061072ca */ /* 0x000fda00000e0000 */
[----:B------:R-:W-:Y:S02]  /*20790*/  UIADD3 UR8, UR16, 0x24400, URZ ;  /* 0x0002440010087890 */ /* 0x000fe4000fffe03f */
        /* <DEDUP_REMOVED lines=14> */
[----:B------:R1:W-:Y:S01]  /*20880*/  UTMALDG.4D [UR8], [UR4], desc[UR6] ;  /* 0x00000608040075b4 */ /* 0x0003e20008019000 */
[----:B------:R-:W2:Y:S02]  /*20890*/  SYNCS.PHASECHK.TRANS64.TRYWAIT P0, [R5+URZ+0x388c0], R10 ;  /* 0x0388c00a050075a7 */ /* 0x000ea4000800017f */
[----:B-12---:R-:W-:Y:S05]  /*208a0*/  @!P0 BRA `(.L_x_702) ;  /* 0x0000005400fc8947 */ /* 0x006fea0003800000 */
.L_x_824:
[----:B------:R-:W-:Y:S05]  /*208b0*/  @P1 BRA `(.L_x_703) ;  /* 0x00000000001c1947 */ /* 0x000fea0003800000 */
[----:B------:R-:W2:Y:S01]  /*208c0*/  S2R R11, SR_TID.X ;  /* 0x00000000000b7919 */ /* 0x000ea20000002100 */
[----:B01----:R-:W-:-:S04]  /*208d0*/  IMAD.MOV.U32 R10, RZ, RZ, 0xa000 ;  /* 0x0000a000ff0a7424 */ /* 0x003fc800078e00ff */
[----:B------:R3:W-:Y:S01]  /*208e0*/  SYNCS.ARRIVE.TRANS64 RZ, [R5+URZ+0x388b0], R10 ;  /* 0x0388b00a05ff79a7 */ /* 0x0007e2000800003f */
[----:B--2---:R-:W-:-:S04]  /*208f0*/  LOP3.LUT R11, R11, 0x1f, RZ, 0xc0, !PT ;  /* 0x0000001f0b0b7812 */ /* 0x004fc800078ec0ff */
[----:B------:R-:W-:-:S13]  /*20900*/  ISETP.NE.AND P0, PT, R11, RZ, PT ;  /* 0x000000ff0b00720c */ /* 0x000fda0003f05270 */
[----:B---3--:R-:W-:Y:S05]  /*20910*/  @!P0 BRA `(.L_x_703) ;  /* 0x0000000000048947 */ /* 0x008fea0003800000 */
[----:B------:R-:W-:Y:S01]  /*20920*/  BPT.TRAP 0x1 ;  /* 0x000000040000795c */ /* 0x000fe20000300000 */
.L_x_703:
[----:B------:R-:W-:Y:S01]  /*20930*/  R2UR UR16, R6 ;  /* 0x00000000061072ca */ /* 0x000fe200000e0000 */
[----:B------:R-:W-:Y:S01]  /*20940*/  UIADD3 UR4, UP0, UR38, 0x670, URZ ;  /* 0x0000067026047890 */ /* 0x000fe2000ff1e03f */
[----:B------:R-:W-:Y:S01]  /*20950*/  R2UR UR9, R5 ;  /* 0x00000000050972ca */ /* 0x000fe200000e0000 */
[----:B------:R-:W-:Y:S01]  /*20960*/  UMOV UR10, URZ ;  /* 0x0000003f000a7c82 */ /* 0x000fe20008000000 */
[----:B------:R-:W-:Y:S01]  /*20970*/  R2UR UR11, R8 ;  /* 0x00000000080b72ca */ /* 0x000fe200000e0000 */
[----:B------:R-:W-:Y:S01]  /*20980*/  UIADD3.X UR5, URZ, UR39, URZ, UP0, !UPT ;  /* 0x000000273f057290 */ /* 0x000fe200087fe43f */
[----:B------:R-:W-:Y:S01]  /*20990*/  R2UR UR12, R3 ;  /* 0x00000000030c72ca */ /* 0x000fe200000e0000 */
[----:B------:R-:W-:Y:S01]  /*209a0*/  UMOV UR6, 0x0 ;  /* 0x0000000000067882 */ /* 0x000fe20000000000 */
[----:B------:R-:W-:Y:S01]  /*209b0*/  R2UR UR13, R4 ;  /* 0x00000000040d72ca */ /* 0x000fe200000e0000 */
[----:B------:R-:W-:Y:S01]  /*209c0*/  UMOV UR7, 0x12f00000 ;  /* 0x12f0000000077882 */ /* 0x000fe20000000000 */
[----:B------:R-:W-:-:S03]  /*209d0*/  UMOV UR17, 0x40 ;  /* 0x0000004000117882 */ /* 0x000fc60000000000 */
[----:B------:R-:W-:Y:S02]  /*209e0*/  UIADD3 UR8, UR16, 0x400, URZ ;  /* 0x0000040010087890 */ /* 0x000fe4000fffe03f */
[----:B------:R-:W-:Y:S02]  /*209f0*/  UIADD3 UR9, UR9, 0x388b0, URZ ;  /* 0x000388b009097890 */ /* 0x000fe4000fffe03f */
[----:B------:R-:W-:Y:S02]  /*20a00*/  UIADD3 UR14, UR16, 0x2c00, URZ ;  /* 0x00002c00100e7890 */ /* 0x000fe4000fffe03f */
[----:B------:R-:W-:Y:S02]  /*20a10*/  UIADD3 UR15, UR16, 0x5400, URZ ;  /* 0x00005400100f7890 */ /* 0x000fe4000fffe03f */
[----:B------:R-:W-:-:S03]  /*20a20*/  UIADD3 UR16, UR16, 0x7c00, URZ ;  /* 0x00007c0010107890 */ /* 0x000fc6000fffe03f */
        /* <DEDUP_REMOVED lines=13> */
.L_x_699:
[----:B------:R-:W-:Y:S05]  /*20b00*/  BSYNC B1 ;  /* 0x0000000000017941 */ /* 0x000fea0003800000 */
.L_x_698:
[----:B01----:R-:W2:Y:S04]  /*20b10*/  LDL.LU R5, [R1+0x10] ;  /* 0x0000100001057983 */ /* 0x003ea80000300800 */
[----:B------:R-:W3:Y:S01]  /*20b20*/  LDL.LU R8, [R1+0x14] ;  /* 0x0000140001087983 */ /* 0x000ee20000300800 */
[----:B------:R-:W-:Y:S01]  /*20b30*/  PLOP3.LUT P2, PT, PT, PT, PT, 0x8, 0x0 ;  /* 0x000000000000781c */ /* 0x000fe20003f4e170 */
[----:B--2---:R-:W-:-:S05]  /*20b40*/  VIADD R5, R5, 0x1 ;  /* 0x0000000105057836 */ /* 0x004fca0000000000 */
[----:B------:R-:W-:-:S04]  /*20b50*/  ISETP.NE.AND P0, PT, R5, 0x2, PT ;  /* 0x000000020500780c */ /* 0x000fc80003f05270 */
[----:B------:R-:W-:Y:S02]  /*20b60*/  SEL R6, RZ, 0x1, P0 ;  /* 0x00000001ff067807 */ /* 0x000fe40000000000 */
[----:B------:R-:W-:Y:S01]  /*20b70*/  SEL R10, R5, RZ, P0 ;  /* 0x000000ff050a7207 */ /* 0x000fe20000000000 */
[----:B------:R-:W-:Y:S01]  /*20b80*/  VIADD R5, R2, 0xfffffffe ;  /* 0xfffffffe02057836 */ /* 0x000fe20000000000 */
[----:B---3--:R-:W-:-:S03]  /*20b90*/  LOP3.LUT R8, R8, R6, RZ, 0x3c, !PT ;  /* 0x0000000608087212 */ /* 0x008fc600078e3cff */
[----:B------:R0:W-:Y:S01]  /*20ba0*/  STL [R1+0x10], R10 ;  /* 0x0000100a01007387 */ /* 0x0001e20000100800 */
[----:B------:R-:W-:-:S03]  /*20bb0*/  ISETP.GE.AND P0, PT, R5, R0, PT ;  /* 0x000000000500720c */ /* 0x000fc60003f06270 */
[----:B------:R0:W-:Y:S10]  /*20bc0*/  STL [R1+0x14], R8 ;  /* 0x0000140801007387 */ /* 0x0001f40000100800 */
[----:B0-----:R-:W-:Y:S05]  /*20bd0*/  @!P0 BRA `(.L_x_693) ;  /* 0x0000000400a88947 */ /* 0x001fea0003800000 */
[C---:B-----5:R-:W-:Y:S02]  /*20be0*/  IMAD R5, R2.reuse, 0x50, R7 ;  /* 0x0000005002057824 */ /* 0x060fe400078e0207 */
[----:B------:R-:W-:-:S03]  /*20bf0*/  VIADD R2, R2, 0xffffffff ;  /* 0xffffffff02027836 */ /* 0x000fc60000000000 */
[----:B------:R-:W-:-:S07]  /*20c00*/  IADD3 R5, R5, -0xa0, RZ ;  /* 0xffffff6005057810 */ /* 0x000fce0007ffe0ff */
.L_x_710:
[----:B------:R-:W-:Y:S05]  /*20c10*/  YIELD ;  /* 0x0000000000007946 */ /* 0x000fea0003800000 */
[----:B------:R-:W-:Y:S04]  /*20c20*/  BSSY B1, `(.L_x_704) ;  /* 0x0000058000017945 */ /* 0x000fe80003800000 */
[----:B0-----:R-:W-:Y:S05]  /*20c30*/  @!P6 BRA `(.L_x_705) ;  /* 0x000000040058e947 */ /* 0x001fea0003800000 */
[----:B------:R-:W2:Y:S04]  /*20c40*/  LDL R6, [R1+0x10] ;  /* 0x0000100001067983 */ /* 0x000ea80000100800 */
[----:B------:R-:W3:Y:S01]  /*20c50*/  LDL R7, [R1+0x14] ;  /* 0x0000140001077983 */ /* 0x000ee20000100800 */
[----:B--2---:R-:W-:Y:S01]  /*20c60*/  IMAD R6, R6, 0x8, R9 ;  /* 0x0000000806067824 */ /* 0x004fe200078e0209 */
[----:B---3--:R-:W-:-:S04]  /*20c70*/  SHF.L.U32 R7, R7, 0x1f, RZ ;  /* 0x0000001f07077819 */ /* 0x008fc800000006ff */
[----:B------:R-:W0:Y:S02]  /*20c80*/  SYNCS.PHASECHK.TRANS64.TRYWAIT P0, [R6+URZ+0x388a0], R7 ;  /* 0x0388a007060075a7 */ /* 0x000e24000800017f */
[----:B0-----:R-:W-:Y:S05]  /*20c90*/  @!P0 BRA `(.L_x_706) ;  /* 0x0000005400148947 */ /* 0x001fea0003800000 */
.L_x_825:
        /* <DEDUP_REMOVED lines=11> */
.L_x_707:
[----:B-1----:R-:W2:Y:S01]  /*20d50*/  LDL R8, [R1+0x10] ;  /* 0x0000100001087983 */ /* 0x002ea20000100800 */
        /* <DEDUP_REMOVED lines=8> */
[----:B------:R-:W-:Y:S01]  /*20de0*/  UMOV UR7, 0x12f00000 ;  /* 0x12f0000000077882 */ /* 0x000fe20000000000 */
[----:B------:R-:W-:-:S04]  /*20df0*/  UMOV UR17, 0x40 ;  /* 0x0000004000117882 */ /* 0x000fc80000000000 */
        /* <DEDUP_REMOVED lines=21> */
.L_x_826:
        /* <DEDUP_REMOVED lines=8> */
.L_x_709:
        /* <DEDUP_REMOVED lines=29> */
.L_x_705:
[----:B------:R-:W-:Y:S05]  /*211a0*/  BSYNC B1 ;  /* 0x0000000000017941 */ /* 0x000fea0003800000 */
.L_x_704:
[----:B01----:R-:W2:Y:S04]  /*211b0*/  LDL.LU R6, [R1+0x10] ;  /* 0x0000100001067983 */ /* 0x003ea80000300800 */
[----:B------:R-:W3:Y:S01]  /*211c0*/  LDL.LU R7, [R1+0x14] ;  /* 0x0000140001077983 */ /* 0x000ee20000300800 */
[----:B------:R-:W-:Y:S02]  /*211d0*/  VIADD R2, R2, 0xffffffff ;  /* 0xffffffff02027836 */ /* 0x000fe40000000000 */
[----:B------:R-:W-:Y:S02]  /*211e0*/  VIADD R5, R5, 0xffffffb0 ;  /* 0xffffffb005057836 */ /* 0x000fe40000000000 */
[----:B--2---:R-:W-:-:S05]  /*211f0*/  VIADD R6, R6, 0x1 ;  /* 0x0000000106067836 */ /* 0x004fca0000000000 */
[----:B------:R-:W-:-:S04]  /*21200*/  ISETP.NE.AND P0, PT, R6, 0x2, PT ;  /* 0x000000020600780c */ /* 0x000fc80003f05270 */
[----:B------:R-:W-:Y:S02]  /*21210*/  SEL R8, R6, RZ, P0 ;  /* 0x000000ff06087207 */ /* 0x000fe40000000000 */
[----:B------:R-:W-:Y:S02]  /*21220*/  SEL R6, RZ, 0x1, P0 ;  /* 0x00000001ff067807 */ /* 0x000fe40000000000 */
[----:B------:R-:W-:Y:S01]  /*21230*/  ISETP.GT.AND P0, PT, R2, R0, PT ;  /* 0x000000000200720c */ /* 0x000fe20003f04270 */
[----:B------:R0:W-:Y:S01]  /*21240*/  STL [R1+0x10], R8 ;  /* 0x0000100801007387 */ /* 0x0001e20000100800 */
[----:B---3--:R-:W-:-:S05]  /*21250*/  LOP3.LUT R7, R7, R6, RZ, 0x3c, !PT ;  /* 0x0000000607077212 */ /* 0x008fca00078e3cff */
[----:B------:R0:W-:Y:S06]  /*21260*/  STL [R1+0x14], R7 ;  /* 0x0000140701007387 */ /* 0x0001ec0000100800 */
[----:B------:R-:W-:Y:S05]  /*21270*/  @P0 BRA `(.L_x_710) ;  /* 0xfffffff800640947 */ /* 0x000fea000383ffff */
.L_x_693:
[----:B------:R-:W-:Y:S05]  /*21280*/  BSYNC B0 ;  /* 0x0000000000007941 */ /* 0x000fea0003800000 */
.L_x_692:
[----:B------:R-:W2:Y:S01]  /*21290*/  LDL R6, [R1+0x34] ;  /* 0x0000340001067983 */ /* 0x000ea20000100800 */
[----:B------:R-:W-:Y:S05]  /*212a0*/  @!P2 WARPSYNC.ALL ;  /* 0x000000000000a948 */ /* 0x000fea0003800000 */
[----:B------:R-:W-:Y:S01]  /*212b0*/  BSSY B6, `(.L_x_711) ;  /* 0x0000362000067945 */ /* 0x000fe20003800000 */
[----:B------:R-:W-:Y:S01]  /*212c0*/  @!P2 BAR.SYNC.DEFER_BLOCKING 0xc, 0x120 ;  /* 0x030480000000ab1d */ /* 0x000fe20000010000 */
[----:B--2---:R-:W-:-:S13]  /*212d0*/  ISETP.GT.AND P0, PT, R6, RZ, PT ;  /* 0x000000ff0600720c */ /* 0x004fda0003f04270 */
[----:B------:R-:W-:Y:S05]  /*212e0*/  @P0 BRA `(.L_x_712) ;  /* 0x0000000000480947 */ /* 0x000fea0003800000 */
[----:B------:R-:W1:Y:S02]  /*212f0*/  S2R R6, SR_TID.X ;  /* 0x0000000000067919 */ /* 0x000e640000002100 */
[----:B-1----:R-:W-:-:S04]  /*21300*/  LOP3.LUT R6, R6, 0x1f, RZ, 0xc0, !PT ;  /* 0x0000001f06067812 */ /* 0x002fc800078ec0ff */
[----:B------:R-:W-:-:S13]  /*21310*/  ISETP.NE.AND P1, PT, R6, RZ, PT ;  /* 0x000000ff0600720c */ /* 0x000fda0003f25270 */
[----:B------:R-:W-:Y:S05]  /*21320*/  @P1 BRA `(.L_x_713) ;  /* 0x0000003400681947 */ /* 0x000fea0003800000 */
[----:B0----5:R-:W0:Y:S01]  /*21330*/  S2R R7, SR_LANEID ;  /* 0x0000000000077919 */ /* 0x021e220000000000 */
[----:B------:R-:W-:Y:S01]  /*21340*/  VOTEU.ANY UR4, UPT, PT ;  /* 0x0000000000047886 */ /* 0x000fe200038e0100 */
[----:B------:R-:W1:Y:S01]  /*21350*/  LDC.64 R2, c[0x0][0xc38] ;  /* 0x00030e00ff027b82 */ /* 0x000e620000000a00 */
[----:B------:R-:W0:Y:S01]  /*21360*/  FLO.U32 R0, UR4 ;  /* 0x0000000400007d00 */ /* 0x000e2200080e0000 */
[----:B------:R-:W-:-:S07]  /*21370*/  ULDC.64 UR6, c[0x0][0x208] ;  /* 0x0000820000067ab9 */ /* 0x000fce0000000a00 */
[----:B------:R-:W1:Y:S01]  /*21380*/  POPC R5, UR4 ;  /* 0x0000000400057d09 */ /* 0x000e620008000000 */
[----:B0-----:R-:W-:-:S13]  /*21390*/  ISETP.EQ.U32.AND P0, PT, R0, R7, PT ;  /* 0x000000070000720c */ /* 0x001fda0003f02070 */
[----:B-1----:R-:W2:Y:S01]  /*213a0*/  @P0 ATOMG.E.ADD.STRONG.GPU PT, R3, desc[UR6][R2.64], R5 ;  /* 0x00000005020309a8 */ /* 0x002ea200081ee1c6 */
[----:B------:R-:W0:Y:S02]  /*213b0*/  S2R R4, SR_LTMASK ;  /* 0x0000000000047919 */ /* 0x000e240000003900 */
[----:B0-----:R-:W-:-:S04]  /*213c0*/  LOP3.LUT R4, R4, UR4, RZ, 0xc0, !PT ;  /* 0x0000000404047c12 */ /* 0x001fc8000f8ec0ff */
[----:B------:R-:W0:Y:S01]  /*213d0*/  POPC R7, R4 ;  /* 0x0000000400077309 */ /* 0x000e220000000000 */
[----:B--2---:R-:W0:Y:S02]  /*213e0*/  SHFL.IDX PT, R0, R3, R0, 0x1f ;  /* 0x00001f0003007589 */ /* 0x004e2400000e0000 */
[----:B0-----:R-:W-:Y:S01]  /*213f0*/  IADD3 R16, R0, UR36, R7 ;  /* 0x0000002400107c10 */ /* 0x001fe2000fffe007 */
[----:B------:R-:W-:Y:S06]  /*21400*/  BRA `(.L_x_713) ;  /* 0x0000003400307947 */ /* 0x000fec0003800000 */
.L_x_712:
[----:B------:R-:W1:Y:S01]  /*21410*/  S2R R0, SR_CgaCtaId ;  /* 0x0000000000007919 */ /* 0x000e620000008800 */
[----:B------:R-:W-:-:S04]  /*21420*/  MOV R2, 0x400 ;  /* 0x0000040000027802 */ /* 0x000fc80000000f00 */
[----:B-1----:R-:W-:-:S05]  /*21430*/  LEA R3, R0, R2, 0x18 ;  /* 0x0000000200037211 */ /* 0x002fca00078ec0ff */
[----:B------:R1:W-:Y:S01]  /*21440*/  STL [R1+0x18], R3 ;  /* 0x0000180301007387 */ /* 0x0003e20000100800 */
[----:B------:R-:W-:-:S05]  /*21450*/  VIADD R0, R3, 0x24400 ;  /* 0x0002440003007836 */ /* 0x000fca0000000000 */
[----:B------:R-:W-:-:S13]  /*21460*/  LOP3.LUT P0, RZ, R0, 0x3ff, RZ, 0xc0, !PT ;  /* 0x000003ff00ff7812 */ /* 0x000fda000780c0ff */
[----:B-1----:R-:W-:Y:S05]  /*21470*/  @!P0 BRA `(.L_x_714) ;  /* 0x0000000000408947 */ /* 0x002fea0003800000 */
[----:B------:R-:W-:Y:S01]  /*21480*/  MOV R2, 0x0 ;  /* 0x0000000000027802 */ /* 0x000fe20000000f00 */
[----:B------:R-:W-:Y:S01]  /*21490*/  ULDC.64 UR6, c[0x4][0xa8] ;  /* 0x01002a0000067ab9 */ /* 0x000fe20000000a00 */
[----:B------:R-:W-:Y:S01]  /*214a0*/  ULDC.64 UR8, c[0x4][0xb0] ;  /* 0x01002c0000087ab9 */ /* 0x000fe20000000a00 */
[----:B------:R-:W-:Y:S01]  /*214b0*/  ULDC.64 UR4, c[0x4][0x8] ;  /* 0x0100020000047ab9 */ /* 0x000fe20000000a00 */
[----:B------:R-:W-:Y:S02]  /*214c0*/  IMAD.U32 R4, RZ, RZ, UR6 ;  /* 0x00000006ff047e24 */ /* 0x000fe4000f8e00ff */
[----:B------:R-:W1:Y:S01]  /*214d0*/  LDC.64 R2, c[0x4][R2] ;  /* 0x0100000002027b82 */ /* 0x000e620000000a00 */
[----:B------:R-:W-:Y:S02]  /*214e0*/  IMAD.U32 R5, RZ, RZ, UR7 ;  /* 0x00000007ff057e24 */ /* 0x000fe4000f8e00ff */
[----:B------:R-:W-:Y:S02]  /*214f0*/  IMAD.U32 R6, RZ, RZ, UR8 ;  /* 0x00000008ff067e24 */ /* 0x000fe4000f8e00ff */
[----:B0----5:R-:W-:-:S02]  /*21500*/  IMAD.U32 R7, RZ, RZ, UR9 ;  /* 0x00000009ff077e24 */ /* 0x021fc4000f8e00ff */
[----:B------:R-:W-:Y:S02]  /*21510*/  IMAD.U32 R10, RZ, RZ, UR4 ;  /* 0x00000004ff0a7e24 */ /* 0x000fe4000f8e00ff */
[----:B------:R-:W-:Y:S02]  /*21520*/  IMAD.U32 R11, RZ, RZ, UR5 ;  /* 0x00000005ff0b7e24 */ /* 0x000fe4000f8e00ff */
[----:B------:R-:W-:Y:S02]  /*21530*/  IMAD.MOV.U32 R8, RZ, RZ, 0x70 ;  /* 0x00000070ff087424 */ /* 0x000fe400078e00ff */
[----:B------:R-:W-:Y:S02]  /*21540*/  IMAD.MOV.U32 R12, RZ, RZ, 0x1 ;  /* 0x00000001ff0c7424 */ /* 0x000fe400078e00ff */
[----:B------:R-:W-:-:S07]  /*21550*/  IMAD.MOV.U32 R13, RZ, RZ, RZ ;  /* 0x000000ffff0d7224 */ /* 0x000fce00078e00ff */
[----:B------:R-:W-:-:S07]  /*21560*/  LEPC R20, `(.L_x_714) ;  /* 0x000000001014794e */ /* 0x000fce0000000000 */
[----:B-1----:R-:W-:Y:S05]  /*21570*/  CALL.ABS.NOINC R2 ;  /* 0x0000000002007343 */ /* 0x002fea0003c00000 */
.L_x_714:
        /* <DEDUP_REMOVED lines=9> */
[----:B------:R-:W-:Y:S02]  /*21610*/  IMAD.U32 R4, RZ, RZ, UR6 ;  /* 0x00000006ff047e24 */ /* 0x000fe4000f8e00ff */
[----:B------:R-:W-:Y:S02]  /*21620*/  IMAD.U32 R5, RZ, RZ, UR7 ;  /* 0x00000007ff057e24 */ /* 0x000fe4000f8e00ff */
[----:B------:R-:W-:Y:S02]  /*21630*/  IMAD.U32 R6, RZ, RZ, UR8 ;  /* 0x00000008ff067e24 */ /* 0x000fe4000f8e00ff */
[----:B0----5:R-:W-:-:S02]  /*21640*/  IMAD.U32 R7, RZ, RZ, UR9 ;  /* 0x00000009ff077e24 */ /* 0x021fc4000f8e00ff */
[----:B------:R-:W-:Y:S02]  /*21650*/  IMAD.U32 R10, RZ, RZ, UR4 ;  /* 0x00000004ff0a7e24 */ /* 0x000fe4000f8e00ff */
[----:B------:R-:W-:Y:S02]  /*21660*/  IMAD.U32 R11, RZ, RZ, UR5 ;  /* 0x00000005ff0b7e24 */ /* 0x000fe4000f8e00ff */
[----:B------:R-:W-:Y:S02]  /*21670*/  IMAD.MOV.U32 R8, RZ, RZ, 0x70 ;  /* 0x00000070ff087424 */ /* 0x000fe400078e00ff */
[----:B------:R-:W-:Y:S02]  /*21680*/  IMAD.MOV.U32 R12, RZ, RZ, 0x1 ;  /* 0x00000001ff0c7424 */ /* 0x000fe400078e00ff */
[----:B-1----:R-:W-:-:S07]  /*21690*/  IMAD.MOV.U32 R13, RZ, RZ, RZ ;  /* 0x000000ffff0d7224 */ /* 0x002fce00078e00ff */
[----:B------:R-:W-:-:S07]  /*216a0*/  LEPC R20, `(.L_x_716) ;  /* 0x000000001014794e */ /* 0x000fce0000000000 */
[----:B--2---:R-:W-:Y:S05]  /*216b0*/  CALL.ABS.NOINC R2 ;  /* 0x0000000002007343 */ /* 0x004fea0003c00000 */
.L_x_716:
[----:B------:R-:W-:Y:S01]  /*216c0*/  MOV R2, 0x0 ;  /* 0x0000000000027802 */ /* 0x000fe20000000f00 */
[----:B------:R-:W-:Y:S01]  /*216d0*/  ULDC.64 UR4, c[0x4][0xa8] ;  /* 0x01002a0000047ab9 */ /* 0x000fe20000000a00 */
[----:B------:R-:W-:Y:S01]  /*216e0*/  ULDC.64 UR6, c[0x4][0xb0] ;  /* 0x01002c0000067ab9 */ /* 0x000fe20000000a00 */
[----:B------:R-:W-:Y:S01]  /*216f0*/  ULDC.64 UR8, c[0x4][0x18] ;  /* 0x0100060000087ab9 */ /* 0x000fe20000000a00 */
[----:B------:R-:W-:Y:S01]  /*21700*/  IMAD.U32 R4, RZ, RZ, UR4 ;  /* 0x00000004ff047e24 */ /* 0x000fe2000f8e00ff */
[----:B------:R-:W-:Y:S01]  /*21710*/  MOV R12, 0x1 ;  /* 0x00000001000c7802 */ /* 0x000fe20000000f00 */
[----:B------:R-:W0:Y:S01]  /*21720*/  LDC.64 R2, c[0x4][R2] ;  /* 0x0100000002027b82 */ /* 0x000e220000000a00 */
[----:B------:R-:W-:Y:S02]  /*21730*/  IMAD.U32 R5, RZ, RZ, UR5 ;  /* 0x00000005ff057e24 */ /* 0x000fe4000f8e00ff */
[----:B------:R-:W-:Y:S02]  /*21740*/  IMAD.U32 R6, RZ, RZ, UR6 ;  /* 0x00000006ff067e24 */ /* 0x000fe4000f8e00ff */
[----:B------:R-:W-:-:S02]  /*21750*/  IMAD.U32 R7, RZ, RZ, UR7 ;  /* 0x00000007ff077e24 */ /* 0x000fc4000f8e00ff */
[----:B------:R-:W-:Y:S02]  /*21760*/  IMAD.U32 R10, RZ, RZ, UR8 ;  /* 0x00000008ff0a7e24 */ /* 0x000fe4000f8e00ff */
[----:B------:R-:W-:Y:S02]  /*21770*/  IMAD.U32 R11, RZ, RZ, UR9 ;  /* 0x00000009ff0b7e24 */ /* 0x000fe4000f8e00ff */
[----:B------:R-:W-:Y:S02]  /*21780*/  IMAD.MOV.U32 R8, RZ, RZ, 0x70 ;  /* 0x00000070ff087424 */ /* 0x000fe400078e00ff */
[----:B------:R-:W-:-:S07]  /*21790*/  IMAD.MOV.U32 R13, RZ, RZ, RZ ;  /* 0x000000ffff0d7224 */ /* 0x000fce00078e00ff */
[----:B------:R-:W-:-:S07]  /*217a0*/  LEPC R20, `(.L_x_715) ;  /* 0x000000001014794e */ /* 0x000fce0000000000 */
[----:B0-----:R-:W-:Y:S05]  /*217b0*/  CALL.ABS.NOINC R2 ;  /* 0x0000000002007343 */ /* 0x001fea0003c00000 */
.L_x_715:
        /* <DEDUP_REMOVED lines=8> */
[----:B------:R-:W1:Y:S02]  /*21840*/  S2R R6, SR_TID.X ;  /* 0x0000000000067919 */ /* 0x000e640000002100 */
[----:B-1----:R-:W-:-:S04]  /*21850*/  LOP3.LUT R6, R6, 0x1f, RZ, 0xc0, !PT ;  /* 0x0000001f06067812 */ /* 0x002fc800078ec0ff */
        /* <DEDUP_REMOVED lines=9> */
[----:B------:R-:W1:Y:S01]  /*218f0*/  LDC R4, c[0x0][0x428] ;  /* 0x00010a00ff047b82 */ /* 0x000e620000000800 */
[----:B------:R-:W-:-:S06]  /*21900*/  IMAD.MOV.U32 R0, RZ, RZ, R5 ;  /* 0x000000ffff007224 */ /* 0x000fcc00078e0005 */
[----:B------:R2:W5:Y:S01]  /*21910*/  @P0 LDG.E R0, desc[UR6][R2.64] ;  /* 0x0000000602000981 */ /* 0x000562000c1e1900 */
[----:B------:R-:W-:Y:S02]  /*21920*/  PLOP3.LUT P1, PT, P6, PT, PT, 0x8, 0x0 ;  /* 0x000000000000781c */ /* 0x000fe4000372e170 */
[----:B-1----:R-:W-:Y:S01]  /*21930*/  ISETP.NE.AND P0, PT, R4, 0x1, PT ;  /* 0x000000010400780c */ /* 0x002fe20003f05270 */
[----:B------:R-:W-:-:S12]  /*21940*/  IMAD.MOV.U32 R4, RZ, RZ, R18 ;  /* 0x000000ffff047224 */ /* 0x000fd800078e0012 */
[----:B--2---:R-:W1:Y:S08]  /*21950*/  @P0 LDC R3, c[0x0][0x42c] ;  /* 0x00010b00ff030b82 */ /* 0x004e700000000800 */
[----:B------:R-:W2:Y:S01]  /*21960*/  @P0 LDC R2, c[0x0][0x430] ;  /* 0x00010c00ff020b82 */ /* 0x000ea20000000800 */
[----:B-1----:R-:W-:-:S05]  /*21970*/  @P0 IMAD.HI.U32 R3, R18, R3, RZ ;  /* 0x0000000312030227 */ /* 0x002fca00078e00ff */
[----:B--2---:R-:W-:Y:S02]  /*21980*/  @P0 SHF.R.U32.HI R4, RZ, R2, R3 ;  /* 0x00000002ff040219 */ /* 0x004fe40000011603 */
[----:B------:R-:W-:-:S04]  /*21990*/  ISETP.NE.U32.AND P0, PT, RZ, UR4, PT ;  /* 0x00000004ff007c0c */ /* 0x000fc8000bf05070 */
[----:B------:R-:W-:-:S04]  /*219a0*/  ISETP.NE.AND.EX P0, PT, RZ, UR5, PT, P0 ;  /* 0x00000005ff007c0c */ /* 0x000fc8000bf05300 */
[----:B------:R-:W-:-:S09]  /*219b0*/  SEL R2, R5, RZ, !P0 ;  /* 0x000000ff05027207 */ /* 0x000fd20004000000 */
.L_x_717:
        /* <DEDUP_REMOVED lines=10> */
[----:B------:R-:W1:Y:S01]  /*21a60*/  S2R R3, SR_TID.X ;  /* 0x0000000000037919 */ /* 0x000e620000002100 */
[----:B------:R-:W-:Y:S01]  /*21a70*/  UMOV UR4, 0x40 ;  /* 0x0000004000047882 */ /* 0x000fe20000000000 */
[----:B-1----:R-:W-:-:S04]  /*21a80*/  LOP3.LUT R3, R3, 0x1f, RZ, 0xc0, !PT ;  /* 0x0000001f03037812 */ /* 0x002fc800078ec0ff */
[----:B------:R-:W-:-:S04]  /*21a90*/  ISETP.NE.AND P2, PT, R3, RZ, PT ;  /* 0x000000ff0300720c */ /* 0x000fc80003f45270 */
[----:B------:R-:W-:-:S09]  /*21aa0*/  PLOP3.LUT P1, PT, P2, PT, PT, 0x8, 0x0 ;  /* 0x000000000000781c */ /* 0x000fd2000172e170 */
[----:B------:R-:W-:-:S05]  /*21ab0*/  VOTEU.ALL UP0, P2 ;  /* 0x00000000003f7886 */ /* 0x000fca0001000000 */
.L_x_718:
        /* <DEDUP_REMOVED lines=15> */
.L_x_719:
        /* <DEDUP_REMOVED lines=15> */
.L_x_720:
        /* <DEDUP_REMOVED lines=9> */
[----:B0-----:R-:W0:Y:S01]  /*21d30*/  LDC.64 R8, c[0x0][0x3f8] ;  /* 0x0000fe00ff087b82 */ /* 0x001e220000000a00 */
[----:B------:R-:W-:Y:S02]  /*21d40*/  ULDC.64 UR4, c[0x0][0xa08] ;  /* 0x0002820000047ab9 */ /* 0x000fe40000000a00 */
[----:B0-----:R-:W-:Y:S01]  /*21d50*/  LOP3.LUT P0, RZ, R8, UR4, RZ, 0xfc, !PT ;  /* 0x0000000408ff7c12 */ /* 0x001fe2000f80fcff */
[----:B------:R-:W-:-:S03]  /*21d60*/  UMOV UR4, 0xffffffff ;  /* 0xffffffff00047882 */ /* 0x000fc60000000000 */
[----:B------:R-:W-:-:S04]  /*21d70*/  LOP3.LUT P0, RZ, R9, UR5, RZ, 0xfc, P0 ;  /* 0x0000000509ff7c12 */ /* 0x000fc8000800fcff */
[----:B-----5:R-:W-:Y:S01]  /*21d80*/  SEL R5, R0, RZ, !P0 ;  /* 0x000000ff00057207 */ /* 0x020fe20004000000 */
[----:B------:R-:W-:Y:S08]  /*21d90*/  BRA.DIV UR4, `(.L_x_721) ;  /* 0x0000004204fc7947 */ /* 0x000ff0000b800000 */
.L_x_829:
[----:B------:R-:W2:Y:S01]  /*21da0*/  LDL R3, [R1+0x24] ;  /* 0x0000240001037983 */ /* 0x000ea20000100800 */
[----:B------:R-:W-:Y:S01]  /*21db0*/  UMOV UR4, 0xffffffff ;  /* 0xffffffff00047882 */ /* 0x000fe20000000000 */
[----:B------:R-:W-:Y:S01]  /*21dc0*/  SHF.R.S32.HI R12, RZ, 0x1f, R0 ;  /* 0x0000001fff0c7819 */ /* 0x000fe20000011400 */
[----:B--2---:R-:W-:Y:S01]  /*21dd0*/  VIADD R3, R3, 0xffffffff ;  /* 0xffffffff03037836 */ /* 0x004fe20000000000 */
[----:B------:R-:W-:Y:S06]  /*21de0*/  BRA.DIV UR4, `(.L_x_722) ;  /* 0x00000046041c7947 */ /* 0x000fec000b800000 */
[----:B------:R-:W-:-:S13]  /*21df0*/  ELECT P6, URZ, PT ;  /* 0x00000000003f782f */ /* 0x000fda00038c0000 */
.L_x_832:
        /* <DEDUP_REMOVED lines=12> */
[----:B------:R-:W-:-:S05]  /*21ec0*/  @P0 SHF.R.U32.HI R5, RZ, R7, R6 ;  /* 0x00000007ff050219 */ /* 0x000fca0000011606 */
[----:B------:R-:W-:-:S04]  /*21ed0*/  IMAD.MOV R6, RZ, RZ, -R5 ;  /* 0x000000ffff067224 */ /* 0x000fc800078e0a05 */
        /* <DEDUP_REMOVED lines=11> */
.L_x_724:
        /* <DEDUP_REMOVED lines=9> */
.L_x_833:
        /* <DEDUP_REMOVED lines=11> */
.L_x_726:
        /* <DEDUP_REMOVED lines=38> */
.L_x_723:
        /* <DEDUP_REMOVED lines=11> */
[C---:B------:R-:W-:Y:S01]  /*223e0*/  @P0 R2UR UR29, R2.reuse ;  /* 0x00000000021d02ca */ /* 0x040fe200000e0000 */
[----:B------:R-:W-:Y:S01]  /*223f0*/  UMOV UR7, 0x12f00000 ;  /* 0x12f0000000077882 */ /* 0x000fe20000000000 */
[----:B------:R-:W-:Y:S01]  /*22400*/  UMOV UR10, URZ ;  /* 0x0000003f000a7c82 */ /* 0x000fe20008000000 */
[----:B------:R-:W-:Y:S01]  /*22410*/  @P0 R2UR UR21, R2 ;  /* 0x00000000021502ca */ /* 0x000fe200000e0000 */
[----:B------:R-:W-:Y:S01]  /*22420*/  UMOV UR14, 0x0 ;  /* 0x00000000000e7882 */ /* 0x000fe20000000000 */
[C---:B------:R-:W-:Y:S01]  /*22430*/  @P0 R2UR UR28, R18.reuse ;  /* 0x00000000121c02ca */ /* 0x040fe200000e0000 */
[----:B------:R-:W-:Y:S01]  /*22440*/  @P0 IMAD.MOV.U32 R6, RZ, RZ, 0x10000 ;  /* 0x00010000ff060424 */ /* 0x000fe200078e00ff */
[C---:B------:R-:W-:Y:S01]  /*22450*/  @P0 R2UR UR27, R17.reuse ;  /* 0x00000000111b02ca */ /* 0x040fe200000e0000 */
[----:B------:R-:W-:Y:S01]  /*22460*/  UMOV UR15, 0x12f00000 ;  /* 0x12f00000000f7882 */ /* 0x000fe20000000000 */
[----:B------:R-:W-:Y:S01]  /*22470*/  @P0 R2UR UR20, R18 ;  /* 0x00000000121402ca */ /* 0x000fe200000e0000 */
[----:B------:R-:W-:Y:S01]  /*22480*/  UMOV UR26, 0x40 ;  /* 0x00000040001a7882 */ /* 0x000fe20000000000 */
[----:B------:R-:W-:Y:S01]  /*22490*/  @P0 R2UR UR19, R17 ;  /* 0x00000000111302ca */ /* 0x000fe200000e0000 */
        /* <DEDUP_REMOVED lines=9> */
[----:B------:R-:W-:Y:S02]  /*22530*/  UIADD3 UR24, UR30, 0x18400, URZ ;  /* 0x000184001e187890 */ /* 0x000fe4000fffe03f */
[----:B------:R-:W-:Y:S01]  /*22540*/  UIADD3 UR16, UR30, 0x1c400, URZ ;  /* 0x0001c4001e107890 */ /* 0x000fe2000fffe03f */
[----:B------:R0:W-:Y:S02]  /*22550*/  @P0 SYNCS.ARRIVE.TRANS64 RZ, [R7+URZ+0x38800], R6 ;  /* 0x0388000607ff09a7 */ /* 0x0001e4000800003f */
[----:B------:R-:W-:Y:S01]  /*22560*/  UMOV UR25, UR9 ;  /* 0x0000000900197c82 */ /* 0x000fe20008000000 */
[----:B------:R-:W-:Y:S01]  /*22570*/  UMOV UR17, UR9 ;  /* 0x0000000900117c82 */ /* 0x000fe20008000000 */
[----:B------:R1:W-:Y:S02]  /*22580*/  UTMALDG.4D [UR8], [UR4], desc[UR6] ;  /* 0x00000608040075b4 */ /* 0x0003e40008019000 */
[----:B------:R0:W-:Y:S02]  /*22590*/  UTMALDG.4D [UR24], [UR4], desc[UR14] ;  /* 0x00000e18040075b4 */ /* 0x0001e40008019000 */
[----:B------:R0:W-:Y:S01]  /*225a0*/  UTMALDG.4D [UR16], [UR4], desc[UR22] ;  /* 0x00001610040075b4 */ /* 0x0001e20008019000 */
[----:B-1----:R-:W-:Y:S01]  /*225b0*/  @P0 R2UR UR13, R2 ;  /* 0x00000000020d02ca */ /* 0x002fe200000e0000 */
[----:B------:R-:W-:Y:S01]  /*225c0*/  UIADD3 UR8, UR30, 0x20400, URZ ;  /* 0x000204001e087890 */ /* 0x000fe2000fffe03f */
[----:B------:R-:W-:Y:S01]  /*225d0*/  @P0 R2UR UR12, R18 ;  /* 0x00000000120c02ca */ /* 0x000fe200000e0000 */
[----:B------:R-:W-:Y:S01]  /*225e0*/  UMOV UR6, 0x0 ;  /* 0x0000000000067882 */ /* 0x000fe20000000000 */
[----:B------:R-:W-:Y:S01]  /*225f0*/  @P0 R2UR UR11, R17 ;  /* 0x00000000110b02ca */ /* 0x000fe200000e0000 */
[----:B------:R-:W-:Y:S01]  /*22600*/  UMOV UR7, 0x12f00000 ;  /* 0x12f0000000077882 */ /* 0x000fe20000000000 */
[----:B------:R-:W-:-:S11]  /*22610*/  UMOV UR10, 0xc0 ;  /* 0x000000c0000a7882 */ /* 0x000fd60000000000 */
        /* <DEDUP_REMOVED lines=9> */
.L_x_834:
[----:B------:R-:W-:Y:S05]  /*226b0*/  BSYNC B0 ;  /* 0x0000000000007941 */ /* 0x000fea0003800000 */
.L_x_727:
        /* <DEDUP_REMOVED lines=9> */
[C---:B------:R-:W-:Y:S01]  /*22750*/  IADD3 R2, R6.reuse, R13, RZ ;  /* 0x0000000d06027210 */ /* 0x040fe20007ffe0ff */
[----:B------:R-:W-:-:S03]  /*22760*/  VIADD R6, R6, 0xfffffffe ;  /* 0xfffffffe06067836 */ /* 0x000fc60000000000 */
[----:B------:R-:W-:-:S04]  /*22770*/  LOP3.LUT R2, R2, 0x1, RZ, 0xc0, !PT ;  /* 0x0000000102027812 */ /* 0x000fc800078ec0ff */
[----:B------:R-:W-:-:S13]  /*22780*/  ISETP.NE.U32.AND P0, PT, R2, 0x1, PT ;  /* 0x000000010200780c */ /* 0x000fda0003f05070 */
        /* <DEDUP_REMOVED lines=15> */
[----:B------:R-:W-:Y:S01]  /*22880*/  IMAD.MOV.U32 R2, RZ, RZ, R6 ;  /* 0x000000ffff027224 */ /* 0x000fe200078e0006 */
[----:B------:R-:W-:Y:S01]  /*22890*/  ULDC.64 UR4, c[0x0][0x408] ;  /* 0x0001020000047ab9 */ /* 0x000fe20000000a00 */
[----:B------:R-:W-:Y:S01]  /*228a0*/  ULDC.64 UR6, c[0x0][0x208] ;  /* 0x0000820000067ab9 */ /* 0x000fe20000000a00 */
[----:B0-----:R-:W-:-:S13]  /*228b0*/  ISETP.NE.AND P0, PT, R17, 0x1, PT ;  /* 0x000000011100780c */ /* 0x001fda0003f05270 */
[----:B------:R-:W0:Y:S02]  /*228c0*/  @P0 LDC.64 R10, c[0x0][0x420] ;  /* 0x00010800ff0a0b82 */ /* 0x000e240000000a00 */
[----:B0-----:R-:W-:-:S05]  /*228d0*/  @P0 IMAD.HI.U32 R10, R6, R10, RZ ;  /* 0x0000000a060a0227 */ /* 0x001fca00078e00ff */
[----:B------:R-:W-:Y:S01]  /*228e0*/  @P0 SHF.R.U32.HI R2, RZ, R11, R10 ;  /* 0x0000000bff020219 */ /* 0x000fe2000001160a */
[----:B------:R-:W-:-:S03]  /*228f0*/  IMAD R10, R12, UR4, RZ ;  /* 0x000000040c0a7c24 */ /* 0x000fc6000f8e02ff */
[----:B------:R-:W-:Y:S01]  /*22900*/  SHF.R.S32.HI R11, RZ, 0x1f, R2 ;  /* 0x0000001fff0b7819 */ /* 0x000fe20000011402 */
[C---:B------:R-:W-:Y:S02]  /*22910*/  IMAD R15, R0.reuse, UR5, R10 ;  /* 0x00000005000f7c24 */ /* 0x040fe4000f8e020a */
[--C-:B------:R-:W-:Y:S02]  /*22920*/  IMAD.MOV.U32 R10, RZ, RZ, R2.reuse ;  /* 0x000000ffff0a7224 */ /* 0x100fe400078e0002 */
[----:B------:R-:W-:Y:S02]  /*22930*/  IMAD.MOV R2, RZ, RZ, -R2 ;  /* 0x000000ffff027224 */ /* 0x000fe400078e0a02 */
[----:B------:R-:W-:-:S04]  /*22940*/  IMAD.WIDE.U32 R10, R0, UR4, R10 ;  /* 0x00000004000a7c25 */ /* 0x000fc8000f8e000a */
[----:B------:R-:W-:Y:S01]  /*22950*/  IMAD.IADD R15, R15, 0x1, R11 ;  /* 0x000000010f0f7824 */ /* 0x000fe200078e020b */
[----:B------:R-:W-:Y:S01]  /*22960*/  LEA R8, P0, R10, R8, 0x2 ;  /* 0x000000080a087211 */ /* 0x000fe200078010ff */
[----:B------:R-:W-:-:S03]  /*22970*/  IMAD R6, R17, R2, R6 ;  /* 0x0000000211067224 */ /* 0x000fc600078e0206 */
[----:B------:R-:W-:-:S05]  /*22980*/  LEA.HI.X R9, R10, R9, R15, 0x2, P0 ;  /* 0x000000090a097211 */ /* 0x000fca00000f140f */
[----:B------:R0:W5:Y:S04]  /*22990*/  LDG.E R2, desc[UR6][R8.64] ;  /* 0x0000000608027981 */ /* 0x000168000c1e1900 */
.L_x_735:
[----:B0-----:R-:W0:Y:S01]  /*229a0*/  S2R R9, SR_CgaCtaId ;  /* 0x0000000000097919 */ /* 0x001e220000008800 */
[----:B------:R-:W-:-:S04]  /*229b0*/  MOV R8, 0x400 ;  /* 0x0000040000087802 */ /* 0x000fc80000000f00 */
[----:B0-----:R-:W-:Y:S02]  /*229c0*/  LEA R8, R9, R8, 0x18 ;  /* 0x0000000809087211 */ /* 0x001fe400078ec0ff */
[----:B------:R-:W-:-:S03]  /*229d0*/  SHF.L.U32 R9, R14, 0x1f, RZ ;  /* 0x0000001f0e097819 */ /* 0x000fc600000006ff */
[----:B------:R-:W-:-:S04]  /*229e0*/  IMAD R8, R7, 0x8, R8 ;  /* 0x0000000807087824 */ /* 0x000fc800078e0208 */
[----:B------:R-:W0:Y:S02]  /*229f0*/  SYNCS.PHASECHK.TRANS64.TRYWAIT P0, [R8+URZ+0x38840], R9 ;  /* 0x03884009080075a7 */ /* 0x000e24000800017f */
[----:B0-----:R-:W-:Y:S05]  /*22a00*/  @!P0 BRA `(.L_x_736) ;  /* 0x0000003800688947 */ /* 0x001fea0003800000 */
.L_x_835:
        /* <DEDUP_REMOVED lines=11> */
.L_x_737:
        /* <DEDUP_REMOVED lines=42> */
.L_x_836:
[----:B------:R-:W-:Y:S05]  /*22d60*/  @P1 BRA `(.L_x_739) ;  /* 0x0000000000301947 */ /* 0x000fea0003800000 */
[----:B------:R-:W2:Y:S01]  /*22d70*/  LDL R10, [R1] ;  /* 0x00000000010a7983 */ /* 0x000ea20000100800 */
[----:B------:R-:W-:Y:S01]  /*22d80*/  MOV R11, 0x400 ;  /* 0x00000400000b7802 */ /* 0x000fe20000000f00 */
[----:B------:R-:W1:Y:S01]  /*22d90*/  S2R R17, SR_TID.X ;  /* 0x0000000000117919 */ /* 0x000e620000002100 */
[----:B------:R-:W3:Y:S01]  /*22da0*/  S2R R15, SR_CgaCtaId ;  /* 0x00000000000f7919 */ /* 0x000ee20000008800 */
[----:B0-----:R-:W-:Y:S01]  /*22db0*/  IMAD.MOV.U32 R9, RZ, RZ, 0xa000 ;  /* 0x0000a000ff097424 */ /* 0x001fe200078e00ff */
[----:B-1----:R-:W-:-:S04]  /*22dc0*/  LOP3.LUT R17, R17, 0x1f, RZ, 0xc0, !PT ;  /* 0x0000001f11117812 */ /* 0x002fc800078ec0ff */
[----:B------:R-:W-:Y:S02]  /*22dd0*/  ISETP.NE.AND P0, PT, R17, RZ, PT ;  /* 0x000000ff1100720c */ /* 0x000fe40003f05270 */
[----:B---3--:R-:W-:-:S05]  /*22de0*/  LEA R11, R15, R11, 0x18 ;  /* 0x0000000b0f0b7211 */ /* 0x008fca00078ec0ff */
[----:B--2---:R-:W-:-:S04]  /*22df0*/  IMAD R8, R10, 0x8, R11 ;  /* 0x000000080a087824 */ /* 0x004fc800078e020b */
[----:B------:R1:W-:Y:S02]  /*22e00*/  SYNCS.ARRIVE.TRANS64 RZ, [R8+URZ+0x38850], R9 ;  /* 0x0388500908ff79a7 */ /* 0x0003e4000800003f */
[----:B------:R-:W-:Y:S05]  /*22e10*/  @!P0 BRA `(.L_x_739) ;  /* 0x0000000000048947 */ /* 0x000fea0003800000 */
[----:B------:R-:W-:Y:S01]  /*22e20*/  BPT.TRAP 0x1 ;  /* 0x000000040000795c */ /* 0x000fe20000300000 */
.L_x_739:
        /* <DEDUP_REMOVED lines=41> */
.L_x_734:
[----:B------:R-:W-:Y:S05]  /*230c0*/  BSYNC B2 ;  /* 0x0000000000027941 */ /* 0x000fea0003800000 */
.L_x_733:
[----:B------:R-:W2:Y:S04]  /*230d0*/  LDL.LU R2, [R1+0x24] ;  /* 0x0000240001027983 */ /* 0x000ea80000300800 */
[----:B------:R0:W-:Y:S04]  /*230e0*/  STL [R1], R7 ;  /* 0x0000000701007387 */ /* 0x0001e80000100800 */
[----:B------:R0:W-:Y:S02]  /*230f0*/  STL [R1+0x8], R14 ;  /* 0x0000080e01007387 */ /* 0x0001e40000100800 */
[----:B0-2---:R-:W-:-:S07]  /*23100*/  VIADD R6, R2, 0xfffffffd ;  /* 0xfffffffd02067836 */ /* 0x005fce0000000000 */
.L_x_732:
[----:B------:R-:W-:Y:S05]  /*23110*/  BSYNC B1 ;  /* 0x0000000000017941 */ /* 0x000fea0003800000 */
.L_x_731:
[----:B------:R-:W-:-:S04]  /*23120*/  IADD3 R2, -R13, RZ, RZ ;  /* 0x000000ff0d027210 */ /* 0x000fc80007ffe1ff */
[----:B------:R-:W-:-:S13]  /*23130*/  ISETP.NE.AND P0, PT, R3, R2, PT ;  /* 0x000000020300720c */ /* 0x000fda0003f05270 */
[----:B------:R-:W-:Y:S05]  /*23140*/  @!P0 BRA `(.L_x_730) ;  /* 0x0000001000788947 */ /* 0x000fea0003800000 */
[----:B------:R-:W-:-:S07]  /*23150*/  IMAD.MOV.U32 R10, RZ, RZ, R5 ;  /* 0x000000ffff0a7224 */ /* 0x000fce00078e0005 */
.L_x_754:
        /* <DEDUP_REMOVED lines=22> */
[----:B------:R-:W-:-:S04]  /*232c0*/  @P0 SHF.R.U32.HI R2, RZ, R3, R9 ;  /* 0x00000003ff020219 */ /* 0x000fc80000011609 */
[--C-:B------:R-:W-:Y:S01]  /*232d0*/  SHF.R.S32.HI R3, RZ, 0x1f, R2.reuse ;  /* 0x0000001fff037819 */ /* 0x100fe20000011402 */
[----:B------:R-:W-:-:S04]  /*232e0*/  IMAD.MOV R9, RZ, RZ, -R2 ;  /* 0x000000ffff097224 */ /* 0x000fc800078e0a02 */
[----:B------:R-:W-:Y:S02]  /*232f0*/  IMAD R9, R10, R9, R6 ;  /* 0x000000090a097224 */ /* 0x000fe400078e0206 */
[----:B------:R-:W-:Y:S02]  /*23300*/  IMAD R10, R12, UR6, RZ ;  /* 0x000000060c0a7c24 */ /* 0x000fe4000f8e02ff */
[----:B------:R-:W-:-:S04]  /*23310*/  IMAD.WIDE.U32 R2, R0, UR6, R2 ;  /* 0x0000000600027c25 */ /* 0x000fc8000f8e0002 */
[----:B------:R-:W-:-:S04]  /*23320*/  IMAD R10, R0, UR7, R10 ;  /* 0x00000007000a7c24 */ /* 0x000fc8000f8e020a */
[----:B------:R-:W-:Y:S01]  /*23330*/  IMAD.IADD R3, R10, 0x1, R3 ;  /* 0x000000010a037824 */ /* 0x000fe200078e0203 */
[----:B------:R-:W-:-:S04]  /*23340*/  LEA R10, P0, R2, UR4, 0x2 ;  /* 0x00000004020a7c11 */ /* 0x000fc8000f8010ff */
[----:B------:R-:W-:-:S05]  /*23350*/  LEA.HI.X R11, R2, UR5, R3, 0x2, P0 ;  /* 0x00000005020b7c11 */ /* 0x000fca00080f1403 */
[----:B------:R0:W5:Y:S04]  /*23360*/  LDG.E R10, desc[UR8][R10.64] ;  /* 0x000000080a0a7981 */ /* 0x000168000c1e1900 */
.L_x_742:
[----:B------:R-:W1:Y:S01]  /*23370*/  S2R R3, SR_CgaCtaId ;  /* 0x0000000000037919 */ /* 0x000e620000008800 */
[----:B------:R-:W-:-:S04]  /*23380*/  MOV R2, 0x400 ;  /* 0x0000040000027802 */ /* 0x000fc80000000f00 */
[----:B-1----:R-:W-:Y:S02]  /*23390*/  LEA R2, R3, R2, 0x18 ;  /* 0x0000000203027211 */ /* 0x002fe400078ec0ff */
[----:B------:R-:W-:-:S03]  /*233a0*/  SHF.L.U32 R3, R8, 0x1f, RZ ;  /* 0x0000001f08037819 */ /* 0x000fc600000006ff */
[----:B------:R-:W-:-:S04]  /*233b0*/  IMAD R2, R7, 0x8, R2 ;  /* 0x0000000807027824 */ /* 0x000fc800078e0202 */
[----:B------:R-:W1:Y:S02]  /*233c0*/  SYNCS.PHASECHK.TRANS64.TRYWAIT P0, [R2+URZ+0x38840], R3 ;  /* 0x03884003020075a7 */ /* 0x000e64000800017f */
[----:B-1----:R-:W-:Y:S05]  /*233d0*/  @!P0 BRA `(.L_x_743) ;  /* 0x00000030001c8947 */ /* 0x002fea0003800000 */
.L_x_837:
        /* <DEDUP_REMOVED lines=11> */
.L_x_744:
[----:B------:R-:W2:Y:S04]  /*23490*/  LDL R15, [R1+0x4] ;  /* 0x00000400010f7983 */ /* 0x000ea80000100800 */
[----:B------:R-:W3:Y:S01]  /*234a0*/  LDL.LU R14, [R1+0x8] ;  /* 0x00000800010e7983 */ /* 0x000ee20000300800 */
[----:B-1----:R-:W-:-:S03]  /*234b0*/  MOV R3, 0x400 ;  /* 0x0000040000037802 */ /* 0x002fc60000000f00 */
        /* <DEDUP_REMOVED lines=39> */
.L_x_838:
        /* <DEDUP_REMOVED lines=8> */
.L_x_746:
        /* <DEDUP_REMOVED lines=40> */
.L_x_741:
[----:B------:R-:W-:Y:S05]  /*23a30*/  BSYNC B1 ;  /* 0x0000000000017941 */ /* 0x000fea0003800000 */
.L_x_740:
        /* <DEDUP_REMOVED lines=10> */
[----:B------:R-:W-:Y:S01]  /*23ae0*/  VIADD R9, R6, 0xffffffff ;  /* 0xffffffff06097836 */ /* 0x000fe20000000000 */
        /* <DEDUP_REMOVED lines=16> */
[----:B------:R-:W-:-:S05]  /*23bf0*/  IMAD.WIDE.U32 R2, R0, UR6, R2 ;  /* 0x0000000600027c25 */ /* 0x000fca000f8e0002 */
[----:B------:R-:W-:Y:S02]  /*23c00*/  IADD3 R3, R10, R3, RZ ;  /* 0x000000030a037210 */ /* 0x000fe40007ffe0ff */
[----:B------:R-:W-:-:S04]  /*23c10*/  LEA R10, P0, R2, UR4, 0x2 ;  /* 0x00000004020a7c11 */ /* 0x000fc8000f8010ff */
[----:B------:R-:W-:-:S05]  /*23c20*/  LEA.HI.X R11, R2, UR5, R3, 0x2, P0 ;  /* 0x00000005020b7c11 */ /* 0x000fca00080f1403 */
[----:B------:R1:W5:Y:S04]  /*23c30*/  LDG.E R10, desc[UR8][R10.64] ;  /* 0x000000080a0a7981 */ /* 0x000368000c1e1900 */
.L_x_749:
[----:B------:R-:W2:Y:S01]  /*23c40*/  S2R R3, SR_CgaCtaId ;  /* 0x0000000000037919 */ /* 0x000ea20000008800 */
[----:B------:R-:W-:-:S04]  /*23c50*/  MOV R2, 0x400 ;  /* 0x0000040000027802 */ /* 0x000fc80000000f00 */
[----:B--2---:R-:W-:Y:S02]  /*23c60*/  LEA R2, R3, R2, 0x18 ;  /* 0x0000000203027211 */ /* 0x004fe400078ec0ff */
[----:B------:R-:W-:-:S03]  /*23c70*/  SHF.L.U32 R3, R13, 0x1f, RZ ;  /* 0x0000001f0d037819 */ /* 0x000fc600000006ff */
[----:B------:R-:W-:-:S04]  /*23c80*/  IMAD R2, R14, 0x8, R2 ;  /* 0x000000080e027824 */ /* 0x000fc800078e0202 */
[----:B------:R-:W2:Y:S02]  /*23c90*/  SYNCS.PHASECHK.TRANS64.TRYWAIT P0, [R2+URZ+0x38840], R3 ;  /* 0x03884003020075a7 */ /* 0x000ea4000800017f */
[----:B--2---:R-:W-:Y:S05]  /*23ca0*/  @!P0 BRA `(.L_x_750) ;  /* 0x0000002800108947 */ /* 0x004fea0003800000 */
.L_x_839:
        /* <DEDUP_REMOVED lines=11> */
.L_x_751:
        /* <DEDUP_REMOVED lines=42> */
.L_x_840:
        /* <DEDUP_REMOVED lines=8> */
.L_x_753:
        /* <DEDUP_REMOVED lines=21> */
[----:B------:R-:W-:Y:S01]  /*241d0*/  IMAD.MOV.U32 R5, RZ, RZ, R10 ;  /* 0x000000ffff057224 */ /* 0x000fe200078e000a */
[----:B--2---:R-:W-:Y:S02]  /*241e0*/  R2UR UR11, R13 ;  /* 0x000000000d0b72ca */ /* 0x004fe400000e0000 */
        /* <DEDUP_REMOVED lines=16> */
.L_x_748:
[----:B------:R-:W-:Y:S05]  /*242f0*/  BSYNC B1 ;  /* 0x0000000000017941 */ /* 0x000fea0003800000 */
.L_x_747:
[C---:B------:R-:W-:Y:S01]  /*24300*/  ISETP.GT.AND P0, PT, R6.reuse, 0x1, PT ;  /* 0x000000010600780c */ /* 0x040fe20003f04270 */
[----:B------:R-:W-:-:S12]  /*24310*/  VIADD R6, R6, 0xfffffffe ;  /* 0xfffffffe06067836 */ /* 0x000fd80000000000 */
[----:B------:R-:W-:Y:S05]  /*24320*/  @P0 BRA `(.L_x_754) ;  /* 0xffffffec008c0947 */ /* 0x000fea000383ffff */
.L_x_730:
[----:B------:R-:W-:Y:S05]  /*24330*/  BSYNC B0 ;  /* 0x0000000000007941 */ /* 0x000fea0003800000 */
.L_x_729:
[----:B------:R-:W1:Y:S01]  /*24340*/  S2R R2, SR_TID.X ;  /* 0x0000000000027919 */ /* 0x000e620000002100 */
[----:B------:R-:W-:Y:S01]  /*24350*/  BSSY B0, `(.L_x_755) ;  /* 0x0000011000007945 */ /* 0x000fe20003800000 */
[----:B-1----:R-:W-:-:S04]  /*24360*/  LOP3.LUT R2, R2, 0x1f, RZ, 0xc0, !PT ;  /* 0x0000001f02027812 */ /* 0x002fc800078ec0ff */
[----:B------:R-:W-:-:S13]  /*24370*/  ISETP.NE.AND P0, PT, R2, RZ, PT ;  /* 0x000000ff0200720c */ /* 0x000fda0003f05270 */
[----:B------:R-:W-:Y:S05]  /*24380*/  @P0 BRA `(.L_x_756) ;  /* 0x0000000000340947 */ /* 0x000fea0003800000 */
[----:B------:R-:W1:Y:S01]  /*24390*/  S2R R3, SR_LANEID ;  /* 0x0000000000037919 */ /* 0x000e620000000000 */
[----:B------:R-:W-:Y:S01]  /*243a0*/  VOTEU.ANY UR4, UPT, PT ;  /* 0x0000000000047886 */ /* 0x000fe200038e0100 */
[----:B------:R-:W-:Y:S01]  /*243b0*/  ULDC.64 UR6, c[0x0][0x208] ;  /* 0x0000820000067ab9 */ /* 0x000fe20000000a00 */
[----:B------:R-:W1:Y:S08]  /*243c0*/  FLO.U32 R0, UR4 ;  /* 0x0000000400007d00 */ /* 0x000e7000080e0000 */
[----:B------:R-:W2:Y:S01]  /*243d0*/  POPC R7, UR4 ;  /* 0x0000000400077d09 */ /* 0x000ea20008000000 */
[----:B-1----:R-:W-:-:S02]  /*243e0*/  ISETP.EQ.U32.AND P0, PT, R0, R3, PT ;  /* 0x000000030000720c */ /* 0x002fc40003f02070 */
[----:B------:R-:W2:Y:S11]  /*243f0*/  LDC.64 R2, c[0x0][0xc38] ;  /* 0x00030e00ff027b82 */ /* 0x000eb60000000a00 */
[----:B--2---:R-:W2:Y:S01]  /*24400*/  @P0 ATOMG.E.ADD.STRONG.GPU PT, R3, desc[UR6][R2.64], R7 ;  /* 0x00000007020309a8 */ /* 0x004ea200081ee1c6 */
[----:B------:R-:W1:Y:S02]  /*24410*/  S2R R6, SR_LTMASK ;  /* 0x0000000000067919 */ /* 0x000e640000003900 */
[----:B-1----:R-:W-:-:S04]  /*24420*/  LOP3.LUT R6, R6, UR4, RZ, 0xc0, !PT ;  /* 0x0000000406067c12 */ /* 0x002fc8000f8ec0ff */
[----:B------:R-:W1:Y:S01]  /*24430*/  POPC R9, R6 ;  /* 0x0000000600097309 */ /* 0x000e620000000000 */
[----:B--2---:R-:W1:Y:S02]  /*24440*/  SHFL.IDX PT, R0, R3, R0, 0x1f ;  /* 0x00001f0003007589 */ /* 0x004e6400000e0000 */
[----:B-1----:R-:W-:-:S07]  /*24450*/  IADD3 R16, R0, UR36, R9 ;  /* 0x0000002400107c10 */ /* 0x002fce000fffe009 */
.L_x_756:
[----:B------:R-:W-:Y:S05]  /*24460*/  BSYNC B0 ;  /* 0x0000000000007941 */ /* 0x000fea0003800000 */
.L_x_755:
        /* <DEDUP_REMOVED lines=11> */
.L_x_841:
        /* <DEDUP_REMOVED lines=11> */
.L_x_760:
        /* <DEDUP_REMOVED lines=38> */
.L_x_758:
[----:B------:R-:W-:Y:S05]  /*24830*/  BSYNC B0 ;  /* 0x0000000000007941 */ /* 0x000fea0003800000 */
.L_x_757:
        /* <DEDUP_REMOVED lines=9> */
.L_x_713:
[----:B------:R-:W-:Y:S05]  /*248d0*/  BSYNC B6 ;  /* 0x0000000000067941 */ /* 0x000fea0003800000 */
.L_x_711:
[----:B------:R-:W-:-:S03]  /*248e0*/  UMOV UR4, 0xffffffff ;  /* 0xffffffff00047882 */ /* 0x000fc60000000000 */
[----:B------:R-:W-:Y:S05]  /*248f0*/  BRA.DIV UR4, `(.L_x_761) ;  /* 0x0000001e04387947 */ /* 0x000fea000b800000 */
[----:B------:R2:W3:Y:S04]  /*24900*/  SHFL.IDX PT, R4, R16, RZ, 0x1f ;  /* 0x00001fff10047589 */ /* 0x0004e800000e0000 */
[----:B------:R2:W4:Y:S02]  /*24910*/  SHFL.IDX PT, R6, R16, 0x1, 0x1f ;  /* 0x00201f0010067f89 */ /* 0x00052400000e0000 */
.L_x_845:
[----:B0-----:R-:W0:Y:S01]  /*24920*/  S2R R8, SR_TID.X ;  /* 0x0000000000087919 */ /* 0x001e220000002100 */
[----:B------:R-:W-:Y:S01]  /*24930*/  ULDC UR4, c[0x0][0xc14] ;  /* 0x0003050000047ab9 */ /* 0x000fe20000000800 */
[----:B------:R-:W-:Y:S01]  /*24940*/  BSSY B0, `(.L_x_762) ;  /* 0x000000c000007945 */ /* 0x000fe20003800000 */
[----:B-1----:R-:W-:Y:S02]  /*24950*/  IMAD.U32 R0, RZ, RZ, UR4 ;  /* 0x00000004ff007e24 */ /* 0x002fe4000f8e00ff */
        /* <DEDUP_REMOVED lines=8> */
[----:B0-----:R-:W-:-:S05]  /*249e0*/  IMAD.WIDE R2, R5, 0x4, R2 ;  /* 0x0000000405027825 */ /* 0x001fca00078e0202 */
[----:B------:R0:W5:Y:S02]  /*249f0*/  LDG.E R17, desc[UR4][R2.64] ;  /* 0x0000000402117981 */ /* 0x000164000c1e1900 */
.L_x_763:
[----:B------:R-:W-:Y:S05]  /*24a00*/  BSYNC B0 ;  /* 0x0000000000007941 */ /* 0x000fea0003800000 */
.L_x_762:
        /* <DEDUP_REMOVED lines=8> */
[----:B------:R-:W1:Y:S02]  /*24a90*/  SHFL.UP PT, R14, R13, 0x2, RZ ;  /* 0x044000000d0e7989 */ /* 0x000e6400000e00ff */
[----:B-1----:R-:W-:Y:S02]  /*24aa0*/  SEL R14, R14, RZ, P1 ;  /* 0x000000ff0e0e7207 */ /* 0x002fe40000800000 */
[----:B------:R-:W-:-:S03]  /*24ab0*/  ISETP.GE.U32.AND P1, PT, R8, 0x8, PT ;  /* 0x000000080800780c */ /* 0x000fc60003f26070 */
[----:B0-----:R-:W-:-:S05]  /*24ac0*/  IMAD.IADD R3, R13, 0x1, R14 ;  /* 0x000000010d037824 */ /* 0x001fca00078e020e */
[----:B------:R-:W0:Y:S02]  /*24ad0*/  SHFL.UP PT, R14, R3, 0x4, RZ ;  /* 0x04800000030e7989 */ /* 0x000e2400000e00ff */
[----:B0-----:R-:W-:Y:S02]  /*24ae0*/  SEL R14, R14, RZ, P0 ;  /* 0x000000ff0e0e7207 */ /* 0x001fe40000000000 */
[----:B------:R-:W-:Y:S02]  /*24af0*/  ISETP.GE.U32.AND P0, PT, R8, 0x10, PT ;  /* 0x000000100800780c */ /* 0x000fe40003f06070 */
[----:B------:R-:W-:-:S05]  /*24b00*/  IADD3 R5, R3, R14, RZ ;  /* 0x0000000e03057210 */ /* 0x000fca0007ffe0ff */
[----:B------:R-:W0:Y:S02]  /*24b10*/  SHFL.UP PT, R14, R5, 0x8, RZ ;  /* 0x05000000050e7989 */ /* 0x000e2400000e00ff */
[----:B0-----:R-:W-:-:S05]  /*24b20*/  SEL R14, R14, RZ, P1 ;  /* 0x000000ff0e0e7207 */ /* 0x001fca0000800000 */
[----:B------:R-:W-:-:S05]  /*24b30*/  IMAD.IADD R7, R5, 0x1, R14 ;  /* 0x0000000105077824 */ /* 0x000fca00078e020e */
[----:B------:R-:W0:Y:S02]  /*24b40*/  SHFL.UP PT, R14, R7, 0x10, RZ ;  /* 0x06000000070e7989 */ /* 0x000e2400000e00ff */
[----:B0-----:R-:W-:-:S05]  /*24b50*/  SEL R2, R14, RZ, P0 ;  /* 0x000000ff0e027207 */ /* 0x001fca0000000000 */
[----:B------:R-:W-:-:S05]  /*24b60*/  IMAD.IADD R2, R7, 0x1, R2 ;  /* 0x0000000107027824 */ /* 0x000fca00078e0202 */
[----:B------:R0:W1:Y:S02]  /*24b70*/  SHFL.IDX PT, R14, R2, 0x1f, 0x1f ;  /* 0x03e01f00020e7f89 */ /* 0x00006400000e0000 */
.L_x_853:
[----:B------:R-:W-:Y:S02]  /*24b80*/  ULDC UR4, c[0x0][0xc10] ;  /* 0x0003040000047ab9 */ /* 0x000fe40000000800 */
[----:B--2---:R-:W-:-:S04]  /*24b90*/  IMAD.U32 R16, RZ, RZ, UR4 ;  /* 0x00000004ff107e24 */ /* 0x004fc8000f8e00ff */
[----:B-1----:R-:W-:-:S04]  /*24ba0*/  IMAD R3, R14, R16, RZ ;  /* 0x000000100e037224 */ /* 0x002fc800078e02ff */
[----:B----4-:R-:W-:-:S05]  /*24bb0*/  IMAD.IADD R6, R6, 0x1, R3 ;  /* 0x0000000106067824 */ /* 0x010fca00078e0203 */
[----:B---3--:R-:W-:-:S13]  /*24bc0*/  ISETP.GT.AND P0, PT, R6, R4, PT ;  /* 0x000000040600720c */ /* 0x008fda0003f04270 */
[----:B------:R-:W-:Y:S05]  /*24bd0*/  @P0 BRA `(.L_x_765) ;  /* 0x0000000000b80947 */ /* 0x000fea0003800000 */
[----:B------:R-:W1:Y:S02]  /*24be0*/  LDC R0, c[0x0][0xc14] ;  /* 0x00030500ff007b82 */ /* 0x000e640000000800 */
.L_x_770:
[----:B------:R-:W-:-:S05]  /*24bf0*/  VIADD R19, R19, 0x1f ;  /* 0x0000001f13137836 */ /* 0x000fca0000000000 */
[----:B-1----:R-:W-:-:S13]  /*24c00*/  ISETP.GE.AND P0, PT, R19, R0, PT ;  /* 0x000000001300720c */ /* 0x002fda0003f06270 */
[----:B------:R-:W-:Y:S05]  /*24c10*/  @P0 BRA `(.L_x_766) ;  /* 0x0000000400600947 */ /* 0x000fea0003800000 */
[----:B------:R-:W1:Y:S01]  /*24c20*/  S2R R8, SR_TID.X ;  /* 0x0000000000087919 */ /* 0x000e620000002100 */
[----:B------:R-:W-:Y:S01]  /*24c30*/  BSSY B0, `(.L_x_767) ;  /* 0x000000b000007945 */ /* 0x000fe20003800000 */
[----:B------:R-:W-:Y:S01]  /*24c40*/  IMAD.MOV.U32 R17, RZ, RZ, RZ ;  /* 0x000000ffff117224 */ /* 0x000fe200078e00ff */
[----:B-1----:R-:W-:-:S04]  /*24c50*/  LOP3.LUT R8, R8, 0x1f, RZ, 0xc0, !PT ;  /* 0x0000001f08087812 */ /* 0x002fc800078ec0ff */
[C---:B------:R-:W-:Y:S01]  /*24c60*/  ISETP.NE.AND P1, PT, R8.reuse, 0x1f, PT ;  /* 0x0000001f0800780c */ /* 0x040fe20003f25270 */
[----:B------:R-:W-:-:S05]  /*24c70*/  IMAD.IADD R5, R8, 0x1, R19 ;  /* 0x0000000108057824 */ /* 0x000fca00078e0213 */
[----:B------:R-:W-:-:S13]  /*24c80*/  ISETP.GE.OR P0, PT, R5, R0, !P1 ;  /* 0x000000000500720c */ /* 0x000fda0004f06670 */
[----:B------:R-:W-:Y:S05]  /*24c90*/  @P0 BRA `(.L_x_768) ;  /* 0x0000000000100947 */ /* 0x000fea0003800000 */
[----:B0-----:R-:W0:Y:S01]  /*24ca0*/  LDC.64 R2, c[0x0][0xc58] ;  /* 0x00031600ff027b82 */ /* 0x001e220000000a00 */
[----:B------:R-:W-:Y:S01]  /*24cb0*/  ULDC.64 UR4, c[0x0][0x208] ;  /* 0x0000820000047ab9 */ /* 0x000fe20000000a00 */
[----:B0-----:R-:W-:-:S05]  /*24cc0*/  IMAD.WIDE R2, R5, 0x4, R2 ;  /* 0x0000000405027825 */ /* 0x001fca00078e0202 */
[----:B------:R1:W5:Y:S02]  /*24cd0*/  LDG.E R17, desc[UR4][R2.64] ;  /* 0x0000000402117981 */ /* 0x000364000c1e1900 */
.L_x_768:
[----:B------:R-:W-:Y:S05]  /*24ce0*/  BSYNC B0 ;  /* 0x0000000000007941 */ /* 0x000fea0003800000 */
.L_x_767:
[----:B------:R-:W-:-:S03]  /*24cf0*/  UMOV UR4, 0xffffffff ;  /* 0xffffffff00047882 */ /* 0x000fc60000000000 */
[----:B------:R-:W-:Y:S05]  /*24d00*/  BRA.DIV UR4, `(.L_x_769) ;  /* 0x0000001e04507947 */ /* 0x000fea000b800000 */
[----:B-----5:R-:W2:Y:S01]  /*24d10*/  SHFL.UP PT, R14, R17, 0x1, RZ ;  /* 0x04200000110e7989 */ /* 0x020ea200000e00ff */
[C---:B------:R-:W-:Y:S02]  /*24d20*/  ISETP.NE.AND P0, PT, R8.reuse, RZ, PT ;  /* 0x000000ff0800720c */ /* 0x040fe40003f05270 */
[----:B------:R-:W-:Y:S02]  /*24d30*/  ISETP.GE.U32.AND P1, PT, R8, 0x2, PT ;  /* 0x000000020800780c */ /* 0x000fe40003f26070 */
[----:B--2---:R-:W-:Y:S02]  /*24d40*/  SEL R14, R14, RZ, P0 ;  /* 0x000000ff0e0e7207 */ /* 0x004fe40000000000 */
[----:B------:R-:W-:-:S03]  /*24d50*/  ISETP.GE.U32.AND P0, PT, R8, 0x4, PT ;  /* 0x000000040800780c */ /* 0x000fc60003f06070 */
[----:B------:R-:W-:-:S05]  /*24d60*/  IMAD.IADD R13, R17, 0x1, R14 ;  /* 0x00000001110d7824 */ /* 0x000fca00078e020e */
[----:B------:R-:W2:Y:S02]  /*24d70*/  SHFL.UP PT, R14, R13, 0x2, RZ ;  /* 0x044000000d0e7989 */ /* 0x000ea400000e00ff */
[----:B--2---:R-:W-:Y:S02]  /*24d80*/  SEL R14, R14, RZ, P1 ;  /* 0x000000ff0e0e7207 */ /* 0x004fe40000800000 */
[----:B------:R-:W-:-:S03]  /*24d90*/  ISETP.GE.U32.AND P1, PT, R8, 0x8, PT ;  /* 0x000000080800780c */ /* 0x000fc60003f26070 */
[----:B-1----:R-:W-:-:S05]  /*24da0*/  IMAD.IADD R3, R13, 0x1, R14 ;  /* 0x000000010d037824 */ /* 0x002fca00078e020e */
[----:B------:R-:W1:Y:S02]  /*24db0*/  SHFL.UP PT, R14, R3, 0x4, RZ ;  /* 0x04800000030e7989 */ /* 0x000e6400000e00ff */
[----:B-1----:R-:W-:Y:S02]  /*24dc0*/  SEL R14, R14, RZ, P0 ;  /* 0x000000ff0e0e7207 */ /* 0x002fe40000000000 */
[----:B------:R-:W-:-:S03]  /*24dd0*/  ISETP.GE.U32.AND P0, PT, R8, 0x10, PT ;  /* 0x000000100800780c */ /* 0x000fc60003f06070 */
[----:B------:R-:W-:-:S05]  /*24de0*/  IMAD.IADD R5, R3, 0x1, R14 ;  /* 0x0000000103057824 */ /* 0x000fca00078e020e */
[----:B------:R-:W1:Y:S02]  /*24df0*/  SHFL.UP PT, R14, R5, 0x8, RZ ;  /* 0x05000000050e7989 */ /* 0x000e6400000e00ff */
[----:B-1----:R-:W-:-:S05]  /*24e00*/  SEL R14, R14, RZ, P1 ;  /* 0x000000ff0e0e7207 */ /* 0x002fca0000800000 */
[----:B------:R-:W-:-:S05]  /*24e10*/  IMAD.IADD R7, R5, 0x1, R14 ;  /* 0x0000000105077824 */ /* 0x000fca00078e020e */
[----:B------:R-:W0:Y:S02]  /*24e20*/  SHFL.UP PT, R14, R7, 0x10, RZ ;  /* 0x06000000070e7989 */ /* 0x000e2400000e00ff */
[----:B0-----:R-:W-:-:S05]  /*24e30*/  SEL R2, R14, RZ, P0 ;  /* 0x000000ff0e027207 */ /* 0x001fca0000000000 */
[----:B------:R-:W-:-:S05]  /*24e40*/  IMAD.IADD R2, R7, 0x1, R2 ;  /* 0x0000000107027824 */ /* 0x000fca00078e0202 */
[----:B------:R0:W1:Y:S02]  /*24e50*/  SHFL.IDX PT, R14, R2, 0x1f, 0x1f ;  /* 0x03e01f00020e7f89 */ /* 0x00006400000e0000 */
.L_x_861:
[----:B------:R-:W-:Y:S02]  /*24e60*/  ULDC UR4, c[0x0][0xc10] ;  /* 0x0003040000047ab9 */ /* 0x000fe40000000800 */
[----:B------:R-:W-:-:S04]  /*24e70*/  IMAD.U32 R16, RZ, RZ, UR4 ;  /* 0x00000004ff107e24 */ /* 0x000fc8000f8e00ff */
[----:B-1----:R-:W-:-:S04]  /*24e80*/  IMAD R3, R14, R16, RZ ;  /* 0x000000100e037224 */ /* 0x002fc800078e02ff */
[----:B------:R-:W-:-:S05]  /*24e90*/  IMAD.IADD R6, R3, 0x1, R6 ;  /* 0x0000000103067824 */ /* 0x000fca00078e0206 */
[----:B------:R-:W-:-:S13]  /*24ea0*/  ISETP.GT.AND P0, PT, R6, R4, PT ;  /* 0x000000040600720c */ /* 0x000fda0003f04270 */
[----:B------:R-:W-:Y:S05]  /*24eb0*/  @!P0 BRA `(.L_x_770) ;  /* 0xfffffffc004c8947 */ /* 0x000fea000383ffff */
.L_x_765:
        /* <DEDUP_REMOVED lines=8> */
.L_x_865:
[----:B------:R-:W-:Y:S01]  /*24f40*/  ISETP.NE.AND P0, PT, R3, RZ, PT ;  /* 0x000000ff0300720c */ /* 0x000fe20003f05270 */
[----:B------:R-:W-:-:S12]  /*24f50*/  IMAD.MOV.U32 R14, RZ, RZ, RZ ;  /* 0x000000ffff0e7224 */ /* 0x000fd800078e00ff */
[----:B------:R-:W-:Y:S05]  /*24f60*/  @!P0 BRA `(.L_x_772) ;  /* 0x0000000000108947 */ /* 0x000fea0003800000 */
[----:B------:R-:W-:Y:S01]  /*24f70*/  UMOV UR4, 0xffffffff ;  /* 0xffffffff00047882 */ /* 0x000fe20000000000 */
[----:B------:R-:W-:Y:S02]  /*24f80*/  IADD3 R12, R5, -0x1, RZ ;  /* 0xffffffff050c7810 */ /* 0x000fe40007ffe0ff */
[----:B------:R-:W-:Y:S05]  /*24f90*/  BRA.DIV UR4, `(.L_x_773) ;  /* 0x0000001e04c47947 */ /* 0x000fea000b800000 */
[----:B------:R3:W4:Y:S02]  /*24fa0*/  SHFL.IDX PT, R14, R2, R12, 0x1f ;  /* 0x00001f0c020e7589 */ /* 0x00072400000e0000 */
.L_x_772:
[----:B----4-:R-:W-:Y:S01]  /*24fb0*/  IMAD R16, R14, R16, R6 ;  /* 0x000000100e107224 */ /* 0x010fe200078e0206 */
[----:B--2---:R-:W-:Y:S01]  /*24fc0*/  IABS R6, R17 ;  /* 0x0000001100067213 */ /* 0x004fe20000000000 */
[----:B0--3--:R-:W-:Y:S02]  /*24fd0*/  IMAD.MOV.U32 R2, RZ, RZ, RZ ;  /* 0x000000ffff027224 */ /* 0x009fe400078e00ff */
[----:B------:R-:W-:Y:S01]  /*24fe0*/  IMAD.IADD R19, R5, 0x1, R19 ;  /* 0x0000000105137824 */ /* 0x000fe200078e0213 */
[----:B------:R-:W0:Y:S08]  /*24ff0*/  I2F.RP R7, R6 ;  /* 0x0000000600077306 */ /* 0x000e300000209400 */
[----:B0-----:R-:W0:Y:S02]  /*25000*/  MUFU.RCP R7, R7 ;  /* 0x0000000700077308 */ /* 0x001e240000001000 */
[----:B0-----:R-:W-:-:S06]  /*25010*/  VIADD R8, R7, 0xffffffe ;  /* 0x0ffffffe07087836 */ /* 0x001fcc0000000000 */
[----:B------:R-:W0:Y:S02]  /*25020*/  F2I.FTZ.U32.TRUNC.NTZ R3, R8 ;  /* 0x0000000800037305 */ /* 0x000e24000021f000 */
[----:B0-----:R-:W-:-:S04]  /*25030*/  IMAD.MOV R9, RZ, RZ, -R3 ;  /* 0x000000ffff097224 */ /* 0x001fc800078e0a03 */
[----:B------:R-:W-:-:S04]  /*25040*/  IMAD R9, R9, R6, RZ ;  /* 0x0000000609097224 */ /* 0x000fc800078e02ff */
[----:B------:R-:W-:Y:S01]  /*25050*/  IMAD.HI.U32 R3, R3, R9, R2 ;  /* 0x0000000903037227 */ /* 0x000fe200078e0002 */
[----:B------:R-:W-:-:S03]  /*25060*/  IABS R9, R17 ;  /* 0x0000001100097213 */ /* 0x000fc60000000000 */
[----:B------:R-:W-:Y:S02]  /*25070*/  IMAD.IADD R2, R4, 0x1, -R16 ;  /* 0x0000000104027824 */ /* 0x000fe400078e0a10 */
[----:B------:R-:W-:-:S03]  /*25080*/  IMAD.MOV R7, RZ, RZ, -R9 ;  /* 0x000000ffff077224 */ /* 0x000fc600078e0a09 */
[----:B------:R-:W-:-:S05]  /*25090*/  IABS R4, R2 ;  /* 0x0000000200047213 */ /* 0x000fca0000000000 */
[----:B------:R-:W-:-:S04]  /*250a0*/  IMAD.HI.U32 R3, R3, R4, RZ ;  /* 0x0000000403037227 */ /* 0x000fc800078e00ff */
[----:B------:R-:W-:Y:S01]  /*250b0*/  IMAD R7, R3, R7, R4 ;  /* 0x0000000703077224 */ /* 0x000fe200078e0204 */
[----:B------:R-:W-:-:S04]  /*250c0*/  LOP3.LUT R4, R2, R17, RZ, 0x3c, !PT ;  /* 0x0000001102047212 */ /* 0x000fc800078e3cff */
[----:B------:R-:W-:-:S13]  /*250d0*/  ISETP.GT.U32.AND P0, PT, R6, R7, PT ;  /* 0x000000070600720c */ /* 0x000fda0003f04070 */
[----:B------:R-:W-:Y:S02]  /*250e0*/  @!P0 IMAD.IADD R7, R7, 0x1, -R6 ;  /* 0x0000000107078824 */ /* 0x000fe400078e0a06 */
[----:B------:R-:W-:-:S03]  /*250f0*/  @!P0 VIADD R3, R3, 0x1 ;  /* 0x0000000103038836 */ /* 0x000fc60000000000 */
[----:B------:R-:W-:-:S13]  /*25100*/  ISETP.GE.U32.AND P0, PT, R7, R6, PT ;  /* 0x000000060700720c */ /* 0x000fda0003f06070 */
        /* <DEDUP_REMOVED lines=9> */
.L_x_766:
[----:B------:R-:W-:Y:S01]  /*251a0*/  UMOV UR4, URZ ;  /* 0x0000003f00047c82 */ /* 0x000fe20008000000 */
[----:B------:R-:W-:Y:S01]  /*251b0*/  UMOV UR5, URZ ;  /* 0x0000003f00057c82 */ /* 0x000fe20008000000 */
[----:B------:R-:W-:Y:S01]  /*251c0*/  ULDC UR6, c[0x0][0xc14] ;  /* 0x0003050000067ab9 */ /* 0x000fe20000000800 */
[----:B------:R-:W-:Y:S02]  /*251d0*/  IMAD.MOV.U32 R16, RZ, RZ, R4 ;  /* 0x000000ffff107224 */ /* 0x000fe400078e0004 */
[----:B------:R-:W-:Y:S02]  /*251e0*/  IMAD.U32 R17, RZ, RZ, UR4 ;  /* 0x00000004ff117e24 */ /* 0x000fe4000f8e00ff */
[----:B------:R-:W-:Y:S02]  /*251f0*/  IMAD.U32 R18, RZ, RZ, UR5 ;  /* 0x00000005ff127e24 */ /* 0x000fe4000f8e00ff */
[----:B------:R-:W-:-:S07]  /*25200*/  IMAD.U32 R19, RZ, RZ, UR6 ;  /* 0x00000006ff137e24 */ /* 0x000fce000f8e00ff */
.L_x_774:
        /* <DEDUP_REMOVED lines=12> */
.L_x_690:
[----:B0-----:R-:W3:Y:S01]  /*252d0*/  LDL.LU R0, [R1+0x30] ;  /* 0x0000300001007983 */ /* 0x001ee20000300800 */
[----:B------:R-:W-:Y:S01]  /*252e0*/  BSSY B0, `(.L_x_776) ;  /* 0x000000b000007945 */ /* 0x000fe20003800000 */
[----:B-1----:R-:W0:Y:S01]  /*252f0*/  S2R R5, SR_CgaCtaId ;  /* 0x0000000000057919 */ /* 0x002e220000008800 */
[----:B---3--:R-:W-:-:S04]  /*25300*/  IADD3 R0, R0, 0x1, RZ ;  /* 0x0000000100007810 */ /* 0x008fc80007ffe0ff */
[----:B--2---:R-:W-:-:S04]  /*25310*/  LEA.HI R2, R0, R0, RZ, 0x1 ;  /* 0x0000000000027211 */ /* 0x004fc800078f08ff */
[----:B------:R-:W-:-:S05]  /*25320*/  LOP3.LUT R3, R2, 0xfffffffe, RZ, 0xc0, !PT ;  /* 0xfffffffe02037812 */ /* 0x000fca00078ec0ff */
[----:B------:R-:W-:Y:S01]  /*25330*/  IMAD.IADD R3, R0, 0x1, -R3 ;  /* 0x0000000100037824 */ /* 0x000fe200078e0a03 */
[----:B------:R-:W-:-:S04]  /*25340*/  MOV R0, 0x400 ;  /* 0x0000040000007802 */ /* 0x000fc80000000f00 */
[----:B0-----:R-:W-:Y:S02]  /*25350*/  LEA R0, R5, R0, 0x18 ;  /* 0x0000000005007211 */ /* 0x001fe400078ec0ff */
[----:B------:R-:W-:-:S04]  /*25360*/  SHF.L.U32 R3, R3, 0x1f, RZ ;  /* 0x0000001f03037819 */ /* 0x000fc800000006ff */
[----:B------:R-:W0:Y:S02]  /*25370*/  SYNCS.PHASECHK.TRANS64.TRYWAIT P0, [R0+URZ+0x38820], R3 ;  /* 0x03882003000075a7 */ /* 0x000e24000800017f */
[----:B0-----:R-:W-:Y:S05]  /*25380*/  @!P0 BRA `(.L_x_777) ;  /* 0x0000001800ec8947 */ /* 0x001fea0003800000 */
.L_x_868:
[----:B------:R-:W-:Y:S05]  /*25390*/  BSYNC B0 ;  /* 0x0000000000007941 */ /* 0x000fea0003800000 */
.L_x_776:
[----:B------:R-:W-:-:S03]  /*253a0*/  UMOV UR4, 0xffffffff ;  /* 0xffffffff00047882 */ /* 0x000fc60000000000 */
[----:B------:R-:W-:Y:S05]  /*253b0*/  BRA.DIV UR4, `(.L_x_778) ;  /* 0x0000001a04f47947 */ /* 0x000fea000b800000 */
[----:B------:R-:W1:Y:S02]  /*253c0*/  S2R R2, SR_TID.X ;  /* 0x0000000000027919 */ /* 0x000e640000002100 */
[----:B-1----:R-:W-:-:S04]  /*253d0*/  SHF.R.U32.HI R2, RZ, 0x5, R2 ;  /* 0x00000005ff027819 */ /* 0x002fc80000011602 */
[----:B------:R-:W-:-:S05]  /*253e0*/  LOP3.LUT R2, R2, 0x3, RZ, 0xc0, !PT ;  /* 0x0000000302027812 */ /* 0x000fca00078ec0ff */
[----:B------:R1:W2:Y:S02]  /*253f0*/  SHFL.IDX PT, R14, R2, RZ, 0x1f ;  /* 0x00001fff020e7589 */ /* 0x0002a400000e0000 */
.L_x_871:
[----:B--2---:R-:W-:-:S13]  /*25400*/  ISETP.NE.AND P0, PT, R14, RZ, PT ;  /* 0x000000ff0e00720c */ /* 0x004fda0003f05270 */
[----:B------:R-:W-:Y:S05]  /*25410*/  @P0 BRA `(.L_x_451) ;  /* 0x0000000000940947 */ /* 0x000fea0003800000 */
[----:B------:R-:W-:-:S03]  /*25420*/  UMOV UR4, 0xffffffff ;  /* 0xffffffff00047882 */ /* 0x000fc60000000000 */
[----:B------:R-:W-:Y:S05]  /*25430*/  BRA.DIV UR4, `(.L_x_779) ;  /* 0x0000001e04087947 */ /* 0x000fea000b800000 */
[----:B------:R-:W-:-:S13]  /*25440*/  ELECT P6, URZ, PT ;  /* 0x00000000003f782f */ /* 0x000fda00038c0000 */
.L_x_874:
[----:B------:R-:W-:Y:S05]  /*25450*/  @!P6 BRA `(.L_x_451) ;  /* 0x000000000084e947 */ /* 0x000fea0003800000 */
[----:B-1----:R-:W2:Y:S02]  /*25460*/  LDL.LU R2, [R1+0x3c] ;  /* 0x00003c0001027983 */ /* 0x002ea40000300800 */
[----:B--2---:R-:W-:-:S04]  /*25470*/  LOP3.LUT R2, R2, 0x2, RZ, 0xfc, !PT ;  /* 0x0000000202027812 */ /* 0x004fc800078efcff */
[----:B------:R-:W-:-:S13]  /*25480*/  ISETP.NE.AND P2, PT, R2, 0x3, PT ;  /* 0x000000030200780c */ /* 0x000fda0003f45270 */
[----:B------:R-:W-:Y:S05]  /*25490*/  @!P2 BRA `(.L_x_780) ;  /* 0x000000000004a947 */ /* 0x000fea0003800000 */
[----:B------:R-:W-:Y:S01]  /*254a0*/  BPT.TRAP 0x1 ;  /* 0x000000040000795c */ /* 0x000fe20000300000 */
.L_x_780:
[----:B0-----:R-:W2:Y:S04]  /*254b0*/  LDL R3, [R1] ;  /* 0x0000000001037983 */ /* 0x001ea80000100800 */
[----:B------:R-:W3:Y:S01]  /*254c0*/  LDL.LU R7, [R1+0x8] ;  /* 0x0000080001077983 */ /* 0x000ee20000300800 */
[----:B------:R-:W-:-:S04]  /*254d0*/  VIADD R2, R0, 0x38840 ;  /* 0x0003884000027836 */ /* 0x000fc80000000000 */
[C---:B--2---:R-:W-:Y:S02]  /*254e0*/  IMAD R6, R3.reuse, 0x8, R2 ;  /* 0x0000000803067824 */ /* 0x044fe400078e0202 */
[----:B------:R-:W-:Y:S01]  /*254f0*/  VIADD R3, R3, 0x1 ;  /* 0x0000000103037836 */ /* 0x000fe20000000000 */
[----:B---3--:R-:W-:-:S04]  /*25500*/  SHF.L.U32 R5, R7, 0x1f, RZ ;  /* 0x0000001f07057819 */ /* 0x008fc800000006ff */
[C---:B------:R-:W-:Y:S01]  /*25510*/  ISETP.NE.AND P1, PT, R3.reuse, 0x2, PT ;  /* 0x000000020300780c */ /* 0x040fe20003f25270 */
[----:B------:R-:W0:Y:S03]  /*25520*/  SYNCS.PHASECHK.TRANS64.TRYWAIT P0, [R6+URZ], R5 ;  /* 0x00000005060075a7 */ /* 0x000e26000800017f */
[----:B------:R-:W-:Y:S02]  /*25530*/  SEL R4, RZ, 0x1, P1 ;  /* 0x00000001ff047807 */ /* 0x000fe40000800000 */
[----:B------:R-:W-:Y:S02]  /*25540*/  SEL R3, R3, RZ, P1 ;  /* 0x000000ff03037207 */ /* 0x000fe40000800000 */
[----:B------:R-:W-:-:S03]  /*25550*/  LOP3.LUT R4, R7, R4, RZ, 0x3c, !PT ;  /* 0x0000000407047212 */ /* 0x000fc600078e3cff */
[----:B------:R-:W-:Y:S01]  /*25560*/  IMAD R7, R3, 0x8, R2 ;  /* 0x0000000803077824 */ /* 0x000fe200078e0202 */
[----:B------:R-:W-:Y:S01]  /*25570*/  SHF.L.U32 R2, R4, 0x1f, RZ ;  /* 0x0000001f04027819 */ /* 0x000fe200000006ff */
[----:B0-----:R-:W-:Y:S06]  /*25580*/  @!P0 BRA `(.L_x_781) ;  /* 0x0000001800d48947 */ /* 0x001fec0003800000 */
.L_x_875:
[----:B------:R-:W1:Y:S02]  /*25590*/  SYNCS.PHASECHK.TRANS64.TRYWAIT P0, [R7+URZ], R2 ;  /* 0x00000002070075a7 */ /* 0x000e64000800017f */
[----:B-1----:R-:W-:Y:S05]  /*255a0*/  @!P0 BRA `(.L_x_782) ;  /* 0x0000001800e08947 */ /* 0x002fea0003800000 */
.L_x_876:
[----:B------:R-:W-:Y:S05]  /*255b0*/  @!P2 BRA `(.L_x_783) ;  /* 0x000000000004a947 */ /* 0x000fea0003800000 */
[----:B------:R-:W-:Y:S01]  /*255c0*/  BPT.TRAP 0x1 ;  /* 0x000000040000795c */ /* 0x000fe20000300000 */
.L_x_783:
[----:B------:R-:W2:Y:S01]  /*255d0*/  LDL.LU R4, [R1] ;  /* 0x0000000001047983 */ /* 0x000ea20000300800 */
[----:B------:R-:W-:-:S04]  /*255e0*/  VIADD R0, R0, 0x38860 ;  /* 0x0003886000007836 */ /* 0x000fc80000000000 */
[----:B--2---:R-:W-:-:S04]  /*255f0*/  IMAD R4, R4, 0x8, R0 ;  /* 0x0000000804047824 */ /* 0x004fc800078e0200 */
[----:B------:R-:W2:Y:S02]  /*25600*/  SYNCS.PHASECHK.TRANS64.TRYWAIT P0, [R4+URZ], R5 ;  /* 0x00000005040075a7 */ /* 0x000ea4000800017f */
[----:B--2---:R-:W-:Y:S05]  /*25610*/  @!P0 BRA `(.L_x_784) ;  /* 0x0000001800d88947 */ /* 0x004fea0003800000 */
.L_x_877:
[----:B------:R-:W-:-:S07]  /*25620*/  IMAD R3, R3, 0x8, R0 ;  /* 0x0000000803037824 */ /* 0x000fce00078e0200 */
.L_x_785:
[----:B---3--:R3:W4:Y:S02]  /*25630*/  SYNCS.PHASECHK.TRANS64.TRYWAIT P0, [R3+URZ], R2 ;  /* 0x00000002030075a7 */ /* 0x008724000800017f */
[----:B----4-:R-:W-:Y:S05]  /*25640*/  @!P0 NANOSLEEP.SYNCS 0x989680 ;  /* 0x009896800000895d */ /* 0x010fea0003900000 */
[----:B------:R-:W4:Y:S02]  /*25650*/  @!P0 SYNCS.PHASECHK.TRANS64 P0, [R3+URZ], R2 ;  /* 0x00000002030085a7 */ /* 0x000f24000800007f */
[----:B----4-:R-:W-:Y:S05]  /*25660*/  @!P0 BRA `(.L_x_785) ;  /* 0xfffffffc00f08947 */ /* 0x010fea000383ffff */
.L_x_451:
[----:B------:R-:W-:Y:S05]  /*25670*/  BSYNC B7 ;  /* 0x0000000000077941 */ /* 0x000fea0003800000 */
.L_x_448:
[----:B------:R-:W-:Y:S05]  /*25680*/  EXIT ;  /* 0x000000000000794d */ /* 0x000fea0003800000 */
.L_x_471:
[----:B0-----:R0:W1:Y:S02]  /*25690*/  SYNCS.PHASECHK.TRANS64.TRYWAIT P6, [R0+URZ+0x38890], R115 ;  /* 0x03889073000075a7 */ /* 0x00106400080c017f */
[----:B-1----:R-:W-:Y:S05]  /*256a0*/  @!P6 NANOSLEEP.SYNCS 0x989680 ;  /* 0x009896800000e95d */ /* 0x002fea0003900000 */
[----:B------:R-:W1:Y:S02]  /*256b0*/  @!P6 SYNCS.PHASECHK.TRANS64 P6, [R0+URZ+0x38890], R115 ;  /* 0x038890730000e5a7 */ /* 0x000e6400080c007f */
[----:B-1----:R-:W-:Y:S05]  /*256c0*/  @!P6 BRA `(.L_x_471) ;  /* 0xfffffffc00f0e947 */ /* 0x002fea000383ffff */
[----:B------:R-:W-:Y:S05]  /*256d0*/  BRA `(.L_x_786) ;  /* 0xfffffddc00f87947 */ /* 0x000fea000383ffff */
.L_x_527:
[----:B-1----:R1:W3:Y:S02]  /*256e0*/  SYNCS.PHASECHK.TRANS64.TRYWAIT P6, [R0+URZ+0x38890], R115 ;  /* 0x03889073000075a7 */ /* 0x0022e400080c017f */
[----:B---3--:R-:W-:Y:S05]  /*256f0*/  @!P6 NANOSLEEP.SYNCS 0x989680 ;  /* 0x009896800000e95d */ /* 0x008fea0003900000 */
[----:B------:R-:W3:Y:S02]  /*25700*/  @!P6 SYNCS.PHASECHK.TRANS64 P6, [R0+URZ+0x38890], R115 ;  /* 0x038890730000e5a7 */ /* 0x000ee400080c007f */
[----:B---3--:R-:W-:Y:S05]  /*25710*/  @!P6 BRA `(.L_x_527) ;  /* 0xfffffffc00f0e947 */ /* 0x008fea000383ffff */
[----:B------:R-:W-:Y:S05]  /*25720*/  BRA `(.L_x_787) ;  /* 0xfffffe1400987947 */ /* 0x000fea000383ffff */
.L_x_552:
[----:B0-----:R0:W1:Y:S02]  /*25730*/  SYNCS.PHASECHK.TRANS64.TRYWAIT P3, [R0+URZ+0x38890], R115 ;  /* 0x03889073000075a7 */ /* 0x001064000806017f */
[----:B-1----:R-:W-:Y:S05]  /*25740*/  @!P3 NANOSLEEP.SYNCS 0x989680 ;  /* 0x009896800000b95d */ /* 0x002fea0003900000 */
[----:B------:R-:W1:Y:S02]  /*25750*/  @!P3 SYNCS.PHASECHK.TRANS64 P3, [R0+URZ+0x38890], R115 ;  /* 0x038890730000b5a7 */ /* 0x000e64000806007f */
[----:B-1----:R-:W-:Y:S05]  /*25760*/  @!P3 BRA `(.L_x_552) ;  /* 0xfffffffc00f0b947 */ /* 0x002fea000383ffff */
[----:B------:R-:W-:Y:S05]  /*25770*/  BRA `(.L_x_788) ;  /* 0xfffffe4800607947 */ /* 0x000fea000383ffff */
.L_x_560:
[----:B--2---:R2:W3:Y:S02]  /*25780*/  SYNCS.PHASECHK.TRANS64.TRYWAIT P2, [R0+URZ+0x388b0], R115 ;  /* 0x0388b073000075a7 */ /* 0x0044e4000804017f */
[----:B---3--:R-:W-:Y:S05]  /*25790*/  @!P2 NANOSLEEP.SYNCS 0x989680 ;  /* 0x009896800000a95d */ /* 0x008fea0003900000 */
[----:B------:R-:W3:Y:S02]  /*257a0*/  @!P2 SYNCS.PHASECHK.TRANS64 P2, [R0+URZ+0x388b0], R115 ;  /* 0x0388b0730000a5a7 */ /* 0x000ee4000804007f */
[----:B---3--:R-:W-:Y:S05]  /*257b0*/  @!P2 BRA `(.L_x_560) ;  /* 0xfffffffc00f0a947 */ /* 0x008fea000383ffff */
[----:B------:R-:W-:Y:S05]  /*257c0*/  BRA `(.L_x_789) ;  /* 0xfffffe4c007c7947 */ /* 0x000fea000383ffff */
.L_x_582:
[----:B------:R-:W-:Y:S01]  /*257d0*/  BSSY B1, `(.L_x_790) ;  /* 0x0000008000017945 */ /* 0x000fe20003800000 */
[----:B------:R-:W-:Y:S02]  /*257e0*/  IMAD.MOV.U32 R13, RZ, RZ, R29 ;  /* 0x000000ffff0d7224 */ /* 0x000fe400078e001d */
[----:B------:R-:W-:Y:S02]  /*257f0*/  IMAD.MOV.U32 R12, RZ, RZ, RZ ;  /* 0x000000ffff0c7224 */ /* 0x000fe400078e00ff */
[----:B------:R-:W-:Y:S02]  /*25800*/  IMAD.MOV.U32 R11, RZ, RZ, 0x181f ;  /* 0x0000181fff0b7424 */ /* 0x000fe400078e00ff */
[----:B------:R-:W-:-:S07]  /*25810*/  IMAD.MOV.U32 R15, RZ, RZ, -0x1 ;  /* 0xffffffffff0f7424 */ /* 0x000fce00078e00ff */
[----:B------:R-:W-:Y:S05]  /*25820*/  WARPSYNC.COLLECTIVE R15, `(.L_x_791) ;  /* 0x000000000f087348 */ /* 0x000fea0003c00000 */
[----:B------:R0:W1:Y:S02]  /*25830*/  SHFL.IDX P6, R14, R13, R12, R11 ;  /* 0x0000000c0d0e7389 */ /* 0x00006400000c000b */
[----:B01----:R-:W-:Y:S01]  /*25840*/  ENDCOLLECTIVE ;  /* 0x000000000000791b */ /* 0x003fe20003800000 */
.L_x_791:
[----:B------:R-:W-:Y:S05]  /*25850*/  BSYNC B1 ;  /* 0x0000000000017941 */ /* 0x000fea0003800000 */
.L_x_790:
[----:B------:R-:W-:Y:S05]  /*25860*/  BRA `(.L_x_792) ;  /* 0xfffffe6000c87947 */ /* 0x000fea000383ffff */
.L_x_583:
        /* <DEDUP_REMOVED lines=8> */
.L_x_794:
[----:B------:R-:W-:Y:S05]  /*258f0*/  BSYNC B1 ;  /* 0x0000000000017941 */ /* 0x000fea0003800000 */
.L_x_793:
[----:B------:R-:W-:Y:S05]  /*25900*/  BRA `(.L_x_795) ;  /* 0xfffffe6000ac7947 */ /* 0x000fea000383ffff */
.L_x_584:
[----:B------:R-:W-:Y:S01]  /*25910*/  BSSY B1, `(.L_x_796) ;  /* 0x0000008000017945 */ /* 0x000fe20003800000 */
[----:B------:R-:W-:Y:S01]  /*25920*/  MOV R13, R31 ;  /* 0x0000001f000d7202 */ /* 0x000fe20000000f00 */
[----:B------:R-:W-:Y:S02]  /*25930*/  IMAD.MOV.U32 R12, RZ, RZ, RZ ;  /* 0x000000ffff0c7224 */ /* 0x000fe400078e00ff */
[----:B------:R-:W-:Y:S02]  /*25940*/  IMAD.MOV.U32 R11, RZ, RZ, 0x181f ;  /* 0x0000181fff0b7424 */ /* 0x000fe400078e00ff */
[----:B------:R-:W-:-:S07]  /*25950*/  IMAD.MOV.U32 R15, RZ, RZ, -0x1 ;  /* 0xffffffffff0f7424 */ /* 0x000fce00078e00ff */
[----:B------:R-:W-:Y:S05]  /*25960*/  WARPSYNC.COLLECTIVE R15, `(.L_x_797) ;  /* 0x000000000f087348 */ /* 0x000fea0003c00000 */
[----:B------:R0:W1:Y:S02]  /*25970*/  SHFL.IDX P6, R14, R13, R12, R11 ;  /* 0x0000000c0d0e7389 */ /* 0x00006400000c000b */
[----:B01----:R-:W-:Y:S01]  /*25980*/  ENDCOLLECTIVE ;  /* 0x000000000000791b */ /* 0x003fe20003800000 */
.L_x_797:
[----:B------:R-:W-:Y:S05]  /*25990*/  BSYNC B1 ;  /* 0x0000000000017941 */ /* 0x000fea0003800000 */
.L_x_796:
[----:B------:R-:W-:Y:S05]  /*259a0*/  BRA `(.L_x_798) ;  /* 0xfffffe6000907947 */ /* 0x000fea000383ffff */
.L_x_585:
        /* <DEDUP_REMOVED lines=8> */
.L_x_800:
[----:B------:R-:W-:Y:S05]  /*25a30*/  BSYNC B1 ;  /* 0x0000000000017941 */ /* 0x000fea0003800000 */
.L_x_799:
[----:B------:R-:W-:Y:S05]  /*25a40*/  BRA `(.L_x_801) ;  /* 0xfffffe6000747947 */ /* 0x000fea000383ffff */
.L_x_587:
[----:B0-----:R0:W1:Y:S02]  /*25a50*/  SYNCS.PHASECHK.TRANS64.TRYWAIT P1, [R16+URZ+0x38800], R7 ;  /* 0x03880007100075a7 */ /* 0x001064000802017f */
[----:B-1----:R-:W-:Y:S05]  /*25a60*/  @!P1 NANOSLEEP.SYNCS 0x989680 ;  /* 0x009896800000995d */ /* 0x002fea0003900000 */
[----:B------:R-:W1:Y:S02]  /*25a70*/  @!P1 SYNCS.PHASECHK.TRANS64 P1, [R16+URZ+0x38800], R7 ;  /* 0x03880007100095a7 */ /* 0x000e64000802007f */
[----:B-1----:R-:W-:Y:S05]  /*25a80*/  @!P1 BRA `(.L_x_587) ;  /* 0xfffffffc00f09947 */ /* 0x002fea000383ffff */
[----:B------:R-:W-:Y:S05]  /*25a90*/  BRA `(.L_x_802) ;  /* 0xfffffe6000bc7947 */ /* 0x000fea000383ffff */
.L_x_621:
        /* <DEDUP_REMOVED lines=8> */
.L_x_804:
[----:B------:R-:W-:Y:S05]  /*25b20*/  BSYNC B1 ;  /* 0x0000000000017941 */ /* 0x000fea0003800000 */
.L_x_803:
[----:B------:R-:W-:Y:S05]  /*25b30*/  BRA `(.L_x_805) ;  /* 0xfffffe9000447947 */ /* 0x000fea000383ffff */
.L_x_622:
        /* <DEDUP_REMOVED lines=8> */
.L_x_807:
[----:B------:R-:W-:Y:S05]  /*25bc0*/  BSYNC B1 ;  /* 0x0000000000017941 */ /* 0x000fea0003800000 */
.L_x_806:
[----:B------:R-:W-:Y:S05]  /*25bd0*/  BRA `(.L_x_808) ;  /* 0xfffffe9000287947 */ /* 0x000fea000383ffff */
.L_x_623:
[----:B------:R-:W-:Y:S01]  /*25be0*/  BSSY B1, `(.L_x_809) ;  /* 0x0000008000017945 */ /* 0x000fe20003800000 */
[----:B------:R-:W-:Y:S01]  /*25bf0*/  IMAD.MOV.U32 R13, RZ, RZ, R31 ;  /* 0x000000ffff0d7224 */ /* 0x000fe200078e001f */
[----:B------:R-:W-:Y:S01]  /*25c00*/  MOV R12, RZ ;  /* 0x000000ff000c7202 */ /* 0x000fe20000000f00 */
[----:B------:R-:W-:Y:S02]  /*25c10*/  IMAD.MOV.U32 R11, RZ, RZ, 0x181f ;  /* 0x0000181fff0b7424 */ /* 0x000fe400078e00ff */
[----:B------:R-:W-:-:S07]  /*25c20*/  IMAD.MOV.U32 R15, RZ, RZ, -0x1 ;  /* 0xffffffffff0f7424 */ /* 0x000fce00078e00ff */
[----:B------:R-:W-:Y:S05]  /*25c30*/  WARPSYNC.COLLECTIVE R15, `(.L_x_810) ;  /* 0x000000000f087348 */ /* 0x000fea0003c00000 */
[----:B------:R0:W1:Y:S02]  /*25c40*/  SHFL.IDX P6, R14, R13, R12, R11 ;  /* 0x0000000c0d0e7389 */ /* 0x00006400000c000b */
[----:B01----:R-:W-:Y:S01]  /*25c50*/  ENDCOLLECTIVE ;  /* 0x000000000000791b */ /* 0x003fe20003800000 */
.L_x_810:
[----:B------:R-:W-:Y:S05]  /*25c60*/  BSYNC B1 ;  /* 0x0000000000017941 */ /* 0x000fea0003800000 */
.L_x_809:
[----:B------:R-:W-:Y:S05]  /*25c70*/  BRA `(.L_x_811) ;  /* 0xfffffe90000c7947 */ /* 0x000fea000383ffff */
.L_x_624:
        /* <DEDUP_REMOVED lines=8> */
.L_x_813:
[----:B------:R-:W-:Y:S05]  /*25d00*/  BSYNC B1 ;  /* 0x0000000000017941 */ /* 0x000fea0003800000 */
.L_x_812:
[----:B------:R-:W-:Y:S05]  /*25d10*/  BRA `(.L_x_814) ;  /* 0xfffffe8c00f07947 */ /* 0x000fea000383ffff */
.L_x_626:
[----:B0-----:R0:W1:Y:S02]  /*25d20*/  SYNCS.PHASECHK.TRANS64.TRYWAIT P0, [R16+URZ+0x38800], R5 ;  /* 0x03880005100075a7 */ /* 0x001064000800017f */
[----:B-1----:R-:W-:Y:S05]  /*25d30*/  @!P0 NANOSLEEP.SYNCS 0x989680 ;  /* 0x009896800000895d */ /* 0x002fea0003900000 */
[----:B------:R-:W1:Y:S02]  /*25d40*/  @!P0 SYNCS.PHASECHK.TRANS64 P0, [R16+URZ+0x38800], R5 ;  /* 0x03880005100085a7 */ /* 0x000e64000800007f */
[----:B-1----:R-:W-:Y:S05]  /*25d50*/  @!P0 BRA `(.L_x_626) ;  /* 0xfffffffc00f08947 */ /* 0x002fea000383ffff */
[----:B------:R-:W-:Y:S05]  /*25d60*/  BRA `(.L_x_815) ;  /* 0xfffffe9000307947 */ /* 0x000fea000383ffff */
.L_x_644:
[----:B-1----:R1:W2:Y:S02]  /*25d70*/  SYNCS.PHASECHK.TRANS64.TRYWAIT P1, [R0+URZ+0x38830], R3 ;  /* 0x03883003000075a7 */ /* 0x0022a4000802017f */
[----:B--2---:R-:W-:Y:S05]  /*25d80*/  @!P1 NANOSLEEP.SYNCS 0x989680 ;  /* 0x009896800000995d */ /* 0x004fea0003900000 */
[----:B------:R-:W2:Y:S02]  /*25d90*/  @!P1 SYNCS.PHASECHK.TRANS64 P1, [R0+URZ+0x38830], R3 ;  /* 0x03883003000095a7 */ /* 0x000ea4000802007f */
[----:B--2---:R-:W-:Y:S05]  /*25da0*/  @!P1 BRA `(.L_x_644) ;  /* 0xfffffffc00f09947 */ /* 0x004fea000383ffff */
[----:B------:R-:W-:Y:S05]  /*25db0*/  BRA `(.L_x_643) ;  /* 0xfffffec0008c7947 */ /* 0x000fea000383ffff */
.L_x_651:
[----:B-1----:R1:W2:Y:S02]  /*25dc0*/  SYNCS.PHASECHK.TRANS64.TRYWAIT P2, [R11+URZ+0x38830], R2 ;  /* 0x038830020b0075a7 */ /* 0x0022a4000804017f */
[----:B--2---:R-:W-:Y:S05]  /*25dd0*/  @!P2 NANOSLEEP.SYNCS 0x989680 ;  /* 0x009896800000a95d */ /* 0x004fea0003900000 */
[----:B------:R-:W2:Y:S02]  /*25de0*/  @!P2 SYNCS.PHASECHK.TRANS64 P2, [R11+URZ+0x38830], R2 ;  /* 0x038830020b00a5a7 */ /* 0x000ea4000804007f */
[----:B--2---:R-:W-:Y:S05]  /*25df0*/  @!P2 BRA `(.L_x_651) ;  /* 0xfffffffc00f0a947 */ /* 0x004fea000383ffff */
[----:B------:R-:W-:Y:S05]  /*25e00*/  BRA `(.L_x_650) ;  /* 0xffffff0c00c87947 */ /* 0x000fea000383ffff */
.L_x_656:
[----:B---3--:R3:W4:Y:S02]  /*25e10*/  SYNCS.PHASECHK.TRANS64.TRYWAIT P2, [R9+URZ+0x38850], R0 ;  /* 0x03885000090075a7 */ /* 0x008724000804017f */
[----:B----4-:R-:W-:Y:S05]  /*25e20*/  @!P2 NANOSLEEP.SYNCS 0x989680 ;  /* 0x009896800000a95d */ /* 0x010fea0003900000 */
[----:B------:R-:W4:Y:S02]  /*25e30*/  @!P2 SYNCS.PHASECHK.TRANS64 P2, [R9+URZ+0x38850], R0 ;  /* 0x038850000900a5a7 */ /* 0x000f24000804007f */
[----:B----4-:R-:W-:Y:S05]  /*25e40*/  @!P2 BRA `(.L_x_656) ;  /* 0xfffffffc00f0a947 */ /* 0x010fea000383ffff */
[----:B------:R-:W-:Y:S05]  /*25e50*/  BRA `(.L_x_655) ;  /* 0xffffff44006c7947 */ /* 0x000fea000383ffff */
.L_x_662:
[----:B-1----:R1:W2:Y:S02]  /*25e60*/  SYNCS.PHASECHK.TRANS64.TRYWAIT P0, [R0+URZ+0x38850], R7 ;  /* 0x03885007000075a7 */ /* 0x0022a4000800017f */
[----:B--2---:R-:W-:Y:S05]  /*25e70*/  @!P0 NANOSLEEP.SYNCS 0x989680 ;  /* 0x009896800000895d */ /* 0x004fea0003900000 */
[----:B------:R-:W2:Y:S02]  /*25e80*/  @!P0 SYNCS.PHASECHK.TRANS64 P0, [R0+URZ+0x38850], R7 ;  /* 0x03885007000085a7 */ /* 0x000ea4000800007f */
[----:B--2---:R-:W-:Y:S05]  /*25e90*/  @!P0 BRA `(.L_x_662) ;  /* 0xfffffffc00f08947 */ /* 0x004fea000383ffff */
[----:B------:R-:W-:Y:S05]  /*25ea0*/  BRA `(.L_x_661) ;  /* 0xffffff5c008c7947 */ /* 0x000fea000383ffff */
.L_x_694:
[----:B------:R-:W0:Y:S01]  /*25eb0*/  S2R R11, SR_TID.X ;  /* 0x00000000000b7919 */ /* 0x000e220000002100 */
[----:B------:R-:W-:Y:S01]  /*25ec0*/  BSSY B1, `(.L_x_816) ;  /* 0x000000a000017945 */ /* 0x000fe20003800000 */
[----:B------:R-:W-:Y:S02]  /*25ed0*/  IMAD.MOV.U32 R12, RZ, RZ, RZ ;  /* 0x000000ffff0c7224 */ /* 0x000fe400078e00ff */
[----:B------:R-:W-:Y:S01]  /*25ee0*/  IMAD.MOV.U32 R15, RZ, RZ, -0x1 ;  /* 0xffffffffff0f7424 */ /* 0x000fe200078e00ff */
[----:B0-----:R-:W-:-:S04]  /*25ef0*/  SHF.R.U32.HI R11, RZ, 0x5, R11 ;  /* 0x00000005ff0b7819 */ /* 0x001fc8000001160b */
[----:B------:R-:W-:-:S05]  /*25f00*/  LOP3.LUT R11, R11, 0x3, RZ, 0xc0, !PT ;  /* 0x000000030b0b7812 */ /* 0x000fca00078ec0ff */
[----:B------:R-:W-:Y:S02]  /*25f10*/  IMAD.MOV.U32 R13, RZ, RZ, R11 ;  /* 0x000000ffff0d7224 */ /* 0x000fe400078e000b */
[----:B------:R-:W-:-:S07]  /*25f20*/  IMAD.MOV.U32 R11, RZ, RZ, 0x1f ;  /* 0x0000001fff0b7424 */ /* 0x000fce00078e00ff */
[----:B-----5:R-:W-:Y:S05]  /*25f30*/  WARPSYNC.COLLECTIVE R15, `(.L_x_817) ;  /* 0x000000000f087348 */ /* 0x020fea0003c00000 */
[----:B------:R0:W1:Y:S02]  /*25f40*/  SHFL.IDX P6, R14, R13, R12, R11 ;  /* 0x0000000c0d0e7389 */ /* 0x00006400000c000b */
[----:B01---5:R-:W-:Y:S01]  /*25f50*/  ENDCOLLECTIVE ;  /* 0x000000000000791b */ /* 0x023fe20003800000 */
.L_x_817:
[----:B------:R-:W-:Y:S05]  /*25f60*/  BSYNC B1 ;  /* 0x0000000000017941 */ /* 0x000fea0003800000 */
.L_x_816:
[----:B------:R-:W-:Y:S05]  /*25f70*/  BRA `(.L_x_818) ;  /* 0xffffffa400387947 */ /* 0x000fea000383ffff */
.L_x_695:
[----:B------:R-:W-:Y:S01]  /*25f80*/  BSSY B1, `(.L_x_819) ;  /* 0x0000006000017945 */ /* 0x000fe20003800000 */
[----:B------:R-:W-:-:S07]  /*25f90*/  IMAD.MOV.U32 R15, RZ, RZ, -0x1 ;  /* 0xffffffffff0f7424 */ /* 0x000fce00078e00ff */
[----:B-----5:R-:W-:Y:S05]  /*25fa0*/  WARPSYNC.COLLECTIVE R15, `(.L_x_820) ;  /* 0x000000000f0c7348 */ /* 0x020fea0003c00000 */
[----:B------:R-:W-:Y:S02]  /*25fb0*/  ELECT P6, UR62, PT ;  /* 0x00000000003e782f */ /* 0x000fe400038c0000 */
[----:B------:R-:W-:Y:S01]  /*25fc0*/  MOV R14, UR62 ;  /* 0x0000003e000e7c02 */ /* 0x000fe20008000f00 */
[----:B-----5:R-:W-:Y:S10]  /*25fd0*/  ENDCOLLECTIVE ;  /* 0x000000000000791b */ /* 0x020ff40003800000 */
.L_x_820:
[----:B------:R-:W-:Y:S05]  /*25fe0*/  BSYNC B1 ;  /* 0x0000000000017941 */ /* 0x000fea0003800000 */
.L_x_819:
[----:B------:R-:W-:Y:S05]  /*25ff0*/  BRA `(.L_x_821) ;  /* 0xffffffa400247947 */ /* 0x000fea000383ffff */
.L_x_697:
[----:B0-----:R0:W1:Y:S02]  /*26000*/  SYNCS.PHASECHK.TRANS64.TRYWAIT P0, [R9+URZ+0x38820], R5 ;  /* 0x03882005090075a7 */ /* 0x001064000800017f */
[----:B-1----:R-:W-:Y:S05]  /*26010*/  @!P0 NANOSLEEP.SYNCS 0x989680 ;  /* 0x009896800000895d */ /* 0x002fea0003900000 */
[----:B------:R-:W1:Y:S02]  /*26020*/  @!P0 SYNCS.PHASECHK.TRANS64 P0, [R9+URZ+0x38820], R5 ;  /* 0x03882005090085a7 */ /* 0x000e64000800007f */
[----:B-1----:R-:W-:Y:S05]  /*26030*/  @!P0 BRA `(.L_x_697) ;  /* 0xfffffffc00f08947 */ /* 0x002fea000383ffff */
[----:B------:R-:W-:Y:S05]  /*26040*/  BRA `(.L_x_822) ;  /* 0xffffffa400407947 */ /* 0x000fea000383ffff */
.L_x_700:
[----:B0-----:R0:W1:Y:S02]  /*26050*/  SYNCS.PHASECHK.TRANS64.TRYWAIT P0, [R5+URZ+0x388a0], R10 ;  /* 0x0388a00a050075a7 */ /* 0x001064000800017f */
[----:B-1----:R-:W-:Y:S05]  /*26060*/  @!P0 NANOSLEEP.SYNCS 0x989680 ;  /* 0x009896800000895d */ /* 0x002fea0003900000 */
[----:B------:R-:W1:Y:S02]  /*26070*/  @!P0 SYNCS.PHASECHK.TRANS64 P0, [R5+URZ+0x388a0], R10 ;  /* 0x0388a00a050085a7 */ /* 0x000e64000800007f */
[----:B-1----:R-:W-:Y:S05]  /*26080*/  @!P0 BRA `(.L_x_700) ;  /* 0xfffffffc00f08947 */ /* 0x002fea000383ffff */
[----:B------:R-:W-:Y:S05]  /*26090*/  BRA `(.L_x_823) ;  /* 0xffffffa400507947 */ /* 0x000fea000383ffff */
.L_x_702:
[----:B-1----:R1:W2:Y:S02]  /*260a0*/  SYNCS.PHASECHK.TRANS64.TRYWAIT P0, [R5+URZ+0x388c0], R10 ;  /* 0x0388c00a050075a7 */ /* 0x0022a4000800017f */
[----:B--2---:R-:W-:Y:S05]  /*260b0*/  @!P0 NANOSLEEP.SYNCS 0x989680 ;  /* 0x009896800000895d */ /* 0x004fea0003900000 */
[----:B------:R-:W2:Y:S02]  /*260c0*/  @!P0 SYNCS.PHASECHK.TRANS64 P0, [R5+URZ+0x388c0], R10 ;  /* 0x0388c00a050085a7 */ /* 0x000ea4000800007f */
[----:B--2---:R-:W-:Y:S05]  /*260d0*/  @!P0 BRA `(.L_x_702) ;  /* 0xfffffffc00f08947 */ /* 0x004fea000383ffff */
[----:B------:R-:W-:Y:S05]  /*260e0*/  BRA `(.L_x_824) ;  /* 0xffffffa400f07947 */ /* 0x000fea000383ffff */
.L_x_706:
[----:B0-----:R0:W1:Y:S02]  /*260f0*/  SYNCS.PHASECHK.TRANS64.TRYWAIT P0, [R6+URZ+0x388a0], R7 ;  /* 0x0388a007060075a7 */ /* 0x001064000800017f */
[----:B-1----:R-:W-:Y:S05]  /*26100*/  @!P0 NANOSLEEP.SYNCS 0x989680 ;  /* 0x009896800000895d */ /* 0x002fea0003900000 */
[----:B------:R-:W1:Y:S02]  /*26110*/  @!P0 SYNCS.PHASECHK.TRANS64 P0, [R6+URZ+0x388a0], R7 ;  /* 0x0388a007060085a7 */ /* 0x000e64000800007f */
[----:B-1----:R-:W-:Y:S05]  /*26120*/  @!P0 BRA `(.L_x_706) ;  /* 0xfffffffc00f08947 */ /* 0x002fea000383ffff */
[----:B------:R-:W-:Y:S05]  /*26130*/  BRA `(.L_x_825) ;  /* 0xffffffa800d87947 */ /* 0x000fea000383ffff */
.L_x_708:
[----:B-1----:R1:W2:Y:S02]  /*26140*/  SYNCS.PHASECHK.TRANS64.TRYWAIT P1, [R6+URZ+0x388c0], R7 ;  /* 0x0388c007060075a7 */ /* 0x0022a4000802017f */
[----:B--2---:R-:W-:Y:S05]  /*26150*/  @!P1 NANOSLEEP.SYNCS 0x989680 ;  /* 0x009896800000995d */ /* 0x004fea0003900000 */
[----:B------:R-:W2:Y:S02]  /*26160*/  @!P1 SYNCS.PHASECHK.TRANS64 P1, [R6+URZ+0x388c0], R7 ;  /* 0x0388c007060095a7 */ /* 0x000ea4000802007f */
[----:B--2---:R-:W-:Y:S05]  /*26170*/  @!P1 BRA `(.L_x_708) ;  /* 0xfffffffc00f09947 */ /* 0x004fea000383ffff */
[----:B------:R-:W-:Y:S05]  /*26180*/  BRA `(.L_x_826) ;  /* 0xffffffac00707947 */ /* 0x000fea000383ffff */
.L_x_721:
[----:B------:R-:W0:Y:S01]  /*26190*/  S2R R3, SR_TID.X ;  /* 0x0000000000037919 */ /* 0x000e220000002100 */
[----:B------:R-:W-:Y:S01]  /*261a0*/  BSSY B0, `(.L_x_827) ;  /* 0x000000a000007945 */ /* 0x000fe20003800000 */
[----:B------:R-:W-:Y:S02]  /*261b0*/  IMAD.MOV.U32 R12, RZ, RZ, RZ ;  /* 0x000000ffff0c7224 */ /* 0x000fe400078e00ff */
[----:B------:R-:W-:Y:S02]  /*261c0*/  IMAD.MOV.U32 R11, RZ, RZ, 0x1f ;  /* 0x0000001fff0b7424 */ /* 0x000fe400078e00ff */
[----:B------:R-:W-:Y:S01]  /*261d0*/  IMAD.MOV.U32 R15, RZ, RZ, -0x1 ;  /* 0xffffffffff0f7424 */ /* 0x000fe200078e00ff */
[----:B0-----:R-:W-:-:S04]  /*261e0*/  SHF.R.U32.HI R3, RZ, 0x5, R3 ;  /* 0x00000005ff037819 */ /* 0x001fc80000011603 */
[----:B------:R-:W-:-:S05]  /*261f0*/  LOP3.LUT R3, R3, 0x3, RZ, 0xc0, !PT ;  /* 0x0000000303037812 */ /* 0x000fca00078ec0ff */
[----:B------:R-:W-:-:S07]  /*26200*/  IMAD.MOV.U32 R13, RZ, RZ, R3 ;  /* 0x000000ffff0d7224 */ /* 0x000fce00078e0003 */
[----:B------:R-:W-:Y:S05]  /*26210*/  WARPSYNC.COLLECTIVE R15, `(.L_x_828) ;  /* 0x000000000f087348 */ /* 0x000fea0003c00000 */
[----:B------:R0:W1:Y:S02]  /*26220*/  SHFL.IDX P6, R14, R13, R12, R11 ;  /* 0x0000000c0d0e7389 */ /* 0x00006400000c000b */
[----:B01----:R-:W-:Y:S01]  /*26230*/  ENDCOLLECTIVE ;  /* 0x000000000000791b */ /* 0x003fe20003800000 */
.L_x_828:
[----:B------:R-:W-:Y:S05]  /*26240*/  BSYNC B0 ;  /* 0x0000000000007941 */ /* 0x000fea0003800000 */
.L_x_827:
[----:B------:R-:W-:Y:S05]  /*26250*/  BRA `(.L_x_829) ;  /* 0xffffffb800d07947 */ /* 0x000fea000383ffff */
.L_x_722:
[----:B------:R-:W-:Y:S01]  /*26260*/  BSSY B0, `(.L_x_830) ;  /* 0x0000006000007945 */ /* 0x000fe20003800000 */
[----:B------:R-:W-:-:S07]  /*26270*/  IMAD.MOV.U32 R15, RZ, RZ, -0x1 ;  /* 0xffffffffff0f7424 */ /* 0x000fce00078e00ff */
[----:B------:R-:W-:Y:S05]  /*26280*/  WARPSYNC.COLLECTIVE R15, `(.L_x_831) ;  /* 0x000000000f0c7348 */ /* 0x000fea0003c00000 */
[----:B------:R-:W-:Y:S02]  /*26290*/  ELECT P6, UR62, PT ;  /* 0x00000000003e782f */ /* 0x000fe400038c0000 */
[----:B------:R-:W-:Y:S01]  /*262a0*/  MOV R14, UR62 ;  /* 0x0000003e000e7c02 */ /* 0x000fe20008000f00 */
[----:B------:R-:W-:Y:S10]  /*262b0*/  ENDCOLLECTIVE ;  /* 0x000000000000791b */ /* 0x000ff40003800000 */
.L_x_831:
[----:B------:R-:W-:Y:S05]  /*262c0*/  BSYNC B0 ;  /* 0x0000000000007941 */ /* 0x000fea0003800000 */
.L_x_830:
[----:B------:R-:W-:Y:S05]  /*262d0*/  BRA `(.L_x_832) ;  /* 0xffffffb800c87947 */ /* 0x000fea000383ffff */
.L_x_725:
[----:B0-----:R0:W1:Y:S02]  /*262e0*/  SYNCS.PHASECHK.TRANS64.TRYWAIT P0, [R6+URZ+0x38840], R7 ;  /* 0x03884007060075a7 */ /* 0x001064000800017f */
[----:B-1----:R-:W-:Y:S05]  /*262f0*/  @!P0 NANOSLEEP.SYNCS 0x989680 ;  /* 0x009896800000895d */ /* 0x002fea0003900000 */
[----:B------:R-:W1:Y:S02]  /*26300*/  @!P0 SYNCS.PHASECHK.TRANS64 P0, [R6+URZ+0x38840], R7 ;  /* 0x03884007060085a7 */ /* 0x000e64000800007f */
[----:B-1----:R-:W-:Y:S05]  /*26310*/  @!P0 BRA `(.L_x_725) ;  /* 0xfffffffc00f08947 */ /* 0x002fea000383ffff */
[----:B------:R-:W-:Y:S05]  /*26320*/  BRA `(.L_x_833) ;  /* 0xffffffbc003c7947 */ /* 0x000fea000383ffff */
.L_x_728:
        /* <DEDUP_REMOVED lines=8> */
.L_x_736:
[----:B0-----:R0:W1:Y:S02]  /*263b0*/  SYNCS.PHASECHK.TRANS64.TRYWAIT P0, [R8+URZ+0x38840], R9 ;  /* 0x03884009080075a7 */ /* 0x001064000800017f */
[----:B-1----:R-:W-:Y:S05]  /*263c0*/  @!P0 NANOSLEEP.SYNCS 0x989680 ;  /* 0x009896800000895d */ /* 0x002fea0003900000 */
[----:B------:R-:W1:Y:S02]  /*263d0*/  @!P0 SYNCS.PHASECHK.TRANS64 P0, [R8+URZ+0x38840], R9 ;  /* 0x03884009080085a7 */ /* 0x000e64000800007f */
[----:B-1----:R-:W-:Y:S05]  /*263e0*/  @!P0 BRA `(.L_x_736) ;  /* 0xfffffffc00f08947 */ /* 0x002fea000383ffff */
[----:B------:R-:W-:Y:S05]  /*263f0*/  BRA `(.L_x_835) ;  /* 0xffffffc400847947 */ /* 0x000fea000383ffff */
.L_x_738:
[----:B0-----:R0:W1:Y:S02]  /*26400*/  SYNCS.PHASECHK.TRANS64.TRYWAIT P0, [R9+URZ+0x60], R8 ;  /* 0x00006008090075a7 */ /* 0x001064000800017f */
[----:B-1----:R-:W-:Y:S05]  /*26410*/  @!P0 NANOSLEEP.SYNCS 0x989680 ;  /* 0x009896800000895d */ /* 0x002fea0003900000 */
[----:B------:R-:W1:Y:S02]  /*26420*/  @!P0 SYNCS.PHASECHK.TRANS64 P0, [R9+URZ+0x60], R8 ;  /* 0x00006008090085a7 */ /* 0x000e64000800007f */
[----:B-1----:R-:W-:Y:S05]  /*26430*/  @!P0 BRA `(.L_x_738) ;  /* 0xfffffffc00f08947 */ /* 0x002fea000383ffff */
[----:B------:R-:W-:Y:S05]  /*26440*/  BRA `(.L_x_836) ;  /* 0xffffffc800447947 */ /* 0x000fea000383ffff */
.L_x_743:
[----:B-1----:R1:W2:Y:S02]  /*26450*/  SYNCS.PHASECHK.TRANS64.TRYWAIT P0, [R2+URZ+0x38840], R3 ;  /* 0x03884003020075a7 */ /* 0x0022a4000800017f */
[----:B--2---:R-:W-:Y:S05]  /*26460*/  @!P0 NANOSLEEP.SYNCS 0x989680 ;  /* 0x009896800000895d */ /* 0x004fea0003900000 */
[----:B------:R-:W2:Y:S02]  /*26470*/  @!P0 SYNCS.PHASECHK.TRANS64 P0, [R2+URZ+0x38840], R3 ;  /* 0x03884003020085a7 */ /* 0x000ea4000800007f */
[----:B--2---:R-:W-:Y:S05]  /*26480*/  @!P0 BRA `(.L_x_743) ;  /* 0xfffffffc00f08947 */ /* 0x004fea000383ffff */
[----:B------:R-:W-:Y:S05]  /*26490*/  BRA `(.L_x_837) ;  /* 0xffffffcc00d07947 */ /* 0x000fea000383ffff */
.L_x_745:
[----:B0-----:R0:W1:Y:S02]  /*264a0*/  SYNCS.PHASECHK.TRANS64.TRYWAIT P1, [R3+URZ+0x60], R2 ;  /* 0x00006002030075a7 */ /* 0x001064000802017f */
[----:B-1----:R-:W-:Y:S05]  /*264b0*/  @!P1 NANOSLEEP.SYNCS 0x989680 ;  /* 0x009896800000995d */ /* 0x002fea0003900000 */
[----:B------:R-:W1:Y:S02]  /*264c0*/  @!P1 SYNCS.PHASECHK.TRANS64 P1, [R3+URZ+0x60], R2 ;  /* 0x00006002030095a7 */ /* 0x000e64000802007f */
[----:B-1----:R-:W-:Y:S05]  /*264d0*/  @!P1 BRA `(.L_x_745) ;  /* 0xfffffffc00f09947 */ /* 0x002fea000383ffff */
[----:B------:R-:W-:Y:S05]  /*264e0*/  BRA `(.L_x_838) ;  /* 0xffffffd000907947 */ /* 0x000fea000383ffff */
.L_x_750:
[----:B--2---:R2:W3:Y:S02]  /*264f0*/  SYNCS.PHASECHK.TRANS64.TRYWAIT P0, [R2+URZ+0x38840], R3 ;  /* 0x03884003020075a7 */ /* 0x0044e4000800017f */
[----:B---3--:R-:W-:Y:S05]  /*26500*/  @!P0 NANOSLEEP.SYNCS 0x989680 ;  /* 0x009896800000895d */ /* 0x008fea0003900000 */
[----:B------:R-:W3:Y:S02]  /*26510*/  @!P0 SYNCS.PHASECHK.TRANS64 P0, [R2+URZ+0x38840], R3 ;  /* 0x03884003020085a7 */ /* 0x000ee4000800007f */
[----:B---3--:R-:W-:Y:S05]  /*26520*/  @!P0 BRA `(.L_x_750) ;  /* 0xfffffffc00f08947 */ /* 0x008fea000383ffff */
[----:B------:R-:W-:Y:S05]  /*26530*/  BRA `(.L_x_839) ;  /* 0xffffffd400dc7947 */ /* 0x000fea000383ffff */
.L_x_752:
[----:B0-----:R0:W1:Y:S02]  /*26540*/  SYNCS.PHASECHK.TRANS64.TRYWAIT P1, [R2+URZ+0x60], R8 ;  /* 0x00006008020075a7 */ /* 0x001064000802017f */
[----:B-1----:R-:W-:Y:S05]  /*26550*/  @!P1 NANOSLEEP.SYNCS 0x989680 ;  /* 0x009896800000995d */ /* 0x002fea0003900000 */
[----:B------:R-:W1:Y:S02]  /*26560*/  @!P1 SYNCS.PHASECHK.TRANS64 P1, [R2+URZ+0x60], R8 ;  /* 0x00006008020095a7 */ /* 0x000e64000802007f */
[----:B-1----:R-:W-:Y:S05]  /*26570*/  @!P1 BRA `(.L_x_752) ;  /* 0xfffffffc00f09947 */ /* 0x002fea000383ffff */
[----:B------:R-:W-:Y:S05]  /*26580*/  BRA `(.L_x_840) ;  /* 0xffffffd8009c7947 */ /* 0x000fea000383ffff */
.L_x_759:
[----:B-1----:R1:W2:Y:S02]  /*26590*/  SYNCS.PHASECHK.TRANS64.TRYWAIT P0, [R3+URZ+0x38860], R0 ;  /* 0x03886000030075a7 */ /* 0x0022a4000800017f */
[----:B--2---:R-:W-:Y:S05]  /*265a0*/  @!P0 NANOSLEEP.SYNCS 0x989680 ;  /* 0x009896800000895d */ /* 0x004fea0003900000 */
[----:B------:R-:W2:Y:S02]  /*265b0*/  @!P0 SYNCS.PHASECHK.TRANS64 P0, [R3+URZ+0x38860], R0 ;  /* 0x03886000030085a7 */ /* 0x000ea4000800007f */
[----:B--2---:R-:W-:Y:S05]  /*265c0*/  @!P0 BRA `(.L_x_759) ;  /* 0xfffffffc00f08947 */ /* 0x004fea000383ffff */
[----:B------:R-:W-:Y:S05]  /*265d0*/  BRA `(.L_x_841) ;  /* 0xffffffdc00d07947 */ /* 0x000fea000383ffff */
.L_x_761:
[----:B------:R-:W-:Y:S01]  /*265e0*/  BSSY B0, `(.L_x_842) ;  /* 0x0000008000007945 */ /* 0x000fe20003800000 */
[----:B0-----:R-:W-:Y:S01]  /*265f0*/  MOV R13, R16 ;  /* 0x00000010000d7202 */ /* 0x001fe20000000f00 */
[----:B------:R-:W-:Y:S02]  /*26600*/  IMAD.MOV.U32 R12, RZ, RZ, RZ ;  /* 0x000000ffff0c7224 */ /* 0x000fe400078e00ff */
[----:B------:R-:W-:Y:S02]  /*26610*/  IMAD.MOV.U32 R11, RZ, RZ, 0x1f ;  /* 0x0000001fff0b7424 */ /* 0x000fe400078e00ff */
[----:B------:R-:W-:-:S07]  /*26620*/  IMAD.MOV.U32 R15, RZ, RZ, -0x1 ;  /* 0xffffffffff0f7424 */ /* 0x000fce00078e00ff */
[----:B-1---5:R-:W-:Y:S05]  /*26630*/  WARPSYNC.COLLECTIVE R15, `(.L_x_843) ;  /* 0x000000000f087348 */ /* 0x022fea0003c00000 */
[----:B------:R0:W2:Y:S02]  /*26640*/  SHFL.IDX P6, R14, R13, R12, R11 ;  /* 0x0000000c0d0e7389 */ /* 0x0000a400000c000b */
[----:B012--5:R-:W-:Y:S01]  /*26650*/  ENDCOLLECTIVE ;  /* 0x000000000000791b */ /* 0x027fe20003800000 */
.L_x_843:
[----:B------:R-:W-:Y:S05]  /*26660*/  BSYNC B0 ;  /* 0x0000000000007941 */ /* 0x000fea0003800000 */
.L_x_842:
[----:B------:R-:W-:Y:S02]  /*26670*/  IMAD.MOV.U32 R13, RZ, RZ, R16 ;  /* 0x000000ffff0d7224 */ /* 0x000fe400078e0010 */
[----:B------:R-:W-:Y:S02]  /*26680*/  IMAD.MOV.U32 R12, RZ, RZ, 0x1 ;  /* 0x00000001ff0c7424 */ /* 0x000fe400078e00ff */
[----:B------:R-:W-:Y:S02]  /*26690*/  IMAD.MOV.U32 R11, RZ, RZ, 0x1f ;  /* 0x0000001fff0b7424 */ /* 0x000fe400078e00ff */
[----:B------:R-:W-:Y:S02]  /*266a0*/  IMAD.MOV.U32 R15, RZ, RZ, -0x1 ;  /* 0xffffffffff0f7424 */ /* 0x000fe400078e00ff */
[----:B------:R-:W-:-:S07]  /*266b0*/  IMAD.MOV.U32 R4, RZ, RZ, R14 ;  /* 0x000000ffff047224 */ /* 0x000fce00078e000e */
[----:B------:R-:W-:Y:S05]  /*266c0*/  WARPSYNC.COLLECTIVE R15, `(.L_x_844) ;  /* 0x000000000f087348 */ /* 0x000fea0003c00000 */
[----:B------:R0:W1:Y:S02]  /*266d0*/  SHFL.IDX P6, R14, R13, R12, R11 ;  /* 0x0000000c0d0e7389 */ /* 0x00006400000c000b */
[----:B01----:R-:W-:Y:S01]  /*266e0*/  ENDCOLLECTIVE ;  /* 0x000000000000791b */ /* 0x003fe20003800000 */
.L_x_844:
[----:B------:R-:W-:Y:S01]  /*266f0*/  IMAD.MOV.U32 R6, RZ, RZ, R14 ;  /* 0x000000ffff067224 */ /* 0x000fe200078e000e */
[----:B------:R-:W-:Y:S06]  /*26700*/  BRA `(.L_x_845) ;  /* 0xffffffe000847947 */ /* 0x000fec000383ffff */
.L_x_764:
        /* <DEDUP_REMOVED lines=8> */
.L_x_847:
[----:B------:R-:W-:Y:S05]  /*26790*/  BSYNC B0 ;  /* 0x0000000000007941 */ /* 0x000fea0003800000 */
.L_x_846:
        /* <DEDUP_REMOVED lines=10> */
.L_x_848:
        /* <DEDUP_REMOVED lines=8> */
.L_x_849:
        /* <DEDUP_REMOVED lines=8> */
.L_x_850:
        /* <DEDUP_REMOVED lines=8> */
.L_x_851:
[----:B------:R-:W-:Y:S02]  /*269c0*/  IMAD.MOV.U32 R12, RZ, RZ, 0x1f ;  /* 0x0000001fff0c7424 */ /* 0x000fe400078e00ff */
[----:B------:R-:W-:Y:S01]  /*269d0*/  IMAD.MOV.U32 R11, RZ, RZ, 0x1f ;  /* 0x0000001fff0b7424 */ /* 0x000fe200078e00ff */
[----:B------:R-:W-:-:S05]  /*269e0*/  SEL R2, R14, RZ, P0 ;  /* 0x000000ff0e027207 */ /* 0x000fca0000000000 */
[----:B------:R-:W-:-:S04]  /*269f0*/  IMAD.IADD R2, R7, 0x1, R2 ;  /* 0x0000000107027824 */ /* 0x000fc800078e0202 */
[----:B------:R-:W-:-:S07]  /*26a00*/  IMAD.MOV.U32 R13, RZ, RZ, R2 ;  /* 0x000000ffff0d7224 */ /* 0x000fce00078e0002 */
[----:B------:R-:W-:Y:S05]  /*26a10*/  WARPSYNC.COLLECTIVE R15, `(.L_x_852) ;  /* 0x000000000f087348 */ /* 0x000fea0003c00000 */
[----:B------:R0:W1:Y:S02]  /*26a20*/  SHFL.IDX P6, R14, R13, R12, R11 ;  /* 0x0000000c0d0e7389 */ /* 0x00006400000c000b */
[----:B01----:R-:W-:Y:S01]  /*26a30*/  ENDCOLLECTIVE ;  /* 0x000000000000791b */ /* 0x003fe20003800000 */
.L_x_852:
[----:B------:R-:W-:Y:S05]  /*26a40*/  BRA `(.L_x_853) ;  /* 0xffffffe0004c7947 */ /* 0x000fea000383ffff */
.L_x_769:
[----:B------:R-:W-:Y:S01]  /*26a50*/  BSSY B0, `(.L_x_854) ;  /* 0x0000008000007945 */ /* 0x000fe20003800000 */
[----:B-----5:R-:W-:Y:S01]  /*26a60*/  IMAD.MOV.U32 R13, RZ, RZ, R17 ;  /* 0x000000ffff0d7224 */ /* 0x020fe200078e0011 */
[----:B------:R-:W-:Y:S01]  /*26a70*/  MOV R15, 0xffffffff ;  /* 0xffffffff000f7802 */ /* 0x000fe20000000f00 */
[----:B------:R-:W-:Y:S02]  /*26a80*/  IMAD.MOV.U32 R12, RZ, RZ, 0x1 ;  /* 0x00000001ff0c7424 */ /* 0x000fe400078e00ff */
[----:B------:R-:W-:-:S07]  /*26a90*/  IMAD.MOV.U32 R11, RZ, RZ, RZ ;  /* 0x000000ffff0b7224 */ /* 0x000fce00078e00ff */
[----:B01----:R-:W-:Y:S05]  /*26aa0*/  WARPSYNC.COLLECTIVE R15, `(.L_x_855) ;  /* 0x000000000f087348 */ /* 0x003fea0003c00000 */
[----:B------:R2:W3:Y:S02]  /*26ab0*/  SHFL.UP P6, R14, R13, R12, R11 ;  /* 0x0400000c0d0e7389 */ /* 0x0004e400000c000b */
[----:B0123--:R-:W-:Y:S01]  /*26ac0*/  ENDCOLLECTIVE ;  /* 0x000000000000791b */ /* 0x00ffe20003800000 */
.L_x_855:
[----:B------:R-:W-:Y:S05]  /*26ad0*/  BSYNC B0 ;  /* 0x0000000000007941 */ /* 0x000fea0003800000 */
.L_x_854:
[----:B------:R-:W-:Y:S01]  /*26ae0*/  ISETP.NE.AND P0, PT, R8, RZ, PT ;  /* 0x000000ff0800720c */ /* 0x000fe20003f05270 */
        /* <DEDUP_REMOVED lines=9> */
.L_x_856:
        /* <DEDUP_REMOVED lines=8> */
.L_x_857:
        /* <DEDUP_REMOVED lines=8> */
.L_x_858:
        /* <DEDUP_REMOVED lines=8> */
.L_x_859:
[----:B------:R-:W-:Y:S01]  /*26d00*/  IMAD.MOV.U32 R12, RZ, RZ, 0x1f ;  /* 0x0000001fff0c7424 */ /* 0x000fe200078e00ff */
[----:B------:R-:W-:Y:S02]  /*26d10*/  MOV R11, 0x1f ;  /* 0x0000001f000b7802 */ /* 0x000fe40000000f00 */
[----:B------:R-:W-:-:S05]  /*26d20*/  SEL R2, R14, RZ, P0 ;  /* 0x000000ff0e027207 */ /* 0x000fca0000000000 */
[----:B------:R-:W-:-:S04]  /*26d30*/  IMAD.IADD R2, R7, 0x1, R2 ;  /* 0x0000000107027824 */ /* 0x000fc800078e0202 */
[----:B------:R-:W-:-:S07]  /*26d40*/  IMAD.MOV.U32 R13, RZ, RZ, R2 ;  /* 0x000000ffff0d7224 */ /* 0x000fce00078e0002 */
[----:B------:R-:W-:Y:S05]  /*26d50*/  WARPSYNC.COLLECTIVE R15, `(.L_x_860) ;  /* 0x000000000f087348 */ /* 0x000fea0003c00000 */
[----:B------:R0:W1:Y:S02]  /*26d60*/  SHFL.IDX P6, R14, R13, R12, R11 ;  /* 0x0000000c0d0e7389 */ /* 0x00006400000c000b */
[----:B01----:R-:W-:Y:S01]  /*26d70*/  ENDCOLLECTIVE ;  /* 0x000000000000791b */ /* 0x003fe20003800000 */
.L_x_860:
[----:B------:R-:W-:Y:S05]  /*26d80*/  BRA `(.L_x_861) ;  /* 0xffffffe000347947 */ /* 0x000fea000383ffff */
.L_x_771:
[----:B------:R-:W-:Y:S01]  /*26d90*/  BSSY B0, `(.L_x_862) ;  /* 0x0000006000007945 */ /* 0x000fe20003800000 */
[----:B------:R-:W-:Y:S01]  /*26da0*/  PLOP3.LUT P6, PT, P6, PT, PT, 0x8, 0x0 ;  /* 0x000000000000781c */ /* 0x000fe200037ce170 */
[----:B------:R-:W-:-:S12]  /*26db0*/  IMAD.MOV.U32 R15, RZ, RZ, -0x1 ;  /* 0xffffffffff0f7424 */ /* 0x000fd800078e00ff */
[----:B0-----:R-:W-:Y:S05]  /*26dc0*/  WARPSYNC.COLLECTIVE R15, `(.L_x_863) ;  /* 0x000000000f087348 */ /* 0x001fea0003c00000 */
[----:B------:R-:W-:Y:S01]  /*26dd0*/  VOTE.ANY R14, PT, P6 ;  /* 0x00000000000e7806 */ /* 0x000fe200030e0100 */
[----:B0-----:R-:W-:Y:S06]  /*26de0*/  ENDCOLLECTIVE ;  /* 0x000000000000791b */ /* 0x001fec0003800000 */
.L_x_863:
[----:B------:R-:W-:Y:S05]  /*26df0*/  BSYNC B0 ;  /* 0x0000000000007941 */ /* 0x000fea0003800000 */
.L_x_862:
        /* <DEDUP_REMOVED lines=9> */
.L_x_864:
[----:B------:R-:W-:Y:S01]  /*26e90*/  IMAD.MOV.U32 R17, RZ, RZ, R14 ;  /* 0x000000ffff117224 */ /* 0x000fe200078e000e */
[----:B------:R-:W-:Y:S06]  /*26ea0*/  BRA `(.L_x_865) ;  /* 0xffffffe000247947 */ /* 0x000fec000383ffff */
.L_x_773:
[----:B------:R-:W-:Y:S01]  /*26eb0*/  BSSY B0, `(.L_x_866) ;  /* 0x0000007000007945 */ /* 0x000fe20003800000 */
[----:B------:R-:W-:Y:S02]  /*26ec0*/  IMAD.MOV.U32 R13, RZ, RZ, R2 ;  /* 0x000000ffff0d7224 */ /* 0x000fe400078e0002 */
[----:B------:R-:W-:Y:S02]  /*26ed0*/  IMAD.MOV.U32 R11, RZ, RZ, 0x1f ;  /* 0x0000001fff0b7424 */ /* 0x000fe400078e00ff */
[----:B------:R-:W-:-:S07]  /*26ee0*/  IMAD.MOV.U32 R15, RZ, RZ, -0x1 ;  /* 0xffffffffff0f7424 */ /* 0x000fce00078e00ff */
[----:B012---:R-:W-:Y:S05]  /*26ef0*/  WARPSYNC.COLLECTIVE R15, `(.L_x_867) ;  /* 0x000000000f087348 */ /* 0x007fea0003c00000 */
[----:B------:R3:W4:Y:S02]  /*26f00*/  SHFL.IDX P6, R14, R13, R12, R11 ;  /* 0x0000000c0d0e7389 */ /* 0x00072400000c000b */
[----:B01234-:R-:W-:Y:S01]  /*26f10*/  ENDCOLLECTIVE ;  /* 0x000000000000791b */ /* 0x01ffe20003800000 */
.L_x_867:
[----:B------:R-:W-:Y:S05]  /*26f20*/  BSYNC B0 ;  /* 0x0000000000007941 */ /* 0x000fea0003800000 */
.L_x_866:
[----:B------:R-:W-:Y:S05]  /*26f30*/  BRA `(.L_x_772) ;  /* 0xffffffe0001c7947 */ /* 0x000fea000383ffff */
.L_x_777:
[----:B0-----:R0:W1:Y:S02]  /*26f40*/  SYNCS.PHASECHK.TRANS64.TRYWAIT P0, [R0+URZ+0x38820], R3 ;  /* 0x03882003000075a7 */ /* 0x001064000800017f */
[----:B-1----:R-:W-:Y:S05]  /*26f50*/  @!P0 NANOSLEEP.SYNCS 0x989680 ;  /* 0x009896800000895d */ /* 0x002fea0003900000 */
[----:B------:R-:W1:Y:S02]  /*26f60*/  @!P0 SYNCS.PHASECHK.TRANS64 P0, [R0+URZ+0x38820], R3 ;  /* 0x03882003000085a7 */ /* 0x000e64000800007f */
[----:B-1----:R-:W-:Y:S05]  /*26f70*/  @!P0 BRA `(.L_x_777) ;  /* 0xfffffffc00f08947 */ /* 0x002fea000383ffff */
[----:B------:R-:W-:Y:S05]  /*26f80*/  BRA `(.L_x_868) ;  /* 0xffffffe400007947 */ /* 0x000fea000383ffff */
.L_x_778:
        /* <DEDUP_REMOVED lines=11> */
.L_x_870:
[----:B------:R-:W-:Y:S05]  /*27040*/  BSYNC B0 ;  /* 0x0000000000007941 */ /* 0x000fea0003800000 */
.L_x_869:
[----:B------:R-:W-:Y:S05]  /*27050*/  BRA `(.L_x_871) ;  /* 0xffffffe000e87947 */ /* 0x000fea000383ffff */
.L_x_779:
[----:B------:R-:W-:Y:S01]  /*27060*/  BSSY B0, `(.L_x_872) ;  /* 0x0000006000007945 */ /* 0x000fe20003800000 */
[----:B------:R-:W-:-:S07]  /*27070*/  IMAD.MOV.U32 R15, RZ, RZ, -0x1 ;  /* 0xffffffffff0f7424 */ /* 0x000fce00078e00ff */
[----:B01----:R-:W-:Y:S05]  /*27080*/  WARPSYNC.COLLECTIVE R15, `(.L_x_873) ;  /* 0x000000000f0c7348 */ /* 0x003fea0003c00000 */
[----:B------:R-:W-:Y:S02]  /*27090*/  ELECT P6, UR62, PT ;  /* 0x00000000003e782f */ /* 0x000fe400038c0000 */
[----:B------:R-:W-:Y:S01]  /*270a0*/  MOV R14, UR62 ;  /* 0x0000003e000e7c02 */ /* 0x000fe20008000f00 */
[----:B01----:R-:W-:Y:S10]  /*270b0*/  ENDCOLLECTIVE ;  /* 0x000000000000791b */ /* 0x003ff40003800000 */
.L_x_873:
[----:B------:R-:W-:Y:S05]  /*270c0*/  BSYNC B0 ;  /* 0x0000000000007941 */ /* 0x000fea0003800000 */
.L_x_872:
[----:B------:R-:W-:Y:S05]  /*270d0*/  BRA `(.L_x_874) ;  /* 0xffffffe000dc7947 */ /* 0x000fea000383ffff */
.L_x_781:
[----:B0-----:R0:W1:Y:S02]  /*270e0*/  SYNCS.PHASECHK.TRANS64.TRYWAIT P0, [R6+URZ], R5 ;  /* 0x00000005060075a7 */ /* 0x001064000800017f */
[----:B-1----:R-:W-:Y:S05]  /*270f0*/  @!P0 NANOSLEEP.SYNCS 0x989680 ;  /* 0x009896800000895d */ /* 0x002fea0003900000 */
[----:B------:R-:W1:Y:S02]  /*27100*/  @!P0 SYNCS.PHASECHK.TRANS64 P0, [R6+URZ], R5 ;  /* 0x00000005060085a7 */ /* 0x000e64000800007f */
[----:B-1----:R-:W-:Y:S05]  /*27110*/  @!P0 BRA `(.L_x_781) ;  /* 0xfffffffc00f08947 */ /* 0x002fea000383ffff */
[----:B------:R-:W-:Y:S05]  /*27120*/  BRA `(.L_x_875) ;  /* 0xffffffe400187947 */ /* 0x000fea000383ffff */
.L_x_782:
[----:B-1----:R1:W2:Y:S02]  /*27130*/  SYNCS.PHASECHK.TRANS64.TRYWAIT P0, [R7+URZ], R2 ;  /* 0x00000002070075a7 */ /* 0x0022a4000800017f */
[----:B--2---:R-:W-:Y:S05]  /*27140*/  @!P0 NANOSLEEP.SYNCS 0x989680 ;  /* 0x009896800000895d */ /* 0x004fea0003900000 */
[----:B------:R-:W2:Y:S02]  /*27150*/  @!P0 SYNCS.PHASECHK.TRANS64 P0, [R7+URZ], R2 ;  /* 0x00000002070085a7 */ /* 0x000ea4000800007f */
[----:B--2---:R-:W-:Y:S05]  /*27160*/  @!P0 BRA `(.L_x_782) ;  /* 0xfffffffc00f08947 */ /* 0x004fea000383ffff */
[----:B------:R-:W-:Y:S05]  /*27170*/  BRA `(.L_x_876) ;  /* 0xffffffe4000c7947 */ /* 0x000fea000383ffff */
.L_x_784:
[----:B--2---:R2:W3:Y:S02]  /*27180*/  SYNCS.PHASECHK.TRANS64.TRYWAIT P0, [R4+URZ], R5 ;  /* 0x00000005040075a7 */ /* 0x0044e4000800017f */
[----:B---3--:R-:W-:Y:S05]  /*27190*/  @!P0 NANOSLEEP.SYNCS 0x989680 ;  /* 0x009896800000895d */ /* 0x008fea0003900000 */
[----:B------:R-:W3:Y:S02]  /*271a0*/  @!P0 SYNCS.PHASECHK.TRANS64 P0, [R4+URZ], R5 ;  /* 0x00000005040085a7 */ /* 0x000ee4000800007f */
[----:B---3--:R-:W-:Y:S05]  /*271b0*/  @!P0 BRA `(.L_x_784) ;  /* 0xfffffffc00f08947 */ /* 0x008fea000383ffff */
[----:B------:R-:W-:Y:S05]  /*271c0*/  BRA `(.L_x_877) ;  /* 0xffffffe400147947 */ /* 0x000fea000383ffff */
.L_x_878:
        /* <DEDUP_REMOVED lines=11> */
.L_x_2840:


//--------------------- .text._ZN7cutlass13device_kernelIN5flash11enable_sm90INS1_16FlashAttnFwdSm90INS1_25CollectiveMainloopFwdSm90ILi2EN4cute5tupleIJNS5_1CILi1EEES8_S8_EEENS6_IJNS7_ILi128EEENS7_ILi64EEENS7_ILi256EEEEEELi256ENS_10bfloat16_tEfNS_4arch4Sm90ELb0ELb1ELb0ELb0ELb0ELb0ELb0ELb1ELb1ELb0ELb0ELb0EEENS1_21CollectiveEpilogueFwdINS6_IJSA_SC_SB_EEES9_SE_SG_Li256ELb0ELb0ELb0ELb0EEENS1_30DynamicPersistentTileSchedulerILi256ELi32ELb0ELb0ELb1EEEEEEEEEvNT_6ParamsE --------------------------
	.section	.text._ZN7cutlass13device_kernelIN5flash11enable_sm90INS1_16FlashAttnFwdSm90INS1_25CollectiveMainloopFwdSm90ILi2EN4cute5tupleIJNS5_1CILi1EEES8_S8_EEENS6_IJNS7_ILi128EEENS7_ILi64EEENS7_ILi256EEEEEELi256ENS_10bfloat16_tEfNS_4arch4Sm90ELb0ELb1ELb0ELb0ELb0ELb0ELb0ELb1ELb1ELb0ELb0ELb0EEENS1_21CollectiveEpilogueFwdINS6_IJSA_SC_SB_EEES9_SE_SG_Li256ELb0ELb0ELb0ELb0EEENS1_30DynamicPersistentTileSchedulerILi256ELi32ELb0ELb0ELb1EEEEEEEEEvNT_6ParamsE,"ax",@progbits
	.align	128
.text._ZN7cutlass13device_kernelIN5flash11enable_sm90INS1_16FlashAttnFwdSm90INS1_25CollectiveMainloopFwdSm90ILi2EN4cute5tupleIJNS5_1CILi1EEES8_S8_EEENS6_IJNS7_ILi128EEENS7_ILi64EEENS7_ILi256EEEEEELi256ENS_10bfloat16_tEfNS_4arch4Sm90ELb0ELb1ELb0ELb0ELb0ELb0ELb0ELb1ELb1ELb0ELb0ELb0EEENS1_21CollectiveEpilogueFwdINS6_IJSA_SC_SB_EEES9_SE_SG_Li256ELb0ELb0ELb0ELb0EEENS1_30DynamicPersistentTileSchedulerILi256ELi32ELb0ELb0ELb1EEEEEEEEEvNT_6ParamsE:
        .type           _ZN7cutlass13device_kernelIN5flash11enable_sm90INS1_16FlashAttnFwdSm90INS1_25CollectiveMainloopFwdSm90ILi2EN4cute5tupleIJNS5_1CILi1EEES8_S8_EEENS6_IJNS7_ILi128EEENS7_ILi64EEENS7_ILi256EEEEEELi256ENS_10bfloat16_tEfNS_4arch4Sm90ELb0ELb1ELb0ELb0ELb0ELb0ELb0ELb1ELb1ELb0ELb0ELb0EEENS1_21CollectiveEpilogueFwdINS6_IJSA_SC_SB_EEES9_SE_SG_Li256ELb0ELb0ELb0ELb0EEENS1_30DynamicPersistentTileSchedulerILi256ELi32ELb0ELb0ELb1EEEEEEEEEvNT_6ParamsE,@function
        .size           _ZN7cutlass13device_kernelIN5flash11enable_sm90INS1_16FlashAttnFwdSm90INS1_25CollectiveMainloopFwdSm90ILi2EN4cute5tupleIJNS5_1CILi1EEES8_S8_EEENS6_IJNS7_ILi128EEENS7_ILi64EEENS7_ILi256EEEEEELi256ENS_10bfloat16_tEfNS_4arch4Sm90ELb0ELb1ELb0ELb0ELb0ELb0ELb0ELb1ELb1ELb0ELb0ELb0EEENS1_21CollectiveEpilogueFwdINS6_IJSA_SC_SB_EEES9_SE_SG_Li256ELb0ELb0ELb0ELb0EEENS1_30DynamicPersistentTileSchedulerILi256ELi32ELb0ELb0ELb1EEEEEEEEEvNT_6ParamsE,(.L_x_2841 - _ZN7cutlass13device_kernelIN5flash11enable_sm90INS1_16FlashAttnFwdSm90INS1_25CollectiveMainloopFwdSm90ILi2EN4cute5tupleIJNS5_1CILi1EEES8_S8_EEENS6_IJNS7_ILi128EEENS7_ILi64EEENS7_ILi256EEEEEELi256ENS_10bfloat16_tEfNS_4arch4Sm90ELb0ELb1ELb0ELb0ELb0ELb0ELb0ELb1ELb1ELb0ELb0ELb0EEENS1_21CollectiveEpilogueFwdINS6_IJSA_SC_SB_EEES9_SE_SG_Li256ELb0ELb0ELb0ELb0EEENS1_30DynamicPersistentTileSchedulerILi256ELi32ELb0ELb0ELb1EEEEEEEEEvNT_6ParamsE)
        .other          _ZN7cutlass13device_kernelIN5flash11enable_sm90INS1_16FlashAttnFwdSm90INS1_25CollectiveMainloopFwdSm90ILi2EN4cute5tupleIJNS5_1CILi1EEES8_S8_EEENS6_IJNS7_ILi128EEENS7_ILi64EEENS7_ILi256EEEEEELi256ENS_10bfloat16_tEfNS_4arch4Sm90ELb0ELb1ELb0ELb0ELb0ELb0ELb0ELb1ELb1ELb0ELb0ELb0EEENS1_21CollectiveEpilogueFwdINS6_IJSA_SC_SB_EEES9_SE_SG_Li256ELb0ELb0ELb0ELb0EEENS1_30DynamicPersistentTileSchedulerILi256ELi32ELb0ELb0ELb1EEEEEEEEEvNT_6ParamsE,@"STO_CUDA_ENTRY STV_DEFAULT"
_ZN7cutlass13device_kernelIN5flash11enable_sm90INS1_16FlashAttnFwdSm90INS1_25CollectiveMainloopFwdSm90ILi2EN4cute5tupleIJNS5_1CILi1EEES8_S8_EEENS6_IJNS7_ILi128EEENS7_ILi64EEENS7_ILi256EEEEEELi256ENS_10bfloat16_tEfNS_4arch4Sm90ELb0ELb1ELb0ELb0ELb0ELb0ELb0ELb1ELb1ELb0ELb0ELb0EEENS1_21CollectiveEpilogueFwdINS6_IJSA_SC_SB_EEES9_SE_SG_Li256ELb0ELb0ELb0ELb0EEENS1_30DynamicPersistentTileSchedulerILi256ELi32ELb0ELb0ELb1EEEEEEEEEvNT_6ParamsE:
        /* <DEDUP_REMOVED lines=24> */
.L_x_880:
[----:B------:R-:W-:Y:S05]  /*0180*/  BSYNC B0 ;  /* 0x0000000000007941 */ /* 0x000fea0003800000 */
.L_x_879:
[----:B------:R-:W-:Y:S01]  /*0190*/  VOTEU.ANY UP0, P0 ;  /* 0x00000000003f7886 */ /* 0x000fe20000000100 */
[----:B------:R-:W1:Y:S01]  /*01a0*/  SHFL.IDX PT, R2, R2, RZ, 0x1f ;  /* 0x00001fff02027589 */ /* 0x000e6200000e0000 */
[----:B------:R-:W-:Y:S01]  /*01b0*/  UMOV UR4, 0x1 ;  /* 0x0000000100047882 */ /* 0x000fe20000000000 */
[----:B------:R-:W-:Y:S01]  /*01c0*/  VOTEU.ANY UP1, P0 ;  /* 0x00000000003f7886 */ /* 0x000fe20000020100 */
[----:B------:R-:W-:Y:S01]  /*01d0*/  VOTEU.ANY UP2, P0 ;  /* 0x00000000003f7886 */ /* 0x000fe20000040100 */
[----:B------:R-:W2:Y:S01]  /*01e0*/  @UP0 S2UR UR7, SR_CgaCtaId ;  /* 0x00000000000709c3 */ /* 0x000ea20000008800 */
[----:B------:R-:W3:Y:S01]  /*01f0*/  SHFL.IDX PT, R3, R0, RZ, 0x1f ;  /* 0x00001fff00037589 */ /* 0x000ee200000e0000 */
[----:B------:R-:W-:Y:S01]  /*0200*/  @UP0 UMOV UR6, 0x400 ;  /* 0x0000040000060882 */ /* 0x000fe20000000000 */
[----:B------:R-:W-:-:S04]  /*0210*/  @UP0 UIADD3 UR4, -UR4, 0x100000, URZ ;  /* 0x0010000004040890 */ /* 0x000fc8000fffe13f */
[----:B------:R-:W-:Y:S02]  /*0220*/  @UP0 USHF.L.U32 UR5, UR4, 0xb, URZ ;  /* 0x0000000b04050899 */ /* 0x000fe4000800063f */
[----:B------:R-:W-:Y:S01]  /*0230*/  @UP0 USHF.L.U32 UR4, UR4, 0x1, URZ ;  /* 0x0000000104040899 */ /* 0x000fe2000800063f */
[----:B-1----:R-:W-:Y:S01]  /*0240*/  R2UR UR8, R2 ;  /* 0x00000000020872ca */ /* 0x002fe200000e0000 */
[----:B--2---:R-:W-:Y:S01]  /*0250*/  @UP0 ULEA UR6, UR7, UR6, 0x18 ;  /* 0x0000000607060291 */ /* 0x004fe2000f8ec03f */
[----:B---3--:R-:W-:-:S11]  /*0260*/  ISETP.NE.AND P1, PT, R3, RZ, PT ;  /* 0x000000ff0300720c */ /* 0x008fd60003f25270 */
[----:B------:R-:W-:Y:S01]  /*0270*/  UISETP.NE.AND UP0, UPT, UR8, URZ, UPT ;  /* 0x0000003f0800728c */ /* 0x000fe2000bf05270 */
[----:B------:R-:W1:Y:S02]  /*0280*/  FENCE.VIEW.ASYNC.S ;  /* 0x00000000000073c6 */ /* 0x000e640000000000 */
[----:B-1----:R1:W2:Y:S01]  /*0290*/  @UP1 SYNCS.EXCH.64 URZ, [UR6+0x30800], UR4 ;  /* 0x03080004063f15b2 */ /* 0x0022a20008000100 */
[----:B------:R1:W3:Y:S01]  /*02a0*/  @UP2 SYNCS.EXCH.64 URZ, [UR6+0x30820], UR4 ;  /* 0x03082004063f25b2 */ /* 0x0002e20008000100 */
[----:B------:R-:W-:Y:S06]  /*02b0*/  @P1 BRA `(.L_x_881) ;  /* 0x0000000000481947 */ /* 0x000fec0003800000 */
        /* <DEDUP_REMOVED lines=18> */
.L_x_881:
        /* <DEDUP_REMOVED lines=22> */
.L_x_882:
        /* <DEDUP_REMOVED lines=14> */
[----:B------:R4:W1:Y:S01]  /*0620*/  SYNCS.EXCH.64 URZ, [UR6+0x30880], UR4 ;  /* 0x03088004063f75b2 */ /* 0x0008620008000100 */
[----:B------:R4:W1:Y:S01]  /*0630*/  SYNCS.EXCH.64 URZ, [UR6+0x30878], UR4 ;  /* 0x03087804063f75b2 */ /* 0x0008620008000100 */
[----:B------:R4:W1:Y:S02]  /*0640*/  SYNCS.EXCH.64 URZ, [UR6+0x30888], UR4 ;  /* 0x03088804063f75b2 */ /* 0x0008640008000100 */
[----:B----4-:R-:W-:Y:S01]  /*0650*/  NOP ;  /* 0x0000000000007918 */ /* 0x010fe20000000000 */
.L_x_883:
        /* <DEDUP_REMOVED lines=22> */
.L_x_884:
        /* <DEDUP_REMOVED lines=22> */
.L_x_885:
[----:B-1----:R-:W-:Y:S01]  /*0920*/  UMOV UR4, 0x1 ;  /* 0x0000000100047882 */ /* 0x002fe20000000000 */
[----:B------:R-:W-:Y:S01]  /*0930*/  PLOP3.LUT P0, PT, PT, PT, UP0, 0x80, 0x0 ;  /* 0x000000000000781c */ /* 0x000fe20003f0f008 */
[----:B------:R-:W-:Y:S01]  /*0940*/  USEL UR4, UR4, 0x2, !UP0 ;  /* 0x0000000204047887 */ /* 0x000fe2000c000000 */
[----:B------:R-:W-:-:S05]  /*0950*/  NOP ;  /* 0x0000000000007918 */ /* 0x000fca0000000000 */
[----:B------:R-:W-:-:S05]  /*0960*/  IMAD.U32 R2, RZ, RZ, UR4 ;  /* 0x00000004ff027e24 */ /* 0x000fca000f8e00ff */
[----:B------:R1:W-:Y:S01]  /*0970*/  STL [R1], R2 ;  /* 0x0000000201007387 */ /* 0x0003e20000100800 */
[----:B--23--:R-:W-:Y:S06]  /*0980*/  BAR.SYNC.DEFER_BLOCKING 0x0 ;  /* 0x0000000000007b1d */ /* 0x00cfec0000010000 */
[----:B------:R-:W-:Y:S05]  /*0990*/  @!P0 BRA `(.L_x_886) ;  /* 0x000000d400708947 */ /* 0x000fea0003800000 */
.L_x_887:
[----:B------:R-:W-:-:S08]  /*09a0*/  NOP ;  /* 0x0000000000007918 */ /* 0x000fd00000000000 */
[----:B------:R-:W2:Y:S02]  /*09b0*/  USETMAXREG.TRY_ALLOC.CTAPOOL UP0, 0xf0 ;  /* 0x000000f0000079c8 */ /* 0x000ea40008000600 */
[----:B--2---:R-:W-:-:S13]  /*09c0*/  PLOP3.LUT P0, PT, PT, PT, UP0, 0x80, 0x0 ;  /* 0x000000000000781c */ /* 0x004fda0003f0f008 */
[----:B------:R-:W-:Y:S05]  /*09d0*/  @!P0 BRA `(.L_x_887) ;  /* 0xfffffffc00f08947 */ /* 0x000fea000383ffff */
[----:B------:R-:W2:Y:S08]  /*09e0*/  S2UR UR7, SR_CTAID.X ;  /* 0x00000000000779c3 */ /* 0x000eb00000002500 */
[----:B------:R-:W-:Y:S08]  /*09f0*/  BAR.ARV 0x4, 0x120 ;  /* 0x0104800000007b1d */ /* 0x000ff00000002000 */
[----:B------:R-:W2:Y:S08]  /*0a00*/  LDC R0, c[0x0][0xda8] ;  /* 0x00036a00ff007b82 */ /* 0x000eb00000000800 */
[----:B------:R-:W-:Y:S06]  /*0a10*/  BAR.ARV 0x8, 0x120 ;  /* 0x0204800000007b1d */ /* 0x000fec0000002000 */
[----:B--2---:R-:W-:-:S13]  /*0a20*/  ISETP.LE.AND P0, PT, R0, UR7, PT ;  /* 0x0000000700007c0c */ /* 0x004fda000bf03270 */
[----:B------:R-:W-:Y:S05]  /*0a30*/  @P0 EXIT ;  /* 0x000000000000094d */ /* 0x000fea0003800000 */
[----:B------:R-:W2:Y:S01]  /*0a40*/  LDL R3, [R1] ;  /* 0x0000000001037983 */ /* 0x000ea20000100800 */
[----:B------:R-:W3:Y:S01]  /*0a50*/  S2UR UR4, SR_CgaCtaId ;  /* 0x00000000000479c3 */ /* 0x000ee20000008800 */
[----:B------:R-:W-:Y:S01]  /*0a60*/  UMOV UR38, 0x400 ;  /* 0x0000040000267882 */ /* 0x000fe20000000000 */
[----:B------:R-:W-:Y:S01]  /*0a70*/  UMOV UR46, URZ ;  /* 0x0000003f002e7c82 */ /* 0x000fe20008000000 */
[----:B-1----:R-:W1:Y:S01]  /*0a80*/  S2R R2, SR_TID.X ;  /* 0x0000000000027919 */ /* 0x002e620000002100 */
[----:B------:R-:W-:-:S04]  /*0a90*/  UMOV UR36, URZ ;  /* 0x0000003f00247c82 */ /* 0x000fc80008000000 */
[----:B------:R-:W4:Y:S01]  /*0aa0*/  S2UR UR6, SR_SWINHI ;  /* 0x00000000000679c3 */ /* 0x000f220000002f00 */
[----:B---3--:R-:W-:-:S07]  /*0ab0*/  ULEA UR38, UR4, UR38, 0x18 ;  /* 0x0000002604267291 */ /* 0x008fce000f8ec03f */
[----:B------:R-:W-:Y:S01]  /*0ac0*/  UMOV UR4, UR38 ;  /* 0x0000002600047c82 */ /* 0x000fe20008000000 */
[----:B----4-:R-:W-:Y:S01]  /*0ad0*/  UMOV UR5, UR6 ;  /* 0x0000000600057c82 */ /* 0x010fe20008000000 */
[----:B------:R-:W-:Y:S01]  /*0ae0*/  MOV R200, UR4 ;  /* 0x0000000400c87c02 */ /* 0x000fe20008000f00 */
[----:B-1----:R-:W-:Y:S01]  /*0af0*/  VIADD R213, R2, 0xffffff80 ;  /* 0xffffff8002d57836 */ /* 0x002fe20000000000 */
[----:B------:R-:W-:Y:S01]  /*0b00*/  UMOV UR4, UR7 ;  /* 0x0000000700047c82 */ /* 0x000fe20008000000 */
[----:B------:R-:W-:-:S03]  /*0b10*/  IMAD.U32 R201, RZ, RZ, UR5 ;  /* 0x00000005ffc97e24 */ /* 0x000fc6000f8e00ff */
[----:B------:R-:W-:-:S04]  /*0b20*/  SHF.R.S32.HI R0, RZ, 0x1f, R213 ;  /* 0x0000001fff007819 */ /* 0x000fc800000114d5 */
[CC--:B------:R-:W-:Y:S02]  /*0b30*/  LEA.HI R2, R0.reuse, R213.reuse, RZ, 0x4 ;  /* 0x000000d500027211 */ /* 0x0c0fe400078f20ff */
[----:B------:R-:W-:Y:S02]  /*0b40*/  LEA.HI R211, R0, R213, RZ, 0x5 ;  /* 0x000000d500d37211 */ /* 0x000fe400078f28ff */
[----:B------:R-:W-:Y:S02]  /*0b50*/  SHF.R.S32.HI R5, RZ, 0x4, R2 ;  /* 0x00000004ff057819 */ /* 0x000fe40000011402 */
[----:B------:R-:W-:Y:S02]  /*0b60*/  SHF.R.S32.HI R211, RZ, 0x5, R211 ;  /* 0x00000005ffd37819 */ /* 0x000fe400000114d3 */
[C---:B------:R-:W-:Y:S02]  /*0b70*/  LEA.HI R4, R2.reuse, R5, RZ, 0x1 ;  /* 0x0000000502047211 */ /* 0x040fe400078f08ff */
[----:B------:R-:W-:-:S02]  /*0b80*/  LOP3.LUT R2, R2, 0x3fffff0, RZ, 0xc0, !PT ;  /* 0x03fffff002027812 */ /* 0x000fc400078ec0ff */
[----:B------:R-:W-:-:S03]  /*0b90*/  LOP3.LUT R4, R4, 0x1ffffffe, RZ, 0xc0, !PT ;  /* 0x1ffffffe04047812 */ /* 0x000fc600078ec0ff */
[----:B------:R-:W-:Y:S02]  /*0ba0*/  IMAD.IADD R2, R213, 0x1, -R2 ;  /* 0x00000001d5027824 */ /* 0x000fe400078e0a02 */
[----:B------:R-:W-:Y:S02]  /*0bb0*/  IMAD.IADD R4, R5, 0x1, -R4 ;  /* 0x0000000105047824 */ /* 0x000fe400078e0a04 */
[----:B------:R-:W-:-:S04]  /*0bc0*/  IMAD R9, R211, 0x10, R2 ;  /* 0x00000010d3097824 */ /* 0x000fc800078e0202 */
[----:B------:R-:W-:Y:S01]  /*0bd0*/  IMAD R4, R9, 0x8, R4 ;  /* 0x0000000809047824 */ /* 0x000fe200078e0204 */
[----:B--2---:R-:W-:Y:S02]  /*0be0*/  R2UR UR8, R3 ;  /* 0x00000000030872ca */ /* 0x004fe400000e0000 */
[CC--:B------:R-:W-:Y:S02]  /*0bf0*/  LEA.HI R3, R0.reuse, R213.reuse, RZ, 0x7 ;  /* 0x000000d500037211 */ /* 0x0c0fe400078f38ff */
[----:B------:R-:W-:Y:S02]  /*0c00*/  LEA.HI R0, R0, R213, RZ, 0x3 ;  /* 0x000000d500007211 */ /* 0x000fe400078f18ff */
[----:B------:R-:W-:Y:S02]  /*0c10*/  LOP3.LUT R208, R3, 0xffffff80, RZ, 0xc0, !PT ;  /* 0xffffff8003d07812 */ /* 0x000fe400078ec0ff */
[----:B------:R-:W-:Y:S02]  /*0c20*/  SHF.R.S32.HI R210, RZ, 0x7, R3 ;  /* 0x00000007ffd27819 */ /* 0x000fe40000011403 */
[----:B------:R-:W-:Y:S01]  /*0c30*/  LOP3.LUT R2, R0, 0x1ffffff8, RZ, 0xc0, !PT ;  /* 0x1ffffff800027812 */ /* 0x000fe200078ec0ff */
[----:B------:R-:W-:Y:S01]  /*0c40*/  IMAD.IADD R208, R213, 0x1, -R208 ;  /* 0x00000001d5d07824 */ /* 0x000fe200078e0ad0 */
[----:B------:R-:W-:Y:S01]  /*0c50*/  LEA.HI R3, R3, R210, RZ, 0x1 ;  /* 0x000000d203037211 */ /* 0x000fe200078f08ff */
[----:B------:R-:W-:Y:S01]  /*0c60*/  ULOP3.LUT UR5, UR8, 0x1, URZ, 0xfc, !UPT ;  /* 0x0000000108057892 */ /* 0x000fe2000f8efc3f */
[----:B------:R-:W-:Y:S01]  /*0c70*/  SHF.R.S32.HI R204, RZ, 0x3, R0 ;  /* 0x00000003ffcc7819 */ /* 0x000fe20000011400 */
[----:B------:R-:W-:Y:S01]  /*0c80*/  IMAD.IADD R2, R213, 0x1, -R2 ;  /* 0x00000001d5027824 */ /* 0x000fe200078e0a02 */
[----:B------:R-:W-:-:S03]  /*0c90*/  SHF.R.S32.HI R7, RZ, 0x1f, R208 ;  /* 0x0000001fff077819 */ /* 0x000fc600000114d0 */
[----:B------:R-:W-:Y:S01]  /*0ca0*/  IMAD.U32 R212, RZ, RZ, UR5 ;  /* 0x00000005ffd47e24 */ /* 0x000fe2000f8e00ff */
[CC--:B------:R-:W-:Y:S01]  /*0cb0*/  LEA.HI R6, R7.reuse, R208.reuse, RZ, 0x2 ;  /* 0x000000d007067211 */ /* 0x0c0fe200078f10ff */
[----:B------:R-:W-:Y:S01]  /*0cc0*/  UMOV UR5, URZ ;  /* 0x0000003f00057c82 */ /* 0x000fe20008000000 */
[----:B------:R-:W-:Y:S01]  /*0cd0*/  LEA.HI R7, R7, R208, RZ, 0x5 ;  /* 0x000000d007077211 */ /* 0x000fe200078f28ff */
[----:B------:R-:W-:Y:S01]  /*0ce0*/  IMAD.SHL.U32 R202, R2, 0x8, RZ ;  /* 0x0000000802ca7824 */ /* 0x000fe200078e00ff */
[--C-:B------:R-:W-:Y:S02]  /*0cf0*/  SHF.R.S32.HI R5, RZ, 0x2, R6.reuse ;  /* 0x00000002ff057819 */ /* 0x100fe40000011406 */
[----:B------:R-:W-:Y:S02]  /*0d00*/  SHF.R.S32.HI R8, RZ, 0x1f, R6 ;  /* 0x0000001fff087819 */ /* 0x000fe40000011406 */
[----:B------:R-:W-:Y:S02]  /*0d10*/  SHF.R.S32.HI R7, RZ, 0x5, R7 ;  /* 0x00000005ff077819 */ /* 0x000fe40000011407 */
[----:B------:R-:W-:-:S02]  /*0d20*/  LEA.HI R8, R8, R5, RZ, 0x3 ;  /* 0x0000000508087211 */ /* 0x000fc400078f18ff */
[----:B------:R-:W-:Y:S02]  /*0d30*/  MOV R207, UR5 ;  /* 0x0000000500cf7c02 */ /* 0x000fe40008000f00 */
[----:B------:R-:W-:-:S05]  /*0d40*/  LOP3.LUT R8, R8, 0xfffffff8, RZ, 0xc0, !PT ;  /* 0xfffffff808087812 */ /* 0x000fca00078ec0ff */
[----:B------:R-:W-:Y:S01]  /*0d50*/  IMAD.IADD R8, R5, 0x1, -R8 ;  /* 0x0000000105087824 */ /* 0x000fe200078e0a08 */
[----:B------:R-:W-:Y:S01]  /*0d60*/  LOP3.LUT R5, R3, 0x3fffffe, RZ, 0xc0, !PT ;  /* 0x03fffffe03057812 */ /* 0x000fe200078ec0ff */
[----:B------:R-:W-:Y:S02]  /*0d70*/  IMAD.SHL.U32 R3, R4, 0x8, RZ ;  /* 0x0000000804037824 */ /* 0x000fe400078e00ff */
[----:B------:R-:W-:Y:S02]  /*0d80*/  IMAD R8, R7, 0x10, R8 ;  /* 0x0000001007087824 */ /* 0x000fe400078e0208 */
[----:B------:R-:W-:Y:S01]  /*0d90*/  IMAD.WIDE R200, R3, 0x2, R200 ;  /* 0x0000000203c87825 */ /* 0x000fe200078e02c8 */
[----:B------:R-:W-:-:S03]  /*0da0*/  LOP3.LUT R3, R6, 0x7ffffffc, RZ, 0xc0, !PT ;  /* 0x7ffffffc06037812 */ /* 0x000fc600078ec0ff */
[----:B------:R-:W-:Y:S02]  /*0db0*/  IMAD.IADD R5, R210, 0x1, -R5 ;  /* 0x00000001d2057824 */ /* 0x000fe400078e0a05 */
[----:B------:R-:W-:Y:S02]  /*0dc0*/  IMAD.IADD R22, R208, 0x1, -R3 ;  /* 0x00000001d0167824 */ /* 0x000fe400078e0a03 */
[----:B------:R-:W-:-:S07]  /*0dd0*/  IMAD R209, R5, 0x40, R8 ;  /* 0x0000004005d17824 */ /* 0x000fce00078e0208 */
.L_x_980:
[----:B------:R-:W-:Y:S01]  /*0de0*/  ULDC UR5, c[0x0][0xdd0] ;  /* 0x0003740000057ab9 */ /* 0x000fe20000000800 */
[----:B-1----:R-:W1:Y:S01]  /*0df0*/  LDC R0, c[0x0][0xde8] ;  /* 0x00037a00ff007b82 */ /* 0x002e620000000800 */
[----:B------:R-:W-:Y:S01]  /*0e00*/  UISETP.NE.AND UP0, UPT, UR5, 0x1, UPT ;  /* 0x000000010500788c */ /* 0x000fe2000bf05270 */
[----:B------:R-:W-:-:S10]  /*0e10*/  UMOV UR8, UR4 ;  /* 0x0000000400087c82 */ /* 0x000fd40008000000 */
[----:B------:R-:W-:Y:S01]  /*0e20*/  @UP0 ULDC UR6, c[0x0][0xdd4] ;  /* 0x0003750000060ab9 */ /* 0x000fe20000000800 */
[----:B------:R-:W-:Y:S01]  /*0e30*/  @UP0 ULDC UR9, c[0x0][0xdd8] ;  /* 0x0003760000090ab9 */ /* 0x000fe20000000800 */
[----:B------:R-:W-:-:S04]  /*0e40*/  UIMAD.WIDE.U32 UR6, UR4, UR6, URZ ;  /* 0x00000006040672a5 */ /* 0x000fc8000f8e003f */
[----:B------:R-:W-:-:S04]  /*0e50*/  @UP0 USHF.R.U32.HI UR8, URZ, UR9, UR7 ;  /* 0x000000093f080299 */ /* 0x000fc80008011607 */
[----:B------:R-:W-:Y:S02]  /*0e60*/  UIADD3 UR6, -UR8, URZ, URZ ;  /* 0x0000003f08067290 */ /* 0x000fe4000fffe13f */
[----:B-1----:R-:W-:Y:S02]  /*0e70*/  ISETP.LE.AND P0, PT, R0, UR8, PT ;  /* 0x0000000800007c0c */ /* 0x002fe4000bf03270 */
[----:B------:R-:W-:-:S11]  /*0e80*/  UIMAD UR7, UR5, UR6, UR4 ;  /* 0x00000006050772a4 */ /* 0x000fd6000f8e0204 */
[----:B--234-:R-:W-:Y:S05]  /*0e90*/  @!P0 BRA `(.L_x_888) ;  /* 0x0000000000248947 */ /* 0x01cfea0003800000 */
[----:B------:R-:W-:Y:S01]  /*0ea0*/  ULDC UR6, c[0x0][0xddc] ;  /* 0x0003770000067ab9 */ /* 0x000fe20000000800 */
[----:B------:R-:W-:Y:S01]  /*0eb0*/  UMOV UR9, UR7 ;  /* 0x0000000700097c82 */ /* 0x000fe20008000000 */
[----:B------:R-:W-:-:S11]  /*0ec0*/  UISETP.NE.AND UP0, UPT, UR6, 0x1, UPT ;  /* 0x000000010600788c */ /* 0x000fd6000bf05270 */
[----:B------:R-:W-:Y:S02]  /*0ed0*/  @UP0 ULDC.64 UR10, c[0x0][0xde0] ;  /* 0x00037800000a0ab9 */ /* 0x000fe40000000a00 */
[----:B------:R-:W-:-:S04]  /*0ee0*/  UIMAD.WIDE.U32 UR4, UR7, UR10, URZ ;  /* 0x0000000a070472a5 */ /* 0x000fc8000f8e003f */
[----:B------:R-:W-:-:S04]  /*0ef0*/  @UP0 USHF.R.U32.HI UR9, URZ, UR11, UR5 ;  /* 0x0000000b3f090299 */ /* 0x000fc80008011605 */
[----:B------:R-:W-:Y:S02]  /*0f00*/  UIMAD UR4, UR9, UR6, URZ ;  /* 0x00000006090472a4 */ /* 0x000fe4000f8e023f */
[----:B------:R-:W-:Y:S01]  /*0f10*/  IMAD.U32 R206, RZ, RZ, UR9 ;  /* 0x00000009ffce7e24 */ /* 0x000fe2000f8e00ff */
[----:B------:R-:W-:Y:S09]  /*0f20*/  BRA `(.L_x_889) ;  /* 0x0000000000207947 */ /* 0x000ff20003800000 */
.L_x_888:
[----:B------:R-:W-:Y:S01]  /*0f30*/  ULDC UR6, c[0x0][0xdc4] ;  /* 0x0003710000067ab9 */ /* 0x000fe20000000800 */
[----:B------:R-:W-:Y:S01]  /*0f40*/  UMOV UR9, UR7 ;  /* 0x0000000700097c82 */ /* 0x000fe20008000000 */
[----:B------:R-:W-:-:S11]  /*0f50*/  UISETP.NE.AND UP0, UPT, UR6, 0x1, UPT ;  /* 0x000000010600788c */ /* 0x000fd6000bf05270 */
[----:B------:R-:W-:Y:S02]  /*0f60*/  @UP0 ULDC.64 UR10, c[0x0][0xdc8] ;  /* 0x00037200000a0ab9 */ /* 0x000fe40000000a00 */
[----:B------:R-:W-:-:S04]  /*0f70*/  UIMAD.WIDE.U32 UR4, UR7, UR10, URZ ;  /* 0x0000000a070472a5 */ /* 0x000fc8000f8e003f */
[----:B------:R-:W-:-:S04]  /*0f80*/  @UP0 USHF.R.U32.HI UR9, URZ, UR11, UR5 ;  /* 0x0000000b3f090299 */ /* 0x000fc80008011605 */
[----:B------:R-:W-:Y:S02]  /*0f90*/  UIMAD UR4, UR9, UR6, URZ ;  /* 0x00000006090472a4 */ /* 0x000fe4000f8e023f */
[----:B------:R-:W-:-:S10]  /*0fa0*/  IMAD.U32 R206, RZ, RZ, UR9 ;  /* 0x00000009ffce7e24 */ /* 0x000fd4000f8e00ff */
.L_x_889:
[----:B------:R-:W-:Y:S01]  /*0fb0*/  R2UR UR5, R206 ;  /* 0x00000000ce0572ca */ /* 0x000fe200000e0000 */
[----:B------:R-:W-:Y:S01]  /*0fc0*/  UIADD3 UR6, UR7, -UR4, URZ ;  /* 0x8000000407067290 */ /* 0x000fe2000fffe03f */
[----:B------:R-:W-:Y:S01]  /*0fd0*/  ULDC UR43, c[0x0][0xdb8] ;  /* 0x00036e00002b7ab9 */ /* 0x000fe20000000800 */
[----:B------:R-:W-:Y:S01]  /*0fe0*/  ULDC.64 UR12, c[0x0][0x3f8] ;  /* 0x0000fe00000c7ab9 */ /* 0x000fe20000000a00 */
[----:B------:R-:W-:Y:S01]  /*0ff0*/  UISETP.NE.AND UP1, UPT, UR43, 0x1, UPT ;  /* 0x000000012b00788c */ /* 0x000fe2000bf25270 */
[----:B------:R-:W-:Y:S01]  /*1000*/  ULDC UR42, c[0x0][0xdac] ;  /* 0x00036b00002a7ab9 */ /* 0x000fe20000000800 */
[----:B------:R-:W-:Y:S01]  /*1010*/  UISETP.NE.U32.AND UP0, UPT, UR12, URZ, UPT ;  /* 0x0000003f0c00728c */ /* 0x000fe2000bf05070 */
[----:B------:R-:W-:Y:S01]  /*1020*/  ULDC UR11, c[0x0][0xdc4] ;  /* 0x00037100000b7ab9 */ /* 0x000fe20000000800 */
[----:B------:R-:W-:Y:S02]  /*1030*/  ULDC UR45, c[0x0][0x404] ;  /* 0x00010100002d7ab9 */ /* 0x000fe40000000800 */
[----:B------:R-:W-:-:S03]  /*1040*/  UISETP.NE.AND.EX UP0, UPT, UR13, URZ, UPT, UP0 ;  /* 0x0000003f0d00728c */ /* 0x000fc6000bf05300 */
[----:B------:R-:W-:Y:S01]  /*1050*/  ULOP3.LUT UR7, URZ, UR5, URZ, 0x33, !UPT ;  /* 0x000000053f077292 */ /* 0x000fe2000f8e333f */
[----:B------:R-:W-:Y:S02]  /*1060*/  ULDC UR9, c[0x0][0x288] ;  /* 0x0000a20000097ab9 */ /* 0x000fe40000000800 */
[----:B------:R-:W-:Y:S01]  /*1070*/  ULDC.64 UR4, c[0x0][0x9e0] ;  /* 0x0002780000047ab9 */ /* 0x000fe20000000a00 */
[----:B------:R-:W-:Y:S02]  /*1080*/  UIADD3 UR42, UR7, UR42, URZ ;  /* 0x0000002a072a7290 */ /* 0x000fe4000fffe03f */
[----:B------:R-:W-:Y:S02]  /*1090*/  UISETP.GE.AND UP2, UPT, UR5, 0x1, UPT ;  /* 0x000000010500788c */ /* 0x000fe4000bf46270 */
[----:B------:R-:W-:Y:S02]  /*10a0*/  USHF.L.U32 UR42, UR42, 0x7, URZ ;  /* 0x000000072a2a7899 */ /* 0x000fe4000800063f */
[----:B------:R-:W-:-:S02]  /*10b0*/  UIMAD UR8, UR8, UR11, UR6 ;  /* 0x0000000b080872a4 */ /* 0x000fc4000f8e0206 */
[----:B------:R-:W-:Y:S01]  /*10c0*/  USEL UR45, UR45, 0x1, UP0 ;  /* 0x000000012d2d7887 */ /* 0x000fe20008000000 */
[----:B------:R-:W-:Y:S01]  /*10d0*/  PLOP3.LUT P1, PT, PT, PT, UP2, 0x80, 0x0 ;  /* 0x000000000000781c */ /* 0x000fe20003f2f028 */
[----:B------:R-:W-:Y:S01]  /*10e0*/  @UP1 ULDC UR6, c[0x0][0xdbc] ;  /* 0x00036f0000061ab9 */ /* 0x000fe20000000800 */
[----:B------:R-:W-:Y:S01]  /*10f0*/  UIADD3 UR61, UR42, 0x80, -UR9 ;  /* 0x000000802a3d7890 */ /* 0x000fe2000fffe809 */
[----:B------:R-:W-:Y:S01]  /*1100*/  ULDC UR10, c[0x0][0x2e0] ;  /* 0x0000b800000a7ab9 */ /* 0x000fe20000000800 */
[----:B------:R-:W-:Y:S01]  /*1110*/  UIMAD.WIDE.U32 UR6, UR8, UR6, URZ ;  /* 0x00000006080672a5 */ /* 0x000fe2000f8e003f */
[----:B------:R-:W-:Y:S01]  /*1120*/  @UP1 ULDC UR11, c[0x0][0xdc0] ;  /* 0x00037000000b1ab9 */ /* 0x000fe20000000800 */
[----:B------:R-:W-:Y:S01]  /*1130*/  UIMAD UR61, UR45, UR10, UR61 ;  /* 0x0000000a2d3d72a4 */ /* 0x000fe2000f8e023d */
[----:B------:R-:W-:Y:S01]  /*1140*/  UMOV UR44, UR8 ;  /* 0x00000008002c7c82 */ /* 0x000fe20008000000 */
[----:B------:R-:W-:Y:S02]  /*1150*/  @UP1 USHF.R.U32.HI UR44, URZ, UR11, UR7 ;  /* 0x0000000b3f2c1299 */ /* 0x000fe40008011607 */
[----:B------:R-:W-:-:S02]  /*1160*/  UIADD3 UR4, UR61, UR4, URZ ;  /* 0x000000043d047290 */ /* 0x000fc4000fffe03f */
[----:B------:R-:W-:-:S04]  /*1170*/  UIADD3 UR6, -UR44, URZ, URZ ;  /* 0x0000003f2c067290 */ /* 0x000fc8000fffe13f */
[----:B------:R-:W-:Y:S01]  /*1180*/  UIMAD UR43, UR43, UR6, UR8 ;  /* 0x000000062b2b72a4 */ /* 0x000fe2000f8e0208 */
[----:B------:R-:W-:Y:S01]  /*1190*/  IMAD.U32 R0, RZ, RZ, UR4 ;  /* 0x00000004ff007e24 */ /* 0x000fe2000f8e00ff */
[----:B------:R-:W-:Y:S10]  /*11a0*/  @!P1 BRA `(.L_x_890) ;  /* 0x0000000000409947 */ /* 0x000ff40003800000 */
[----:B------:R-:W-:Y:S01]  /*11b0*/  ISETP.LT.AND P0, PT, RZ, UR61, PT ;  /* 0x0000003dff007c0c */ /* 0x000fe2000bf01270 */
[----:B------:R-:W-:-:S12]  /*11c0*/  UIADD3 UR4, UR61, -0x1, URZ ;  /* 0xffffffff3d047890 */ /* 0x000fd8000fffe03f */
[----:B------:R-:W-:Y:S05]  /*11d0*/  @P0 BRA `(.L_x_891) ;  /* 0x00000000001c0947 */ /* 0x000fea0003800000 */
[----:B------:R-:W-:Y:S02]  /*11e0*/  UISETP.NE.AND UP0, UPT, UR5, 0x1, UPT ;  /* 0x000000010500788c */ /* 0x000fe4000bf05270 */
[----:B------:R-:W-:-:S09]  /*11f0*/  UIADD3 UR4, -UR61, URZ, URZ ;  /* 0x0000003f3d047290 */ /* 0x000fd2000fffe13f */
[----:B------:R-:W-:Y:S02]  /*1200*/  @UP0 ULDC.64 UR12, c[0x0][0x9e8] ;  /* 0x00027a00000c0ab9 */ /* 0x000fe40000000a00 */
[----:B------:R-:W-:-:S04]  /*1210*/  UIMAD.WIDE.U32 UR6, UR4, UR12, URZ ;  /* 0x0000000c040672a5 */ /* 0x000fc8000f8e003f */
[----:B------:R-:W-:-:S04]  /*1220*/  @UP0 USHF.R.U32.HI UR4, URZ, UR13, UR7 ;  /* 0x0000000d3f040299 */ /* 0x000fc80008011607 */
[----:B------:R-:W-:Y:S01]  /*1230*/  ULOP3.LUT UR4, URZ, UR4, URZ, 0x33, !UPT ;  /* 0x000000043f047292 */ /* 0x000fe2000f8e333f */
[----:B------:R-:W-:Y:S11]  /*1240*/  BRA `(.L_x_892) ;  /* 0x0000000000107947 */ /* 0x000ff60003800000 */
.L_x_891:
[----:B------:R-:W-:-:S11]  /*1250*/  UISETP.NE.AND UP0, UPT, UR5, 0x1, UPT ;  /* 0x000000010500788c */ /* 0x000fd6000bf05270 */
[----:B------:R-:W-:Y:S02]  /*1260*/  @UP0 ULDC.64 UR12, c[0x0][0x9e8] ;  /* 0x00027a00000c0ab9 */ /* 0x000fe40000000a00 */
[----:B------:R-:W-:-:S04]  /*1270*/  UIMAD.WIDE.U32 UR6, UR4, UR12, URZ ;  /* 0x0000000c040672a5 */ /* 0x000fc8000f8e003f */
[----:B------:R-:W-:-:S12]  /*1280*/  @UP0 USHF.R.U32.HI UR4, URZ, UR13, UR7 ;  /* 0x0000000d3f040299 */ /* 0x000fd80008011607 */
.L_x_892:
[----:B------:R-:W-:-:S06]  /*1290*/  UIMAD UR4, UR4, UR5, UR5 ;  /* 0x00000005040472a4 */ /* 0x000fcc000f8e0205 */
[----:B------:R-:W-:-:S07]  /*12a0*/  VIMNMX R0, R0, UR4, PT ;  /* 0x0000000400007c48 */ /* 0x000fce000bfe0100 */
.L_x_890:
[----:B------:R-:W-:Y:S01]  /*12b0*/  UIMAD UR4, UR45, UR10, 0x3f ;  /* 0x0000003f2d0474a4 */ /* 0x000fe2000f8e020a */
[----:B------:R-:W-:Y:S01]  /*12c0*/  VIADD R0, R0, 0x3f ;  /* 0x0000003f00007836 */ /* 0x000fe20000000000 */
[----:B------:R-:W-:Y:S02]  /*12d0*/  UIADD3 UR7, UR42, -UR9, URZ ;  /* 0x800000092a077290 */ /* 0x000fe4000fffe03f */
[----:B------:R-:W-:Y:S02]  /*12e0*/  USHF.R.S32.HI UR6, URZ, 0x1f, UR4 ;  /* 0x0000001f3f067899 */ /* 0x000fe40008011404 */
[----:B------:R-:W-:Y:S01]  /*12f0*/  SHF.R.S32.HI R3, RZ, 0x1f, R0 ;  /* 0x0000001fff037819 */ /* 0x000fe20000011400 */
[----:B------:R-:W-:Y:S02]  /*1300*/  UIMAD UR7, UR45, UR10, UR7 ;  /* 0x0000000a2d0772a4 */ /* 0x000fe4000f8e0207 */
[----:B------:R-:W-:Y:S01]  /*1310*/  ULEA.HI UR6, UR6, UR4, URZ, 0x6 ;  /* 0x0000000406067291 */ /* 0x000fe2000f8f303f */
[----:B------:R-:W-:Y:S01]  /*1320*/  LEA.HI R3, R3, R0, RZ, 0x6 ;  /* 0x0000000003037211 */ /* 0x000fe200078f30ff */
[----:B------:R-:W-:-:S02]  /*1330*/  ULDC UR8, c[0x0][0x9dc] ;  /* 0x0002770000087ab9 */ /* 0x000fc40000000800 */
[----:B------:R-:W-:Y:S01]  /*1340*/  USHF.R.S32.HI UR6, URZ, 0x6, UR6 ;  /* 0x000000063f067899 */ /* 0x000fe20008011406 */
[----:B------:R-:W-:Y:S01]  /*1350*/  SHF.R.S32.HI R3, RZ, 0x6, R3 ;  /* 0x00000006ff037819 */ /* 0x000fe20000011403 */
[----:B------:R-:W-:-:S04]  /*1360*/  UIADD3 UR8, UR7, -UR8, URZ ;  /* 0x8000000807087290 */ /* 0x000fc8000fffe03f */
[----:B------:R-:W-:Y:S01]  /*1370*/  VIMNMX R103, R3, UR6, PT ;  /* 0x0000000603677c48 */ /* 0x000fe2000bfe0100 */
[----:B------:R-:W-:Y:S07]  /*1380*/  @!P1 BRA `(.L_x_893) ;  /* 0x0000000000489947 */ /* 0x000fee0003800000 */
[----:B------:R-:W-:Y:S02]  /*1390*/  UMOV UR4, UR7 ;  /* 0x0000000700047c82 */ /* 0x000fe40008000000 */
[----:B------:R-:W-:-:S06]  /*13a0*/  UISETP.GT.AND UP0, UPT, UR4, -0x1, UPT ;  /* 0xffffffff0400788c */ /* 0x000fcc000bf04270 */
[----:B------:R-:W-:-:S13]  /*13b0*/  PLOP3.LUT P0, PT, PT, PT, UP0, 0x80, 0x0 ;  /* 0x000000000000781c */ /* 0x000fda0003f0f008 */
[----:B------:R-:W-:Y:S05]  /*13c0*/  @P0 BRA `(.L_x_894) ;  /* 0x00000000001c0947 */ /* 0x000fea0003800000 */
[----:B------:R-:W-:Y:S02]  /*13d0*/  UISETP.NE.AND UP0, UPT, UR5, 0x1, UPT ;  /* 0x000000010500788c */ /* 0x000fe4000bf05270 */
[----:B------:R-:W-:-:S09]  /*13e0*/  ULOP3.LUT UR4, URZ, UR4, URZ, 0x33, !UPT ;  /* 0x000000043f047292 */ /* 0x000fd2000f8e333f */
[----:B------:R-:W-:Y:S02]  /*13f0*/  @UP0 ULDC.64 UR10, c[0x0][0x9e8] ;  /* 0x00027a00000a0ab9 */ /* 0x000fe40000000a00 */
[----:B------:R-:W-:-:S04]  /*1400*/  UIMAD.WIDE.U32 UR6, UR4, UR10, URZ ;  /* 0x0000000a040672a5 */ /* 0x000fc8000f8e003f */
[----:B------:R-:W-:-:S04]  /*1410*/  @UP0 USHF.R.U32.HI UR4, URZ, UR11, UR7 ;  /* 0x0000000b3f040299 */ /* 0x000fc80008011607 */
[----:B------:R-:W-:Y:S01]  /*1420*/  ULOP3.LUT UR4, URZ, UR4, URZ, 0x33, !UPT ;  /* 0x000000043f047292 */ /* 0x000fe2000f8e333f */
[----:B------:R-:W-:Y:S11]  /*1430*/  BRA `(.L_x_895) ;  /* 0x0000000000107947 */ /* 0x000ff60003800000 */
.L_x_894:
[----:B------:R-:W-:-:S11]  /*1440*/  UISETP.NE.AND UP0, UPT, UR5, 0x1, UPT ;  /* 0x000000010500788c */ /* 0x000fd6000bf05270 */
[----:B------:R-:W-:Y:S02]  /*1450*/  @UP0 ULDC.64 UR10, c[0x0][0x9e8] ;  /* 0x00027a00000a0ab9 */ /* 0x000fe40000000a00 */
[----:B------:R-:W-:-:S04]  /*1460*/  UIMAD.WIDE.U32 UR6, UR4, UR10, URZ ;  /* 0x0000000a040672a5 */ /* 0x000fc8000f8e003f */
[----:B------:R-:W-:-:S12]  /*1470*/  @UP0 USHF.R.U32.HI UR4, URZ, UR11, UR7 ;  /* 0x0000000b3f040299 */ /* 0x000fd80008011607 */
.L_x_895:
[----:B------:R-:W-:-:S04]  /*1480*/  UIMAD UR4, UR4, UR5, URZ ;  /* 0x00000005040472a4 */ /* 0x000fc8000f8e023f */
[----:B------:R-:W-:-:S04]  /*1490*/  UISETP.LT.AND UP0, UPT, UR8, UR4, UPT ;  /* 0x000000040800728c */ /* 0x000fc8000bf01270 */
[----:B------:R-:W-:-:S12]  /*14a0*/  USEL UR8, UR8, UR4, !UP0 ;  /* 0x0000000408087287 */ /* 0x000fd8000c000000 */
.L_x_893:
[----:B------:R-:W-:Y:S01]  /*14b0*/  USHF.R.S32.HI UR4, URZ, 0x1f, UR8 ;  /* 0x0000001f3f047899 */ /* 0x000fe20008011408 */
[----:B------:R-:W-:Y:S01]  /*14c0*/  PLOP3.LUT P0, PT, PT, PT, PT, 0x80, 0x0 ;  /* 0x000000000000781c */ /* 0x000fe20003f0f070 */
[----:B------:R-:W-:Y:S01]  /*14d0*/  IMAD.MOV.U32 R0, RZ, RZ, RZ ;  /* 0x000000ffff007224 */ /* 0x000fe200078e00ff */
[----:B------:R-:W-:Y:S01]  /*14e0*/  CS2R R2, SRZ ;  /* 0x0000000000027805 */ /* 0x000fe2000001ff00 */
[----:B------:R-:W-:Y:S01]  /*14f0*/  ULEA.HI UR4, UR4, UR8, URZ, 0x6 ;  /* 0x0000000804047291 */ /* 0x000fe2000f8f303f */
[----:B------:R-:W-:Y:S02]  /*1500*/  CS2R R150, SRZ ;  /* 0x0000000000967805 */ /* 0x000fe4000001ff00 */
[----:B------:R-:W-:Y:S02]  /*1510*/  CS2R R148, SRZ ;  /* 0x0000000000947805 */ /* 0x000fe4000001ff00 */
[----:B------:R-:W-:Y:S01]  /*1520*/  CS2R R146, SRZ ;  /* 0x0000000000927805 */ /* 0x000fe2000001ff00 */
[----:B------:R-:W-:Y:S01]  /*1530*/  USHF.R.S32.HI UR4, URZ, 0x6, UR4 ;  /* 0x000000063f047899 */ /* 0x000fe20008011404 */
[----:B------:R-:W-:-:S02]  /*1540*/  CS2R R144, SRZ ;  /* 0x0000000000907805 */ /* 0x000fc4000001ff00 */
[----:B------:R-:W-:Y:S02]  /*1550*/  CS2R R142, SRZ ;  /* 0x00000000008e7805 */ /* 0x000fe4000001ff00 */
[----:B------:R-:W-:Y:S01]  /*1560*/  CS2R R140, SRZ ;  /* 0x00000000008c7805 */ /* 0x000fe2000001ff00 */
[----:B------:R-:W-:Y:S01]  /*1570*/  UISETP.LT.AND UP0, UPT, URZ, UR4, UPT ;  /* 0x000000043f00728c */ /* 0x000fe2000bf01270 */
[----:B------:R-:W-:Y:S02]  /*1580*/  CS2R R138, SRZ ;  /* 0x00000000008a7805 */ /* 0x000fe4000001ff00 */
[----:B------:R-:W-:Y:S02]  /*1590*/  CS2R R136, SRZ ;  /* 0x0000000000887805 */ /* 0x000fe4000001ff00 */
[----:B------:R-:W-:Y:S01]  /*15a0*/  CS2R R134, SRZ ;  /* 0x0000000000867805 */ /* 0x000fe2000001ff00 */
[----:B------:R-:W-:Y:S01]  /*15b0*/  USEL UR60, URZ, UR4, !UP0 ;  /* 0x000000043f3c7287 */ /* 0x000fe2000c000000 */
[----:B------:R-:W-:-:S02]  /*15c0*/  CS2R R132, SRZ ;  /* 0x0000000000847805 */ /* 0x000fc4000001ff00 */
[----:B------:R-:W-:Y:S02]  /*15d0*/  CS2R R130, SRZ ;  /* 0x0000000000827805 */ /* 0x000fe4000001ff00 */
[----:B------:R-:W-:Y:S02]  /*15e0*/  CS2R R128, SRZ ;  /* 0x0000000000807805 */ /* 0x000fe4000001ff00 */
[----:B------:R-:W-:Y:S02]  /*15f0*/  CS2R R126, SRZ ;  /* 0x00000000007e7805 */ /* 0x000fe4000001ff00 */
[----:B------:R-:W-:Y:S02]  /*1600*/  CS2R R124, SRZ ;  /* 0x00000000007c7805 */ /* 0x000fe4000001ff00 */
[----:B------:R-:W-:Y:S02]  /*1610*/  ISETP.GT.AND P1, PT, R103, UR60, PT ;  /* 0x0000003c67007c0c */ /* 0x000fe4000bf24270 */
        /* <DEDUP_REMOVED lines=10> */
[----:B------:R-:W-:Y:S01]  /*16c0*/  IMAD.MOV.U32 R102, RZ, RZ, RZ ;  /* 0x000000ffff667224 */ /* 0x000fe200078e00ff */
        /* <DEDUP_REMOVED lines=36> */
[----:B------:R-:W-:Y:S02]  /*1910*/  MOV R160, RZ ;  /* 0x000000ff00a07202 */ /* 0x000fe40000000f00 */
[----:B------:R-:W-:Y:S01]  /*1920*/  CS2R R6, SRZ ;  /* 0x0000000000067805 */ /* 0x000fe2000001ff00 */
[----:B------:R-:W-:Y:S01]  /*1930*/  IMAD.MOV.U32 R29, RZ, RZ, RZ ;  /* 0x000000ffff1d7224 */ /* 0x000fe200078e00ff */
[----:B------:R-:W-:Y:S01]  /*1940*/  CS2R R56, SRZ ;  /* 0x0000000000387805 */ /* 0x000fe2000001ff00 */
[----:B------:R-:W-:Y:S01]  /*1950*/  IMAD.MOV.U32 R4, RZ, RZ, RZ ;  /* 0x000000ffff047224 */ /* 0x000fe200078e00ff */
[----:B------:R-:W-:Y:S06]  /*1960*/  @!P1 BRA `(.L_x_896) ;  /* 0x000000a800d89947 */ /* 0x000fec0003800000 */
[----:B------:R-:W1:Y:S01]  /*1970*/  SHFL.IDX PT, R0, R210, RZ, 0x1f ;  /* 0x00001fffd2007589 */ /* 0x000e6200000e0000 */
[----:B------:R-:W-:-:S04]  /*1980*/  UIADD3 UR6, UR38, 0x10400, URZ ;  /* 0x0001040026067890 */ /* 0x000fc8000fffe03f */
[----:B------:R-:W-:-:S06]  /*1990*/  ULOP3.LUT UP0, URZ, UR6, 0x3ff, URZ, 0xc0, !UPT ;  /* 0x000003ff063f7892 */ /* 0x000fcc000f80c03f */
[----:B------:R-:W-:Y:S02]  /*19a0*/  PLOP3.LUT P0, PT, PT, PT, UP0, 0x80, 0x0 ;  /* 0x000000000000781c */ /* 0x000fe40003f0f008 */
[----:B-1----:R-:W-:-:S13]  /*19b0*/  R2UR UR4, R0 ;  /* 0x00000000000472ca */ /* 0x002fda00000e0000 */
[----:B------:R-:W-:-:S04]  /*19c0*/  ULEA.HI UR5, UR4, UR4, URZ, 0x1 ;  /* 0x0000000404057291 */ /* 0x000fc8000f8f083f */
        /* <DEDUP_REMOVED lines=10> */
[----:B------:R1:W2:Y:S01]  /*1a70*/  LDC.64 R2, c[0x4][R0] ;  /* 0x0100000000027b82 */ /* 0x0002a20000000a00 */
[----:B------:R-:W-:Y:S01]  /*1a80*/  IMAD.U32 R5, RZ, RZ, UR5 ;  /* 0x00000005ff057e24 */ /* 0x000fe2000f8e00ff */
[----:B------:R-:W-:Y:S01]  /*1a90*/  ULDC.64 UR4, c[0x4][0xb0] ;  /* 0x01002c0000047ab9 */ /* 0x000fe20000000a00 */
[----:B------:R-:W-:Y:S01]  /*1aa0*/  IMAD.U32 R10, RZ, RZ, UR6 ;  /* 0x00000006ff0a7e24 */ /* 0x000fe2000f8e00ff */
[----:B------:R-:W-:Y:S01]  /*1ab0*/  MOV R8, 0x70 ;  /* 0x0000007000087802 */ /* 0x000fe20000000f00 */
[----:B------:R-:W-:Y:S02]  /*1ac0*/  IMAD.U32 R6, RZ, RZ, UR4 ;  /* 0x00000004ff067e24 */ /* 0x000fe4000f8e00ff */
[----:B------:R-:W-:-:S02]  /*1ad0*/  IMAD.U32 R7, RZ, RZ, UR5 ;  /* 0x00000005ff077e24 */ /* 0x000fc4000f8e00ff */
[----:B------:R-:W-:Y:S02]  /*1ae0*/  IMAD.U32 R11, RZ, RZ, UR7 ;  /* 0x00000007ff0b7e24 */ /* 0x000fe4000f8e00ff */
[----:B------:R-:W-:Y:S02]  /*1af0*/  IMAD.MOV.U32 R12, RZ, RZ, 0x1 ;  /* 0x00000001ff0c7424 */ /* 0x000fe400078e00ff */
[----:B-1----:R-:W-:-:S07]  /*1b00*/  IMAD.MOV.U32 R13, RZ, RZ, RZ ;  /* 0x000000ffff0d7224 */ /* 0x002fce00078e00ff */
[----:B------:R-:W-:-:S07]  /*1b10*/  LEPC R20, `(.L_x_897) ;  /* 0x000000001014794e */ /* 0x000fce0000000000 */
[----:B--2---:R-:W-:Y:S05]  /*1b20*/  CALL.ABS.NOINC R2 ;  /* 0x0000000002007343 */ /* 0x004fea0003c00000 */
.L_x_897:
[----:B------:R-:W-:Y:S02]  /*1b30*/  R2UR UR6, R207 ;  /* 0x00000000cf0672ca */ /* 0x000fe400000e0000 */
[----:B------:R-:W-:-:S11]  /*1b40*/  R2UR UR5, R212 ;  /* 0x00000000d40572ca */ /* 0x000fd600000e0000 */
[----:B------:R-:W-:Y:S02]  /*1b50*/  ULEA.HI UR4, UR6, UR6, URZ, 0x1 ;  /* 0x0000000606047291 */ /* 0x000fe4000f8f083f */
[----:B------:R-:W-:Y:S02]  /*1b60*/  IMAD.U32 R2, RZ, RZ, UR5 ;  /* 0x00000005ff027e24 */ /* 0x000fe4000f8e00ff */
[----:B------:R-:W-:-:S03]  /*1b70*/  ULOP3.LUT UR4, UR4, 0xfffffffe, URZ, 0xc0, !UPT ;  /* 0xfffffffe04047892 */ /* 0x000fc6000f8ec03f */
[----:B------:R-:W-:Y:S01]  /*1b80*/  ISETP.NE.AND P0, PT, R2, 0x3, PT ;  /* 0x000000030200780c */ /* 0x000fe20003f05270 */
[----:B------:R-:W-:-:S06]  /*1b90*/  UIADD3 UR4, UR6, -UR4, URZ ;  /* 0x8000000406047290 */ /* 0x000fcc000fffe03f */
[----:B------:R-:W-:-:S05]  /*1ba0*/  IMAD.U32 R0, RZ, RZ, UR4 ;  /* 0x00000004ff007e24 */ /* 0x000fca000f8e00ff */
[----:B------:R-:W-:-:S04]  /*1bb0*/  SHF.L.U32 R0, R0, 0x1f, RZ ;  /* 0x0000001f00007819 */ /* 0x000fc800000006ff */
[----:B------:R-:W1:Y:S02]  /*1bc0*/  SYNCS.PHASECHK.TRANS64.TRYWAIT P1, [UR38+0x30800], R0 ;  /* 0x03080000ff0075a7 */ /* 0x000e640008020166 */
[----:B-1----:R-:W-:Y:S05]  /*1bd0*/  @!P1 BRA `(.L_x_898) ;  /* 0x000000fc00089947 */ /* 0x002fea0003800000 */
.L_x_1045:
[----:B------:R-:W-:Y:S05]  /*1be0*/  @!P0 BRA `(.L_x_899) ;  /* 0x0000000000048947 */ /* 0x000fea0003800000 */
[----:B------:R-:W-:Y:S01]  /*1bf0*/  BPT.TRAP 0x1 ;  /* 0x000000040000795c */ /* 0x000fe20000300000 */
.L_x_899:
[----:B-1----:R-:W-:Y:S02]  /*1c00*/  IMAD.U32 R3, RZ, RZ, UR36 ;  /* 0x00000024ff037e24 */ /* 0x002fe4000f8e00ff */
[----:B------:R-:W-:-:S03]  /*1c10*/  IMAD.U32 R0, RZ, RZ, UR46 ;  /* 0x0000002eff007e24 */ /* 0x000fc6000f8e00ff */
[----:B------:R-:W-:Y:S02]  /*1c20*/  LEA R3, R3, UR38, 0x3 ;  /* 0x0000002603037c11 */ /* 0x000fe4000f8e18ff */
[----:B------:R-:W-:-:S04]  /*1c30*/  SHF.L.U32 R0, R0, 0x1f, RZ ;  /* 0x0000001f00007819 */ /* 0x000fc800000006ff */
[----:B------:R1:W2:Y:S01]  /*1c40*/  SYNCS.PHASECHK.TRANS64.TRYWAIT P2, [R3+URZ+0x30830], R0 ;  /* 0x03083000030075a7 */ /* 0x0002a2000804017f */
[----:B------:R-:W-:Y:S05]  /*1c50*/  @!P0 BRA `(.L_x_900) ;  /* 0x0000000000048947 */ /* 0x000fea0003800000 */
[----:B------:R-:W-:Y:S01]  /*1c60*/  BPT.TRAP 0x1 ;  /* 0x000000040000795c */ /* 0x000fe20000300000 */
.L_x_900:
[----:B------:R-:W3:Y:S02]  /*1c70*/  S2R R2, SR_TID.X ;  /* 0x0000000000027919 */ /* 0x000ee40000002100 */
[----:B---3--:R-:W-:Y:S01]  /*1c80*/  LOP3.LUT P1, RZ, R2, 0x7f, RZ, 0xc0, !PT ;  /* 0x0000007f02ff7812 */ /* 0x008fe2000782c0ff */
[----:B--2---:R-:W-:-:S12]  /*1c90*/  @P2 BRA `(.L_x_901) ;  /* 0x0000000000082947 */ /* 0x004fd80003800000 */
[----:B------:R-:W2:Y:S02]  /*1ca0*/  SYNCS.PHASECHK.TRANS64.TRYWAIT P2, [R3+URZ+0x30830], R0 ;  /* 0x03083000030075a7 */ /* 0x000ea4000804017f */
[----:B--2---:R-:W-:Y:S05]  /*1cb0*/  @!P2 BRA `(.L_x_902) ;  /* 0x000000f800e8a947 */ /* 0x004fea0003800000 */
.L_x_901:
[----:B------:R-:W-:Y:S05]  /*1cc0*/  WARPSYNC.ALL ;  /* 0x0000000000007948 */ /* 0x000fea0003800000 */
[----:B------:R-:W-:Y:S01]  /*1cd0*/  UIADD3 UR4, UR38, 0x20400, URZ ;  /* 0x0002040026047890 */ /* 0x000fe2000fffe03f */
[----:B------:R-:W-:Y:S01]  /*1ce0*/  WARPGROUP.ARRIVE ;  /* 0x00000000000079c5 */ /* 0x000fe20000000000 */
[----:B------:R-:W-:Y:S01]  /*1cf0*/  ULOP3.LUT UR40, UR40, 0x10000, URZ, 0xfc, !UPT ;  /* 0x0001000028287892 */ /* 0x000fe2000f8efc3f */
[----:B-12---:R-:W1:Y:S01]  /*1d00*/  LDC R0, c[0x0][0x2e0] ;  /* 0x0000b800ff007b82 */ /* 0x006e620000000800 */
[----:B------:R-:W-:Y:S01]  /*1d10*/  USHF.R.U32.HI UR4, URZ, 0x4, UR4 ;  /* 0x000000043f047899 */ /* 0x000fe20008011604 */
[----:B------:R-:W-:Y:S01]  /*1d20*/  IMAD.MOV.U32 R4, RZ, RZ, -0x40 ;  /* 0xffffffc0ff047424 */ /* 0x000fe200078e00ff */
[----:B------:R-:W-:Y:S01]  /*1d30*/  UMOV UR9, 0x40000040 ;  /* 0x4000004000097882 */ /* 0x000fe20000000000 */
[----:B------:R-:W-:Y:S01]  /*1d40*/  UMOV UR11, 0x40000040 ;  /* 0x40000040000b7882 */ /* 0x000fe20000000000 */
[----:B------:R-:W-:Y:S01]  /*1d50*/  ULOP3.LUT UR4, UR4, 0x3fff, URZ, 0xc0, !UPT ;  /* 0x00003fff04047892 */ /* 0x000fe2000f8ec03f */
[----:B------:R-:W-:Y:S01]  /*1d60*/  IMAD.U32 R19, RZ, RZ, UR9 ;  /* 0x00000009ff137e24 */ /* 0x000fe2000f8e00ff */
[----:B------:R-:W-:Y:S01]  /*1d70*/  UMOV UR8, UR40 ;  /* 0x0000002800087c82 */ /* 0x000fe20008000000 */
[----:B------:R-:W-:Y:S01]  /*1d80*/  UMOV UR7, 0x40000040 ;  /* 0x4000004000077882 */ /* 0x000fe20000000000 */
[----:B------:R-:W-:Y:S01]  /*1d90*/  ULOP3.LUT UR37, UR4, 0x10000, URZ, 0xfc, !UPT ;  /* 0x0001000004257892 */ /* 0x000fe2000f8efc3f */
[----:B------:R-:W-:Y:S01]  /*1da0*/  IMAD.U32 R18, RZ, RZ, UR8 ;  /* 0x00000008ff127e24 */ /* 0x000fe2000f8e00ff */
[----:B------:R-:W-:Y:S01]  /*1db0*/  UIADD3 UR4, UR40, 0x2, URZ ;  /* 0x0000000228047890 */ /* 0x000fe2000fffe03f */
[----:B------:R-:W2:Y:S01]  /*1dc0*/  LDC R21, c[0x0][0x288] ;  /* 0x0000a200ff157b82 */ /* 0x000ea20000000800 */
[----:B------:R-:W-:Y:S01]  /*1dd0*/  ULEA UR39, UR36, UR37, 0xb ;  /* 0x0000002524277291 */ /* 0x000fe2000f8e583f */
[----:B------:R-:W-:Y:S01]  /*1de0*/  IMAD R23, R103, R4, 0x40 ;  /* 0x0000004067177424 */ /* 0x000fe200078e0204 */
[----:B------:R-:W-:Y:S01]  /*1df0*/  UIADD3 UR12, UR40, 0x406, URZ ;  /* 0x00000406280c7890 */ /* 0x000fe2000fffe03f */
[----:B------:R-:W-:Y:S01]  /*1e00*/  @!P1 VIADD R2, R3, 0x30840 ;  /* 0x0003084003029836 */ /* 0x000fe20000000000 */
[----:B------:R-:W-:Y:S01]  /*1e10*/  UIADD3 UR5, UR39, 0x2, URZ ;  /* 0x0000000227057890 */ /* 0x000fe2000fffe03f */
[----:B------:R-:W-:Y:S01]  /*1e20*/  VIADD R6, R209, UR42 ;  /* 0x0000002ad1067c36 */ /* 0x000fe20008000000 */
[----:B------:R-:W-:Y:S01]  /*1e30*/  UIADD3 UR6, UR39, 0x202, URZ ;  /* 0x0000020227067890 */ /* 0x000fe2000fffe03f */
[----:B------:R-:W-:Y:S01]  /*1e40*/  LEA R7, R103, 0xffffffc0, 0x6 ;  /* 0xffffffc067077811 */ /* 0x000fe200078e30ff */
[----:B------:R-:W-:Y:S01]  /*1e50*/  UMOV UR10, UR39 ;  /* 0x00000027000a7c82 */ /* 0x000fe20008000000 */
[----:B------:R-:W-:Y:S01]  /*1e60*/  UIADD3 UR14, UR39, 0x206, URZ ;  /* 0x00000206270e7890 */ /* 0x000fe2000fffe03f */
[----:B------:R-:W-:Y:S01]  /*1e70*/  HGMMA.64x64x16.F32.BF16 R24, gdesc[UR8], RZ, !UPT, gsb0 ;  /* 0x00e00000081879f0 */ /* 0x000fe2000c0018ff */
[----:B------:R-:W-:Y:S01]  /*1e80*/  UMOV UR8, UR4 ;  /* 0x0000000400087c82 */ /* 0x000fe20008000000 */
[----:B------:R-:W-:Y:S01]  /*1e90*/  UMOV UR9, 0x40000040 ;  /* 0x4000004000097882 */ /* 0x000fe20000000000 */
[----:B------:R-:W-:Y:S01]  /*1ea0*/  UMOV UR10, UR5 ;  /* 0x00000005000a7c82 */ /* 0x000fe20008000000 */
[----:B------:R-:W-:Y:S01]  /*1eb0*/  UMOV UR11, 0x40000040 ;  /* 0x40000040000b7882 */ /* 0x000fe20000000000 */
[----:B------:R-:W-:Y:S01]  /*1ec0*/  UIADD3 UR4, UR40, 0x4, URZ ;  /* 0x0000000428047890 */ /* 0x000fe2000fffe03f */
[----:B------:R-:W-:Y:S01]  /*1ed0*/  MOV R16, UR8 ;  /* 0x0000000800107c02 */ /* 0x000fe20008000f00 */
[----:B------:R-:W-:Y:S01]  /*1ee0*/  UIADD3 UR5, UR39, 0x4, URZ ;  /* 0x0000000427057890 */ /* 0x000fe2000fffe03f */
[----:B------:R-:W-:Y:S01]  /*1ef0*/  IMAD.U32 R17, RZ, RZ, UR9 ;  /* 0x00000009ff117e24 */ /* 0x000fe2000f8e00ff */
[----:B------:R-:W-:Y:S01]  /*1f00*/  UMOV UR13, 0x40000040 ;  /* 0x40000040000d7882 */ /* 0x000fe20000000000 */
[----:B------:R-:W-:Y:S01]  /*1f10*/  UMOV UR15, 0x40000040 ;  /* 0x40000040000f7882 */ /* 0x000fe20000000000 */
[----:B------:R-:W-:Y:S01]  /*1f20*/  UIADD3 UR16, UR40, 0x800, URZ ;  /* 0x0000080028107890 */ /* 0x000fe2000fffe03f */
[----:B-1----:R-:W-:Y:S01]  /*1f30*/  IMAD R3, R0, UR45, R23 ;  /* 0x0000002d00037c24 */ /* 0x002fe2000f8e0217 */
[----:B------:R-:W-:Y:S01]  /*1f40*/  UIADD3 UR18, UR39, 0x400, URZ ;  /* 0x0000040027127890 */ /* 0x000fe2000fffe03f */
[----:B------:R-:W-:Y:S01]  /*1f50*/  @!P1 PRMT R2, RZ, 0x654, R2 ;  /* 0x00000654ff029816 */ /* 0x000fe20000000002 */
[----:B------:R-:W-:Y:S01]  /*1f60*/  UMOV UR17, 0x40000040 ;  /* 0x4000004000117882 */ /* 0x000fe20000000000 */
[----:B------:R-:W-:Y:S01]  /*1f70*/  UMOV UR19, 0x40000040 ;  /* 0x4000004000137882 */ /* 0x000fe20000000000 */
[----:B------:R-:W-:Y:S01]  /*1f80*/  UIADD3 UR20, UR40, 0x802, URZ ;  /* 0x0000080228147890 */ /* 0x000fe2000fffe03f */
[----:B--2---:R-:W-:Y:S01]  /*1f90*/  IADD3 R5, R3, 0x1, -R21 ;  /* 0x0000000103057810 */ /* 0x004fe20007ffe815 */
[----:B------:R-:W-:Y:S01]  /*1fa0*/  UIADD3 UR22, UR39, 0x402, URZ ;  /* 0x0000040227167890 */ /* 0x000fe2000fffe03f */
[C---:B------:R-:W-:Y:S01]  /*1fb0*/  IMAD R20, R22.reuse, -0x2, R3 ;  /* 0xfffffffe16147824 */ /* 0x040fe200078e0203 */
[----:B------:R-:W-:Y:S01]  /*1fc0*/  UMOV UR21, 0x40000040 ;  /* 0x4000004000157882 */ /* 0x000fe20000000000 */
[----:B------:R-:W-:Y:S01]  /*1fd0*/  UMOV UR23, 0x40000040 ;  /* 0x4000004000177882 */ /* 0x000fe20000000000 */
[----:B------:R-:W-:Y:S01]  /*1fe0*/  UIADD3 UR24, UR40, 0x804, URZ ;  /* 0x0000080428187890 */ /* 0x000fe2000fffe03f */
[----:B------:R-:W-:Y:S01]  /*1ff0*/  IMAD R5, R22, -0x2, R5 ;  /* 0xfffffffe16057824 */ /* 0x000fe200078e0205 */
[----:B------:R-:W-:Y:S01]  /*2000*/  UIADD3 UR26, UR39, 0x404, URZ ;  /* 0x00000404271a7890 */ /* 0x000fe2000fffe03f */
[----:B------:R-:W-:Y:S01]  /*2010*/  UMOV UR25, 0x40000040 ;  /* 0x4000004000197882 */ /* 0x000fe20000000000 */
[----:B------:R-:W-:Y:S01]  /*2020*/  UMOV UR27, 0x40000040 ;  /* 0x40000040001b7882 */ /* 0x000fe20000000000 */
[----:B------:R-:W-:-:S02]  /*2030*/  UIADD3 UR28, UR40, 0x806, URZ ;  /* 0x00000806281c7890 */ /* 0x000fc4000fffe03f */
[----:B------:R-:W-:Y:S01]  /*2040*/  UIADD3 UR30, UR39, 0x406, URZ ;  /* 0x00000406271e7890 */ /* 0x000fe2000fffe03f */
[----:B------:R-:W-:Y:S01]  /*2050*/  UMOV UR29, 0x40000040 ;  /* 0x40000040001d7882 */ /* 0x000fe20000000000 */
[----:B------:R-:W-:Y:S01]  /*2060*/  UMOV UR31, 0x40000040 ;  /* 0x40000040001f7882 */ /* 0x000fe20000000000 */
[----:B------:R-:W-:Y:S02]  /*2070*/  UIADD3 UR32, UR40, 0xc00, URZ ;  /* 0x00000c0028207890 */ /* 0x000fe4000fffe03f */
[----:B------:R-:W-:Y:S01]  /*2080*/  UIADD3 UR34, UR39, 0x600, URZ ;  /* 0x0000060027227890 */ /* 0x000fe2000fffe03f */
[----:B------:R-:W-:Y:S01]  /*2090*/  UMOV UR33, 0x40000040 ;  /* 0x4000004000217882 */ /* 0x000fe20000000000 */
[----:B------:R-:W-:Y:S01]  /*20a0*/  UMOV UR35, 0x40000040 ;  /* 0x4000004000237882 */ /* 0x000fe20000000000 */
[----:B------:R-:W-:Y:S02]  /*20b0*/  UIADD3 UR48, UR40, 0xc02, URZ ;  /* 0x00000c0228307890 */ /* 0x000fe4000fffe03f */
[----:B------:R-:W-:Y:S01]  /*20c0*/  UIADD3 UR50, UR39, 0x602, URZ ;  /* 0x0000060227327890 */ /* 0x000fe2000fffe03f */
[----:B------:R-:W-:Y:S01]  /*20d0*/  UMOV UR49, 0x40000040 ;  /* 0x4000004000317882 */ /* 0x000fe20000000000 */
[----:B------:R-:W-:Y:S01]  /*20e0*/  UMOV UR51, 0x40000040 ;  /* 0x4000004000337882 */ /* 0x000fe20000000000 */
[----:B------:R-:W-:-:S02]  /*20f0*/  UIADD3 UR52, UR40, 0xc04, URZ ;  /* 0x00000c0428347890 */ /* 0x000fc4000fffe03f */
[----:B------:R-:W-:Y:S01]  /*2100*/  UIADD3 UR54, UR39, 0x604, URZ ;  /* 0x0000060427367890 */ /* 0x000fe2000fffe03f */
[----:B------:R-:W-:Y:S01]  /*2110*/  UMOV UR53, 0x40000040 ;  /* 0x4000004000357882 */ /* 0x000fe20000000000 */
[----:B------:R-:W-:Y:S01]  /*2120*/  UMOV UR55, 0x40000040 ;  /* 0x4000004000377882 */ /* 0x000fe20000000000 */
[----:B------:R-:W-:Y:S01]  /*2130*/  UMOV UR57, 0x40000040 ;  /* 0x4000004000397882 */ /* 0x000fe20000000000 */
[----:B------:R-:W-:Y:S01]  /*2140*/  UMOV UR59, 0x40000040 ;  /* 0x40000040003b7882 */ /* 0x000fe20000000000 */
[----:B------:R-:W-:Y:S01]  /*2150*/  MOV R9, UR57 ;  /* 0x0000003900097c02 */ /* 0x000fe20008000f00 */
[----:B------:R-:W-:Y:S02]  /*2160*/  WARPGROUP.DEPBAR.LE gsb0, 0x0 ;  /* 0x00008000000079c5 */ /* 0x000fe40000010000 */
[----:B------:R-:W-:-:S06]  /*2170*/  WARPGROUP.ARRIVE ;  /* 0x00000000000079c5 */ /* 0x000fcc0000000000 */
[----:B------:R-:W-:Y:S01]  /*2180*/  HGMMA.64x64x16.F32.BF16 R24, gdesc[UR8], R24, gsb0 ;  /* 0x00e00000081879f0 */ /* 0x000fe20008001818 */
        /* <DEDUP_REMOVED lines=28> */
[----:B------:R-:W-:Y:S01]  /*2350*/  UMOV UR5, 0x40000040 ;  /* 0x4000004000057882 */ /* 0x000fe20000000000 */
[----:B------:R-:W-:Y:S01]  /*2360*/  IMAD.U32 R11, RZ, RZ, UR9 ;  /* 0x00000009ff0b7e24 */ /* 0x000fe2000f8e00ff */
[----:B------:R-:W-:Y:S02]  /*2370*/  WARPGROUP.DEPBAR.LE gsb0, 0x0 ;  /* 0x00008000000079c5 */ /* 0x000fe40000010000 */
[----:B------:R-:W-:-:S06]  /*2380*/  WARPGROUP.ARRIVE ;  /* 0x00000000000079c5 */ /* 0x000fcc0000000000 */
[----:B------:R-:W-:Y:S01]  /*2390*/  HGMMA.64x64x16.F32.BF16 R24, gdesc[UR8], R24, gsb0 ;  /* 0x00e00000081879f0 */ /* 0x000fe20008001818 */
[----:B------:R-:W-:Y:S02]  /*23a0*/  UIADD3 UR8, UR40, 0x404, URZ ;  /* 0x0000040428087890 */ /* 0x000fe4000fffe03f */
[----:B------:R-:W-:Y:S01]  /*23b0*/  UIADD3 UR10, UR39, 0x204, URZ ;  /* 0x00000204270a7890 */ /* 0x000fe2000fffe03f */
[----:B------:R-:W-:Y:S01]  /*23c0*/  UMOV UR9, 0x40000040 ;  /* 0x4000004000097882 */ /* 0x000fe20000000000 */
[----:B------:R-:W-:Y:S01]  /*23d0*/  UMOV UR11, 0x40000040 ;  /* 0x40000040000b7882 */ /* 0x000fe20000000000 */
[----:B------:R-:W-:-:S07]  /*23e0*/  UIADD3 UR39, UR39, 0x606, URZ ;  /* 0x0000060627277890 */ /* 0x000fce000fffe03f */
[----:B------:R-:W-:Y:S01]  /*23f0*/  UMOV UR58, UR39 ;  /* 0x00000027003a7c82 */ /* 0x000fe20008000000 */
[----:B------:R-:W-:Y:S02]  /*2400*/  WARPGROUP.DEPBAR.LE gsb0, 0x0 ;  /* 0x00008000000079c5 */ /* 0x000fe40000010000 */
[----:B------:R-:W-:-:S06]  /*2410*/  WARPGROUP.ARRIVE ;  /* 0x00000000000079c5 */ /* 0x000fcc0000000000 */
[----:B------:R-:W-:Y:S01]  /*2420*/  HGMMA.64x64x16.F32.BF16 R24, gdesc[UR4], R24, gsb0 ;  /* 0x00e00000041879f0 */ /* 0x000fe20008001818 */
[----:B------:R-:W-:-:S07]  /*2430*/  UIADD3 UR6, UR40, 0xc06, URZ ;  /* 0x00000c0628067890 */ /* 0x000fce000fffe03f */
[----:B------:R-:W-:Y:S02]  /*2440*/  UMOV UR56, UR6 ;  /* 0x0000000600387c82 */ /* 0x000fe40008000000 */
[----:B------:R-:W-:Y:S01]  /*2450*/  IMAD.U32 R8, RZ, RZ, UR56 ;  /* 0x00000038ff087e24 */ /* 0x000fe2000f8e00ff */
[----:B------:R-:W-:Y:S02]  /*2460*/  WARPGROUP.DEPBAR.LE gsb0, 0x0 ;  /* 0x00008000000079c5 */ /* 0x000fe40000010000 */
[----:B------:R-:W-:-:S06]  /*2470*/  WARPGROUP.ARRIVE ;  /* 0x00000000000079c5 */ /* 0x000fcc0000000000 */
[----:B------:R-:W-:Y:S01]  /*2480*/  HGMMA.64x64x16.F32.BF16 R24, gdesc[UR8], R24, gsb0 ;  /* 0x00e00000081879f0 */ /* 0x000fe20008001818 */
[----:B------:R-:W-:Y:S02]  /*2490*/  ULDC.64 UR10, c[0x0][0x9e0] ;  /* 0x00027800000a7ab9 */ /* 0x000fe40000000a00 */
[----:B------:R-:W-:Y:S01]  /*24a0*/  UISETP.GE.AND UP0, UPT, UR11, 0x1, UPT ;  /* 0x000000010b00788c */ /* 0x000fe2000bf06270 */
[----:B------:R-:W-:-:S05]  /*24b0*/  VIADD R57, R5, UR10 ;  /* 0x0000000a05397c36 */ /* 0x000fca0008000000 */
[----:B------:R-:W-:Y:S01]  /*24c0*/  PLOP3.LUT P2, PT, PT, PT, UP0, 0x40, 0x0 ;  /* 0x000000000000781c */ /* 0x000fe20003f4e808 */
[----:B------:R-:W-:Y:S02]  /*24d0*/  WARPGROUP.DEPBAR.LE gsb0, 0x0 ;  /* 0x00008000000079c5 */ /* 0x000fe40000010000 */
[----:B------:R-:W-:-:S06]  /*24e0*/  WARPGROUP.ARRIVE ;  /* 0x00000000000079c5 */ /* 0x000fcc0000000000 */
[----:B------:R-:W-:Y:S03]  /*24f0*/  HGMMA.64x64x16.F32.BF16 R24, gdesc[UR12], R24, gsb0 ;  /* 0x00e000000c1879f0 */ /* 0x000fe60008001818 */
[----:B------:R-:W-:Y:S02]  /*2500*/  WARPGROUP.DEPBAR.LE gsb0, 0x0 ;  /* 0x00008000000079c5 */ /* 0x000fe40000010000 */
[----:B------:R-:W-:-:S06]  /*2510*/  WARPGROUP.ARRIVE ;  /* 0x00000000000079c5 */ /* 0x000fcc0000000000 */
[----:B------:R-:W-:Y:S03]  /*2520*/  HGMMA.64x64x16.F32.BF16 R24, gdesc[UR16], R24, gsb0 ;  /* 0x00e00000101879f0 */ /* 0x000fe60008001818 */
[----:B------:R-:W-:Y:S02]  /*2530*/  WARPGROUP.DEPBAR.LE gsb0, 0x0 ;  /* 0x00008000000079c5 */ /* 0x000fe40000010000 */
[----:B------:R-:W-:-:S06]  /*2540*/  WARPGROUP.ARRIVE ;  /* 0x00000000000079c5 */ /* 0x000fcc0000000000 */
[----:B------:R-:W-:Y:S01]  /*2550*/  HGMMA.64x64x16.F32.BF16 R24, gdesc[UR20], R24, gsb0 ;  /* 0x00e00000141879f0 */ /* 0x000fe20008001818 */
[----:B------:R-:W-:Y:S02]  /*2560*/  ULDC UR22, c[0x0][0x9dc] ;  /* 0x0002770000167ab9 */ /* 0x000fe40000000800 */
[----:B------:R-:W-:-:S06]  /*2570*/  ULOP3.LUT UR6, URZ, UR22, URZ, 0x33, !UPT ;  /* 0x000000163f067292 */ /* 0x000fcc000f8e333f */
[----:B------:R-:W-:-:S04]  /*2580*/  VIADD R56, R5, UR6 ;  /* 0x0000000605387c36 */ /* 0x000fc80008000000 */
[----:B------:R-:W-:Y:S01]  /*2590*/  IMAD.IADD R3, R56, 0x1, R6 ;  /* 0x0000000138037824 */ /* 0x000fe200078e0206 */
        /* <DEDUP_REMOVED lines=19> */
[----:B------:R1:W-:Y:S02]  /*26d0*/  @!P1 SYNCS.ARRIVE.TRANS64.RED.A1T0 RZ, [R2+URZ], RZ ;  /* 0x000000ff02ff99a7 */ /* 0x0003e4000810043f */
[----:B-1----:R-:W-:Y:S01]  /*26e0*/  VIADDMNMX R2, R6, R57, R20, PT ;  /* 0x0000003906027246 */ /* 0x002fe20003800114 */
[----:B------:R-:W-:Y:S06]  /*26f0*/  @P2 BRA `(.L_x_903) ;  /* 0x00000000005c2947 */ /* 0x000fec0003800000 */
[----:B------:R-:W-:Y:S01]  /*2700*/  IMAD R4, R0, UR45, R6 ;  /* 0x0000002d00047c24 */ /* 0x000fe2000f8e0206 */
[----:B------:R-:W-:Y:S03]  /*2710*/  BSSY B0, `(.L_x_904) ;  /* 0x0000011000007945 */ /* 0x000fe60003800000 */
[----:B------:R-:W-:-:S05]  /*2720*/  IMAD.IADD R4, R4, 0x1, -R21 ;  /* 0x0000000104047824 */ /* 0x000fca00078e0a15 */
[----:B------:R-:W-:-:S13]  /*2730*/  ISETP.GT.AND P2, PT, R4, -0x1, PT ;  /* 0xffffffff0400780c */ /* 0x000fda0003f44270 */
[----:B------:R-:W-:Y:S05]  /*2740*/  @P2 BRA `(.L_x_905) ;  /* 0x0000000000202947 */ /* 0x000fea0003800000 */
[----:B------:R-:W-:Y:S01]  /*2750*/  UISETP.NE.AND UP1, UPT, UR11, 0x1, UPT ;  /* 0x000000010b00788c */ /* 0x000fe2000bf25270 */
[----:B------:R-:W-:-:S05]  /*2760*/  LOP3.LUT R4, RZ, R4, RZ, 0x33, !PT ;  /* 0x00000004ff047212 */ /* 0x000fca00078e33ff */
[----:B------:R-:W-:-:S05]  /*2770*/  PLOP3.LUT P2, PT, PT, PT, UP1, 0x80, 0x0 ;  /* 0x000000000000781c */ /* 0x000fca0003f4f018 */
[----:B------:R-:W-:-:S08]  /*2780*/  @UP1 ULDC.64 UR6, c[0x0][0x9e8] ;  /* 0x00027a0000061ab9 */ /* 0x000fd00000000a00 */
[----:B------:R-:W-:-:S05]  /*2790*/  @P2 IMAD.HI.U32 R5, R4, UR6, RZ ;  /* 0x0000000604052c27 */ /* 0x000fca000f8e00ff */
[----:B------:R-:W-:-:S04]  /*27a0*/  @P2 SHF.R.U32.HI R4, RZ, UR7, R5 ;  /* 0x00000007ff042c19 */ /* 0x000fc80008011605 */
[----:B------:R-:W-:Y:S01]  /*27b0*/  LOP3.LUT R4, RZ, R4, RZ, 0x33, !PT ;  /* 0x00000004ff047212 */ /* 0x000fe200078e33ff */
[----:B------:R-:W-:Y:S06]  /*27c0*/  BRA `(.L_x_906) ;  /* 0x0000000000147947 */ /* 0x000fec0003800000 */
.L_x_905:
[----:B------:R-:W-:-:S06]  /*27d0*/  UISETP.NE.AND UP1, UPT, UR11, 0x1, UPT ;  /* 0x000000010b00788c */ /* 0x000fcc000bf25270 */
[----:B------:R-:W-:-:S05]  /*27e0*/  PLOP3.LUT P2, PT, PT, PT, UP1, 0x80, 0x0 ;  /* 0x000000000000781c */ /* 0x000fca0003f4f018 */
[----:B------:R-:W-:-:S08]  /*27f0*/  @UP1 ULDC.64 UR6, c[0x0][0x9e8] ;  /* 0x00027a0000061ab9 */ /* 0x000fd00000000a00 */
[----:B------:R-:W-:-:S05]  /*2800*/  @P2 IMAD.HI.U32 R5, R4, UR6, RZ ;  /* 0x0000000604052c27 */ /* 0x000fca000f8e00ff */
[----:B------:R-:W-:-:S07]  /*2810*/  @P2 SHF.R.U32.HI R4, RZ, UR7, R5 ;  /* 0x00000007ff042c19 */ /* 0x000fce0008011605 */
.L_x_906:
[----:B------:R-:W-:Y:S05]  /*2820*/  BSYNC B0 ;  /* 0x0000000000007941 */ /* 0x000fea0003800000 */
.L_x_904:
[----:B------:R-:W-:-:S04]  /*2830*/  IMAD R5, R4, UR11, -R7 ;  /* 0x0000000b04057c24 */ /* 0x000fc8000f8e0a07 */
[----:B------:R-:W-:-:S05]  /*2840*/  IMAD R5, R22, -0x2, R5 ;  /* 0xfffffffe16057824 */ /* 0x000fca00078e0205 */
[----:B------:R-:W-:Y:S02]  /*2850*/  VIMNMX R3, R3, R5, !PT ;  /* 0x0000000503037248 */ /* 0x000fe40007fe0100 */
[----:B------:R-:W-:-:S07]  /*2860*/  VIADDMNMX R2, R5, UR11, R2, PT ;  /* 0x0000000b05027c46 */ /* 0x000fce000b800102 */
.L_x_903:
[C---:B------:R-:W-:Y:S01]  /*2870*/  ISETP.GE.AND P2, PT, R23.reuse, 0x2, PT ;  /* 0x000000021700780c */ /* 0x040fe20003f46270 */
[----:B------:R-:W-:Y:S01]  /*2880*/  VIADD R5, R6, 0x8 ;  /* 0x0000000806057836 */ /* 0x000fe20000000000 */
[----:B------:R-:W-:Y:S02]  /*2890*/  ISETP.GE.AND P6, PT, R23, 0xa, PT ;  /* 0x0000000a1700780c */ /* 0x000fe40003fc6270 */
[----:B------:R-:W-:Y:S02]  /*28a0*/  ISETP.GT.AND P4, PT, R3, 0x1, !P2 ;  /* 0x000000010300780c */ /* 0x000fe40005784270 */
[----:B------:R-:W-:Y:S02]  /*28b0*/  ISETP.GE.AND P3, PT, R23, 0x9, PT ;  /* 0x000000091700780c */ /* 0x000fe40003f66270 */
[----:B------:R-:W-:Y:S02]  /*28c0*/  ISETP.LT.OR P4, PT, R2, 0x2, P4 ;  /* 0x000000020200780c */ /* 0x000fe40002781670 */
[----:B------:R-:W-:-:S02]  /*28d0*/  P2R R59, PR, RZ, 0x40 ;  /* 0x00000040ff3b7803 */ /* 0x000fc40000000000 */
[----:B------:R-:W-:Y:S02]  /*28e0*/  FSEL R58, R25, -INF , !P4 ;  /* 0xff800000193a7808 */ /* 0x000fe40006000000 */
[C---:B------:R-:W-:Y:S02]  /*28f0*/  ISETP.GT.AND P4, PT, R3.reuse, 0x9, !P6 ;  /* 0x000000090300780c */ /* 0x040fe40007784270 */
[----:B------:R-:W-:Y:S02]  /*2900*/  ISETP.GT.AND P5, PT, R3, 0x8, !P3 ;  /* 0x000000080300780c */ /* 0x000fe40005fa4270 */
[----:B------:R-:W-:Y:S02]  /*2910*/  ISETP.LT.OR P4, PT, R2, 0xa, P4 ;  /* 0x0000000a0200780c */ /* 0x000fe40002781670 */
[----:B------:R-:W-:Y:S02]  /*2920*/  ISETP.GE.AND P6, PT, R23, 0x11, PT ;  /* 0x000000111700780c */ /* 0x000fe40003fc6270 */
[----:B------:R-:W-:-:S02]  /*2930*/  FSEL R62, R29, -INF , !P4 ;  /* 0xff8000001d3e7808 */ /* 0x000fc40006000000 */
[----:B------:R-:W-:Y:S02]  /*2940*/  ISETP.LT.OR P5, PT, R2, 0x9, P5 ;  /* 0x000000090200780c */ /* 0x000fe40002fa1670 */
[----:B------:R-:W-:Y:S02]  /*2950*/  ISETP.GT.AND P4, PT, R3, 0x10, !P6 ;  /* 0x000000100300780c */ /* 0x000fe40007784270 */
[----:B------:R-:W-:Y:S02]  /*2960*/  FSEL R60, R28, -INF , !P5 ;  /* 0xff8000001c3c7808 */ /* 0x000fe40006800000 */
[----:B------:R-:W-:Y:S02]  /*2970*/  ISETP.LT.OR P4, PT, R2, 0x11, P4 ;  /* 0x000000110200780c */ /* 0x000fe40002781670 */
[----:B------:R-:W-:Y:S02]  /*2980*/  ISETP.GE.AND P5, PT, R23, 0x12, PT ;  /* 0x000000121700780c */ /* 0x000fe40003fa6270 */
[----:B------:R-:W-:-:S02]  /*2990*/  FSEL R32, R32, -INF , !P4 ;  /* 0xff80000020207808 */ /* 0x000fc40006000000 */
[----:B------:R-:W-:Y:S02]  /*29a0*/  ISETP.GT.AND P4, PT, R3, 0x11, !P5 ;  /* 0x000000110300780c */ /* 0x000fe40006f84270 */
[----:B------:R-:W-:Y:S02]  /*29b0*/  P2R R61, PR, RZ, 0x20 ;  /* 0x00000020ff3d7803 */ /* 0x000fe40000000000 */
[----:B------:R-:W-:Y:S02]  /*29c0*/  ISETP.LT.OR P4, PT, R2, 0x12, P4 ;  /* 0x000000120200780c */ /* 0x000fe40002781670 */
[----:B------:R-:W-:Y:S02]  /*29d0*/  ISETP.GE.AND P5, PT, R23, 0x19, PT ;  /* 0x000000191700780c */ /* 0x000fe40003fa6270 */
[----:B------:R-:W-:Y:S02]  /*29e0*/  FSEL R64, R33, -INF , !P4 ;  /* 0xff80000021407808 */ /* 0x000fe40006000000 */
[----:B------:R-:W-:-:S02]  /*29f0*/  ISETP.GT.AND P4, PT, R3, 0x18, !P5 ;  /* 0x000000180300780c */ /* 0x000fc40006f84270 */
[----:B------:R-:W-:Y:S02]  /*2a00*/  P2R R33, PR, RZ, 0x20 ;  /* 0x00000020ff217803 */ /* 0x000fe40000000000 */
[----:B------:R-:W-:Y:S02]  /*2a10*/  ISETP.LT.OR P4, PT, R2, 0x19, P4 ;  /* 0x000000190200780c */ /* 0x000fe40002781670 */
[----:B------:R-:W-:Y:S02]  /*2a20*/  ISETP.GE.AND P5, PT, R23, 0x1a, PT ;  /* 0x0000001a1700780c */ /* 0x000fe40003fa6270 */
[----:B------:R-:W-:Y:S02]  /*2a30*/  FSEL R36, R36, -INF , !P4 ;  /* 0xff80000024247808 */ /* 0x000fe40006000000 */
[----:B------:R-:W-:Y:S02]  /*2a40*/  ISETP.GT.AND P4, PT, R3, 0x19, !P5 ;  /* 0x000000190300780c */ /* 0x000fe40006f84270 */
[----:B------:R-:W-:-:S02]  /*2a50*/  P2R R63, PR, RZ, 0x20 ;  /* 0x00000020ff3f7803 */ /* 0x000fc40000000000 */
[C---:B------:R-:W-:Y:S02]  /*2a60*/  ISETP.LT.OR P4, PT, R2.reuse, 0x1a, P4 ;  /* 0x0000001a0200780c */ /* 0x040fe40002781670 */
[----:B------:R-:W-:Y:S02]  /*2a70*/  ISETP.GE.AND P5, PT, R23, 0x21, PT ;  /* 0x000000211700780c */ /* 0x000fe40003fa6270 */
[----:B------:R-:W-:Y:S02]  /*2a80*/  FSEL R66, R37, -INF , !P4 ;  /* 0xff80000025427808 */ /* 0x000fe40006000000 */
[----:B------:R-:W-:Y:S02]  /*2a90*/  ISETP.GT.AND P4, PT, R3, 0x20, !P5 ;  /* 0x000000200300780c */ /* 0x000fe40006f84270 */
[----:B------:R-:W-:Y:S02]  /*2aa0*/  P2R R37, PR, RZ, 0x20 ;  /* 0x00000020ff257803 */ /* 0x000fe40000000000 */
[----:B------:R-:W-:-:S02]  /*2ab0*/  ISETP.LT.OR P4, PT, R2, 0x21, P4 ;  /* 0x000000210200780c */ /* 0x000fc40002781670 */
[----:B------:R-:W-:Y:S02]  /*2ac0*/  ISETP.GE.AND P5, PT, R23, 0x22, PT ;  /* 0x000000221700780c */ /* 0x000fe40003fa6270 */
[----:B------:R-:W-:Y:S02]  /*2ad0*/  FSEL R40, R40, -INF , !P4 ;  /* 0xff80000028287808 */ /* 0x000fe40006000000 */
[----:B------:R-:W-:Y:S02]  /*2ae0*/  ISETP.GT.AND P4, PT, R3, 0x21, !P5 ;  /* 0x000000210300780c */ /* 0x000fe40006f84270 */
[----:B------:R-:W-:Y:S02]  /*2af0*/  P2R R65, PR, RZ, 0x20 ;  /* 0x00000020ff417803 */ /* 0x000fe40000000000 */
[----:B------:R-:W-:Y:S02]  /*2b00*/  ISETP.LT.OR P4, PT, R2, 0x22, P4 ;  /* 0x000000220200780c */ /* 0x000fe40002781670 */
[----:B------:R-:W-:-:S02]  /*2b10*/  ISETP.GE.AND P5, PT, R23, 0x29, PT ;  /* 0x000000291700780c */ /* 0x000fc40003fa6270 */
[----:B------:R-:W-:Y:S02]  /*2b20*/  FSEL R68, R41, -INF , !P4 ;  /* 0xff80000029447808 */ /* 0x000fe40006000000 */
[----:B------:R-:W-:Y:S02]  /*2b30*/  ISETP.GT.AND P4, PT, R3, 0x28, !P5 ;  /* 0x000000280300780c */ /* 0x000fe40006f84270 */
[----:B------:R-:W-:Y:S02]  /*2b40*/  P2R R41, PR, RZ, 0x20 ;  /* 0x00000020ff297803 */ /* 0x000fe40000000000 */
        /* <DEDUP_REMOVED lines=11> */
[----:B------:R-:W-:Y:S02]  /*2c00*/  P2R R29, PR, RZ, 0x40 ;  /* 0x00000040ff1d7803 */ /* 0x000fe40000000000 */
[----:B------:R-:W-:Y:S02]  /*2c10*/  FSEL R48, R48, -INF , !P4 ;  /* 0xff80000030307808 */ /* 0x000fe40006000000 */
[----:B------:R-:W-:-:S04]  /*2c20*/  ISETP.GE.AND P4, PT, R23, 0x32, PT ;  /* 0x000000321700780c */ /* 0x000fc80003f86270 */
[----:B------:R-:W-:-:S04]  /*2c30*/  ISETP.GT.AND P5, PT, R3, 0x31, !P4 ;  /* 0x000000310300780c */ /* 0x000fc800067a4270 */
[----:B------:R-:W-:-:S04]  /*2c40*/  ISETP.LT.OR P5, PT, R2, 0x32, P5 ;  /* 0x000000320200780c */ /* 0x000fc80002fa1670 */
[----:B------:R-:W-:Y:S02]  /*2c50*/  FSEL R72, R49, -INF , !P5 ;  /* 0xff80000031487808 */ /* 0x000fe40006800000 */
[----:B------:R-:W-:-:S04]  /*2c60*/  ISETP.GE.AND P5, PT, R23, 0x39, PT ;  /* 0x000000391700780c */ /* 0x000fc80003fa6270 */
[----:B------:R-:W-:-:S04]  /*2c70*/  ISETP.GT.AND P6, PT, R3, 0x38, !P5 ;  /* 0x000000380300780c */ /* 0x000fc80006fc4270 */
[----:B------:R-:W-:-:S04]  /*2c80*/  ISETP.LT.OR P6, PT, R2, 0x39, P6 ;  /* 0x000000390200780c */ /* 0x000fc800037c1670 */
[----:B------:R-:W-:Y:S02]  /*2c90*/  FSEL R52, R52, -INF , !P6 ;  /* 0xff80000034347808 */ /* 0x000fe40007000000 */
[----:B------:R-:W-:-:S04]  /*2ca0*/  ISETP.GE.AND P6, PT, R23, 0x1, PT ;  /* 0x000000011700780c */ /* 0x000fc80003fc6270 */
[----:B------:R-:W-:Y:S02]  /*2cb0*/  P2R R25, PR, RZ, 0x40 ;  /* 0x00000040ff197803 */ /* 0x000fe40000000000 */
[----:B------:R-:W-:-:S04]  /*2cc0*/  ISETP.GT.AND P6, PT, R3, RZ, !P6 ;  /* 0x000000ff0300720c */ /* 0x000fc800077c4270 */
[----:B------:R-:W-:-:S04]  /*2cd0*/  ISETP.LT.OR P6, PT, R2, 0x1, P6 ;  /* 0x000000010200780c */ /* 0x000fc800037c1670 */
[----:B------:R-:W-:Y:S02]  /*2ce0*/  FSEL R28, R24, -INF , !P6 ;  /* 0xff800000181c7808 */ /* 0x000fe40007000000 */
[----:B------:R-:W-:-:S04]  /*2cf0*/  ISETP.GE.AND P6, PT, R23, 0x3a, PT ;  /* 0x0000003a1700780c */ /* 0x000fc80003fc6270 */
[----:B------:R-:W-:Y:S02]  /*2d00*/  P2R R23, PR, RZ, 0x40 ;  /* 0x00000040ff177803 */ /* 0x000fe40000000000 */
[----:B------:R-:W-:Y:S02]  /*2d10*/  ISETP.GT.AND P6, PT, R3, 0x39, !P6 ;  /* 0x000000390300780c */ /* 0x000fe400077c4270 */
[----:B------:R-:W-:Y:S02]  /*2d20*/  IADD3 R3, R56, R5, RZ ;  /* 0x0000000538037210 */ /* 0x000fe40007ffe0ff */
[----:B------:R-:W-:Y:S02]  /*2d30*/  ISETP.LT.OR P6, PT, R2, 0x3a, P6 ;  /* 0x0000003a0200780c */ /* 0x000fe400037c1670 */
[----:B------:R-:W-:Y:S02]  /*2d40*/  VIADDMNMX R2, R5, R57, R20, PT ;  /* 0x0000003905027246 */ /* 0x000fe40003800114 */
[----:B------:R-:W-:-:S02]  /*2d50*/  FSEL R74, R53, -INF , !P6 ;  /* 0xff800000354a7808 */ /* 0x000fc40007000000 */
[----:B------:R-:W-:-:S13]  /*2d60*/  PLOP3.LUT P6, PT, PT, PT, UP0, 0x40, 0x0 ;  /* 0x000000000000781c */ /* 0x000fda0003fce808 */
[----:B------:R-:W-:Y:S05]  /*2d70*/  @P6 BRA `(.L_x_907) ;  /* 0x0000000000646947 */ /* 0x000fea0003800000 */
        /* <DEDUP_REMOVED lines=9> */
[----:B------:R-:W-:Y:S01]  /*2e10*/  @P6 IMAD.HI.U32 R20, R4, UR6, RZ ;  /* 0x0000000604146c27 */ /* 0x000fe2000f8e00ff */
[----:B------:R-:W-:-:S13]  /*2e20*/  PLOP3.LUT P6, PT, PT, PT, UP1, 0x80, 0x0 ;  /* 0x000000000000781c */ /* 0x000fda0003fcf018 */
[----:B------:R-:W-:-:S04]  /*2e30*/  @P6 SHF.R.U32.HI R4, RZ, UR7, R20 ;  /* 0x00000007ff046c19 */ /* 0x000fc80008011614 */
[----:B------:R-:W-:Y:S01]  /*2e40*/  LOP3.LUT R4, RZ, R4, RZ, 0x33, !PT ;  /* 0x00000004ff047212 */ /* 0x000fe200078e33ff */
[----:B------:R-:W-:Y:S06]  /*2e50*/  BRA `(.L_x_910) ;  /* 0x0000000000187947 */ /* 0x000fec0003800000 */
.L_x_909:
[----:B------:R-:W-:-:S06]  /*2e60*/  UISETP.NE.AND UP1, UPT, UR11, 0x1, UPT ;  /* 0x000000010b00788c */ /* 0x000fcc000bf25270 */
[----:B------:R-:W-:-:S05]  /*2e70*/  PLOP3.LUT P6, PT, PT, PT, UP1, 0x80, 0x0 ;  /* 0x000000000000781c */ /* 0x000fca0003fcf018 */
[----:B------:R-:W-:-:S08]  /*2e80*/  @UP1 ULDC.64 UR6, c[0x0][0x9e8] ;  /* 0x00027a0000061ab9 */ /* 0x000fd00000000a00 */
[----:B------:R-:W-:Y:S01]  /*2e90*/  @P6 IMAD.HI.U32 R20, R4, UR6, RZ ;  /* 0x0000000604146c27 */ /* 0x000fe2000f8e00ff */
[----:B------:R-:W-:-:S13]  /*2ea0*/  PLOP3.LUT P6, PT, PT, PT, UP1, 0x80, 0x0 ;  /* 0x000000000000781c */ /* 0x000fda0003fcf018 */
[----:B------:R-:W-:-:S07]  /*2eb0*/  @P6 SHF.R.U32.HI R4, RZ, UR7, R20 ;  /* 0x00000007ff046c19 */ /* 0x000fce0008011614 */
.L_x_910:
[----:B------:R-:W-:Y:S05]  /*2ec0*/  BSYNC B0 ;  /* 0x0000000000007941 */ /* 0x000fea0003800000 */
.L_x_908:
[----:B------:R-:W-:-:S04]  /*2ed0*/  IMAD R7, R4, UR11, -R7 ;  /* 0x0000000b04077c24 */ /* 0x000fc8000f8e0a07 */
[----:B------:R-:W-:-:S05]  /*2ee0*/  IMAD R7, R22, -0x2, R7 ;  /* 0xfffffffe16077824 */ /* 0x000fca00078e0207 */
[----:B------:R-:W-:Y:S02]  /*2ef0*/  VIMNMX R3, R3, R7, !PT ;  /* 0x0000000703037248 */ /* 0x000fe40007fe0100 */
[----:B------:R-:W-:-:S07]  /*2f00*/  VIADDMNMX R2, R7, UR11, R2, PT ;  /* 0x0000000b07027c46 */ /* 0x000fce000b800102 */
.L_x_907:
[----:B------:R-:W-:Y:S01]  /*2f10*/  ISETP.GT.AND P2, PT, R3, 0x1, !P2 ;  /* 0x000000010300780c */ /* 0x000fe20005744270 */
[----:B------:R-:W-:Y:S01]  /*2f20*/  ULDC UR6, c[0x0][0x988] ;  /* 0x0002620000067ab9 */ /* 0x000fe20000000800 */
[----:B------:R-:W-:Y:S01]  /*2f30*/  FMNMX.FTZ R4, R28, R58, !PT ;  /* 0x0000003a1c047209 */ /* 0x000fe20007810000 */
[----:B------:R-:W-:Y:S01]  /*2f40*/  IMAD R21, R0, UR45, -R21 ;  /* 0x0000002d00157c24 */ /* 0x000fe2000f8e0a15 */
[----:B------:R-:W-:Y:S02]  /*2f50*/  ISETP.LT.OR P2, PT, R2, 0x2, P2 ;  /* 0x000000020200780c */ /* 0x000fe40001741670 */
[----:B------:R-:W-:Y:S02]  /*2f60*/  FMNMX.FTZ R4, R60, R4, !PT ;  /* 0x000000043c047209 */ /* 0x000fe40007810000 */
[----:B------:R-:W-:Y:S02]  /*2f70*/  FSEL R27, R27, -INF , !P2 ;  /* 0xff8000001b1b7808 */ /* 0x000fe40005000000 */
[----:B------:R-:W-:-:S02]  /*2f80*/  ISETP.NE.AND P2, PT, R59, RZ, PT ;  /* 0x000000ff3b00720c */ /* 0x000fc40003f45270 */
[----:B------:R-:W-:Y:S02]  /*2f90*/  FMNMX.FTZ R4, R62, R4, !PT ;  /* 0x000000043e047209 */ /* 0x000fe40007810000 */
[----:B------:R-:W-:Y:S02]  /*2fa0*/  ISETP.GT.AND P2, PT, R3, 0x9, !P2 ;  /* 0x000000090300780c */ /* 0x000fe40005744270 */
[----:B------:R-:W-:Y:S02]  /*2fb0*/  FMNMX.FTZ R4, R32, R4, !PT ;  /* 0x0000000420047209 */ /* 0x000fe40007810000 */
[----:B------:R-:W-:Y:S02]  /*2fc0*/  ISETP.LT.OR P2, PT, R2, 0xa, P2 ;  /* 0x0000000a0200780c */ /* 0x000fe40001741670 */
[----:B------:R-:W-:Y:S02]  /*2fd0*/  FMNMX.FTZ R4, R64, R4, !PT ;  /* 0x0000000440047209 */ /* 0x000fe40007810000 */
[----:B------:R-:W-:-:S02]  /*2fe0*/  FSEL R31, R31, -INF , !P2 ;  /* 0xff8000001f1f7808 */ /* 0x000fc40005000000 */
[----:B------:R-:W-:Y:S02]  /*2ff0*/  ISETP.NE.AND P2, PT, R29, RZ, PT ;  /* 0x000000ff1d00720c */ /* 0x000fe40003f45270 */
[----:B------:R-:W-:Y:S02]  /*3000*/  FMNMX.FTZ R4, R36, R4, !PT ;  /* 0x0000000424047209 */ /* 0x000fe40007810000 */
[----:B------:R-:W-:Y:S02]  /*3010*/  ISETP.GT.AND P2, PT, R3, 0x10, !P2 ;  /* 0x000000100300780c */ /* 0x000fe40005744270 */
[----:B------:R-:W-:Y:S02]  /*3020*/  FMNMX.FTZ R4, R66, R4, !PT ;  /* 0x0000000442047209 */ /* 0x000fe40007810000 */
[----:B------:R-:W-:Y:S02]  /*3030*/  ISETP.LT.OR P2, PT, R2, 0x11, P2 ;  /* 0x000000110200780c */ /* 0x000fe40001741670 */
[----:B------:R-:W-:-:S02]  /*3040*/  FMNMX.FTZ R4, R40, R4, !PT ;  /* 0x0000000428047209 */ /* 0x000fc40007810000 */
[----:B------:R-:W-:Y:S02]  /*3050*/  FSEL R34, R34, -INF , !P2 ;  /* 0xff80000022227808 */ /* 0x000fe40005000000 */
[----:B------:R-:W-:Y:S02]  /*3060*/  ISETP.NE.AND P2, PT, R61, RZ, PT ;  /* 0x000000ff3d00720c */ /* 0x000fe40003f45270 */
[----:B------:R-:W-:Y:S02]  /*3070*/  FMNMX.FTZ R4, R68, R4, !PT ;  /* 0x0000000444047209 */ /* 0x000fe40007810000 */
[----:B------:R-:W-:Y:S02]  /*3080*/  ISETP.GT.AND P2, PT, R3, 0x11, !P2 ;  /* 0x000000110300780c */ /* 0x000fe40005744270 */
[----:B------:R-:W-:Y:S02]  /*3090*/  FMNMX.FTZ R4, R44, R4, !PT ;  /* 0x000000042c047209 */ /* 0x000fe40007810000 */
[----:B------:R-:W-:-:S02]  /*30a0*/  ISETP.LT.OR P2, PT, R2, 0x12, P2 ;  /* 0x000000120200780c */ /* 0x000fc40001741670 */
[----:B------:R-:W-:Y:S02]  /*30b0*/  FMNMX.FTZ R4, R70, R4, !PT ;  /* 0x0000000446047209 */ /* 0x000fe40007810000 */
[----:B------:R-:W-:Y:S02]  /*30c0*/  FSEL R35, R35, -INF , !P2 ;  /* 0xff80000023237808 */ /* 0x000fe40005000000 */
[----:B------:R-:W-:Y:S02]  /*30d0*/  ISETP.NE.AND P2, PT, R33, RZ, PT ;  /* 0x000000ff2100720c */ /* 0x000fe40003f45270 */
[----:B------:R-:W-:Y:S02]  /*30e0*/  FMNMX.FTZ R4, R48, R4, !PT ;  /* 0x0000000430047209 */ /* 0x000fe40007810000 */
[----:B------:R-:W-:Y:S02]  /*30f0*/  ISETP.GT.AND P2, PT, R3, 0x18, !P2 ;  /* 0x000000180300780c */ /* 0x000fe40005744270 */
[----:B------:R-:W-:-:S02]  /*3100*/  FMNMX.FTZ R4, R72, R4, !PT ;  /* 0x0000000448047209 */ /* 0x000fc40007810000 */
[----:B------:R-:W-:Y:S02]  /*3110*/  ISETP.LT.OR P2, PT, R2, 0x19, P2 ;  /* 0x000000190200780c */ /* 0x000fe40001741670 */
[----:B------:R-:W-:Y:S02]  /*3120*/  ISETP.GT.AND P3, PT, R3, 0x8, !P3 ;  /* 0x000000080300780c */ /* 0x000fe40005f64270 */
[----:B------:R-:W-:Y:S02]  /*3130*/  FSEL R38, R38, -INF , !P2 ;  /* 0xff80000026267808 */ /* 0x000fe40005000000 */
[----:B------:R-:W-:Y:S02]  /*3140*/  ISETP.NE.AND P2, PT, R63, RZ, PT ;  /* 0x000000ff3f00720c */ /* 0x000fe40003f45270 */
[----:B------:R-:W-:Y:S02]  /*3150*/  FMNMX.FTZ R4, R52, R4, !PT ;  /* 0x0000000434047209 */ /* 0x000fe40007810000 */
[----:B------:R-:W-:-:S02]  /*3160*/  ISETP.GT.AND P2, PT, R3, 0x19, !P2 ;  /* 0x000000190300780c */ /* 0x000fc40005744270 */
[C---:B------:R-:W-:Y:S02]  /*3170*/  ISETP.LT.OR P3, PT, R2.reuse, 0x9, P3 ;  /* 0x000000090200780c */ /* 0x040fe40001f61670 */
[----:B------:R-:W-:Y:S02]  /*3180*/  ISETP.LT.OR P2, PT, R2, 0x1a, P2 ;  /* 0x0000001a0200780c */ /* 0x000fe40001741670 */
[----:B------:R-:W-:Y:S02]  /*3190*/  FMNMX.FTZ R20, R74, R4, !PT ;  /* 0x000000044a147209 */ /* 0x000fe40007810000 */
[----:B------:R-:W-:Y:S02]  /*31a0*/  FSEL R39, R39, -INF , !P2 ;  /* 0xff80000027277808 */ /* 0x000fe40005000000 */
[----:B------:R-:W-:Y:S01]  /*31b0*/  ISETP.NE.AND P2, PT, R37, RZ, PT ;  /* 0x000000ff2500720c */ /* 0x000fe20003f45270 */
[----:B------:R-:W1:Y:S01]  /*31c0*/  SHFL.BFLY PT, R7, R20, 0x2, 0x1f ;  /* 0x0c401f0014077f89 */ /* 0x000e6200000e0000 */
[----:B------:R-:W-:-:S02]  /*31d0*/  FSEL R30, R30, -INF , !P3 ;  /* 0xff8000001e1e7808 */ /* 0x000fc40005800000 */
[----:B------:R-:W-:Y:S02]  /*31e0*/  ISETP.GT.AND P2, PT, R3, 0x20, !P2 ;  /* 0x000000200300780c */ /* 0x000fe40005744270 */
[----:B------:R-:W-:Y:S02]  /*31f0*/  ISETP.NE.AND P3, PT, R41, RZ, PT ;  /* 0x000000ff2900720c */ /* 0x000fe40003f65270 */
[----:B------:R-:W-:Y:S02]  /*3200*/  ISETP.LT.OR P2, PT, R2, 0x21, P2 ;  /* 0x000000210200780c */ /* 0x000fe40001741670 */
[----:B------:R-:W-:Y:S02]  /*3210*/  ISETP.NE.AND P6, PT, R25, RZ, PT ;  /* 0x000000ff1900720c */ /* 0x000fe40003fc5270 */
[----:B------:R-:W-:Y:S02]  /*3220*/  FSEL R42, R42, -INF , !P2 ;  /* 0xff8000002a2a7808 */ /* 0x000fe40005000000 */
[----:B------:R-:W-:-:S02]  /*3230*/  ISETP.NE.AND P2, PT, R65, RZ, PT ;  /* 0x000000ff4100720c */ /* 0x000fc40003f45270 */
[C---:B------:R-:W-:Y:S02]  /*3240*/  ISETP.GT.AND P4, PT, R3.reuse, 0x31, !P4 ;  /* 0x000000310300780c */ /* 0x040fe40006784270 */
[C---:B------:R-:W-:Y:S02]  /*3250*/  ISETP.GT.AND P2, PT, R3.reuse, 0x21, !P2 ;  /* 0x000000210300780c */ /* 0x040fe40005744270 */
[----:B------:R-:W-:Y:S02]  /*3260*/  ISETP.GT.AND P5, PT, R3, 0x38, !P5 ;  /* 0x000000380300780c */ /* 0x000fe40006fa4270 */
[C---:B------:R-:W-:Y:S02]  /*3270*/  ISETP.LT.OR P2, PT, R2.reuse, 0x22, P2 ;  /* 0x000000220200780c */ /* 0x040fe40001741670 */
[----:B------:R-:W-:Y:S02]  /*3280*/  ISETP.LT.OR P4, PT, R2, 0x32, P4 ;  /* 0x000000320200780c */ /* 0x000fe40002781670 */
[----:B------:R-:W-:-:S02]  /*3290*/  FSEL R43, R43, -INF , !P2 ;  /* 0xff8000002b2b7808 */ /* 0x000fc40005000000 */
[----:B------:R-:W-:Y:S02]  /*32a0*/  ISETP.GT.AND P2, PT, R3, 0x28, !P3 ;  /* 0x000000280300780c */ /* 0x000fe40005f44270 */
[----:B------:R-:W-:Y:S02]  /*32b0*/  ISETP.NE.AND P3, PT, R45, RZ, PT ;  /* 0x000000ff2d00720c */ /* 0x000fe40003f65270 */
[----:B------:R-:W-:Y:S02]  /*32c0*/  ISETP.LT.OR P2, PT, R2, 0x29, P2 ;  /* 0x000000290200780c */ /* 0x000fe40001741670 */
[C---:B------:R-:W-:Y:S02]  /*32d0*/  ISETP.GT.AND P3, PT, R3.reuse, 0x30, !P3 ;  /* 0x000000300300780c */ /* 0x040fe40005f64270 */
[----:B------:R-:W-:Y:S02]  /*32e0*/  FSEL R46, R46, -INF , !P2 ;  /* 0xff8000002e2e7808 */ /* 0x000fe40005000000 */
[----:B------:R-:W-:-:S02]  /*32f0*/  ISETP.GT.AND P2, PT, R3, RZ, !P6 ;  /* 0x000000ff0300720c */ /* 0x000fc40007744270 */
[----:B------:R-:W-:Y:S02]  /*3300*/  ISETP.NE.AND P6, PT, R23, RZ, PT ;  /* 0x000000ff1700720c */ /* 0x000fe40003fc5270 */
[----:B------:R-:W-:Y:S02]  /*3310*/  ISETP.LT.OR P2, PT, R2, 0x1, P2 ;  /* 0x000000010200780c */ /* 0x000fe40001741670 */
[----:B-1----:R-:W-:Y:S02]  /*3320*/  FMNMX.FTZ R23, R20, R7, !PT ;  /* 0x0000000714177209 */ /* 0x002fe40007810000 */
[----:B------:R-:W-:Y:S02]  /*3330*/  FSEL R26, R26, -INF , !P2 ;  /* 0xff8000001a1a7808 */ /* 0x000fe40005000000 */
[----:B------:R-:W-:Y:S01]  /*3340*/  ISETP.NE.AND P2, PT, R67, RZ, PT ;  /* 0x000000ff4300720c */ /* 0x000fe20003f45270 */
[----:B------:R-:W1:Y:S01]  /*3350*/  SHFL.BFLY PT, R24, R23, 0x1, 0x1f ;  /* 0x0c201f0017187f89 */ /* 0x000e6200000e0000 */
[----:B------:R-:W-:-:S02]  /*3360*/  FMNMX.FTZ R7, R26, R27, !PT ;  /* 0x0000001b1a077209 */ /* 0x000fc40007810000 */
[----:B------:R-:W-:Y:S02]  /*3370*/  ISETP.GT.AND P2, PT, R3, 0x29, !P2 ;  /* 0x000000290300780c */ /* 0x000fe40005744270 */
[----:B------:R-:W-:Y:S02]  /*3380*/  FMNMX.FTZ R4, R30, R7, !PT ;  /* 0x000000071e047209 */ /* 0x000fe40007810000 */
[----:B------:R-:W-:Y:S02]  /*3390*/  ISETP.LT.OR P2, PT, R2, 0x2a, P2 ;  /* 0x0000002a0200780c */ /* 0x000fe40001741670 */
[----:B------:R-:W-:Y:S02]  /*33a0*/  FMNMX.FTZ R7, R31, R4, !PT ;  /* 0x000000041f077209 */ /* 0x000fe40007810000 */
[----:B------:R-:W-:Y:S02]  /*33b0*/  FSEL R47, R47, -INF , !P2 ;  /* 0xff8000002f2f7808 */ /* 0x000fe40005000000 */
[----:B------:R-:W-:-:S02]  /*33c0*/  FMNMX.FTZ R4, R34, R7, !PT ;  /* 0x0000000722047209 */ /* 0x000fc40007810000 */
[----:B------:R-:W-:Y:S02]  /*33d0*/  ISETP.LT.OR P3, PT, R2, 0x31, P3 ;  /* 0x000000310200780c */ /* 0x000fe40001f61670 */
[----:B------:R-:W-:Y:S02]  /*33e0*/  FMNMX.FTZ R7, R35, R4, !PT ;  /* 0x0000000423077209 */ /* 0x000fe40007810000 */
[----:B------:R-:W-:Y:S02]  /*33f0*/  FSEL R50, R50, -INF , !P3 ;  /* 0xff80000032327808 */ /* 0x000fe40005800000 */
[----:B------:R-:W-:Y:S02]  /*3400*/  FMNMX.FTZ R20, R38, R7, !PT ;  /* 0x0000000726147209 */ /* 0x000fe40007810000 */
[----:B------:R-:W-:Y:S02]  /*3410*/  ISETP.LT.OR P5, PT, R2, 0x39, P5 ;  /* 0x000000390200780c */ /* 0x000fe40002fa1670 */
[----:B------:R-:W-:-:S02]  /*3420*/  FMNMX.FTZ R7, R39, R20, !PT ;  /* 0x0000001427077209 */ /* 0x000fc40007810000 */
[----:B-1----:R-:W-:Y:S02]  /*3430*/  FMNMX.FTZ R4, R23, R24, !PT ;  /* 0x0000001817047209 */ /* 0x002fe40007810000 */
[----:B------:R-:W-:Y:S02]  /*3440*/  FMNMX.FTZ R20, R42, R7, !PT ;  /* 0x000000072a147209 */ /* 0x000fe40007810000 */
[C---:B------:R-:W-:Y:S01]  /*3450*/  FSETP.NEU.FTZ.AND P2, PT, R4.reuse, -INF , PT ;  /* 0xff8000000400780b */ /* 0x040fe20003f5d000 */
[----:B------:R-:W-:Y:S01]  /*3460*/  FMUL.FTZ R23, R4, UR6 ;  /* 0x0000000604177c20 */ /* 0x000fe20008410000 */
[----:B------:R-:W-:Y:S02]  /*3470*/  FMNMX.FTZ R7, R43, R20, !PT ;  /* 0x000000142b077209 */ /* 0x000fe40007810000 */
[----:B------:R-:W-:Y:S02]  /*3480*/  FSEL R51, R51, -INF , !P4 ;  /* 0xff80000033337808 */ /* 0x000fe40006000000 */
[----:B------:R-:W-:-:S02]  /*3490*/  FMNMX.FTZ R20, R46, R7, !PT ;  /* 0x000000072e147209 */ /* 0x000fc40007810000 */
[----:B------:R-:W-:Y:S02]  /*34a0*/  FSEL R23, R23, RZ, P2 ;  /* 0x000000ff17177208 */ /* 0x000fe40001000000 */
[----:B------:R-:W-:Y:S02]  /*34b0*/  ISETP.GT.AND P2, PT, R3, 0x39, !P6 ;  /* 0x000000390300780c */ /* 0x000fe40007744270 */
[----:B------:R-:W-:Y:S01]  /*34c0*/  FMNMX.FTZ R3, R47, R20, !PT ;  /* 0x000000142f037209 */ /* 0x000fe20007810000 */
[--C-:B------:R-:W-:Y:S01]  /*34d0*/  FFMA.FTZ R7, R58, UR6, -R23.reuse ;  /* 0x000000063a077c23 */ /* 0x100fe20008010817 */
[----:B------:R-:W-:Y:S01]  /*34e0*/  ISETP.LT.OR P2, PT, R2, 0x3a, P2 ;  /* 0x0000003a0200780c */ /* 0x000fe20001741670 */
[--C-:B------:R-:W-:Y:S01]  /*34f0*/  FFMA.FTZ R24, R28, UR6, -R23.reuse ;  /* 0x000000061c187c23 */ /* 0x100fe20008010817 */
[----:B------:R-:W-:Y:S01]  /*3500*/  FMNMX.FTZ R20, R50, R3, !PT ;  /* 0x0000000332147209 */ /* 0x000fe20007810000 */
[----:B------:R-:W-:Y:S01]  /*3510*/  MUFU.EX2 R25, R7 ;  /* 0x0000000700197308 */ /* 0x000fe20000000800 */
[----:B------:R-:W-:Y:S01]  /*3520*/  FSEL R54, R54, -INF , !P5 ;  /* 0xff80000036367808 */ /* 0x000fe20006800000 */
[--C-:B------:R-:W-:Y:S01]  /*3530*/  FFMA.FTZ R28, R62, UR6, -R23.reuse ;  /* 0x000000063e1c7c23 */ /* 0x100fe20008010817 */
[----:B------:R-:W-:Y:S01]  /*3540*/  FMNMX.FTZ R3, R51, R20, !PT ;  /* 0x0000001433037209 */ /* 0x000fe20007810000 */
[--C-:B------:R-:W-:Y:S01]  /*3550*/  FFMA.FTZ R20, R60, UR6, -R23.reuse ;  /* 0x000000063c147c23 */ /* 0x100fe20008010817 */
[----:B------:R-:W-:Y:S01]  /*3560*/  FSEL R55, R55, -INF , !P2 ;  /* 0xff80000037377808 */ /* 0x000fe20005000000 */
        /* <DEDUP_REMOVED lines=9> */
[--C-:B------:R-:W-:Y:S01]  /*3600*/  FFMA.FTZ R45, R70, UR6, -R23.reuse ;  /* 0x00000006462d7c23 */ /* 0x100fe20008010817 */
[----:B------:R-:W2:Y:S01]  /*3610*/  SHFL.BFLY PT, R3, R2, 0x2, 0x1f ;  /* 0x0c401f0002037f89 */ /* 0x000ea200000e0000 */
[----:B------:R-:W-:Y:S01]  /*3620*/  MUFU.EX2 R20, R20 ;  /* 0x0000001400147308 */ /* 0x000fe20000000800 */
[--C-:B------:R-:W-:Y:S01]  /*3630*/  FFMA.FTZ R48, R48, UR6, -R23.reuse ;  /* 0x0000000630307c23 */ /* 0x100fe20008010817 */
[----:B------:R-:W-:Y:S01]  /*3640*/  FFMA.FTZ R49, R72, UR6, -R23 ;  /* 0x0000000648317c23 */ /* 0x000fe20008010817 */
[----:B------:R-:W-:-:S05]  /*3650*/  R2UR UR14, R21 ;  /* 0x00000000150e72ca */ /* 0x000fca00000e0000 */
[----:B------:R3:W4:Y:S01]  /*3660*/  MUFU.EX2 R29, R28 ;  /* 0x0000001c001d7308 */ /* 0x0007220000000800 */
[----:B-1----:R-:W-:Y:S01]  /*3670*/  FADD.FTZ R53, R24, R25 ;  /* 0x0000001918357221 */ /* 0x002fe20000010000 */
[----:B------:R-:W-:-:S06]  /*3680*/  F2FP.BF16.F32.PACK_AB R196, R25, R24 ;  /* 0x0000001819c4723e */ /* 0x000fcc00000010ff */
[----:B------:R-:W-:Y:S01]  /*3690*/  MUFU.EX2 R32, R32 ;  /* 0x0000002000207308 */ /* 0x000fe20000000800 */
[----:B---3--:R-:W-:Y:S01]  /*36a0*/  FFMA.FTZ R28, R68, UR6, -R23 ;  /* 0x00000006441c7c23 */ /* 0x008fe20008010817 */
[----:B------:R-:W-:-:S04]  /*36b0*/  UIADD3 UR14, UR42, UR14, URZ ;  /* 0x0000000e2a0e7290 */ /* 0x000fc8000fffe03f */
[----:B------:R-:W-:Y:S01]  /*36c0*/  UIADD3 UR10, UR14, UR10, URZ ;  /* 0x0000000a0e0a7290 */ /* 0x000fe2000fffe03f */
[----:B--2---:R-:W-:Y:S01]  /*36d0*/  FMNMX.FTZ R7, R2, R3, !PT ;  /* 0x0000000302077209 */ /* 0x004fe20007810000 */
[----:B------:R-:W1:Y:S01]  /*36e0*/  MUFU.EX2 R33, R33 ;  /* 0x0000002100217308 */ /* 0x000e620000000800 */
[----:B----4-:R-:W-:-:S03]  /*36f0*/  F2FP.BF16.F32.PACK_AB R198, R29, R20 ;  /* 0x000000141dc6723e */ /* 0x010fc600000010ff */
[----:B------:R-:W2:Y:S04]  /*3700*/  SHFL.BFLY PT, R2, R7, 0x1, 0x1f ;  /* 0x0c201f0007027f89 */ /* 0x000ea800000e0000 */
[----:B------:R3:W-:Y:S08]  /*3710*/  MUFU.EX2 R41, R28 ;  /* 0x0000001c00297308 */ /* 0x0007f00000000800 */
[----:B------:R-:W4:Y:S01]  /*3720*/  MUFU.EX2 R36, R36 ;  /* 0x0000002400247308 */ /* 0x000f220000000800 */
[----:B---3--:R-:W-:Y:S01]  /*3730*/  FADD.FTZ R28, R20, R53 ;  /* 0x00000035141c7221 */ /* 0x008fe20000010000 */
[----:B-1----:R-:W-:-:S03]  /*3740*/  F2FP.BF16.F32.PACK_AB R192, R33, R32 ;  /* 0x0000002021c0723e */ /* 0x002fc600000010ff */
[----:B------:R-:W-:-:S03]  /*3750*/  FADD.FTZ R53, R29, R28 ;  /* 0x0000001c1d357221 */ /* 0x000fc60000010000 */
[----:B------:R-:W1:Y:S01]  /*3760*/  MUFU.EX2 R37, R37 ;  /* 0x0000002500257308 */ /* 0x000e620000000800 */
[----:B------:R-:W-:Y:S01]  /*3770*/  FADD.FTZ R28, R32, R53 ;  /* 0x00000035201c7221 */ /* 0x000fe20000010000 */
[----:B--2---:R-:W-:-:S03]  /*3780*/  FMNMX.FTZ R3, R7, R2, !PT ;  /* 0x0000000207037209 */ /* 0x004fc60007810000 */
[----:B------:R-:W-:Y:S01]  /*3790*/  FADD.FTZ R57, R33, R28 ;  /* 0x0000001c21397221 */ /* 0x000fe20000010000 */
[--C-:B------:R-:W-:Y:S01]  /*37a0*/  FFMA.FTZ R2, R52, UR6, -R23.reuse ;  /* 0x0000000634027c23 */ /* 0x100fe20008010817 */
[----:B------:R-:W-:Y:S01]  /*37b0*/  FFMA.FTZ R23, R74, UR6, -R23 ;  /* 0x000000064a177c23 */ /* 0x000fe20008010817 */
[C---:B------:R-:W-:Y:S01]  /*37c0*/  FSETP.NEU.FTZ.AND P2, PT, R3.reuse, -INF , PT ;  /* 0xff8000000300780b */ /* 0x040fe20003f5d000 */
[----:B------:R-:W-:Y:S01]  /*37d0*/  FMUL.FTZ R7, R3, UR6 ;  /* 0x0000000603077c20 */ /* 0x000fe20008410000 */
[----:B------:R-:W2:Y:S01]  /*37e0*/  MUFU.EX2 R40, R40 ;  /* 0x0000002800287308 */ /* 0x000ea20000000800 */
[----:B----4-:R-:W-:-:S03]  /*37f0*/  FADD.FTZ R52, R36, R57 ;  /* 0x0000003924347221 */ /* 0x010fc60000010000 */
[----:B------:R-:W-:Y:S02]  /*3800*/  FSEL R7, R7, RZ, P2 ;  /* 0x000000ff07077208 */ /* 0x000fe40001000000 */
[----:B------:R-:W-:Y:S01]  /*3810*/  PLOP3.LUT P2, PT, PT, PT, UP0, 0x40, 0x0 ;  /* 0x000000000000781c */ /* 0x000fe20003f4e808 */
[----:B-1----:R-:W-:Y:S01]  /*3820*/  FADD.FTZ R57, R37, R52 ;  /* 0x0000003425397221 */ /* 0x002fe20000010000 */
[----:B------:R-:W-:Y:S01]  /*3830*/  MUFU.EX2 R44, R44 ;  /* 0x0000002c002c7308 */ /* 0x000fe20000000800 */
[--C-:B------:R-:W-:Y:S01]  /*3840*/  FFMA.FTZ R26, R26, UR6, -R7.reuse ;  /* 0x000000061a1a7c23 */ /* 0x100fe20008010807 */
        /* <DEDUP_REMOVED lines=14> */
[----:B------:R-:W1:Y:S01]  /*3930*/  MUFU.EX2 R27, R27 ;  /* 0x0000001b001b7308 */ /* 0x000e620000000800 */
[--C-:B------:R-:W-:Y:S01]  /*3940*/  FFMA.FTZ R54, R54, UR6, -R7.reuse ;  /* 0x0000000636367c23 */ /* 0x100fe20008010807 */
[----:B------:R-:W-:Y:S01]  /*3950*/  FFMA.FTZ R7, R55, UR6, -R7 ;  /* 0x0000000637077c23 */ /* 0x000fe20008010807 */
[----:B------:R-:W-:-:S02]  /*3960*/  F2FP.BF16.F32.PACK_AB R194, R37, R36 ;  /* 0x0000002425c2723e */ /* 0x000fc400000010ff */
[----:B--2---:R-:W-:-:S03]  /*3970*/  F2FP.BF16.F32.PACK_AB R188, R41, R40 ;  /* 0x0000002829bc723e */ /* 0x004fc600000010ff */
[----:B------:R-:W2:Y:S08]  /*3980*/  MUFU.EX2 R30, R30 ;  /* 0x0000001e001e7308 */ /* 0x000eb00000000800 */
[----:B------:R-:W3:Y:S01]  /*3990*/  MUFU.EX2 R31, R31 ;  /* 0x0000001f001f7308 */ /* 0x000ee20000000800 */
[----:B-1----:R-:W-:Y:S01]  /*39a0*/  FADD.FTZ R53, R26, R27 ;  /* 0x0000001b1a357221 */ /* 0x002fe20000010000 */
[----:B------:R-:W-:-:S06]  /*39b0*/  F2FP.BF16.F32.PACK_AB R197, R27, R26 ;  /* 0x0000001a1bc5723e */ /* 0x000fcc00000010ff */
[----:B------:R-:W1:Y:S01]  /*39c0*/  MUFU.EX2 R34, R34 ;  /* 0x0000002200227308 */ /* 0x000e620000000800 */
[----:B--2---:R-:W-:-:S07]  /*39d0*/  FADD.FTZ R28, R30, R53 ;  /* 0x000000351e1c7221 */ /* 0x004fce0000010000 */
[----:B------:R-:W2:Y:S01]  /*39e0*/  MUFU.EX2 R35, R35 ;  /* 0x0000002300237308 */ /* 0x000ea20000000800 */
[C---:B---3--:R-:W-:Y:S01]  /*39f0*/  FADD.FTZ R53, R31.reuse, R28 ;  /* 0x0000001c1f357221 */ /* 0x048fe20000010000 */
[----:B------:R-:W-:Y:S01]  /*3a00*/  FADD.FTZ R28, R40, R57 ;  /* 0x00000039281c7221 */ /* 0x000fe20000010000 */
[----:B------:R-:W-:-:S03]  /*3a10*/  F2FP.BF16.F32.PACK_AB R199, R31, R30 ;  /* 0x0000001e1fc7723e */ /* 0x000fc600000010ff */
[----:B------:R-:W-:Y:S02]  /*3a20*/  FADD.FTZ R57, R41, R28 ;  /* 0x0000001c29397221 */ /* 0x000fe40000010000 */
[----:B------:R-:W3:Y:S01]  /*3a30*/  MUFU.EX2 R38, R38 ;  /* 0x0000002600267308 */ /* 0x000ee20000000800 */
[----:B-1----:R-:W-:Y:S01]  /*3a40*/  FADD.FTZ R0, R34, R53 ;  /* 0x0000003522007221 */ /* 0x002fe20000010000 */
[----:B------:R-:W-:-:S06]  /*3a50*/  FADD.FTZ R24, R44, R57 ;  /* 0x000000392c187221 */ /* 0x000fcc0000010000 */
[----:B------:R-:W1:Y:S01]  /*3a60*/  MUFU.EX2 R39, R39 ;  /* 0x0000002700277308 */ /* 0x000e620000000800 */
[C---:B--2---:R-:W-:Y:S01]  /*3a70*/  FADD.FTZ R53, R35.reuse, R0 ;  /* 0x0000000023357221 */ /* 0x044fe20000010000 */
[----:B------:R-:W-:-:S06]  /*3a80*/  F2FP.BF16.F32.PACK_AB R193, R35, R34 ;  /* 0x0000002223c1723e */ /* 0x000fcc00000010ff */
[----:B------:R-:W2:Y:S01]  /*3a90*/  MUFU.EX2 R42, R42 ;  /* 0x0000002a002a7308 */ /* 0x000ea20000000800 */
[----:B---3--:R-:W-:-:S07]  /*3aa0*/  FADD.FTZ R0, R38, R53 ;  /* 0x0000003526007221 */ /* 0x008fce0000010000 */
[----:B------:R-:W3:Y:S01]  /*3ab0*/  MUFU.EX2 R45, R45 ;  /* 0x0000002d002d7308 */ /* 0x000ee20000000800 */
[C---:B-1----:R-:W-:Y:S01]  /*3ac0*/  FADD.FTZ R25, R39.reuse, R0 ;  /* 0x0000000027197221 */ /* 0x042fe20000010000 */
[----:B------:R-:W-:-:S06]  /*3ad0*/  F2FP.BF16.F32.PACK_AB R195, R39, R38 ;  /* 0x0000002627c3723e */ /* 0x000fcc00000010ff */
[----:B------:R-:W1:Y:S01]  /*3ae0*/  MUFU.EX2 R43, R43 ;  /* 0x0000002b002b7308 */ /* 0x000e620000000800 */
[----:B--2---:R-:W-:-:S07]  /*3af0*/  FADD.FTZ R0, R42, R25 ;  /* 0x000000192a007221 */ /* 0x004fce0000010000 */
[----:B------:R-:W2:Y:S01]  /*3b00*/  MUFU.EX2 R48, R48 ;  /* 0x0000003000307308 */ /* 0x000ea20000000800 */
[C---:B---3--:R-:W-:Y:S01]  /*3b10*/  FADD.FTZ R29, R45.reuse, R24 ;  /* 0x000000182d1d7221 */ /* 0x048fe20000010000 */
[----:B------:R-:W-:-:S06]  /*3b20*/  F2FP.BF16.F32.PACK_AB R190, R45, R44 ;  /* 0x0000002c2dbe723e */ /* 0x000fcc00000010ff */
[----:B------:R-:W3:Y:S01]  /*3b30*/  MUFU.EX2 R46, R46 ;  /* 0x0000002e002e7308 */ /* 0x000ee20000000800 */
[C---:B-1----:R-:W-:Y:S01]  /*3b40*/  FADD.FTZ R25, R43.reuse, R0 ;  /* 0x000000002b197221 */ /* 0x042fe20000010000 */
[----:B------:R-:W-:-:S06]  /*3b50*/  F2FP.BF16.F32.PACK_AB R189, R43, R42 ;  /* 0x0000002a2bbd723e */ /* 0x000fcc00000010ff */
[----:B------:R-:W1:Y:S01]  /*3b60*/  MUFU.EX2 R49, R49 ;  /* 0x0000003100317308 */ /* 0x000e620000000800 */
[----:B--2---:R-:W-:-:S07]  /*3b70*/  FADD.FTZ R20, R48, R29 ;  /* 0x0000001d30147221 */ /* 0x004fce0000010000 */
[----:B------:R-:W2:Y:S01]  /*3b80*/  MUFU.EX2 R47, R47 ;  /* 0x0000002f002f7308 */ /* 0x000ea20000000800 */
[----:B---3--:R-:W-:-:S07]  /*3b90*/  FADD.FTZ R0, R46, R25 ;  /* 0x000000192e007221 */ /* 0x008fce0000010000 */
[----:B------:R-:W3:Y:S01]  /*3ba0*/  MUFU.EX2 R2, R2 ;  /* 0x0000000200027308 */ /* 0x000ee20000000800 */
[C---:B-1----:R-:W-:Y:S01]  /*3bb0*/  FADD.FTZ R29, R49.reuse, R20 ;  /* 0x00000014311d7221 */ /* 0x042fe20000010000 */
[----:B------:R-:W-:-:S06]  /*3bc0*/  F2FP.BF16.F32.PACK_AB R184, R49, R48 ;  /* 0x0000003031b8723e */ /* 0x000fcc00000010ff */
[----:B------:R-:W1:Y:S01]  /*3bd0*/  MUFU.EX2 R50, R50 ;  /* 0x0000003200327308 */ /* 0x000e620000000800 */
[C---:B--2---:R-:W-:Y:S01]  /*3be0*/  FADD.FTZ R25, R47.reuse, R0 ;  /* 0x000000002f197221 */ /* 0x044fe20000010000 */
[----:B------:R-:W-:-:S06]  /*3bf0*/  F2FP.BF16.F32.PACK_AB R191, R47, R46 ;  /* 0x0000002e2fbf723e */ /* 0x000fcc00000010ff */
[----:B------:R-:W2:Y:S01]  /*3c00*/  MUFU.EX2 R23, R23 ;  /* 0x0000001700177308 */ /* 0x000ea20000000800 */
[----:B---3--:R-:W-:-:S07]  /*3c10*/  FADD.FTZ R20, R2, R29 ;  /* 0x0000001d02147221 */ /* 0x008fce0000010000 */
[----:B------:R-:W3:Y:S01]  /*3c20*/  MUFU.EX2 R51, R51 ;  /* 0x0000003300337308 */ /* 0x000ee20000000800 */
[----:B-1----:R-:W-:-:S07]  /*3c30*/  FADD.FTZ R0, R50, R25 ;  /* 0x0000001932007221 */ /* 0x002fce0000010000 */
[----:B------:R-:W1:Y:S01]  /*3c40*/  MUFU.EX2 R54, R54 ;  /* 0x0000003600367308 */ /* 0x000e620000000800 */
[C---:B--2---:R-:W-:Y:S01]  /*3c50*/  FADD.FTZ R20, R23.reuse, R20 ;  /* 0x0000001417147221 */ /* 0x044fe20000010000 */
[----:B------:R-:W-:-:S06]  /*3c60*/  F2FP.BF16.F32.PACK_AB R186, R23, R2 ;  /* 0x0000000217ba723e */ /* 0x000fcc00000010ff */
[----:B------:R-:W2:Y:S01]  /*3c70*/  MUFU.EX2 R187, R7 ;  /* 0x0000000700bb7308 */ /* 0x000ea20000000800 */
[C---:B---3--:R-:W-:Y:S01]  /*3c80*/  FADD.FTZ R23, R51.reuse, R0 ;  /* 0x0000000033177221 */ /* 0x048fe20000010000 */
[----:B------:R-:W-:-:S03]  /*3c90*/  F2FP.BF16.F32.PACK_AB R185, R51, R50 ;  /* 0x0000003233b9723e */ /* 0x000fc600000010ff */
[----:B-1----:R-:W-:Y:S01]  /*3ca0*/  FADD.FTZ R0, R54, R23 ;  /* 0x0000001736007221 */ /* 0x002fe20000010000 */
[----:B------:R-:W-:-:S03]  /*3cb0*/  VIADD R23, R103, 0xfffffffe ;  /* 0xfffffffe67177836 */ /* 0x000fc60000000000 */
[C---:B--2---:R-:W-:Y:S01]  /*3cc0*/  FADD.FTZ R7, R187.reuse, R0 ;  /* 0x00000000bb077221 */ /* 0x044fe20000010000 */
[----:B------:R-:W-:Y:S01]  /*3cd0*/  F2FP.BF16.F32.PACK_AB R187, R187, R54 ;  /* 0x00000036bbbb723e */ /* 0x000fe200000010ff */
[----:B------:R-:W-:Y:S06]  /*3ce0*/  @P2 BRA `(.L_x_911) ;  /* 0x0000000000442947 */ /* 0x000fec0003800000 */
        /* <DEDUP_REMOVED lines=10> */
.L_x_912:
[----:B------:R-:W-:-:S11]  /*3d90*/  UISETP.NE.AND UP1, UPT, UR11, 0x1, UPT ;  /* 0x000000010b00788c */ /* 0x000fd6000bf25270 */
[----:B------:R-:W-:Y:S02]  /*3da0*/  @UP1 ULDC.64 UR14, c[0x0][0x9e8] ;  /* 0x00027a00000e1ab9 */ /* 0x000fe40000000a00 */
[----:B------:R-:W-:-:S04]  /*3db0*/  UIMAD.WIDE.U32 UR18, UR7, UR14, URZ ;  /* 0x0000000e071272a5 */ /* 0x000fc8000f8e003f */
[----:B------:R-:W-:-:S12]  /*3dc0*/  @UP1 USHF.R.U32.HI UR7, URZ, UR15, UR19 ;  /* 0x0000000f3f071299 */ /* 0x000fd80008011613 */
.L_x_913:
[----:B------:R-:W-:-:S04]  /*3dd0*/  UIMAD UR7, UR7, UR11, UR11 ;  /* 0x0000000b070772a4 */ /* 0x000fc8000f8e020b */
[----:B------:R-:W-:-:S04]  /*3de0*/  UISETP.LT.AND UP1, UPT, UR10, UR7, UPT ;  /* 0x000000070a00728c */ /* 0x000fc8000bf21270 */
[----:B------:R-:W-:-:S12]  /*3df0*/  USEL UR10, UR10, UR7, UP1 ;  /* 0x000000070a0a7287 */ /* 0x000fd80008800000 */
.L_x_911:
[----:B------:R-:W-:Y:S01]  /*3e00*/  USHF.R.S32.HI UR7, URZ, 0x1f, UR10 ;  /* 0x0000001f3f077899 */ /* 0x000fe2000801140a */
[----:B------:R-:W-:Y:S01]  /*3e10*/  IMAD.MOV.U32 R2, RZ, RZ, 0x3f800000 ;  /* 0x3f800000ff027424 */ /* 0x000fe200078e00ff */
[----:B------:R-:W-:Y:S01]  /*3e20*/  CS2R R150, SRZ ;  /* 0x0000000000967805 */ /* 0x000fe2000001ff00 */
[----:B------:R-:W-:Y:S01]  /*3e30*/  IMAD.MOV.U32 R0, RZ, RZ, 0x3f800000 ;  /* 0x3f800000ff007424 */ /* 0x000fe200078e00ff */
        /* <DEDUP_REMOVED lines=8> */
[----:B------:R-:W-:Y:S01]  /*3ec0*/  UISETP.LT.AND UP1, UPT, UR60, UR7, UPT ;  /* 0x000000073c00728c */ /* 0x000fe2000bf21270 */
[----:B------:R-:W-:Y:S02]  /*3ed0*/  CS2R R136, SRZ ;  /* 0x0000000000887805 */ /* 0x000fe4000001ff00 */
[----:B------:R-:W-:Y:S02]  /*3ee0*/  CS2R R134, SRZ ;  /* 0x0000000000867805 */ /* 0x000fe4000001ff00 */
[----:B------:R-:W-:Y:S01]  /*3ef0*/  CS2R R132, SRZ ;  /* 0x0000000000847805 */ /* 0x000fe2000001ff00 */
[----:B------:R-:W-:Y:S01]  /*3f00*/  USEL UR41, UR60, UR7, !UP1 ;  /* 0x000000073c297287 */ /* 0x000fe2000c800000 */
[----:B------:R-:W-:-:S02]  /*3f10*/  CS2R R130, SRZ ;  /* 0x0000000000827805 */ /* 0x000fc4000001ff00 */
[----:B------:R-:W-:Y:S02]  /*3f20*/  CS2R R128, SRZ ;  /* 0x0000000000807805 */ /* 0x000fe4000001ff00 */
[----:B------:R-:W-:Y:S02]  /*3f30*/  CS2R R126, SRZ ;  /* 0x00000000007e7805 */ /* 0x000fe4000001ff00 */
[----:B------:R-:W-:Y:S02]  /*3f40*/  CS2R R124, SRZ ;  /* 0x00000000007c7805 */ /* 0x000fe4000001ff00 */
[----:B------:R-:W-:Y:S02]  /*3f50*/  CS2R R122, SRZ ;  /* 0x00000000007a7805 */ /* 0x000fe4000001ff00 */
[----:B------:R-:W-:Y:S02]  /*3f60*/  ISETP.GE.AND P2, PT, R23, UR41, PT ;  /* 0x0000002917007c0c */ /* 0x000fe4000bf46270 */
        /* <DEDUP_REMOVED lines=48> */
[----:B------:R-:W-:Y:S01]  /*4270*/  CS2R R24, SRZ ;  /* 0x0000000000187805 */ /* 0x000fe2000001ff00 */
[----:B------:R-:W-:Y:S06]  /*4280*/  @!P2 BRA `(.L_x_914) ;  /* 0x0000002400d8a947 */ /* 0x000fec0003800000 */
[----:B------:R-:W-:Y:S01]  /*4290*/  IMAD.IADD R214, R6, 0x1, R21 ;  /* 0x0000000106d67824 */ /* 0x000fe200078e0215 */
[----:B------:R-:W-:Y:S01]  /*42a0*/  ULDC UR47, c[0x0][0x9e4] ;  /* 0x00027900002f7ab9 */ /* 0x000fe20000000800 */
[----:B------:R-:W-:Y:S02]  /*42b0*/  IMAD.MOV.U32 R2, RZ, RZ, 0x3f800000 ;  /* 0x3f800000ff027424 */ /* 0x000fe400078e00ff */
[----:B------:R-:W-:-:S07]  /*42c0*/  IMAD.MOV.U32 R151, RZ, RZ, RZ ;  /* 0x000000ffff977224 */ /* 0x000fce00078e00ff */
.L_x_931:
[----:B------:R-:W-:-:S04]  /*42d0*/  UIADD3 UR7, UR36, 0x1, URZ ;  /* 0x0000000124077890 */ /* 0x000fc8000fffe03f */
[----:B------:R-:W-:-:S04]  /*42e0*/  UISETP.NE.AND UP1, UPT, UR7, 0x2, UPT ;  /* 0x000000020700788c */ /* 0x000fc8000bf25270 */
[----:B------:R-:W-:Y:S02]  /*42f0*/  USEL UR40, URZ, 0x1, UP1 ;  /* 0x000000013f287887 */ /* 0x000fe40008800000 */
[----:B------:R-:W-:Y:S02]  /*4300*/  USEL UR7, UR7, URZ, UP1 ;  /* 0x0000003f07077287 */ /* 0x000fe40008800000 */
[----:B------:R-:W-:Y:S01]  /*4310*/  ULOP3.LUT UR40, UR46, UR40, URZ, 0x3c, !UPT ;  /* 0x000000282e287292 */ /* 0x000fe2000f8e3c3f */
[----:B------:R-:W-:Y:S11]  /*4320*/  @!P0 BRA `(.L_x_915) ;  /* 0x0000000000048947 */ /* 0x000ff60003800000 */
[----:B------:R-:W-:Y:S01]  /*4330*/  BPT.TRAP 0x1 ;  /* 0x000000040000795c */ /* 0x000fe20000300000 */
.L_x_915:
[----:B------:R-:W-:Y:S01]  /*4340*/  ULEA UR39, UR7, UR38, 0x3 ;  /* 0x0000002607277291 */ /* 0x000fe2000f8e183f */
[----:B------:R-:W-:-:S05]  /*4350*/  IMAD.U32 R152, RZ, RZ, UR40 ;  /* 0x00000028ff987e24 */ /* 0x000fca000f8e00ff */
[----:B------:R-:W-:-:S04]  /*4360*/  SHF.L.U32 R152, R152, 0x1f, RZ ;  /* 0x0000001f98987819 */ /* 0x000fc800000006ff */
[----:B------:R1:W2:Y:S01]  /*4370*/  SYNCS.PHASECHK.TRANS64.TRYWAIT P2, [UR39+0x30830], R152 ;  /* 0x03083098ff0075a7 */ /* 0x0002a20008040167 */
[----:B------:R-:W-:Y:S05]  /*4380*/  @!P0 BRA `(.L_x_916) ;  /* 0x0000000000048947 */ /* 0x000fea0003800000 */
[----:B------:R-:W-:Y:S01]  /*4390*/  BPT.TRAP 0x1 ;  /* 0x000000040000795c */ /* 0x000fe20000300000 */
.L_x_916:
[----:B--2---:R-:W-:Y:S05]  /*43a0*/  @P2 BRA `(.L_x_917) ;  /* 0x0000000000082947 */ /* 0x004fea0003800000 */
[----:B------:R-:W2:Y:S02]  /*43b0*/  SYNCS.PHASECHK.TRANS64.TRYWAIT P2, [UR39+0x30830], R152 ;  /* 0x03083098ff0075a7 */ /* 0x000ea40008040167 */
[----:B--2---:R-:W-:Y:S05]  /*43c0*/  @!P2 BRA `(.L_x_918) ;  /* 0x000000d40038a947 */ /* 0x004fea0003800000 */
.L_x_917:
[----:B------:R-:W-:Y:S01]  /*43d0*/  R2UR UR56, R18 ;  /* 0x00000000123872ca */ /* 0x000fe200000e0000 */
[----:B------:R-:W-:Y:S01]  /*43e0*/  ULEA UR6, UR7, UR37, 0xb ;  /* 0x0000002507067291 */ /* 0x000fe2000f8e583f */
[----:B------:R-:W-:Y:S01]  /*43f0*/  R2UR UR57, R19 ;  /* 0x00000000133972ca */ /* 0x000fe200000e0000 */
[----:B-12---:R-:W-:Y:S01]  /*4400*/  WARPGROUP.ARRIVE ;  /* 0x00000000000079c5 */ /* 0x006fe20000000000 */
[----:B------:R-:W-:Y:S01]  /*4410*/  UMOV UR59, 0x40000040 ;  /* 0x40000040003b7882 */ /* 0x000fe20000000000 */
[----:B------:R-:W-:Y:S01]  /*4420*/  UIADD3 UR10, UR6, 0x204, URZ ;  /* 0x00000204060a7890 */ /* 0x000fe2000fffe03f */
[-C--:B------:R-:W-:Y:S01]  /*4430*/  FMUL.FTZ R24, R24, R0.reuse ;  /* 0x0000000018187220 */ /* 0x080fe20000410000 */
[----:B------:R-:W-:Y:S01]  /*4440*/  UMOV UR11, 0x40000040 ;  /* 0x40000040000b7882 */ /* 0x000fe20000000000 */
[----:B------:R-:W-:Y:S01]  /*4450*/  UMOV UR58, UR6 ;  /* 0x00000006003a7c82 */ /* 0x000fe20008000000 */
[----:B------:R-:W-:Y:S01]  /*4460*/  UIADD3 UR14, UR6, 0x206, URZ ;  /* 0x00000206060e7890 */ /* 0x000fe2000fffe03f */
[-C--:B------:R-:W-:Y:S01]  /*4470*/  FMUL.FTZ R25, R25, R0.reuse ;  /* 0x0000000019197220 */ /* 0x080fe20000410000 */
[----:B------:R-:W-:Y:S01]  /*4480*/  UMOV UR15, 0x40000040 ;  /* 0x40000040000f7882 */ /* 0x000fe20000000000 */
[----:B------:R-:W-:Y:S01]  /*4490*/  UIADD3 UR18, UR6, 0x400, URZ ;  /* 0x0000040006127890 */ /* 0x000fe2000fffe03f */
[-C--:B------:R-:W-:Y:S01]  /*44a0*/  FMUL.FTZ R28, R28, R0.reuse ;  /* 0x000000001c1c7220 */ /* 0x080fe20000410000 */
[----:B------:R-:W-:Y:S01]  /*44b0*/  UMOV UR19, 0x40000040 ;  /* 0x4000004000137882 */ /* 0x000fe20000000000 */
[----:B------:R-:W-:Y:S01]  /*44c0*/  HGMMA.64x64x16.F32.BF16 R152, gdesc[UR56], RZ, !UPT, gsb0 ;  /* 0x00e00000389879f0 */ /* 0x000fe2000c0018ff */
[----:B------:R-:W-:Y:S01]  /*44d0*/  R2UR UR56, R16 ;  /* 0x00000000103872ca */ /* 0x000fe200000e0000 */
[----:B------:R-:W-:Y:S01]  /*44e0*/  UIADD3 UR58, UR6, 0x2, URZ ;  /* 0x00000002063a7890 */ /* 0x000fe2000fffe03f */
[----:B------:R-:W-:Y:S01]  /*44f0*/  R2UR UR57, R17 ;  /* 0x00000000113972ca */ /* 0x000fe200000e0000 */
        /* <DEDUP_REMOVED lines=75> */
[----:B------:R-:W-:Y:S01]  /*49b0*/  FMUL.FTZ R149, R149, R0 ;  /* 0x0000000095957220 */ /* 0x000fe20000410000 */
[-C--:B------:R-:W-:Y:S01]  /*49c0*/  FMUL.FTZ R26, R26, R2.reuse ;  /* 0x000000021a1a7220 */ /* 0x080fe20000410000 */
[-C--:B------:R-:W-:Y:S01]  /*49d0*/  FMUL.FTZ R27, R27, R2.reuse ;  /* 0x000000021b1b7220 */ /* 0x080fe20000410000 */
[-C--:B------:R-:W-:Y:S01]  /*49e0*/  FMUL.FTZ R30, R30, R2.reuse ;  /* 0x000000021e1e7220 */ /* 0x080fe20000410000 */
[----:B------:R-:W-:Y:S01]  /*49f0*/  HGMMA.64x64x16.F32.BF16 R152, gdesc[UR56], R152, gsb0 ;  /* 0x00e00000389879f0 */ /* 0x000fe20008001898 */
[----:B------:R-:W-:Y:S01]  /*4a00*/  R2UR UR56, R14 ;  /* 0x000000000e3872ca */ /* 0x000fe200000e0000 */
[----:B------:R-:W-:Y:S01]  /*4a10*/  UIADD3 UR58, UR6, 0x4, URZ ;  /* 0x00000004063a7890 */ /* 0x000fe2000fffe03f */
[----:B------:R-:W-:Y:S01]  /*4a20*/  R2UR UR57, R15 ;  /* 0x000000000f3972ca */ /* 0x000fe200000e0000 */
        /* <DEDUP_REMOVED lines=64> */
[----:B------:R-:W-:Y:S01]  /*4e30*/  HGMMA.64x64x16.F32.BF16 R152, gdesc[UR56], R152, gsb0 ;  /* 0x00e00000389879f0 */ /* 0x000fe20008001898 */
[----:B------:R-:W-:Y:S01]  /*4e40*/  R2UR UR56, R12 ;  /* 0x000000000c3872ca */ /* 0x000fe200000e0000 */
[----:B------:R-:W-:Y:S01]  /*4e50*/  UIADD3 UR58, UR6, 0x6, URZ ;  /* 0x00000006063a7890 */ /* 0x000fe2000fffe03f */
[----:B------:R-:W-:Y:S01]  /*4e60*/  R2UR UR57, R13 ;  /* 0x000000000d3972ca */ /* 0x000fe200000e0000 */
[----:B------:R-:W-:Y:S01]  /*4e70*/  UMOV UR59, 0x40000040 ;  /* 0x40000040003b7882 */ /* 0x000fe20000000000 */
[----:B------:R-:W-:Y:S02]  /*4e80*/  WARPGROUP.DEPBAR.LE gsb0, 0x0 ;  /* 0x00008000000079c5 */ /* 0x000fe40000010000 */
[----:B------:R-:W-:-:S09]  /*4e90*/  WARPGROUP.ARRIVE ;  /* 0x00000000000079c5 */ /* 0x000fd20000000000 */
        /* <DEDUP_REMOVED lines=8> */
[----:B------:R-:W-:Y:S01]  /*4f20*/  UIADD3 UR58, UR6, 0x202, URZ ;  /* 0x00000202063a7890 */ /* 0x000fe2000fffe03f */
[----:B------:R-:W-:Y:S01]  /*4f30*/  UMOV UR59, 0x40000040 ;  /* 0x40000040003b7882 */ /* 0x000fe20000000000 */
[----:B------:R-:W-:Y:S01]  /*4f40*/  UMOV UR56, UR4 ;  /* 0x0000000400387c82 */ /* 0x000fe20008000000 */
[----:B------:R-:W-:Y:S01]  /*4f50*/  UMOV UR57, UR5 ;  /* 0x0000000500397c82 */ /* 0x000fe20008000000 */
[----:B------:R-:W-:Y:S02]  /*4f60*/  WARPGROUP.DEPBAR.LE gsb0, 0x0 ;  /* 0x00008000000079c5 */ /* 0x000fe40000010000 */
[----:B------:R-:W-:-:S06]  /*4f70*/  WARPGROUP.ARRIVE ;  /* 0x00000000000079c5 */ /* 0x000fcc0000000000 */
[----:B------:R-:W-:Y:S01]  /*4f80*/  HGMMA.64x64x16.F32.BF16 R152, gdesc[UR56], R152, gsb0 ;  /* 0x00e00000389879f0 */ /* 0x000fe20008001898 */
[----:B------:R-:W-:Y:S01]  /*4f90*/  R2UR UR56, R8 ;  /* 0x00000000083872ca */ /* 0x000fe200000e0000 */
[----:B------:R-:W-:Y:S01]  /*4fa0*/  UIADD3 UR58, UR6, 0x606, URZ ;  /* 0x00000606063a7890 */ /* 0x000fe2000fffe03f */
[----:B------:R-:W-:Y:S01]  /*4fb0*/  R2UR UR57, R9 ;  /* 0x00000000093972ca */ /* 0x000fe200000e0000 */
[----:B------:R-:W-:Y:S01]  /*4fc0*/  UMOV UR59, 0x40000040 ;  /* 0x40000040003b7882 */ /* 0x000fe20000000000 */
        /* <DEDUP_REMOVED lines=31> */
[----:B------:R-:W-:Y:S05]  /*51c0*/  @!P0 BRA `(.L_x_919) ;  /* 0x0000000000048947 */ /* 0x000fea0003800000 */
[----:B------:R-:W-:Y:S01]  /*51d0*/  BPT.TRAP 0x1 ;  /* 0x000000040000795c */ /* 0x000fe20000300000 */
.L_x_919:
[----:B------:R-:W-:Y:S01]  /*51e0*/  ULEA UR10, UR36, UR38, 0x3 ;  /* 0x00000026240a7291 */ /* 0x000fe2000f8e183f */
[----:B------:R-:W-:-:S04]  /*51f0*/  MOV R0, UR46 ;  /* 0x0000002e00007c02 */ /* 0x000fc80008000f00 */
[----:B------:R-:W-:-:S04]  /*5200*/  SHF.L.U32 R0, R0, 0x1f, RZ ;  /* 0x0000001f00007819 */ /* 0x000fc800000006ff */
[----:B------:R1:W2:Y:S01]  /*5210*/  SYNCS.PHASECHK.TRANS64.TRYWAIT P2, [UR10+0x30850], R0 ;  /* 0x03085000ff0075a7 */ /* 0x0002a2000804014a */
[----:B------:R-:W-:Y:S05]  /*5220*/  @!P0 BRA `(.L_x_920) ;  /* 0x0000000000048947 */ /* 0x000fea0003800000 */
[----:B------:R-:W-:Y:S01]  /*5230*/  BPT.TRAP 0x1 ;  /* 0x000000040000795c */ /* 0x000fe20000300000 */
.L_x_920:
[----:B--2---:R-:W-:Y:S05]  /*5240*/  @P2 BRA `(.L_x_921) ;  /* 0x0000000000082947 */ /* 0x004fea0003800000 */
[----:B------:R-:W2:Y:S02]  /*5250*/  SYNCS.PHASECHK.TRANS64.TRYWAIT P2, [UR10+0x30850], R0 ;  /* 0x03085000ff0075a7 */ /* 0x000ea4000804014a */
[----:B--2---:R-:W-:Y:S05]  /*5260*/  @!P2 BRA `(.L_x_922) ;  /* 0x000000c400a8a947 */ /* 0x004fea0003800000 */
.L_x_921:
[----:B------:R-:W-:Y:S01]  /*5270*/  UIADD3 UR6, UR38, 0x400, URZ ;  /* 0x0000040026067890 */ /* 0x000fe2000fffe03f */
[----:B------:R-:W-:Y:S01]  /*5280*/  WARPGROUP.ARRIVE ;  /* 0x00000000000079c5 */ /* 0x000fe20000000000 */
[----:B------:R-:W-:Y:S01]  /*5290*/  UMOV UR15, 0x40000040 ;  /* 0x40000040000f7882 */ /* 0x000fe20000000000 */
[----:B-12---:R-:W-:Y:S01]  /*52a0*/  IMAD.SHL.U32 R0, R23, 0x40, RZ ;  /* 0x0000004017007824 */ /* 0x006fe200078e00ff */
[----:B------:R-:W-:Y:S01]  /*52b0*/  USHF.R.U32.HI UR6, URZ, 0x4, UR6 ;  /* 0x000000043f067899 */ /* 0x000fe20008011606 */
[----:B------:R-:W-:Y:S01]  /*52c0*/  IMAD.U32 R2, RZ, RZ, UR39 ;  /* 0x00000027ff027e24 */ /* 0x000fe2000f8e00ff */
[----:B------:R-:W-:Y:S01]  /*52d0*/  PLOP3.LUT P2, PT, PT, PT, UP0, 0x40, 0x0 ;  /* 0x000000000000781c */ /* 0x000fe20003f4e808 */
[----:B------:R-:W-:Y:S01]  /*52e0*/  ULDC UR22, c[0x0][0x9dc] ;  /* 0x0002770000167ab9 */ /* 0x000fe20000000800 */
[----:B------:R-:W-:Y:S01]  /*52f0*/  ULOP3.LUT UR6, UR6, 0x3fff, URZ, 0xc0, !UPT ;  /* 0x00003fff06067892 */ /* 0x000fe2000f8ec03f */
[----:B------:R-:W-:Y:S01]  /*5300*/  @!P1 VIADD R2, R2, 0x30840 ;  /* 0x0003084002029836 */ /* 0x000fe20000000000 */
[----:B------:R-:W-:-:S02]  /*5310*/  ULDC UR11, c[0x0][0x9e0] ;  /* 0x00027800000b7ab9 */ /* 0x000fc40000000800 */
[----:B------:R-:W-:Y:S02]  /*5320*/  ULOP3.LUT UR6, UR6, 0x2000000, URZ, 0xfc, !UPT ;  /* 0x0200000006067892 */ /* 0x000fe4000f8efc3f */
[----:B------:R-:W-:Y:S02]  /*5330*/  @!P1 PRMT R2, RZ, 0x654, R2 ;  /* 0x00000654ff029816 */ /* 0x000fe40000000002 */
[----:B------:R-:W-:-:S07]  /*5340*/  ULEA UR6, UR36, UR6, 0xb ;  /* 0x0000000624067291 */ /* 0x000fce000f8e583f */
        /* <DEDUP_REMOVED lines=15> */
[----:B------:R-:W-:Y:S02]  /*5440*/  UMOV UR15, 0x40000040 ;  /* 0x40000040000f7882 */ /* 0x000fe40000000000 */
[----:B------:R-:W-:Y:S01]  /*5450*/  ULDC UR6, c[0x0][0x288] ;  /* 0x0000a20000067ab9 */ /* 0x000fe20000000800 */
[----:B------:R-:W-:Y:S02]  /*5460*/  WARPGROUP.DEPBAR.LE gsb0, 0x0 ;  /* 0x00008000000079c5 */ /* 0x000fe40000010000 */
[----:B------:R-:W-:-:S15]  /*5470*/  WARPGROUP.ARRIVE ;  /* 0x00000000000079c5 */ /* 0x000fde0000000000 */
[----:B------:R-:W-:-:S06]  /*5480*/  NOP ;  /* 0x0000000000007918 */ /* 0x000fcc0000000000 */
[----:B------:R-:W-:Y:S03]  /*5490*/  HGMMA.64x256x16.F32.BF16 R24, R184, gdesc[UR12].tnspB, R24, gsb0 ;  /* 0x43e0000cb8187df0 */ /* 0x000fe60008001818 */
[----:B------:R-:W-:Y:S02]  /*54a0*/  WARPGROUP.DEPBAR.LE gsb0, 0x0 ;  /* 0x00008000000079c5 */ /* 0x000fe40000010000 */
[----:B------:R-:W1:Y:S01]  /*54b0*/  LDC R185, c[0x0][0x2e0] ;  /* 0x0000b800ffb97b82 */ /* 0x000e620000000800 */
[----:B------:R-:W-:Y:S01]  /*54c0*/  IADD3 R184, -R0, 0x1, RZ ;  /* 0x0000000100b87810 */ /* 0x000fe20007ffe1ff */
[----:B------:R2:W-:Y:S04]  /*54d0*/  @!P1 SYNCS.ARRIVE.TRANS64.RED.A1T0 RZ, [R2+URZ], RZ ;  /* 0x000000ff02ff99a7 */ /* 0x0005e8000810043f */
[----:B-1----:R-:W-:-:S04]  /*54e0*/  IMAD R184, R185, UR45, R184 ;  /* 0x0000002db9b87c24 */ /* 0x002fc8000f8e02b8 */
[----:B------:R-:W-:Y:S01]  /*54f0*/  VIADD R185, R184, -UR6 ;  /* 0x80000006b8b97c36 */ /* 0x000fe20008000000 */
[----:B------:R-:W-:-:S03]  /*5500*/  ULOP3.LUT UR6, URZ, UR22, URZ, 0x33, !UPT ;  /* 0x000000163f067292 */ /* 0x000fc6000f8e333f */
[----:B------:R-:W-:-:S04]  /*5510*/  IMAD R185, R22, -0x2, R185 ;  /* 0xfffffffe16b97824 */ /* 0x000fc800078e02b9 */
[C---:B------:R-:W-:Y:S02]  /*5520*/  VIADD R188, R185.reuse, UR11 ;  /* 0x0000000bb9bc7c36 */ /* 0x040fe40008000000 */
[----:B------:R-:W-:Y:S02]  /*5530*/  VIADD R190, R185, UR6 ;  /* 0x00000006b9be7c36 */ /* 0x000fe40008000000 */
[C---:B------:R-:W-:Y:S02]  /*5540*/  IMAD.IADD R186, R6.reuse, 0x1, R188 ;  /* 0x0000000106ba7824 */ /* 0x040fe400078e02bc */
[----:B------:R-:W-:Y:S01]  /*5550*/  IMAD.IADD R187, R6, 0x1, R190 ;  /* 0x0000000106bb7824 */ /* 0x000fe200078e02be */
[----:B--2---:R-:W-:Y:S06]  /*5560*/  @P2 BRA `(.L_x_923) ;  /* 0x00000000005c2947 */ /* 0x004fec0003800000 */
[----:B------:R-:W-:Y:S01]  /*5570*/  ISETP.GT.AND P2, PT, R214, -0x1, PT ;  /* 0xffffffffd600780c */ /* 0x000fe20003f44270 */
[----:B------:R-:W-:-:S12]  /*5580*/  BSSY B0, `(.L_x_924) ;  /* 0x0000011000007945 */ /* 0x000fd80003800000 */
[----:B------:R-:W-:Y:S05]  /*5590*/  @P2 BRA `(.L_x_925) ;  /* 0x0000000000202947 */ /* 0x000fea0003800000 */
[----:B------:R-:W-:Y:S02]  /*55a0*/  MOV R2, UR47 ;  /* 0x0000002f00027c02 */ /* 0x000fe40008000f00 */
[----:B------:R-:W-:Y:S02]  /*55b0*/  LOP3.LUT R189, RZ, R214, RZ, 0x33, !PT ;  /* 0x000000d6ffbd7212 */ /* 0x000fe400078e33ff */
[----:B------:R-:W-:-:S13]  /*55c0*/  ISETP.NE.AND P2, PT, R2, 0x1, PT ;  /* 0x000000010200780c */ /* 0x000fda0003f45270 */
[----:B------:R-:W1:Y:S02]  /*55d0*/  @P2 LDC.64 R184, c[0x0][0x9e8] ;  /* 0x00027a00ffb82b82 */ /* 0x000e640000000a00 */
[----:B-1----:R-:W-:-:S05]  /*55e0*/  @P2 IMAD.HI.U32 R184, R189, R184, RZ ;  /* 0x000000b8bdb82227 */ /* 0x002fca00078e00ff */
[----:B------:R-:W-:-:S04]  /*55f0*/  @P2 SHF.R.U32.HI R189, RZ, R185, R184 ;  /* 0x000000b9ffbd2219 */ /* 0x000fc800000116b8 */
[----:B------:R-:W-:Y:S01]  /*5600*/  LOP3.LUT R189, RZ, R189, RZ, 0x33, !PT ;  /* 0x000000bdffbd7212 */ /* 0x000fe200078e33ff */
[----:B------:R-:W-:Y:S06]  /*5610*/  BRA `(.L_x_926) ;  /* 0x00000000001c7947 */ /* 0x000fec0003800000 */
.L_x_925:
[----:B------:R-:W-:-:S05]  /*5620*/  IMAD.U32 R2, RZ, RZ, UR47 ;  /* 0x0000002fff027e24 */ /* 0x000fca000f8e00ff */
[----:B------:R-:W-:-:S13]  /*5630*/  ISETP.NE.AND P2, PT, R2, 0x1, PT ;  /* 0x000000010200780c */ /* 0x000fda0003f45270 */
[----:B------:R-:W1:Y:S01]  /*5640*/  @P2 LDC.64 R184, c[0x0][0x9e8] ;  /* 0x00027a00ffb82b82 */ /* 0x000e620000000a00 */
[----:B------:R-:W-:-:S04]  /*5650*/  @P2 IMAD.IADD R189, R6, 0x1, R21 ;  /* 0x0000000106bd2824 */ /* 0x000fc800078e0215 */
[----:B-1----:R-:W-:-:S04]  /*5660*/  @P2 IMAD.HI.U32 R184, R189, R184, RZ ;  /* 0x000000b8bdb82227 */ /* 0x002fc800078e00ff */
[----:B------:R-:W-:Y:S01]  /*5670*/  IMAD.MOV.U32 R189, RZ, RZ, R214 ;  /* 0x000000ffffbd7224 */ /* 0x000fe200078e00d6 */
[----:B------:R-:W-:-:S07]  /*5680*/  @P2 SHF.R.U32.HI R189, RZ, R185, R184 ;  /* 0x000000b9ffbd2219 */ /* 0x000fce00000116b8 */
.L_x_926:
[----:B------:R-:W-:Y:S05]  /*5690*/  BSYNC B0 ;  /* 0x0000000000007941 */ /* 0x000fea0003800000 */
.L_x_924:
[----:B------:R-:W-:-:S04]  /*56a0*/  IMAD R185, R189, R2, -R0 ;  /* 0x00000002bdb97224 */ /* 0x000fc800078e0a00 */
[----:B------:R-:W-:-:S05]  /*56b0*/  IMAD R185, R22, -0x2, R185 ;  /* 0xfffffffe16b97824 */ /* 0x000fca00078e02b9 */
[----:B------:R-:W-:Y:S02]  /*56c0*/  VIADDMNMX R186, R185, R2, R186, PT ;  /* 0x00000002b9ba7246 */ /* 0x000fe400038001ba */
[----:B------:R-:W-:-:S07]  /*56d0*/  VIMNMX R187, R187, R185, !PT ;  /* 0x000000b9bbbb7248 */ /* 0x000fce0007fe0100 */
.L_x_923:
[----:B------:R-:W-:Y:S01]  /*56e0*/  ISETP.GT.AND P2, PT, R23, -0x1, PT ;  /* 0xffffffff1700780c */ /* 0x000fe20003f44270 */
[----:B------:R-:W-:-:S03]  /*56f0*/  IMAD.IADD R184, R5, 0x1, R188 ;  /* 0x0000000105b87824 */ /* 0x000fc600078e02bc */
[C---:B------:R-:W-:Y:S02]  /*5700*/  ISETP.GT.AND P5, PT, R187.reuse, RZ, P2 ;  /* 0x000000ffbb00720c */ /* 0x040fe400017a4270 */
[C---:B------:R-:W-:Y:S02]  /*5710*/  ISETP.GT.AND P4, PT, R187.reuse, 0x1, P2 ;  /* 0x00000001bb00780c */ /* 0x040fe40001784270 */
[----:B------:R-:W-:Y:S02]  /*5720*/  ISETP.LT.OR P5, PT, R186, 0x1, P5 ;  /* 0x00000001ba00780c */ /* 0x000fe40002fa1670 */
[C---:B------:R-:W-:Y:S02]  /*5730*/  ISETP.GT.AND P6, PT, R187.reuse, 0x8, P2 ;  /* 0x00000008bb00780c */ /* 0x040fe400017c4270 */
[----:B------:R-:W-:Y:S02]  /*5740*/  FSEL R185, R152, -INF , !P5 ;  /* 0xff80000098b97808 */ /* 0x000fe40006800000 */
[----:B------:R-:W-:-:S02]  /*5750*/  ISETP.GT.AND P5, PT, R187, 0x10, P2 ;  /* 0x00000010bb00780c */ /* 0x000fc400017a4270 */
[C---:B------:R-:W-:Y:S02]  /*5760*/  ISETP.GT.AND P3, PT, R187.reuse, 0x9, P2 ;  /* 0x00000009bb00780c */ /* 0x040fe40001764270 */
[C---:B------:R-:W-:Y:S02]  /*5770*/  ISETP.LT.OR P5, PT, R186.reuse, 0x11, P5 ;  /* 0x00000011ba00780c */ /* 0x040fe40002fa1670 */
[----:B------:R-:W-:Y:S02]  /*5780*/  ISETP.LT.OR P4, PT, R186, 0x2, P4 ;  /* 0x00000002ba00780c */ /* 0x000fe40002781670 */
[----:B------:R-:W-:Y:S02]  /*5790*/  FSEL R160, R160, -INF , !P5 ;  /* 0xff800000a0a07808 */ /* 0x000fe40006800000 */
[----:B------:R-:W-:Y:S02]  /*57a0*/  ISETP.GT.AND P5, PT, R187, 0x20, P2 ;  /* 0x00000020bb00780c */ /* 0x000fe400017a4270 */
[----:B------:R-:W-:-:S02]  /*57b0*/  ISETP.LT.OR P6, PT, R186, 0x9, P6 ;  /* 0x00000009ba00780c */ /* 0x000fc400037c1670 */
[C---:B------:R-:W-:Y:S02]  /*57c0*/  ISETP.LT.OR P3, PT, R186.reuse, 0xa, P3 ;  /* 0x0000000aba00780c */ /* 0x040fe40001f61670 */
[----:B------:R-:W-:Y:S02]  /*57d0*/  ISETP.LT.OR P5, PT, R186, 0x21, P5 ;  /* 0x00000021ba00780c */ /* 0x000fe40002fa1670 */
[----:B------:R-:W-:Y:S02]  /*57e0*/  FSEL R2, R153, -INF , !P4 ;  /* 0xff80000099027808 */ /* 0x000fe40006000000 */
[----:B------:R-:W-:Y:S02]  /*57f0*/  FSEL R156, R156, -INF , !P6 ;  /* 0xff8000009c9c7808 */ /* 0x000fe40007000000 */
[----:B------:R-:W-:Y:S02]  /*5800*/  FSEL R157, R157, -INF , !P3 ;  /* 0xff8000009d9d7808 */ /* 0x000fe40005800000 */
[----:B------:R-:W-:-:S02]  /*5810*/  ISETP.GT.AND P4, PT, R187, 0x11, P2 ;  /* 0x00000011bb00780c */ /* 0x000fc40001784270 */
[C---:B------:R-:W-:Y:S02]  /*5820*/  ISETP.GT.AND P6, PT, R187.reuse, 0x18, P2 ;  /* 0x00000018bb00780c */ /* 0x040fe400017c4270 */
[C---:B------:R-:W-:Y:S02]  /*5830*/  ISETP.GT.AND P3, PT, R187.reuse, 0x19, P2 ;  /* 0x00000019bb00780c */ /* 0x040fe40001764270 */
[----:B------:R-:W-:Y:S02]  /*5840*/  FSEL R168, R168, -INF , !P5 ;  /* 0xff800000a8a87808 */ /* 0x000fe40006800000 */
[----:B------:R-:W-:Y:S02]  /*5850*/  ISETP.GT.AND P5, PT, R187, 0x30, P2 ;  /* 0x00000030bb00780c */ /* 0x000fe400017a4270 */
[C---:B------:R-:W-:Y:S02]  /*5860*/  ISETP.LT.OR P4, PT, R186.reuse, 0x12, P4 ;  /* 0x00000012ba00780c */ /* 0x040fe40002781670 */
        /* <DEDUP_REMOVED lines=8> */
[----:B------:R-:W-:Y:S02]  /*58f0*/  ISETP.GT.AND P3, PT, R187, 0x29, P2 ;  /* 0x00000029bb00780c */ /* 0x000fe40001764270 */
[----:B------:R-:W-:Y:S02]  /*5900*/  FSEL R176, R176, -INF , !P5 ;  /* 0xff800000b0b07808 */ /* 0x000fe40006800000 */
[----:B------:R-:W-:Y:S02]  /*5910*/  PLOP3.LUT P5, PT, PT, PT, UP0, 0x40, 0x0 ;  /* 0x000000000000781c */ /* 0x000fe40003fae808 */
[C---:B------:R-:W-:Y:S02]  /*5920*/  ISETP.LT.OR P4, PT, R186.reuse, 0x22, P4 ;  /* 0x00000022ba00780c */ /* 0x040fe40002781670 */
[----:B------:R-:W-:-:S02]  /*5930*/  ISETP.LT.OR P6, PT, R186, 0x29, P6 ;  /* 0x00000029ba00780c */ /* 0x000fc400037c1670 */
[----:B------:R-:W-:Y:S02]  /*5940*/  ISETP.LT.OR P3, PT, R186, 0x2a, P3 ;  /* 0x0000002aba00780c */ /* 0x000fe40001f61670 */
[----:B------:R-:W-:Y:S02]  /*5950*/  FSEL R169, R169, -INF , !P4 ;  /* 0xff800000a9a97808 */ /* 0x000fe40006000000 */
[----:B------:R-:W-:Y:S02]  /*5960*/  FSEL R172, R172, -INF , !P6 ;  /* 0xff800000acac7808 */ /* 0x000fe40007000000 */
[----:B------:R-:W-:Y:S02]  /*5970*/  FSEL R173, R173, -INF , !P3 ;  /* 0xff800000adad7808 */ /* 0x000fe40005800000 */
[C---:B------:R-:W-:Y:S02]  /*5980*/  ISETP.GT.AND P4, PT, R187.reuse, 0x31, P2 ;  /* 0x00000031bb00780c */ /* 0x040fe40001784270 */
[----:B------:R-:W-:-:S02]  /*5990*/  ISETP.GT.AND P6, PT, R187, 0x38, P2 ;  /* 0x00000038bb00780c */ /* 0x000fc400017c4270 */
[----:B------:R-:W-:Y:S02]  /*59a0*/  ISETP.GT.AND P3, PT, R187, 0x39, P2 ;  /* 0x00000039bb00780c */ /* 0x000fe40001764270 */
[C---:B------:R-:W-:Y:S02]  /*59b0*/  ISETP.LT.OR P4, PT, R186.reuse, 0x32, P4 ;  /* 0x00000032ba00780c */ /* 0x040fe40002781670 */
[C---:B------:R-:W-:Y:S02]  /*59c0*/  ISETP.LT.OR P6, PT, R186.reuse, 0x39, P6 ;  /* 0x00000039ba00780c */ /* 0x040fe400037c1670 */
[----:B------:R-:W-:Y:S01]  /*59d0*/  ISETP.LT.OR P3, PT, R186, 0x3a, P3 ;  /* 0x0000003aba00780c */ /* 0x000fe20001f61670 */
[----:B------:R-:W-:Y:S01]  /*59e0*/  IMAD.IADD R186, R5, 0x1, R190 ;  /* 0x0000000105ba7824 */ /* 0x000fe200078e02be */
[----:B------:R-:W-:Y:S02]  /*59f0*/  FSEL R177, R177, -INF , !P4 ;  /* 0xff800000b1b17808 */ /* 0x000fe40006000000 */
[----:B------:R-:W-:-:S02]  /*5a00*/  FSEL R180, R180, -INF , !P6 ;  /* 0xff800000b4b47808 */ /* 0x000fc40007000000 */
[----:B------:R-:W-:Y:S01]  /*5a10*/  FSEL R181, R181, -INF , !P3 ;  /* 0xff800000b5b57808 */ /* 0x000fe20005800000 */
[----:B------:R-:W-:Y:S06]  /*5a20*/  @P5 BRA `(.L_x_927) ;  /* 0x0000000000585947 */ /* 0x000fec0003800000 */
[----:B------:R-:W-:Y:S01]  /*5a30*/  IMAD.IADD R187, R5, 0x1, R21 ;  /* 0x0000000105bb7824 */ /* 0x000fe200078e0215 */
[----:B------:R-:W-:Y:S04]  /*5a40*/  BSSY B0, `(.L_x_928) ;  /* 0x0000010000007945 */ /* 0x000fe80003800000 */
[----:B------:R-:W-:-:S13]  /*5a50*/  ISETP.GT.AND P3, PT, R187, -0x1, PT ;  /* 0xffffffffbb00780c */ /* 0x000fda0003f64270 */
[----:B------:R-:W-:Y:S05]  /*5a60*/  @P3 BRA `(.L_x_929) ;  /* 0x0000000000203947 */ /* 0x000fea0003800000 */
[----:B------:R-:W-:Y:S01]  /*5a70*/  IMAD.U32 R188, RZ, RZ, UR47 ;  /* 0x0000002fffbc7e24 */ /* 0x000fe2000f8e00ff */
[----:B------:R-:W-:-:S04]  /*5a80*/  LOP3.LUT R187, RZ, R187, RZ, 0x33, !PT ;  /* 0x000000bbffbb7212 */ /* 0x000fc800078e33ff */
[----:B------:R-:W-:-:S13]  /*5a90*/  ISETP.NE.AND P3, PT, R188, 0x1, PT ;  /* 0x00000001bc00780c */ /* 0x000fda0003f65270 */
[----:B------:R-:W1:Y:S02]  /*5aa0*/  @P3 LDC.64 R152, c[0x0][0x9e8] ;  /* 0x00027a00ff983b82 */ /* 0x000e640000000a00 */
[----:B-1----:R-:W-:-:S05]  /*5ab0*/  @P3 IMAD.HI.U32 R152, R187, R152, RZ ;  /* 0x00000098bb983227 */ /* 0x002fca00078e00ff */
[----:B------:R-:W-:-:S04]  /*5ac0*/  @P3 SHF.R.U32.HI R187, RZ, R153, R152 ;  /* 0x00000099ffbb3219 */ /* 0x000fc80000011698 */
[----:B------:R-:W-:Y:S01]  /*5ad0*/  LOP3.LUT R187, RZ, R187, RZ, 0x33, !PT ;  /* 0x000000bbffbb7212 */ /* 0x000fe200078e33ff */
[----:B------:R-:W-:Y:S06]  /*5ae0*/  BRA `(.L_x_930) ;  /* 0x0000000000147947 */ /* 0x000fec0003800000 */
.L_x_929:
[----:B------:R-:W-:-:S05]  /*5af0*/  IMAD.U32 R188, RZ, RZ, UR47 ;  /* 0x0000002fffbc7e24 */ /* 0x000fca000f8e00ff */
[----:B------:R-:W-:-:S13]  /*5b00*/  ISETP.NE.AND P3, PT, R188, 0x1, PT ;  /* 0x00000001bc00780c */ /* 0x000fda0003f65270 */
[----:B------:R-:W1:Y:S02]  /*5b10*/  @P3 LDC.64 R152, c[0x0][0x9e8] ;  /* 0x00027a00ff983b82 */ /* 0x000e640000000a00 */
[----:B-1----:R-:W-:-:S05]  /*5b20*/  @P3 IMAD.HI.U32 R152, R187, R152, RZ ;  /* 0x00000098bb983227 */ /* 0x002fca00078e00ff */
[----:B------:R-:W-:-:S07]  /*5b30*/  @P3 SHF.R.U32.HI R187, RZ, R153, R152 ;  /* 0x00000099ffbb3219 */ /* 0x000fce0000011698 */
.L_x_930:
[----:B------:R-:W-:Y:S05]  /*5b40*/  BSYNC B0 ;  /* 0x0000000000007941 */ /* 0x000fea0003800000 */
.L_x_928:
[----:B------:R-:W-:-:S04]  /*5b50*/  IMAD R187, R187, R188, -R0 ;  /* 0x000000bcbbbb7224 */ /* 0x000fc800078e0a00 */
[----:B------:R-:W-:-:S05]  /*5b60*/  IMAD R187, R22, -0x2, R187 ;  /* 0xfffffffe16bb7824 */ /* 0x000fca00078e02bb */
[----:B------:R-:W-:Y:S02]  /*5b70*/  VIADDMNMX R184, R187, R188, R184, PT ;  /* 0x000000bcbbb87246 */ /* 0x000fe400038001b8 */
[----:B------:R-:W-:-:S07]  /*5b80*/  VIMNMX R186, R186, R187, !PT ;  /* 0x000000bbbaba7248 */ /* 0x000fce0007fe0100 */
.L_x_927:
[----:B------:R-:W-:Y:S01]  /*5b90*/  FMNMX.FTZ R153, R185, R4, !PT ;  /* 0x00000004b9997209 */ /* 0x000fe20007810000 */
[----:B------:R-:W-:Y:S01]  /*5ba0*/  ULDC UR6, c[0x0][0x988] ;  /* 0x0002620000067ab9 */ /* 0x000fe20000000800 */
[----:B------:R-:W-:Y:S01]  /*5bb0*/  ISETP.GT.AND P4, PT, R186, RZ, P2 ;  /* 0x000000ffba00720c */ /* 0x000fe20001784270 */
[----:B------:R-:W-:Y:S01]  /*5bc0*/  UMOV UR46, UR40 ;  /* 0x00000028002e7c82 */ /* 0x000fe20008000000 */
[----:B------:R-:W-:Y:S01]  /*5bd0*/  FMNMX.FTZ R153, R2, R153, !PT ;  /* 0x0000009902997209 */ /* 0x000fe20007810000 */
[----:B------:R-:W-:Y:S01]  /*5be0*/  UMOV UR36, UR7 ;  /* 0x0000000700247c82 */ /* 0x000fe20008000000 */
[----:B------:R-:W-:Y:S02]  /*5bf0*/  ISETP.GT.AND P3, PT, R186, 0x1, P2 ;  /* 0x00000001ba00780c */ /* 0x000fe40001764270 */
[----:B------:R-:W-:Y:S02]  /*5c00*/  FMNMX.FTZ R0, R156, R153, !PT ;  /* 0x000000999c007209 */ /* 0x000fe40007810000 */
[----:B------:R-:W-:-:S02]  /*5c10*/  ISETP.LT.OR P4, PT, R184, 0x1, P4 ;  /* 0x00000001b800780c */ /* 0x000fc40002781670 */
[----:B------:R-:W-:Y:S02]  /*5c20*/  FMNMX.FTZ R153, R157, R0, !PT ;  /* 0x000000009d997209 */ /* 0x000fe40007810000 */
[----:B------:R-:W-:Y:S02]  /*5c30*/  ISETP.GT.AND P5, PT, R186, 0x8, P2 ;  /* 0x00000008ba00780c */ /* 0x000fe400017a4270 */
[----:B------:R-:W-:Y:S02]  /*5c40*/  FMNMX.FTZ R0, R160, R153, !PT ;  /* 0x00000099a0007209 */ /* 0x000fe40007810000 */
[----:B------:R-:W-:Y:S02]  /*5c50*/  ISETP.LT.OR P3, PT, R184, 0x2, P3 ;  /* 0x00000002b800780c */ /* 0x000fe40001f61670 */
[----:B------:R-:W-:Y:S02]  /*5c60*/  FMNMX.FTZ R153, R161, R0, !PT ;  /* 0x00000000a1997209 */ /* 0x000fe40007810000 */
[----:B------:R-:W-:-:S02]  /*5c70*/  FSEL R154, R154, -INF , !P4 ;  /* 0xff8000009a9a7808 */ /* 0x000fc40006000000 */
        /* <DEDUP_REMOVED lines=15> */
[----:B------:R-:W-:Y:S02]  /*5d70*/  FSEL R159, R159, -INF , !P6 ;  /* 0xff8000009f9f7808 */ /* 0x000fe40007000000 */
[----:B------:R-:W-:Y:S02]  /*5d80*/  FMNMX.FTZ R0, R180, R153, !PT ;  /* 0x00000099b4007209 */ /* 0x000fe40007810000 */
[----:B------:R-:W-:-:S02]  /*5d90*/  ISETP.LT.OR P3, PT, R184, 0x11, P3 ;  /* 0x00000011b800780c */ /* 0x000fc40001f61670 */
[----:B------:R-:W-:Y:S02]  /*5da0*/  FMNMX.FTZ R0, R181, R0, !PT ;  /* 0x00000000b5007209 */ /* 0x000fe40007810000 */
[C---:B------:R-:W-:Y:S02]  /*5db0*/  ISETP.GT.AND P4, PT, R186.reuse, 0x19, P2 ;  /* 0x00000019ba00780c */ /* 0x040fe40001784270 */
[----:B------:R-:W-:Y:S01]  /*5dc0*/  ISETP.GT.AND P6, PT, R186, 0x18, P2 ;  /* 0x00000018ba00780c */ /* 0x000fe200017c4270 */
[----:B------:R-:W1:Y:S01]  /*5dd0*/  SHFL.BFLY PT, R153, R0, 0x2, 0x1f ;  /* 0x0c401f0000997f89 */ /* 0x000e6200000e0000 */
[----:B------:R-:W-:Y:S02]  /*5de0*/  ISETP.LT.OR P5, PT, R184, 0x12, P5 ;  /* 0x00000012b800780c */ /* 0x000fe40002fa1670 */
[----:B------:R-:W-:Y:S02]  /*5df0*/  FSEL R162, R162, -INF , !P3 ;  /* 0xff800000a2a27808 */ /* 0x000fe40005800000 */
[----:B------:R-:W-:-:S02]  /*5e00*/  ISETP.LT.OR P4, PT, R184, 0x1a, P4 ;  /* 0x0000001ab800780c */ /* 0x000fc40002781670 */
[----:B------:R-:W-:Y:S02]  /*5e10*/  ISETP.LT.OR P6, PT, R184, 0x19, P6 ;  /* 0x00000019b800780c */ /* 0x000fe400037c1670 */
[----:B------:R-:W-:Y:S02]  /*5e20*/  FSEL R163, R163, -INF , !P5 ;  /* 0xff800000a3a37808 */ /* 0x000fe40006800000 */
[----:B------:R-:W-:Y:S02]  /*5e30*/  FSEL R167, R167, -INF , !P4 ;  /* 0xff800000a7a77808 */ /* 0x000fe40006000000 */
[----:B------:R-:W-:Y:S02]  /*5e40*/  ISETP.GT.AND P3, PT, R186, 0x20, P2 ;  /* 0x00000020ba00780c */ /* 0x000fe40001764270 */
[----:B------:R-:W-:Y:S02]  /*5e50*/  FSEL R166, R166, -INF , !P6 ;  /* 0xff800000a6a67808 */ /* 0x000fe40007000000 */
[----:B------:R-:W-:-:S02]  /*5e60*/  ISETP.GT.AND P5, PT, R186, 0x21, P2 ;  /* 0x00000021ba00780c */ /* 0x000fc400017a4270 */
[----:B------:R-:W-:Y:S02]  /*5e70*/  ISETP.LT.OR P3, PT, R184, 0x21, P3 ;  /* 0x00000021b800780c */ /* 0x000fe40001f61670 */
[----:B------:R-:W-:Y:S02]  /*5e80*/  ISETP.GT.AND P6, PT, R186, 0x28, P2 ;  /* 0x00000028ba00780c */ /* 0x000fe400017c4270 */
[----:B------:R-:W-:Y:S02]  /*5e90*/  ISETP.LT.OR P5, PT, R184, 0x22, P5 ;  /* 0x00000022b800780c */ /* 0x000fe40002fa1670 */
[----:B-1----:R-:W-:Y:S02]  /*5ea0*/  FMNMX.FTZ R153, R0, R153, !PT ;  /* 0x0000009900997209 */ /* 0x002fe40007810000 */
[----:B------:R-:W-:Y:S02]  /*5eb0*/  FMNMX.FTZ R0, R154, R3, !PT ;  /* 0x000000039a007209 */ /* 0x000fe40007810000 */
[----:B------:R-:W-:Y:S01]  /*5ec0*/  FSEL R170, R170, -INF , !P3 ;  /* 0xff800000aaaa7808 */ /* 0x000fe20005800000 */
[----:B------:R-:W1:Y:S01]  /*5ed0*/  SHFL.BFLY PT, R152, R153, 0x1, 0x1f ;  /* 0x0c201f0099987f89 */ /* 0x000e6200000e0000 */
[----:B------:R-:W-:-:S02]  /*5ee0*/  ISETP.GT.AND P3, PT, R186, 0x29, P2 ;  /* 0x00000029ba00780c */ /* 0x000fc40001764270 */
[----:B------:R-:W-:Y:S02]  /*5ef0*/  FSEL R171, R171, -INF , !P5 ;  /* 0xff800000abab7808 */ /* 0x000fe40006800000 */
[----:B------:R-:W-:Y:S02]  /*5f00*/  ISETP.LT.OR P6, PT, R184, 0x29, P6 ;  /* 0x00000029b800780c */ /* 0x000fe400037c1670 */
[----:B------:R-:W-:Y:S02]  /*5f10*/  ISETP.GT.AND P5, PT, R186, 0x30, P2 ;  /* 0x00000030ba00780c */ /* 0x000fe400017a4270 */
[----:B------:R-:W-:Y:S02]  /*5f20*/  ISETP.LT.OR P3, PT, R184, 0x2a, P3 ;  /* 0x0000002ab800780c */ /* 0x000fe40001f61670 */
[----:B------:R-:W-:Y:S02]  /*5f30*/  FSEL R174, R174, -INF , !P6 ;  /* 0xff800000aeae7808 */ /* 0x000fe40007000000 */
[----:B------:R-:W-:-:S02]  /*5f40*/  ISETP.GT.AND P6, PT, R186, 0x31, P2 ;  /* 0x00000031ba00780c */ /* 0x000fc400017c4270 */
[----:B------:R-:W-:Y:S02]  /*5f50*/  FSEL R175, R175, -INF , !P3 ;  /* 0xff800000afaf7808 */ /* 0x000fe40005800000 */
[----:B------:R-:W-:Y:S02]  /*5f60*/  ISETP.LT.OR P5, PT, R184, 0x31, P5 ;  /* 0x00000031b800780c */ /* 0x000fe40002fa1670 */
[----:B------:R-:W-:Y:S02]  /*5f70*/  ISETP.GT.AND P3, PT, R186, 0x38, P2 ;  /* 0x00000038ba00780c */ /* 0x000fe40001764270 */
[----:B------:R-:W-:Y:S02]  /*5f80*/  ISETP.LT.OR P6, PT, R184, 0x32, P6 ;  /* 0x00000032b800780c */ /* 0x000fe400037c1670 */
[----:B------:R-:W-:Y:S02]  /*5f90*/  FSEL R178, R178, -INF , !P5 ;  /* 0xff800000b2b27808 */ /* 0x000fe40006800000 */
[----:B-1----:R-:W-:-:S02]  /*5fa0*/  FMNMX.FTZ R152, R153, R152, !PT ;  /* 0x0000009899987209 */ /* 0x002fc40007810000 */
[----:B------:R-:W-:Y:S02]  /*5fb0*/  FMNMX.FTZ R153, R155, R0, !PT ;  /* 0x000000009b997209 */ /* 0x000fe40007810000 */
[C---:B------:R-:W-:Y:S01]  /*5fc0*/  FSETP.NEU.FTZ.AND P4, PT, R152.reuse, -INF , PT ;  /* 0xff8000009800780b */ /* 0x040fe20003f9d000 */
[----:B------:R-:W-:Y:S01]  /*5fd0*/  FMUL.FTZ R187, R152, UR6 ;  /* 0x0000000698bb7c20 */ /* 0x000fe20008410000 */
[----:B------:R-:W-:Y:S02]  /*5fe0*/  FMNMX.FTZ R0, R158, R153, !PT ;  /* 0x000000999e007209 */ /* 0x000fe40007810000 */
[----:B------:R-:W-:Y:S02]  /*5ff0*/  ISETP.GT.AND P2, PT, R186, 0x39, P2 ;  /* 0x00000039ba00780c */ /* 0x000fe40001744270 */
[----:B------:R-:W-:Y:S02]  /*6000*/  FMNMX.FTZ R153, R159, R0, !PT ;  /* 0x000000009f997209 */ /* 0x000fe40007810000 */
[----:B------:R-:W-:-:S02]  /*6010*/  ISETP.LT.OR P3, PT, R184, 0x39, P3 ;  /* 0x00000039b800780c */ /* 0x000fc40001f61670 */
[----:B------:R-:W-:Y:S02]  /*6020*/  FMNMX.FTZ R0, R162, R153, !PT ;  /* 0x00000099a2007209 */ /* 0x000fe40007810000 */
[----:B------:R-:W-:Y:S02]  /*6030*/  FSEL R179, R179, -INF , !P6 ;  /* 0xff800000b3b37808 */ /* 0x000fe40007000000 */
[----:B------:R-:W-:Y:S02]  /*6040*/  FMNMX.FTZ R153, R163, R0, !PT ;  /* 0x00000000a3997209 */ /* 0x000fe40007810000 */
[----:B------:R-:W-:Y:S02]  /*6050*/  FSEL R0, R187, RZ, P4 ;  /* 0x000000ffbb007208 */ /* 0x000fe40002000000 */
[----:B------:R-:W-:Y:S02]  /*6060*/  FMNMX.FTZ R188, R166, R153, !PT ;  /* 0x00000099a6bc7209 */ /* 0x000fe40007810000 */
[----:B------:R-:W-:Y:S01]  /*6070*/  ISETP.LT.OR P2, PT, R184, 0x3a, P2 ;  /* 0x0000003ab800780c */ /* 0x000fe20001741670 */
[--C-:B------:R-:W-:Y:S01]  /*6080*/  FFMA.FTZ R153, R185, UR6, -R0.reuse ;  /* 0x00000006b9997c23 */ /* 0x100fe20008010800 */
[----:B------:R-:W-:Y:S01]  /*6090*/  FMNMX.FTZ R185, R167, R188, !PT ;  /* 0x000000bca7b97209 */ /* 0x000fe20007810000 */
[--C-:B------:R-:W-:Y:S01]  /*60a0*/  FFMA.FTZ R196, R2, UR6, -R0.reuse ;  /* 0x0000000602c47c23 */ /* 0x100fe20008010800 */
[----:B------:R-:W-:Y:S01]  /*60b0*/  FSEL R182, R182, -INF , !P3 ;  /* 0xff800000b6b67808 */ /* 0x000fe20005800000 */
[--C-:B------:R-:W-:Y:S01]  /*60c0*/  FFMA.FTZ R198, R156, UR6, -R0.reuse ;  /* 0x000000069cc67c23 */ /* 0x100fe20008010800 */
[----:B------:R-:W-:Y:S01]  /*60d0*/  FMNMX.FTZ R188, R170, R185, !PT ;  /* 0x000000b9aabc7209 */ /* 0x000fe20007810000 */
[--C-:B------:R-:W-:Y:S01]  /*60e0*/  FFMA.FTZ R192, R160, UR6, -R0.reuse ;  /* 0x00000006a0c07c23 */ /* 0x100fe20008010800 */
[----:B------:R-:W-:Y:S01]  /*60f0*/  FSEL R183, R183, -INF , !P2 ;  /* 0xff800000b7b77808 */ /* 0x000fe20005000000 */
[--C-:B------:R-:W-:Y:S01]  /*6100*/  FFMA.FTZ R157, R157, UR6, -R0.reuse ;  /* 0x000000069d9d7c23 */ /* 0x100fe20008010800 */
[----:B------:R-:W-:Y:S01]  /*6110*/  FMNMX.FTZ R185, R171, R188, !PT ;  /* 0x000000bcabb97209 */ /* 0x000fe20007810000 */
[--C-:B------:R-:W-:Y:S01]  /*6120*/  FFMA.FTZ R161, R161, UR6, -R0.reuse ;  /* 0x00000006a1a17c23 */ /* 0x100fe20008010800 */
[----:B------:R-:W-:Y:S01]  /*6130*/  FSEL R187, R152, RZ, P4 ;  /* 0x000000ff98bb7208 */ /* 0x000fe20002000000 */
[--C-:B------:R-:W-:Y:S01]  /*6140*/  FFMA.FTZ R194, R164, UR6, -R0.reuse ;  /* 0x00000006a4c27c23 */ /* 0x100fe20008010800 */
[----:B------:R-:W-:Y:S01]  /*6150*/  FMNMX.FTZ R2, R174, R185, !PT ;  /* 0x000000b9ae027209 */ /* 0x000fe20007810000 */
[--C-:B------:R-:W-:Y:S01]  /*6160*/  FFMA.FTZ R165, R165, UR6, -R0.reuse ;  /* 0x00000006a5a57c23 */ /* 0x100fe20008010800 */
[----:B------:R-:W-:Y:S01]  /*6170*/  FFMA.FTZ R188, R168, UR6, -R0 ;  /* 0x00000006a8bc7c23 */ /* 0x000fe20008010800 */
[----:B------:R-:W-:Y:S01]  /*6180*/  FADD.FTZ R187, -R187, R4 ;  /* 0x00000004bbbb7221 */ /* 0x000fe20000010100 */
[----:B------:R-:W-:Y:S01]  /*6190*/  FMNMX.FTZ R185, R175, R2, !PT ;  /* 0x00000002afb97209 */ /* 0x000fe20007810000 */
[--C-:B------:R-:W-:Y:S01]  /*61a0*/  FFMA.FTZ R169, R169, UR6, -R0.reuse ;  /* 0x00000006a9a97c23 */ /* 0x100fe20008010800 */
[--C-:B------:R-:W-:Y:S01]  /*61b0*/  FFMA.FTZ R190, R172, UR6, -R0.reuse ;  /* 0x00000006acbe7c23 */ /* 0x100fe20008010800 */
[----:B------:R-:W-:Y:S01]  /*61c0*/  FMUL.FTZ R187, R187, UR6 ;  /* 0x00000006bbbb7c20 */ /* 0x000fe20008410000 */
[----:B------:R-:W-:Y:S01]  /*61d0*/  FMNMX.FTZ R2, R178, R185, !PT ;  /* 0x000000b9b2027209 */ /* 0x000fe20007810000 */
[--C-:B------:R-:W-:Y:S01]  /*61e0*/  FFMA.FTZ R173, R173, UR6, -R0.reuse ;  /* 0x00000006adad7c23 */ /* 0x100fe20008010800 */
[--C-:B------:R-:W-:Y:S01]  /*61f0*/  FFMA.FTZ R184, R176, UR6, -R0.reuse ;  /* 0x00000006b0b87c23 */ /* 0x100fe20008010800 */
[--C-:B------:R-:W-:Y:S01]  /*6200*/  FFMA.FTZ R177, R177, UR6, -R0.reuse ;  /* 0x00000006b1b17c23 */ /* 0x100fe20008010800 */
[----:B------:R-:W-:Y:S01]  /*6210*/  FMNMX.FTZ R185, R179, R2, !PT ;  /* 0x00000002b3b97209 */ /* 0x000fe20007810000 */
[--C-:B------:R-:W-:Y:S01]  /*6220*/  FFMA.FTZ R186, R180, UR6, -R0.reuse ;  /* 0x00000006b4ba7c23 */ /* 0x100fe20008010800 */
[----:B------:R-:W-:Y:S01]  /*6230*/  FFMA.FTZ R181, R181, UR6, -R0 ;  /* 0x00000006b5b57c23 */ /* 0x000fe20008010800 */
[----:B------:R-:W-:Y:S01]  /*6240*/  MUFU.EX2 R153, R153 ;  /* 0x0000009900997308 */ /* 0x000fe20000000800 */
[----:B------:R-:W-:-:S04]  /*6250*/  FMNMX.FTZ R2, R182, R185, !PT ;  /* 0x000000b9b6027209 */ /* 0x000fc80007810000 */
[----:B------:R-:W-:-:S03]  /*6260*/  FMNMX.FTZ R2, R183, R2, !PT ;  /* 0x00000002b7027209 */ /* 0x000fc60007810000 */
[----:B------:R-:W1:Y:S02]  /*6270*/  MUFU.EX2 R0, R187 ;  /* 0x000000bb00007308 */ /* 0x000e640000000800 */
[----:B------:R-:W2:Y:S06]  /*6280*/  SHFL.BFLY PT, R185, R2, 0x2, 0x1f ;  /* 0x0c401f0002b97f89 */ /* 0x000eac00000e0000 */
[----:B------:R-:W3:Y:S08]  /*6290*/  MUFU.EX2 R196, R196 ;  /* 0x000000c400c47308 */ /* 0x000ef00000000800 */
[----:B------:R-:W4:Y:S08]  /*62a0*/  MUFU.EX2 R198, R198 ;  /* 0x000000c600c67308 */ /* 0x000f300000000800 */
[----:B------:R-:W5:Y:S01]  /*62b0*/  MUFU.EX2 R157, R157 ;  /* 0x0000009d009d7308 */ /* 0x000f620000000800 */
[----:B--2---:R-:W-:-:S05]  /*62c0*/  FMNMX.FTZ R185, R2, R185, !PT ;  /* 0x000000b902b97209 */ /* 0x004fca0007810000 */
[----:B------:R-:W2:Y:S02]  /*62d0*/  SHFL.BFLY PT, R156, R185, 0x1, 0x1f ;  /* 0x0c201f00b99c7f89 */ /* 0x000ea400000e0000 */
[----:B------:R-:W5:Y:S08]  /*62e0*/  MUFU.EX2 R192, R192 ;  /* 0x000000c000c07308 */ /* 0x000f700000000800 */
[----:B------:R-:W5:Y:S08]  /*62f0*/  MUFU.EX2 R161, R161 ;  /* 0x000000a100a17308 */ /* 0x000f700000000800 */
[----:B------:R-:W-:Y:S01]  /*6300*/  MUFU.EX2 R194, R194 ;  /* 0x000000c200c27308 */ /* 0x000fe20000000800 */
[----:B--2---:R-:W-:-:S07]  /*6310*/  FMNMX.FTZ R156, R185, R156, !PT ;  /* 0x0000009cb99c7209 */ /* 0x004fce0007810000 */
[----:B------:R-:W-:Y:S01]  /*6320*/  MUFU.EX2 R165, R165 ;  /* 0x000000a500a57308 */ /* 0x000fe20000000800 */
[C---:B------:R-:W-:Y:S01]  /*6330*/  FSETP.NEU.FTZ.AND P2, PT, R156.reuse, -INF , PT ;  /* 0xff8000009c00780b */ /* 0x040fe20003f5d000 */
[----:B------:R-:W-:-:S03]  /*6340*/  FMUL.FTZ R160, R156, UR6 ;  /* 0x000000069ca07c20 */ /* 0x000fc60008410000 */
[----:B------:R-:W-:-:S03]  /*6350*/  FSEL R2, R156, RZ, P2 ;  /* 0x000000ff9c027208 */ /* 0x000fc60001000000 */
[----:B------:R-:W-:Y:S01]  /*6360*/  MUFU.EX2 R188, R188 ;  /* 0x000000bc00bc7308 */ /* 0x000fe20000000800 */
[----:B------:R-:W-:Y:S02]  /*6370*/  FSEL R160, R160, RZ, P2 ;  /* 0x000000ffa0a07208 */ /* 0x000fe40001000000 */
[----:B------:R-:W-:Y:S01]  /*6380*/  ISETP.GT.AND P2, PT, R23, UR41, PT ;  /* 0x0000002917007c0c */ /* 0x000fe2000bf44270 */
[----:B------:R-:W-:Y:S01]  /*6390*/  FADD.FTZ R2, -R2, R3 ;  /* 0x0000000302027221 */ /* 0x000fe20000010100 */
[----:B-1----:R-:W-:Y:S01]  /*63a0*/  FFMA.FTZ R3, R0, R20, R153 ;  /* 0x0000001400037223 */ /* 0x002fe20000010099 */
[--C-:B------:R-:W-:Y:S01]  /*63b0*/  FFMA.FTZ R197, R154, UR6, -R160.reuse ;  /* 0x000000069ac57c23 */ /* 0x100fe200080108a0 */
[--C-:B------:R-:W-:Y:S01]  /*63c0*/  FFMA.FTZ R4, R155, UR6, -R160.reuse ;  /* 0x000000069b047c23 */ /* 0x100fe200080108a0 */
[----:B------:R-:W-:Y:S01]  /*63d0*/  FMUL.FTZ R2, R2, UR6 ;  /* 0x0000000602027c20 */ /* 0x000fe20008410000 */
[--C-:B------:R-:W-:Y:S01]  /*63e0*/  FFMA.FTZ R199, R158, UR6, -R160.reuse ;  /* 0x000000069ec77c23 */ /* 0x100fe200080108a0 */
[--C-:B------:R-:W-:Y:S01]  /*63f0*/  FFMA.FTZ R154, R159, UR6, -R160.reuse ;  /* 0x000000069f9a7c23 */ /* 0x100fe200080108a0 */
[--C-:B------:R-:W-:Y:S01]  /*6400*/  FFMA.FTZ R193, R162, UR6, -R160.reuse ;  /* 0x00000006a2c17c23 */ /* 0x100fe200080108a0 */
[----:B------:R-:W-:Y:S01]  /*6410*/  MUFU.EX2 R197, R197 ;  /* 0x000000c500c57308 */ /* 0x000fe20000000800 */
[----:B---3--:R-:W-:Y:S01]  /*6420*/  FADD.FTZ R3, R196, R3 ;  /* 0x00000003c4037221 */ /* 0x008fe20000010000 */
[--C-:B------:R-:W-:Y:S01]  /*6430*/  FFMA.FTZ R158, R163, UR6, -R160.reuse ;  /* 0x00000006a39e7c23 */ /* 0x100fe200080108a0 */
[--C-:B------:R-:W-:Y:S01]  /*6440*/  FFMA.FTZ R195, R166, UR6, -R160.reuse ;  /* 0x00000006a6c37c23 */ /* 0x100fe200080108a0 */
[--C-:B------:R-:W-:Y:S01]  /*6450*/  FFMA.FTZ R162, R167, UR6, -R160.reuse ;  /* 0x00000006a7a27c23 */ /* 0x100fe200080108a0 */
[----:B----4-:R-:W-:Y:S01]  /*6460*/  FADD.FTZ R20, R198, R3 ;  /* 0x00000003c6147221 */ /* 0x010fe20000010000 */
[--C-:B------:R-:W-:Y:S01]  /*6470*/  FFMA.FTZ R189, R170, UR6, -R160.reuse ;  /* 0x00000006aabd7c23 */ /* 0x100fe200080108a0 */
[----:B------:R-:W-:Y:S01]  /*6480*/  FFMA.FTZ R164, R171, UR6, -R160 ;  /* 0x00000006aba47c23 */ /* 0x000fe200080108a0 */
[----:B------:R-:W1:Y:S01]  /*6490*/  MUFU.EX2 R2, R2 ;  /* 0x0000000200027308 */ /* 0x000e620000000800 */
[----:B-----5:R-:W-:Y:S01]  /*64a0*/  FADD.FTZ R3, R157, R20 ;  /* 0x000000149d037221 */ /* 0x020fe20000010000 */
[--C-:B------:R-:W-:Y:S01]  /*64b0*/  FFMA.FTZ R191, R174, UR6, -R160.reuse ;  /* 0x00000006aebf7c23 */ /* 0x100fe200080108a0 */
[--C-:B------:R-:W-:Y:S01]  /*64c0*/  FFMA.FTZ R185, R178, UR6, -R160.reuse ;  /* 0x00000006b2b97c23 */ /* 0x100fe200080108a0 */
[--C-:B------:R-:W-:Y:S01]  /*64d0*/  FFMA.FTZ R179, R179, UR6, -R160.reuse ;  /* 0x00000006b3b37c23 */ /* 0x100fe200080108a0 */
[----:B------:R-:W-:Y:S01]  /*64e0*/  FADD.FTZ R166, R192, R3 ;  /* 0x00000003c0a67221 */ /* 0x000fe20000010000 */
[----:B------:R-:W-:Y:S01]  /*64f0*/  FFMA.FTZ R182, R182, UR6, -R160 ;  /* 0x00000006b6b67c23 */ /* 0x000fe200080108a0 */
[----:B------:R-:W-:Y:S01]  /*6500*/  MOV R155, UR10 ;  /* 0x0000000a009b7c02 */ /* 0x000fe20008000f00 */
[----:B------:R-:W2:Y:S01]  /*6510*/  MUFU.EX2 R4, R4 ;  /* 0x0000000400047308 */ /* 0x000ea20000000800 */
[----:B------:R-:W-:Y:S01]  /*6520*/  F2FP.BF16.F32.PACK_AB R196, R196, R153 ;  /* 0x00000099c4c4723e */ /* 0x000fe200000010ff */
[----:B------:R-:W-:Y:S01]  /*6530*/  VIADD R23, R23, 0xffffffff ;  /* 0xffffffff17177836 */ /* 0x000fe20000000000 */
[----:B------:R-:W-:Y:S01]  /*6540*/  F2FP.BF16.F32.PACK_AB R198, R157, R198 ;  /* 0x000000c69dc6723e */ /* 0x000fe200000010ff */
[----:B------:R-:W-:Y:S01]  /*6550*/  @!P1 VIADD R155, R155, 0x30860 ;  /* 0x000308609b9b9836 */ /* 0x000fe20000000000 */
[----:B------:R-:W-:-:S03]  /*6560*/  F2FP.BF16.F32.PACK_AB R192, R161, R192 ;  /* 0x000000c0a1c0723e */ /* 0x000fc600000010ff */
[----:B------:R-:W3:Y:S01]  /*6570*/  MUFU.EX2 R199, R199 ;  /* 0x000000c700c77308 */ /* 0x000ee20000000800 */
[----:B-1----:R-:W-:Y:S01]  /*6580*/  FFMA.FTZ R7, R2, R7, R197 ;  /* 0x0000000702077223 */ /* 0x002fe200000100c5 */
[----:B------:R-:W-:-:S04]  /*6590*/  @!P1 PRMT R155, RZ, 0x654, R155 ;  /* 0x00000654ff9b9816 */ /* 0x000fc8000000009b */
[----:B------:R1:W-:Y:S02]  /*65a0*/  @!P1 SYNCS.ARRIVE.TRANS64.RED.A1T0 RZ, [R155+URZ], RZ ;  /* 0x000000ff9bff99a7 */ /* 0x0003e4000810043f */
[----:B------:R-:W4:Y:S01]  /*65b0*/  MUFU.EX2 R154, R154 ;  /* 0x0000009a009a7308 */ /* 0x000f220000000800 */
[C---:B--2---:R-:W-:Y:S01]  /*65c0*/  FADD.FTZ R20, R4.reuse, R7 ;  /* 0x0000000704147221 */ /* 0x044fe20000010000 */
[----:B------:R-:W-:Y:S01]  /*65d0*/  FADD.FTZ R7, R161, R166 ;  /* 0x000000a6a1077221 */ /* 0x000fe20000010000 */
[--C-:B------:R-:W-:Y:S01]  /*65e0*/  FFMA.FTZ R166, R175, UR6, -R160.reuse ;  /* 0x00000006afa67c23 */ /* 0x100fe200080108a0 */
[----:B------:R-:W-:Y:S01]  /*65f0*/  FFMA.FTZ R160, R183, UR6, -R160 ;  /* 0x00000006b7a07c23 */ /* 0x000fe200080108a0 */
[----:B------:R-:W-:Y:S01]  /*6600*/  F2FP.BF16.F32.PACK_AB R197, R4, R197 ;  /* 0x000000c504c5723e */ /* 0x000fe200000010ff */
[----:B------:R-:W-:Y:S01]  /*6610*/  FADD.FTZ R168, R194, R7 ;  /* 0x00000007c2a87221 */ /* 0x000fe20000010000 */
[----:B------:R-:W-:Y:S01]  /*6620*/  F2FP.BF16.F32.PACK_AB R194, R165, R194 ;  /* 0x000000c2a5c2723e */ /* 0x000fe200000010ff */
[----:B------:R-:W2:Y:S01]  /*6630*/  MUFU.EX2 R193, R193 ;  /* 0x000000c100c17308 */ /* 0x000ea20000000800 */
[----:B---3--:R-:W-:Y:S01]  /*6640*/  FADD.FTZ R3, R199, R20 ;  /* 0x00000014c7037221 */ /* 0x008fe20000010000 */
[----:B------:R-:W-:Y:S01]  /*6650*/  FADD.FTZ R7, R165, R168 ;  /* 0x000000a8a5077221 */ /* 0x000fe20000010000 */
[----:B------:R-:W-:-:S03]  /*6660*/  IMAD.MOV.U32 R4, RZ, RZ, R152 ;  /* 0x000000ffff047224 */ /* 0x000fc600078e0098 */
[----:B------:R-:W-:Y:S02]  /*6670*/  FADD.FTZ R168, R188, R7 ;  /* 0x00000007bca87221 */ /* 0x000fe40000010000 */
[----:B------:R-:W3:Y:S01]  /*6680*/  MUFU.EX2 R158, R158 ;  /* 0x0000009e009e7308 */ /* 0x000ee20000000800 */
[C---:B----4-:R-:W-:Y:S01]  /*6690*/  FADD.FTZ R20, R154.reuse, R3 ;  /* 0x000000039a147221 */ /* 0x050fe20000010000 */
[----:B------:R-:W-:-:S06]  /*66a0*/  F2FP.BF16.F32.PACK_AB R199, R154, R199 ;  /* 0x000000c79ac7723e */ /* 0x000fcc00000010ff */
[----:B------:R-:W4:Y:S01]  /*66b0*/  MUFU.EX2 R195, R195 ;  /* 0x000000c300c37308 */ /* 0x000f220000000800 */
[----:B--2---:R-:W-:-:S07]  /*66c0*/  FADD.FTZ R3, R193, R20 ;  /* 0x00000014c1037221 */ /* 0x004fce0000010000 */
[----:B------:R-:W2:Y:S01]  /*66d0*/  MUFU.EX2 R169, R169 ;  /* 0x000000a900a97308 */ /* 0x000ea20000000800 */
[C---:B---3--:R-:W-:Y:S01]  /*66e0*/  FADD.FTZ R20, R158.reuse, R3 ;  /* 0x000000039e147221 */ /* 0x048fe20000010000 */
[----:B------:R-:W-:-:S06]  /*66f0*/  F2FP.BF16.F32.PACK_AB R193, R158, R193 ;  /* 0x000000c19ec1723e */ /* 0x000fcc00000010ff */
[----:B------:R-:W3:Y:S01]  /*6700*/  MUFU.EX2 R162, R162 ;  /* 0x000000a200a27308 */ /* 0x000ee20000000800 */
[----:B----4-:R-:W-:-:S07]  /*6710*/  FADD.FTZ R3, R195, R20 ;  /* 0x00000014c3037221 */ /* 0x010fce0000010000 */
[----:B------:R-:W4:Y:S01]  /*6720*/  MUFU.EX2 R190, R190 ;  /* 0x000000be00be7308 */ /* 0x000f220000000800 */
[C---:B--2---:R-:W-:Y:S01]  /*6730*/  FADD.FTZ R7, R169.reuse, R168 ;  /* 0x000000a8a9077221 */ /* 0x044fe20000010000 */
[----:B------:R-:W-:-:S06]  /*6740*/  F2FP.BF16.F32.PACK_AB R188, R169, R188 ;  /* 0x000000bca9bc723e */ /* 0x000fcc00000010ff */
[----:B------:R-:W2:Y:S01]  /*6750*/  MUFU.EX2 R189, R189 ;  /* 0x000000bd00bd7308 */ /* 0x000ea20000000800 */
[C---:B---3--:R-:W-:Y:S01]  /*6760*/  FADD.FTZ R20, R162.reuse, R3 ;  /* 0x00000003a2147221 */ /* 0x048fe20000010000 */
[----:B------:R-:W-:-:S06]  /*6770*/  F2FP.BF16.F32.PACK_AB R195, R162, R195 ;  /* 0x000000c3a2c3723e */ /* 0x000fcc00000010ff */
[----:B------:R-:W3:Y:S01]  /*6780*/  MUFU.EX2 R173, R173 ;  /* 0x000000ad00ad7308 */ /* 0x000ee20000000800 */
[----:B----4-:R-:W-:-:S07]  /*6790*/  FADD.FTZ R168, R190, R7 ;  /* 0x00000007bea87221 */ /* 0x010fce0000010000 */
[----:B------:R-:W4:Y:S01]  /*67a0*/  MUFU.EX2 R164, R164 ;  /* 0x000000a400a47308 */ /* 0x000f220000000800 */
[----:B--2---:R-:W-:-:S07]  /*67b0*/  FADD.FTZ R3, R189, R20 ;  /* 0x00000014bd037221 */ /* 0x004fce0000010000 */
[----:B------:R-:W2:Y:S01]  /*67c0*/  MUFU.EX2 R184, R184 ;  /* 0x000000b800b87308 */ /* 0x000ea20000000800 */
[C---:B---3--:R-:W-:Y:S01]  /*67d0*/  FADD.FTZ R7, R173.reuse, R168 ;  /* 0x000000a8ad077221 */ /* 0x048fe20000010000 */
[----:B------:R-:W-:-:S06]  /*67e0*/  F2FP.BF16.F32.PACK_AB R190, R173, R190 ;  /* 0x000000beadbe723e */ /* 0x000fcc00000010ff */
[----:B------:R-:W3:Y:S01]  /*67f0*/  MUFU.EX2 R191, R191 ;  /* 0x000000bf00bf7308 */ /* 0x000ee20000000800 */
[C---:B----4-:R-:W-:Y:S01]  /*6800*/  FADD.FTZ R20, R164.reuse, R3 ;  /* 0x00000003a4147221 */ /* 0x050fe20000010000 */
[----:B------:R-:W-:-:S06]  /*6810*/  F2FP.BF16.F32.PACK_AB R189, R164, R189 ;  /* 0x000000bda4bd723e */ /* 0x000fcc00000010ff */
[----:B------:R-:W4:Y:S01]  /*6820*/  MUFU.EX2 R177, R177 ;  /* 0x000000b100b17308 */ /* 0x000f220000000800 */
[----:B--2---:R-:W-:-:S07]  /*6830*/  FADD.FTZ R168, R184, R7 ;  /* 0x00000007b8a87221 */ /* 0x004fce0000010000 */
[----:B------:R-:W2:Y:S01]  /*6840*/  MUFU.EX2 R166, R166 ;  /* 0x000000a600a67308 */ /* 0x000ea20000000800 */
[----:B---3--:R-:W-:-:S07]  /*6850*/  FADD.FTZ R3, R191, R20 ;  /* 0x00000014bf037221 */ /* 0x008fce0000010000 */
[----:B------:R-:W3:Y:S01]  /*6860*/  MUFU.EX2 R185, R185 ;  /* 0x000000b900b97308 */ /* 0x000ee20000000800 */
[C---:B----4-:R-:W-:Y:S01]  /*6870*/  FADD.FTZ R7, R177.reuse, R168 ;  /* 0x000000a8b1077221 */ /* 0x050fe20000010000 */
[----:B------:R-:W-:-:S06]  /*6880*/  F2FP.BF16.F32.PACK_AB R184, R177, R184 ;  /* 0x000000b8b1b8723e */ /* 0x000fcc00000010ff */
[----:B------:R-:W4:Y:S01]  /*6890*/  MUFU.EX2 R179, R179 ;  /* 0x000000b300b37308 */ /* 0x000f220000000800 */
[C---:B--2---:R-:W-:Y:S01]  /*68a0*/  FADD.FTZ R168, R166.reuse, R3 ;  /* 0x00000003a6a87221 */ /* 0x044fe20000010000 */
[----:B------:R-:W-:Y:S01]  /*68b0*/  F2FP.BF16.F32.PACK_AB R191, R166, R191 ;  /* 0x000000bfa6bf723e */ /* 0x000fe200000010ff */
[----:B------:R-:W-:-:S05]  /*68c0*/  IMAD.MOV.U32 R3, RZ, RZ, R156 ;  /* 0x000000ffff037224 */ /* 0x000fca00078e009c */
[----:B------:R-:W2:Y:S01]  /*68d0*/  MUFU.EX2 R186, R186 ;  /* 0x000000ba00ba7308 */ /* 0x000ea20000000800 */
[----:B---3--:R-:W-:-:S07]  /*68e0*/  FADD.FTZ R168, R185, R168 ;  /* 0x000000a8b9a87221 */ /* 0x008fce0000010000 */
[----:B------:R-:W3:Y:S01]  /*68f0*/  MUFU.EX2 R187, R182 ;  /* 0x000000b600bb7308 */ /* 0x000ee20000000800 */
[C---:B----4-:R-:W-:Y:S01]  /*6900*/  FADD.FTZ R168, R179.reuse, R168 ;  /* 0x000000a8b3a87221 */ /* 0x050fe20000010000 */
[----:B------:R-:W-:-:S06]  /*6910*/  F2FP.BF16.F32.PACK_AB R185, R179, R185 ;  /* 0x000000b9b3b9723e */ /* 0x000fcc00000010ff */
[----:B------:R-:W4:Y:S01]  /*6920*/  MUFU.EX2 R181, R181 ;  /* 0x000000b500b57308 */ /* 0x000f220000000800 */
[----:B--2---:R-:W-:-:S07]  /*6930*/  FADD.FTZ R20, R186, R7 ;  /* 0x00000007ba147221 */ /* 0x004fce0000010000 */
[----:B------:R-:W2:Y:S01]  /*6940*/  MUFU.EX2 R160, R160 ;  /* 0x000000a000a07308 */ /* 0x000ea20000000800 */
[----:B---3--:R-:W-:Y:S01]  /*6950*/  FADD.FTZ R168, R187, R168 ;  /* 0x000000a8bba87221 */ /* 0x008fe20000010000 */
[C---:B----4-:R-:W-:Y:S01]  /*6960*/  FADD.FTZ R20, R181.reuse, R20 ;  /* 0x00000014b5147221 */ /* 0x050fe20000010000 */
[----:B------:R-:W-:Y:S02]  /*6970*/  F2FP.BF16.F32.PACK_AB R186, R181, R186 ;  /* 0x000000bab5ba723e */ /* 0x000fe400000010ff */
[C---:B--2---:R-:W-:Y:S01]  /*6980*/  FADD.FTZ R7, R160.reuse, R168 ;  /* 0x000000a8a0077221 */ /* 0x044fe20000010000 */
[----:B------:R-:W-:Y:S01]  /*6990*/  F2FP.BF16.F32.PACK_AB R187, R160, R187 ;  /* 0x000000bba0bb723e */ /* 0x000fe200000010ff */
[----:B-1----:R-:W-:Y:S06]  /*69a0*/  @P2 BRA `(.L_x_931) ;  /* 0xffffffd800482947 */ /* 0x002fec000383ffff */
[----:B------:R-:W-:Y:S01]  /*69b0*/  IMAD.MOV.U32 R3, RZ, RZ, R156 ;  /* 0x000000ffff037224 */ /* 0x000fe200078e009c */
[----:B------:R-:W-:Y:S01]  /*69c0*/  UMOV UR36, UR7 ;  /* 0x0000000700247c82 */ /* 0x000fe20008000000 */
[----:B------:R-:W-:Y:S01]  /*69d0*/  IMAD.MOV.U32 R4, RZ, RZ, R152 ;  /* 0x000000ffff047224 */ /* 0x000fe200078e0098 */
[----:B------:R-:W-:-:S06]  /*69e0*/  UMOV UR46, UR40 ;  /* 0x00000028002e7c82 */ /* 0x000fcc0008000000 */
.L_x_914:
[----:B------:R-:W-:Y:S01]  /*69f0*/  ULDC UR7, c[0x0][0x9e4] ;  /* 0x0002790000077ab9 */ /* 0x000fe20000000800 */
[----:B------:R-:W-:Y:S02]  /*6a00*/  UIADD3 UR22, UR61, -UR22, URZ ;  /* 0x800000163d167290 */ /* 0x000fe4000fffe03f */
[----:B------:R-:W-:-:S06]  /*6a10*/  UISETP.GE.AND UP0, UPT, UR7, 0x1, UPT ;  /* 0x000000010700788c */ /* 0x000fcc000bf06270 */
[----:B------:R-:W-:-:S13]  /*6a20*/  PLOP3.LUT P6, PT, PT, PT, UP0, 0x80, 0x0 ;  /* 0x000000000000781c */ /* 0x000fda0003fcf008 */
[----:B------:R-:W-:Y:S05]  /*6a30*/  @!P6 BRA `(.L_x_932) ;  /* 0x000000000044e947 */ /* 0x000fea0003800000 */
        /* <DEDUP_REMOVED lines=10> */
.L_x_933:
[----:B------:R-:W-:-:S11]  /*6ae0*/  UISETP.NE.AND UP0, UPT, UR7, 0x1, UPT ;  /* 0x000000010700788c */ /* 0x000fd6000bf05270 */
[----:B------:R-:W-:Y:S02]  /*6af0*/  @UP0 ULDC.64 UR10, c[0x0][0x9e8] ;  /* 0x00027a00000a0ab9 */ /* 0x000fe40000000a00 */
[----:B------:R-:W-:-:S04]  /*6b00*/  UIMAD.WIDE.U32 UR14, UR61, UR10, URZ ;  /* 0x0000000a3d0e72a5 */ /* 0x000fc8000f8e003f */
[----:B------:R-:W-:-:S12]  /*6b10*/  @UP0 USHF.R.U32.HI UR61, URZ, UR11, UR15 ;  /* 0x0000000b3f3d0299 */ /* 0x000fd8000801160f */
.L_x_934:
[----:B------:R-:W-:-:S04]  /*6b20*/  UIMAD UR7, UR61, UR7, URZ ;  /* 0x000000073d0772a4 */ /* 0x000fc8000f8e023f */
[----:B------:R-:W-:-:S04]  /*6b30*/  UISETP.LT.AND UP0, UPT, UR22, UR7, UPT ;  /* 0x000000071600728c */ /* 0x000fc8000bf01270 */
[----:B------:R-:W-:-:S12]  /*6b40*/  USEL UR22, UR22, UR7, !UP0 ;  /* 0x0000000716167287 */ /* 0x000fd8000c000000 */
.L_x_932:
[----:B------:R-:W-:-:S04]  /*6b50*/  UIADD3 UR22, UR22, 0x3f, URZ ;  /* 0x0000003f16167890 */ /* 0x000fc8000fffe03f */
[----:B------:R-:W-:-:S04]  /*6b60*/  USHF.R.S32.HI UR7, URZ, 0x1f, UR22 ;  /* 0x0000001f3f077899 */ /* 0x000fc80008011416 */
[----:B------:R-:W-:-:S04]  /*6b70*/  ULEA.HI UR7, UR7, UR22, URZ, 0x6 ;  /* 0x0000001607077291 */ /* 0x000fc8000f8f303f */
[----:B------:R-:W-:-:S04]  /*6b80*/  USHF.R.S32.HI UR7, URZ, 0x6, UR7 ;  /* 0x000000063f077899 */ /* 0x000fc80008011407 */
[----:B------:R-:W-:-:S04]  /*6b90*/  UISETP.LT.AND UP0, UPT, UR60, UR7, UPT ;  /* 0x000000073c00728c */ /* 0x000fc8000bf01270 */
[----:B------:R-:W-:-:S06]  /*6ba0*/  USEL UR40, UR60, UR7, !UP0 ;  /* 0x000000073c287287 */ /* 0x000fcc000c000000 */
[----:B------:R-:W-:-:S13]  /*6bb0*/  ISETP.GE.AND P2, PT, R23, UR40, PT ;  /* 0x0000002817007c0c */ /* 0x000fda000bf46270 */
[----:B------:R-:W-:Y:S05]  /*6bc0*/  @!P2 BRA `(.L_x_935) ;  /* 0x0000001c002ca947 */ /* 0x000fea0003800000 */
[----:B------:R-:W-:Y:S01]  /*6bd0*/  IMAD.MOV.U32 R214, RZ, RZ, R3 ;  /* 0x000000ffffd67224 */ /* 0x000fe200078e0003 */
[----:B------:R-:W-:Y:S01]  /*6be0*/  UMOV UR39, UR46 ;  /* 0x0000002e00277c82 */ /* 0x000fe20008000000 */
[----:B------:R-:W-:Y:S01]  /*6bf0*/  IMAD.MOV.U32 R215, RZ, RZ, R4 ;  /* 0x000000ffffd77224 */ /* 0x000fe200078e0004 */
[----:B------:R-:W-:Y:S01]  /*6c00*/  UMOV UR7, UR36 ;  /* 0x0000002400077c82 */ /* 0x000fe20008000000 */
[----:B------:R-:W-:-:S05]  /*6c10*/  ULDC UR41, c[0x0][0x988] ;  /* 0x0002620000297ab9 */ /* 0x000fca0000000800 */
.L_x_944:
[----:B------:R-:W-:-:S04]  /*6c20*/  UIADD3 UR36, UR7, 0x1, URZ ;  /* 0x0000000107247890 */ /* 0x000fc8000fffe03f */
[----:B------:R-:W-:-:S04]  /*6c30*/  UISETP.NE.AND UP0, UPT, UR36, 0x2, UPT ;  /* 0x000000022400788c */ /* 0x000fc8000bf05270 */
[----:B------:R-:W-:Y:S02]  /*6c40*/  USEL UR46, URZ, 0x1, UP0 ;  /* 0x000000013f2e7887 */ /* 0x000fe40008000000 */
[----:B------:R-:W-:Y:S02]  /*6c50*/  USEL UR36, UR36, URZ, UP0 ;  /* 0x0000003f24247287 */ /* 0x000fe40008000000 */
[----:B------:R-:W-:Y:S01]  /*6c60*/  ULOP3.LUT UR46, UR39, UR46, URZ, 0x3c, !UPT ;  /* 0x0000002e272e7292 */ /* 0x000fe2000f8e3c3f */
[----:B------:R-:W-:Y:S11]  /*6c70*/  @!P0 BRA `(.L_x_936) ;  /* 0x0000000000048947 */ /* 0x000ff60003800000 */
[----:B------:R-:W-:Y:S01]  /*6c80*/  BPT.TRAP 0x1 ;  /* 0x000000040000795c */ /* 0x000fe20000300000 */
.L_x_936:
[----:B------:R-:W-:Y:S01]  /*6c90*/  ULEA UR6, UR36, UR38, 0x3 ;  /* 0x0000002624067291 */ /* 0x000fe2000f8e183f */
[----:B------:R-:W-:-:S04]  /*6ca0*/  MOV R3, UR46 ;  /* 0x0000002e00037c02 */ /* 0x000fc80008000f00 */
[----:B------:R-:W-:-:S04]  /*6cb0*/  SHF.L.U32 R3, R3, 0x1f, RZ ;  /* 0x0000001f03037819 */ /* 0x000fc800000006ff */
[----:B------:R1:W2:Y:S01]  /*6cc0*/  SYNCS.PHASECHK.TRANS64.TRYWAIT P2, [UR6+0x30830], R3 ;  /* 0x03083003ff0075a7 */ /* 0x0002a20008040146 */
[----:B------:R-:W-:Y:S05]  /*6cd0*/  @!P0 BRA `(.L_x_937) ;  /* 0x0000000000048947 */ /* 0x000fea0003800000 */
[----:B------:R-:W-:Y:S01]  /*6ce0*/  BPT.TRAP 0x1 ;  /* 0x000000040000795c */ /* 0x000fe20000300000 */
.L_x_937:
[----:B--2---:R-:W-:Y:S05]  /*6cf0*/  @P2 BRA `(.L_x_938) ;  /* 0x0000000000082947 */ /* 0x004fea0003800000 */
[----:B------:R-:W2:Y:S02]  /*6d00*/  SYNCS.PHASECHK.TRANS64.TRYWAIT P2, [UR6+0x30830], R3 ;  /* 0x03083003ff0075a7 */ /* 0x000ea40008040146 */
[----:B--2---:R-:W-:Y:S05]  /*6d10*/  @!P2 BRA `(.L_x_939) ;  /* 0x000000ac0014a947 */ /* 0x004fea0003800000 */
.L_x_938:
[----:B------:R-:W-:Y:S01]  /*6d20*/  R2UR UR56, R18 ;  /* 0x00000000123872ca */ /* 0x000fe200000e0000 */
[----:B------:R-:W-:Y:S01]  /*6d30*/  ULEA UR6, UR36, UR37, 0xb ;  /* 0x0000002524067291 */ /* 0x000fe2000f8e583f */
[----:B------:R-:W-:Y:S01]  /*6d40*/  R2UR UR57, R19 ;  /* 0x00000000133972ca */ /* 0x000fe200000e0000 */
[----:B------:R-:W-:Y:S01]  /*6d50*/  WARPGROUP.ARRIVE ;  /* 0x00000000000079c5 */ /* 0x000fe20000000000 */
        /* <DEDUP_REMOVED lines=178> */
[----:B------:R-:W-:Y:S01]  /*7880*/  UMOV UR56, UR4 ;  /* 0x0000000400387c82 */ /* 0x000fe20008000000 */
[----:B------:R-:W-:Y:S01]  /*7890*/  UMOV UR57, UR5 ;  /* 0x0000000500397c82 */ /* 0x000fe20008000000 */
[----:B------:R-:W-:Y:S01]  /*78a0*/  UMOV UR59, 0x40000040 ;  /* 0x40000040003b7882 */ /* 0x000fe20000000000 */
        /* <DEDUP_REMOVED lines=40> */
.L_x_940:
[----:B------:R-:W-:Y:S01]  /*7b30*/  ULEA UR14, UR7, UR38, 0x3 ;  /* 0x00000026070e7291 */ /* 0x000fe2000f8e183f */
[----:B------:R-:W-:-:S05]  /*7b40*/  IMAD.U32 R0, RZ, RZ, UR39 ;  /* 0x00000027ff007e24 */ /* 0x000fca000f8e00ff */
[----:B------:R-:W-:-:S04]  /*7b50*/  SHF.L.U32 R0, R0, 0x1f, RZ ;  /* 0x0000001f00007819 */ /* 0x000fc800000006ff */
[----:B------:R3:W4:Y:S01]  /*7b60*/  SYNCS.PHASECHK.TRANS64.TRYWAIT P2, [UR14+0x30850], R0 ;  /* 0x03085000ff0075a7 */ /* 0x000722000804014e */
[----:B------:R-:W-:Y:S05]  /*7b70*/  @!P0 BRA `(.L_x_941) ;  /* 0x0000000000048947 */ /* 0x000fea0003800000 */
[----:B------:R-:W-:Y:S01]  /*7b80*/  BPT.TRAP 0x1 ;  /* 0x000000040000795c */ /* 0x000fe20000300000 */
.L_x_941:
[----:B----4-:R-:W-:Y:S05]  /*7b90*/  @P2 BRA `(.L_x_942) ;  /* 0x0000000000082947 */ /* 0x010fea0003800000 */
[----:B------:R-:W4:Y:S02]  /*7ba0*/  SYNCS.PHASECHK.TRANS64.TRYWAIT P2, [UR14+0x30850], R0 ;  /* 0x03085000ff0075a7 */ /* 0x000f24000804014e */
[----:B----4-:R-:W-:Y:S05]  /*7bb0*/  @!P2 BRA `(.L_x_943) ;  /* 0x0000009c0084a947 */ /* 0x010fea0003800000 */
.L_x_942:
[----:B------:R-:W-:Y:S01]  /*7bc0*/  UIADD3 UR6, UR38, 0x400, URZ ;  /* 0x0000040026067890 */ /* 0x000fe2000fffe03f */
[----:B------:R-:W-:Y:S01]  /*7bd0*/  WARPGROUP.ARRIVE ;  /* 0x00000000000079c5 */ /* 0x000fe20000000000 */
[----:B-1-3--:R-:W-:Y:S01]  /*7be0*/  FMNMX.FTZ R0, R152, R215, !PT ;  /* 0x000000d798007209 */ /* 0x00afe20007810000 */
[----:B------:R-:W-:Y:S01]  /*7bf0*/  UMOV UR11, 0x40000040 ;  /* 0x40000040000b7882 */ /* 0x000fe20000000000 */
[----:B------:R-:W-:Y:S01]  /*7c00*/  USHF.R.U32.HI UR6, URZ, 0x4, UR6 ;  /* 0x000000043f067899 */ /* 0x000fe20008011606 */
[----:B------:R-:W-:Y:S01]  /*7c10*/  ISETP.GT.AND P2, PT, R23, UR40, PT ;  /* 0x0000002817007c0c */ /* 0x000fe2000bf44270 */
[----:B------:R-:W-:Y:S01]  /*7c20*/  UMOV UR39, UR46 ;  /* 0x0000002e00277c82 */ /* 0x000fe20008000000 */
[----:B--2---:R-:W-:Y:S01]  /*7c30*/  FMNMX.FTZ R3, R153, R0, !PT ;  /* 0x0000000099037209 */ /* 0x004fe20007810000 */
[----:B------:R-:W-:Y:S01]  /*7c40*/  ULOP3.LUT UR6, UR6, 0x3fff, URZ, 0xc0, !UPT ;  /* 0x00003fff06067892 */ /* 0x000fe2000f8ec03f */
[----:B------:R-:W-:Y:S02]  /*7c50*/  VIADD R23, R23, 0xffffffff ;  /* 0xffffffff17177836 */ /* 0x000fe40000000000 */
[----:B------:R-:W-:Y:S01]  /*7c60*/  FMNMX.FTZ R0, R156, R3, !PT ;  /* 0x000000039c007209 */ /* 0x000fe20007810000 */
[----:B------:R-:W-:-:S03]  /*7c70*/  ULOP3.LUT UR6, UR6, 0x2000000, URZ, 0xfc, !UPT ;  /* 0x0200000006067892 */ /* 0x000fc6000f8efc3f */
[----:B------:R-:W-:Y:S01]  /*7c80*/  FMNMX.FTZ R3, R157, R0, !PT ;  /* 0x000000009d037209 */ /* 0x000fe20007810000 */
[----:B------:R-:W-:-:S03]  /*7c90*/  ULEA UR10, UR7, UR6, 0xb ;  /* 0x00000006070a7291 */ /* 0x000fc6000f8e583f */
[----:B------:R-:W-:Y:S01]  /*7ca0*/  UMOV UR7, 0x40000040 ;  /* 0x4000004000077882 */ /* 0x000fe20000000000 */
[----:B------:R-:W-:-:S03]  /*7cb0*/  FMNMX.FTZ R0, R160, R3, !PT ;  /* 0x00000003a0007209 */ /* 0x000fc60007810000 */
[----:B------:R-:W-:Y:S01]  /*7cc0*/  UMOV UR6, UR10 ;  /* 0x0000000a00067c82 */ /* 0x000fe20008000000 */
[----:B------:R-:W-:Y:S01]  /*7cd0*/  FMNMX.FTZ R3, R161, R0, !PT ;  /* 0x00000000a1037209 */ /* 0x000fe20007810000 */
[----:B------:R-:W-:Y:S01]  /*7ce0*/  HGMMA.64x256x16.F32.BF16 R24, R196, gdesc[UR4].tnspB, R24, gsb0 ;  /* 0x43e00004c4187df0 */ /* 0x000fe20008001818 */
[----:B------:R-:W-:Y:S01]  /*7cf0*/  UIADD3 UR6, UR10, 0x80, URZ ;  /* 0x000000800a067890 */ /* 0x000fe2000fffe03f */
[----:B------:R-:W-:Y:S01]  /*7d00*/  UMOV UR7, 0x40000040 ;  /* 0x4000004000077882 */ /* 0x000fe20000000000 */
        /* <DEDUP_REMOVED lines=11> */
[----:B------:R-:W1:Y:S01]  /*7dc0*/  SHFL.BFLY PT, R3, R2, 0x2, 0x1f ;  /* 0x0c401f0002037f89 */ /* 0x000e6200000e0000 */
[----:B------:R-:W-:Y:S02]  /*7dd0*/  WARPGROUP.DEPBAR.LE gsb0, 0x0 ;  /* 0x00008000000079c5 */ /* 0x000fe40000010000 */
[----:B------:R-:W-:-:S06]  /*7de0*/  WARPGROUP.ARRIVE ;  /* 0x00000000000079c5 */ /* 0x000fcc0000000000 */
        /* <DEDUP_REMOVED lines=9> */
[----:B------:R-:W-:Y:S01]  /*7e80*/  UMOV UR7, UR36 ;  /* 0x0000002400077c82 */ /* 0x000fe20008000000 */
[----:B------:R-:W-:Y:S02]  /*7e90*/  WARPGROUP.DEPBAR.LE gsb0, 0x0 ;  /* 0x00008000000079c5 */ /* 0x000fe40000010000 */
[----:B------:R-:W-:Y:S01]  /*7ea0*/  WARPGROUP.ARRIVE ;  /* 0x00000000000079c5 */ /* 0x000fe20000000000 */
[----:B-1----:R-:W-:Y:S02]  /*7eb0*/  FMNMX.FTZ R188, R2, R3, !PT ;  /* 0x0000000302bc7209 */ /* 0x002fe40007810000 */
[----:B------:R-:W-:-:S15]  /*7ec0*/  FMNMX.FTZ R3, R155, R0, !PT ;  /* 0x000000009b037209 */ /* 0x000fde0007810000 */
[----:B------:R-:W-:-:S05]  /*7ed0*/  NOP ;  /* 0x0000000000007918 */ /* 0x000fca0000000000 */
[----:B------:R-:W-:Y:S01]  /*7ee0*/  HGMMA.64x256x16.F32.BF16 R24, R184, gdesc[UR8].tnspB, R24, gsb0 ;  /* 0x43e00008b8187df0 */ /* 0x000fe20008001818 */
[----:B------:R-:W1:Y:S01]  /*7ef0*/  SHFL.BFLY PT, R189, R188, 0x1, 0x1f ;  /* 0x0c201f00bcbd7f89 */ /* 0x000e6200000e0000 */
[----:B------:R-:W-:-:S04]  /*7f00*/  FMNMX.FTZ R0, R158, R3, !PT ;  /* 0x000000039e007209 */ /* 0x000fc80007810000 */
[----:B------:R-:W-:-:S04]  /*7f10*/  FMNMX.FTZ R3, R159, R0, !PT ;  /* 0x000000009f037209 */ /* 0x000fc80007810000 */
[----:B------:R-:W-:-:S04]  /*7f20*/  FMNMX.FTZ R0, R162, R3, !PT ;  /* 0x00000003a2007209 */ /* 0x000fc80007810000 */
[----:B------:R-:W-:Y:S02]  /*7f30*/  FMNMX.FTZ R3, R163, R0, !PT ;  /* 0x00000000a3037209 */ /* 0x000fe40007810000 */
[----:B-1----:R-:W-:Y:S02]  /*7f40*/  FMNMX.FTZ R4, R188, R189, !PT ;  /* 0x000000bdbc047209 */ /* 0x002fe40007810000 */
[----:B------:R-:W-:-:S03]  /*7f50*/  FMNMX.FTZ R188, R166, R3, !PT ;  /* 0x00000003a6bc7209 */ /* 0x000fc60007810000 */
[C---:B------:R-:W-:Y:S01]  /*7f60*/  FADD.FTZ R189, -R4.reuse, R215 ;  /* 0x000000d704bd7221 */ /* 0x040fe20000010100 */
[----:B------:R-:W-:Y:S01]  /*7f70*/  FMUL.FTZ R2, R4, UR6 ;  /* 0x0000000604027c20 */ /* 0x000fe20008410000 */
[----:B------:R-:W-:Y:S01]  /*7f80*/  FMNMX.FTZ R3, R167, R188, !PT ;  /* 0x000000bca7037209 */ /* 0x000fe20007810000 */
[----:B------:R-:W-:Y:S02]  /*7f90*/  IMAD.MOV.U32 R215, RZ, RZ, R4 ;  /* 0x000000ffffd77224 */ /* 0x000fe400078e0004 */
[----:B------:R-:W-:Y:S01]  /*7fa0*/  FMUL.FTZ R0, R189, UR6 ;  /* 0x00000006bd007c20 */ /* 0x000fe20008410000 */
[--C-:B------:R-:W-:Y:S01]  /*7fb0*/  FFMA.FTZ R189, R152, UR6, -R2.reuse ;  /* 0x0000000698bd7c23 */ /* 0x100fe20008010802 */
[----:B------:R-:W-:Y:S01]  /*7fc0*/  FMNMX.FTZ R152, R170, R3, !PT ;  /* 0x00000003aa987209 */ /* 0x000fe20007810000 */
[--C-:B------:R-:W-:Y:S01]  /*7fd0*/  FFMA.FTZ R196, R153, UR6, -R2.reuse ;  /* 0x0000000699c47c23 */ /* 0x100fe20008010802 */
[--C-:B------:R-:W-:Y:S01]  /*7fe0*/  FFMA.FTZ R153, R157, UR6, -R2.reuse ;  /* 0x000000069d997c23 */ /* 0x100fe20008010802 */
        /* <DEDUP_REMOVED lines=14> */
[----:B------:R-:W-:Y:S01]  /*80d0*/  FFMA.FTZ R177, R181, UR6, -R2 ;  /* 0x00000006b5b17c23 */ /* 0x000fe20008010802 */
[----:B------:R-:W-:Y:S02]  /*80e0*/  MUFU.EX2 R0, R0 ;  /* 0x0000000000007308 */ /* 0x000fe40000000800 */
[----:B------:R-:W-:-:S04]  /*80f0*/  FMNMX.FTZ R3, R179, R152, !PT ;  /* 0x00000098b3037209 */ /* 0x000fc80007810000 */
[----:B------:R-:W-:Y:S02]  /*8100*/  FMNMX.FTZ R152, R182, R3, !PT ;  /* 0x00000003b6987209 */ /* 0x000fe40007810000 */
[----:B------:R-:W1:Y:S02]  /*8110*/  MUFU.EX2 R189, R189 ;  /* 0x000000bd00bd7308 */ /* 0x000e640000000800 */
[----:B------:R-:W-:-:S05]  /*8120*/  FMNMX.FTZ R152, R183, R152, !PT ;  /* 0x00000098b7987209 */ /* 0x000fca0007810000 */
[----:B------:R-:W2:Y:S01]  /*8130*/  SHFL.BFLY PT, R3, R152, 0x2, 0x1f ;  /* 0x0c401f0098037f89 */ /* 0x000ea200000e0000 */
[----:B------:R-:W3:Y:S08]  /*8140*/  MUFU.EX2 R196, R196 ;  /* 0x000000c400c47308 */ /* 0x000ef00000000800 */
[----:B------:R-:W-:Y:S08]  /*8150*/  MUFU.EX2 R198, R198 ;  /* 0x000000c600c67308 */ /* 0x000ff00000000800 */
[----:B------:R-:W-:Y:S01]  /*8160*/  MUFU.EX2 R153, R153 ;  /* 0x0000009900997308 */ /* 0x000fe20000000800 */
[----:B--2---:R-:W-:-:S07]  /*8170*/  FMNMX.FTZ R3, R152, R3, !PT ;  /* 0x0000000398037209 */ /* 0x004fce0007810000 */
[----:B------:R-:W-:Y:S01]  /*8180*/  MUFU.EX2 R192, R192 ;  /* 0x000000c000c07308 */ /* 0x000fe20000000800 */
[----:B------:R-:W2:Y:S07]  /*8190*/  SHFL.BFLY PT, R152, R3, 0x1, 0x1f ;  /* 0x0c201f0003987f89 */ /* 0x000eae00000e0000 */
[----:B------:R-:W-:Y:S08]  /*81a0*/  MUFU.EX2 R157, R157 ;  /* 0x0000009d009d7308 */ /* 0x000ff00000000800 */
[----:B------:R-:W-:Y:S08]  /*81b0*/  MUFU.EX2 R194, R194 ;  /* 0x000000c200c27308 */ /* 0x000ff00000000800 */
[----:B------:R-:W-:Y:S01]  /*81c0*/  MUFU.EX2 R161, R161 ;  /* 0x000000a100a17308 */ /* 0x000fe20000000800 */
[----:B--2---:R-:W-:-:S07]  /*81d0*/  FMNMX.FTZ R3, R3, R152, !PT ;  /* 0x0000009803037209 */ /* 0x004fce0007810000 */
[----:B------:R-:W-:Y:S01]  /*81e0*/  MUFU.EX2 R188, R188 ;  /* 0x000000bc00bc7308 */ /* 0x000fe20000000800 */
[----:B------:R-:W-:-:S04]  /*81f0*/  FMUL.FTZ R152, R3, UR6 ;  /* 0x0000000603987c20 */ /* 0x000fc80008410000 */
[--C-:B------:R-:W-:Y:S01]  /*8200*/  FFMA.FTZ R197, R154, UR6, -R152.reuse ;  /* 0x000000069ac57c23 */ /* 0x100fe20008010898 */
[--C-:B------:R-:W-:Y:S01]  /*8210*/  FFMA.FTZ R156, R159, UR6, -R152.reuse ;  /* 0x000000069f9c7c23 */ /* 0x100fe20008010898 */
[----:B------:R-:W-:Y:S02]  /*8220*/  IMAD.U32 R159, RZ, RZ, UR36 ;  /* 0x00000024ff9f7e24 */ /* 0x000fe4000f8e00ff */
[--C-:B------:R-:W-:Y:S01]  /*8230*/  FFMA.FTZ R154, R155, UR6, -R152.reuse ;  /* 0x000000069b9a7c23 */ /* 0x100fe20008010898 */
[--C-:B------:R-:W-:Y:S01]  /*8240*/  FFMA.FTZ R199, R158, UR6, -R152.reuse ;  /* 0x000000069ec77c23 */ /* 0x100fe20008010898 */
[--C-:B------:R-:W-:Y:S01]  /*8250*/  FFMA.FTZ R193, R162, UR6, -R152.reuse ;  /* 0x00000006a2c17c23 */ /* 0x100fe20008010898 */
[----:B------:R-:W-:Y:S01]  /*8260*/  MUFU.EX2 R197, R197 ;  /* 0x000000c500c57308 */ /* 0x000fe20000000800 */
[----:B------:R-:W-:Y:S01]  /*8270*/  @!P1 LEA R159, R159, UR38, 0x3 ;  /* 0x000000269f9f9c11 */ /* 0x000fe2000f8e18ff */
[--C-:B------:R-:W-:Y:S01]  /*8280*/  FFMA.FTZ R158, R163, UR6, -R152.reuse ;  /* 0x00000006a39e7c23 */ /* 0x100fe20008010898 */
[--C-:B------:R-:W-:Y:S01]  /*8290*/  FFMA.FTZ R195, R166, UR6, -R152.reuse ;  /* 0x00000006a6c37c23 */ /* 0x100fe20008010898 */
[--C-:B------:R-:W-:Y:S01]  /*82a0*/  FFMA.FTZ R160, R167, UR6, -R152.reuse ;  /* 0x00000006a7a07c23 */ /* 0x100fe20008010898 */
[----:B------:R-:W-:Y:S01]  /*82b0*/  FFMA.FTZ R155, R170, UR6, -R152 ;  /* 0x00000006aa9b7c23 */ /* 0x000fe20008010898 */
[----:B------:R-:W-:-:S02]  /*82c0*/  @!P1 VIADD R159, R159, 0x30840 ;  /* 0x000308409f9f9836 */ /* 0x000fc40000000000 */
[--C-:B------:R-:W-:Y:S01]  /*82d0*/  FFMA.FTZ R162, R171, UR6, -R152.reuse ;  /* 0x00000006aba27c23 */ /* 0x100fe20008010898 */
[----:B------:R-:W-:Y:S01]  /*82e0*/  MUFU.EX2 R154, R154 ;  /* 0x0000009a009a7308 */ /* 0x000fe20000000800 */
[--C-:B------:R-:W-:Y:S01]  /*82f0*/  FFMA.FTZ R191, R174, UR6, -R152.reuse ;  /* 0x00000006aebf7c23 */ /* 0x100fe20008010898 */
[--C-:B------:R-:W-:Y:S01]  /*8300*/  FFMA.FTZ R175, R175, UR6, -R152.reuse ;  /* 0x00000006afaf7c23 */ /* 0x100fe20008010898 */
[----:B------:R-:W-:Y:S01]  /*8310*/  @!P1 PRMT R159, RZ, 0x654, R159 ;  /* 0x00000654ff9f9816 */ /* 0x000fe2000000009f */
[--C-:B------:R-:W-:Y:S01]  /*8320*/  FFMA.FTZ R178, R178, UR6, -R152.reuse ;  /* 0x00000006b2b27c23 */ /* 0x100fe20008010898 */
[--C-:B------:R-:W-:Y:S01]  /*8330*/  FFMA.FTZ R179, R179, UR6, -R152.reuse ;  /* 0x00000006b3b37c23 */ /* 0x100fe20008010898 */
[--C-:B------:R-:W-:Y:S01]  /*8340*/  FFMA.FTZ R182, R182, UR6, -R152.reuse ;  /* 0x00000006b6b67c23 */ /* 0x100fe20008010898 */
[----:B------:R-:W-:Y:S01]  /*8350*/  FFMA.FTZ R152, R183, UR6, -R152 ;  /* 0x00000006b7987c23 */ /* 0x000fe20008010898 */
[----:B------:R-:W-:Y:S01]  /*8360*/  MUFU.EX2 R199, R199 ;  /* 0x000000c700c77308 */ /* 0x000fe20000000800 */
[----:B------:R-:W-:-:S04]  /*8370*/  IMAD.U32 R163, RZ, RZ, UR14 ;  /* 0x0000000effa37e24 */ /* 0x000fc8000f8e00ff */
[----:B------:R-:W-:-:S03]  /*8380*/  @!P1 VIADD R163, R163, 0x30860 ;  /* 0x00030860a3a39836 */ /* 0x000fc60000000000 */
[----:B------:R-:W-:Y:S02]  /*8390*/  MUFU.EX2 R156, R156 ;  /* 0x0000009c009c7308 */ /* 0x000fe40000000800 */
[----:B------:R-:W-:-:S06]  /*83a0*/  @!P1 PRMT R163, RZ, 0x654, R163 ;  /* 0x00000654ffa39816 */ /* 0x000fcc00000000a3 */
[----:B------:R-:W-:Y:S08]  /*83b0*/  MUFU.EX2 R193, R193 ;  /* 0x000000c100c17308 */ /* 0x000ff00000000800 */
[----:B------:R-:W-:Y:S08]  /*83c0*/  MUFU.EX2 R158, R158 ;  /* 0x0000009e009e7308 */ /* 0x000ff00000000800 */
[----:B------:R-:W-:Y:S08]  /*83d0*/  MUFU.EX2 R195, R195 ;  /* 0x000000c300c37308 */ /* 0x000ff00000000800 */
[----:B------:R-:W-:Y:S08]  /*83e0*/  MUFU.EX2 R160, R160 ;  /* 0x000000a000a07308 */ /* 0x000ff00000000800 */
[----:B------:R-:W-:Y:S08]  /*83f0*/  MUFU.EX2 R155, R155 ;  /* 0x0000009b009b7308 */ /* 0x000ff00000000800 */
[----:B------:R-:W-:Y:S08]  /*8400*/  MUFU.EX2 R165, R165 ;  /* 0x000000a500a57308 */ /* 0x000ff00000000800 */
[----:B------:R-:W2:Y:S08]  /*8410*/  MUFU.EX2 R162, R162 ;  /* 0x000000a200a27308 */ /* 0x000eb00000000800 */
[----:B------:R-:W-:Y:S08]  /*8420*/  MUFU.EX2 R190, R190 ;  /* 0x000000be00be7308 */ /* 0x000ff00000000800 */
[----:B------:R-:W-:Y:S08]  /*8430*/  MUFU.EX2 R191, R191 ;  /* 0x000000bf00bf7308 */ /* 0x000ff00000000800 */
[----:B------:R-:W-:Y:S08]  /*8440*/  MUFU.EX2 R169, R169 ;  /* 0x000000a900a97308 */ /* 0x000ff00000000800 */
[----:B------:R-:W-:Y:S08]  /*8450*/  MUFU.EX2 R175, R175 ;  /* 0x000000af00af7308 */ /* 0x000ff00000000800 */
[----:B------:R-:W-:Y:S08]  /*8460*/  MUFU.EX2 R173, R173 ;  /* 0x000000ad00ad7308 */ /* 0x000ff00000000800 */
[----:B------:R-:W-:Y:S01]  /*8470*/  MUFU.EX2 R179, R179 ;  /* 0x000000b300b37308 */ /* 0x000fe20000000800 */
[----:B------:R-:W-:-:S02]  /*8480*/  WARPGROUP.DEPBAR.LE gsb0, 0x0 ;  /* 0x00008000000079c5 */ /* 0x000fc40000010000 */
[--C-:B------:R-:W-:Y:S01]  /*8490*/  FFMA.FTZ R184, R176, UR6, -R2.reuse ;  /* 0x00000006b0b87c23 */ /* 0x100fe20008010802 */
[----:B------:R-:W-:Y:S01]  /*84a0*/  FFMA.FTZ R186, R180, UR6, -R2 ;  /* 0x00000006b4ba7c23 */ /* 0x000fe20008010802 */
[----:B------:R-:W-:Y:S01]  /*84b0*/  FADD.FTZ R2, -R3, R214 ;  /* 0x000000d603027221 */ /* 0x000fe20000010100 */
[----:B------:R1:W-:Y:S02]  /*84c0*/  @!P1 SYNCS.ARRIVE.TRANS64.RED.A1T0 RZ, [R159+URZ], RZ ;  /* 0x000000ff9fff99a7 */ /* 0x0003e4000810043f */
[----:B------:R-:W-:Y:S01]  /*84d0*/  MUFU.EX2 R185, R178 ;  /* 0x000000b200b97308 */ /* 0x000fe20000000800 */
[----:B------:R-:W-:Y:S02]  /*84e0*/  IMAD.MOV.U32 R214, RZ, RZ, R3 ;  /* 0x000000ffffd67224 */ /* 0x000fe400078e0003 */
[----:B------:R-:W-:Y:S01]  /*84f0*/  FMUL.FTZ R2, R2, UR6 ;  /* 0x0000000602027c20 */ /* 0x000fe20008410000 */
[----:B-1----:R-:W-:-:S05]  /*8500*/  FFMA.FTZ R159, R0, R20, R189 ;  /* 0x00000014009f7223 */ /* 0x002fca00000100bd */
[----:B------:R-:W1:Y:S01]  /*8510*/  MUFU.EX2 R2, R2 ;  /* 0x0000000200027308 */ /* 0x000e620000000800 */
[----:B------:R4:W-:Y:S01]  /*8520*/  @!P1 SYNCS.ARRIVE.TRANS64.RED.A1T0 RZ, [R163+URZ], RZ ;  /* 0x000000ffa3ff99a7 */ /* 0x0009e2000810043f */
[C---:B---3--:R-:W-:Y:S01]  /*8530*/  FADD.FTZ R159, R196.reuse, R159 ;  /* 0x0000009fc49f7221 */ /* 0x048fe20000010000 */
[----:B------:R-:W-:Y:S02]  /*8540*/  F2FP.BF16.F32.PACK_AB R196, R196, R189 ;  /* 0x000000bdc4c4723e */ /* 0x000fe400000010ff */
[----:B--2---:R-:W-:Y:S01]  /*8550*/  F2FP.BF16.F32.PACK_AB R189, R162, R155 ;  /* 0x0000009ba2bd723e */ /* 0x004fe200000010ff */
[----:B------:R-:W-:Y:S01]  /*8560*/  FADD.FTZ R164, R198, R159 ;  /* 0x0000009fc6a47221 */ /* 0x000fe20000010000 */
[C---:B------:R-:W-:Y:S01]  /*8570*/  F2FP.BF16.F32.PACK_AB R198, R153.reuse, R198 ;  /* 0x000000c699c6723e */ /* 0x040fe200000010ff */
[----:B------:R-:W2:Y:S02]  /*8580*/  MUFU.EX2 R184, R184 ;  /* 0x000000b800b87308 */ /* 0x000ea40000000800 */
[----:B------:R-:W-:-:S04]  /*8590*/  FADD.FTZ R159, R153, R164 ;  /* 0x000000a4999f7221 */ /* 0x000fc80000010000 */
[----:B------:R-:W-:Y:S01]  /*85a0*/  FADD.FTZ R164, R192, R159 ;  /* 0x0000009fc0a47221 */ /* 0x000fe20000010000 */
[C---:B------:R-:W-:Y:S01]  /*85b0*/  F2FP.BF16.F32.PACK_AB R192, R157.reuse, R192 ;  /* 0x000000c09dc0723e */ /* 0x040fe200000010ff */
[----:B-1----:R-:W-:Y:S01]  /*85c0*/  FFMA.FTZ R7, R2, R7, R197 ;  /* 0x0000000702077223 */ /* 0x002fe200000100c5 */
[C---:B------:R-:W-:Y:S01]  /*85d0*/  F2FP.BF16.F32.PACK_AB R197, R154.reuse, R197 ;  /* 0x000000c59ac5723e */ /* 0x040fe200000010ff */
[----:B------:R-:W-:Y:S01]  /*85e0*/  FADD.FTZ R159, R157, R164 ;  /* 0x000000a49d9f7221 */ /* 0x000fe20000010000 */
[----:B------:R-:W1:Y:S01]  /*85f0*/  MUFU.EX2 R186, R186 ;  /* 0x000000ba00ba7308 */ /* 0x000e620000000800 */
[----:B------:R-:W-:Y:S02]  /*8600*/  FADD.FTZ R20, R154, R7 ;  /* 0x000000079a147221 */ /* 0x000fe40000010000 */
[----:B------:R-:W-:Y:S01]  /*8610*/  FADD.FTZ R164, R194, R159 ;  /* 0x0000009fc2a47221 */ /* 0x000fe20000010000 */
[----:B------:R-:W-:Y:S01]  /*8620*/  F2FP.BF16.F32.PACK_AB R194, R161, R194 ;  /* 0x000000c2a1c2723e */ /* 0x000fe200000010ff */
[----:B------:R-:W-:Y:S01]  /*8630*/  FADD.FTZ R7, R199, R20 ;  /* 0x00000014c7077221 */ /* 0x000fe20000010000 */
[C---:B------:R-:W-:Y:S01]  /*8640*/  F2FP.BF16.F32.PACK_AB R199, R156.reuse, R199 ;  /* 0x000000c79cc7723e */ /* 0x040fe200000010ff */
[----:B------:R-:W-:Y:S01]  /*8650*/  FADD.FTZ R153, R161, R164 ;  /* 0x000000a4a1997221 */ /* 0x000fe20000010000 */
[----:B------:R-:W-:Y:S01]  /*8660*/  MUFU.EX2 R187, R182 ;  /* 0x000000b600bb7308 */ /* 0x000fe20000000800 */
[----:B------:R-:W-:-:S02]  /*8670*/  FADD.FTZ R20, R156, R7 ;  /* 0x000000079c147221 */ /* 0x000fc40000010000 */
[----:B------:R-:W-:Y:S01]  /*8680*/  FADD.FTZ R154, R188, R153 ;  /* 0x00000099bc9a7221 */ /* 0x000fe20000010000 */
[----:B------:R-:W-:Y:S01]  /*8690*/  F2FP.BF16.F32.PACK_AB R188, R165, R188 ;  /* 0x000000bca5bc723e */ /* 0x000fe200000010ff */
[----:B------:R-:W-:Y:S01]  /*86a0*/  FADD.FTZ R7, R193, R20 ;  /* 0x00000014c1077221 */ /* 0x000fe20000010000 */
[C---:B------:R-:W-:Y:S01]  /*86b0*/  F2FP.BF16.F32.PACK_AB R193, R158.reuse, R193 ;  /* 0x000000c19ec1723e */ /* 0x040fe200000010ff */
[----:B------:R-:W-:Y:S01]  /*86c0*/  FADD.FTZ R153, R165, R154 ;  /* 0x0000009aa5997221 */ /* 0x000fe20000010000 */
[----:B------:R-:W3:Y:S01]  /*86d0*/  MUFU.EX2 R177, R177 ;  /* 0x000000b100b17308 */ /* 0x000ee20000000800 */
[----:B------:R-:W-:Y:S02]  /*86e0*/  FADD.FTZ R20, R158, R7 ;  /* 0x000000079e147221 */ /* 0x000fe40000010000 */
[----:B------:R-:W-:Y:S01]  /*86f0*/  FADD.FTZ R154, R190, R153 ;  /* 0x00000099be9a7221 */ /* 0x000fe20000010000 */
[----:B------:R-:W-:Y:S01]  /*8700*/  F2FP.BF16.F32.PACK_AB R190, R169, R190 ;  /* 0x000000bea9be723e */ /* 0x000fe200000010ff */
[----:B------:R-:W-:Y:S01]  /*8710*/  FADD.FTZ R7, R195, R20 ;  /* 0x00000014c3077221 */ /* 0x000fe20000010000 */
[----:B------:R-:W-:-:S02]  /*8720*/  F2FP.BF16.F32.PACK_AB R195, R160, R195 ;  /* 0x000000c3a0c3723e */ /* 0x000fc400000010ff */
[----:B------:R1:W5:Y:S01]  /*8730*/  MUFU.EX2 R156, R152 ;  /* 0x00000098009c7308 */ /* 0x0003620000000800 */
[----:B------:R-:W-:-:S04]  /*8740*/  FADD.FTZ R20, R160, R7 ;  /* 0x00000007a0147221 */ /* 0x000fc80000010000 */
[----:B------:R-:W-:-:S04]  /*8750*/  FADD.FTZ R7, R155, R20 ;  /* 0x000000149b077221 */ /* 0x000fc80000010000 */
[----:B------:R-:W-:Y:S01]  /*8760*/  FADD.FTZ R20, R162, R7 ;  /* 0x00000007a2147221 */ /* 0x000fe20000010000 */
[----:B------:R-:W-:-:S03]  /*8770*/  FADD.FTZ R7, R169, R154 ;  /* 0x0000009aa9077221 */ /* 0x000fc60000010000 */
        /* <DEDUP_REMOVED lines=8> */
[----:B------:R-:W-:-:S02]  /*8800*/  F2FP.BF16.F32.PACK_AB R185, R179, R185 ;  /* 0x000000b9b3b9723e */ /* 0x000fc400000010ff */
[----:B------:R-:W-:Y:S01]  /*8810*/  FADD.FTZ R20, R179, R20 ;  /* 0x00000014b3147221 */ /* 0x000fe20000010000 */
[----:B---3--:R-:W-:-:S03]  /*8820*/  F2FP.BF16.F32.PACK_AB R186, R177, R186 ;  /* 0x000000bab1ba723e */ /* 0x008fc600000010ff */
[----:B------:R-:W-:Y:S01]  /*8830*/  FADD.FTZ R7, R187, R20 ;  /* 0x00000014bb077221 */ /* 0x000fe20000010000 */
[----:B------:R-:W-:Y:S01]  /*8840*/  FADD.FTZ R20, R177, R152 ;  /* 0x00000098b1147221 */ /* 0x000fe20000010000 */
[C---:B-----5:R-:W-:Y:S02]  /*8850*/  F2FP.BF16.F32.PACK_AB R187, R156.reuse, R187 ;  /* 0x000000bb9cbb723e */ /* 0x060fe400000010ff */
[----:B------:R-:W-:Y:S01]  /*8860*/  FADD.FTZ R7, R156, R7 ;  /* 0x000000079c077221 */ /* 0x000fe20000010000 */
[----:B----4-:R-:W-:Y:S06]  /*8870*/  @P2 BRA `(.L_x_944) ;  /* 0xffffffe000e82947 */ /* 0x010fec000383ffff */
.L_x_935:
[----:B------:R-:W-:-:S13]  /*8880*/  ISETP.GE.AND P2, PT, R23, UR60, PT ;  /* 0x0000003c17007c0c */ /* 0x000fda000bf46270 */
[----:B------:R-:W-:Y:S05]  /*8890*/  @!P2 BRA `(.L_x_945) ;  /* 0x0000002400c8a947 */ /* 0x000fea0003800000 */
[----:B------:R-:W-:Y:S01]  /*88a0*/  MOV R216, R3 ;  /* 0x0000000300d87202 */ /* 0x000fe20000000f00 */
[----:B------:R-:W-:Y:S01]  /*88b0*/  IMAD.MOV.U32 R215, RZ, RZ, R4 ;  /* 0x000000ffffd77224 */ /* 0x000fe200078e0004 */
[----:B------:R-:W-:Y:S01]  /*88c0*/  UMOV UR39, UR46 ;  /* 0x0000002e00277c82 */ /* 0x000fe20008000000 */
[----:B------:R-:W-:Y:S01]  /*88d0*/  IMAD.IADD R214, R6, 0x1, R21 ;  /* 0x0000000106d67824 */ /* 0x000fe200078e0215 */
[----:B------:R-:W-:Y:S01]  /*88e0*/  UMOV UR7, UR36 ;  /* 0x0000002400077c82 */ /* 0x000fe20008000000 */
[----:B------:R-:W-:Y:S01]  /*88f0*/  ULDC UR40, c[0x0][0x9e4] ;  /* 0x0002790000287ab9 */ /* 0x000fe20000000800 */
[----:B------:R-:W-:Y:S01]  /*8900*/  ULDC UR41, c[0x0][0x9dc] ;  /* 0x0002770000297ab9 */ /* 0x000fe20000000800 */
[----:B------:R-:W-:-:S05]  /*8910*/  ULDC UR47, c[0x0][0x288] ;  /* 0x0000a200002f7ab9 */ /* 0x000fca0000000800 */
.L_x_962:
[----:B------:R-:W-:-:S04]  /*8920*/  UIADD3 UR36, UR7, 0x1, URZ ;  /* 0x0000000107247890 */ /* 0x000fc8000fffe03f */
[----:B------:R-:W-:-:S04]  /*8930*/  UISETP.NE.AND UP0, UPT, UR36, 0x2, UPT ;  /* 0x000000022400788c */ /* 0x000fc8000bf05270 */
[----:B------:R-:W-:Y:S02]  /*8940*/  USEL UR46, URZ, 0x1, UP0 ;  /* 0x000000013f2e7887 */ /* 0x000fe40008000000 */
[----:B------:R-:W-:Y:S02]  /*8950*/  USEL UR36, UR36, URZ, UP0 ;  /* 0x0000003f24247287 */ /* 0x000fe40008000000 */
[----:B------:R-:W-:Y:S01]  /*8960*/  ULOP3.LUT UR46, UR39, UR46, URZ, 0x3c, !UPT ;  /* 0x0000002e272e7292 */ /* 0x000fe2000f8e3c3f */
[----:B------:R-:W-:Y:S11]  /*8970*/  @!P0 BRA `(.L_x_946) ;  /* 0x0000000000048947 */ /* 0x000ff60003800000 */
[----:B------:R-:W-:Y:S01]  /*8980*/  BPT.TRAP 0x1 ;  /* 0x000000040000795c */ /* 0x000fe20000300000 */
.L_x_946:
[----:B------:R-:W-:Y:S01]  /*8990*/  ULEA UR6, UR36, UR38, 0x3 ;  /* 0x0000002624067291 */ /* 0x000fe2000f8e183f */
[----:B------:R-:W-:-:S05]  /*89a0*/  IMAD.U32 R3, RZ, RZ, UR46 ;  /* 0x0000002eff037e24 */ /* 0x000fca000f8e00ff */
[----:B------:R-:W-:-:S04]  /*89b0*/  SHF.L.U32 R3, R3, 0x1f, RZ ;  /* 0x0000001f03037819 */ /* 0x000fc800000006ff */
[----:B------:R1:W2:Y:S01]  /*89c0*/  SYNCS.PHASECHK.TRANS64.TRYWAIT P2, [UR6+0x30830], R3 ;  /* 0x03083003ff0075a7 */ /* 0x0002a20008040146 */
[----:B------:R-:W-:Y:S05]  /*89d0*/  @!P0 BRA `(.L_x_947) ;  /* 0x0000000000048947 */ /* 0x000fea0003800000 */
[----:B------:R-:W-:Y:S01]  /*89e0*/  BPT.TRAP 0x1 ;  /* 0x000000040000795c */ /* 0x000fe20000300000 */
.L_x_947:
[----:B--2---:R-:W-:Y:S05]  /*89f0*/  @P2 BRA `(.L_x_948) ;  /* 0x0000000000082947 */ /* 0x004fea0003800000 */
[----:B------:R-:W2:Y:S02]  /*8a00*/  SYNCS.PHASECHK.TRANS64.TRYWAIT P2, [UR6+0x30830], R3 ;  /* 0x03083003ff0075a7 */ /* 0x000ea40008040146 */
[----:B--2---:R-:W-:Y:S05]  /*8a10*/  @!P2 BRA `(.L_x_949) ;  /* 0x000000900004a947 */ /* 0x004fea0003800000 */
.L_x_948:
        /* <DEDUP_REMOVED lines=225> */
.L_x_950:
[----:B------:R-:W-:Y:S01]  /*9830*/  ULEA UR10, UR7, UR38, 0x3 ;  /* 0x00000026070a7291 */ /* 0x000fe2000f8e183f */
[----:B------:R-:W-:-:S05]  /*9840*/  IMAD.U32 R0, RZ, RZ, UR39 ;  /* 0x00000027ff007e24 */ /* 0x000fca000f8e00ff */
[----:B------:R-:W-:-:S04]  /*9850*/  SHF.L.U32 R0, R0, 0x1f, RZ ;  /* 0x0000001f00007819 */ /* 0x000fc800000006ff */
[----:B------:R3:W4:Y:S01]  /*9860*/  SYNCS.PHASECHK.TRANS64.TRYWAIT P2, [UR10+0x30850], R0 ;  /* 0x03085000ff0075a7 */ /* 0x000722000804014a */
[----:B------:R-:W-:Y:S05]  /*9870*/  @!P0 BRA `(.L_x_951) ;  /* 0x0000000000048947 */ /* 0x000fea0003800000 */
[----:B------:R-:W-:Y:S01]  /*9880*/  BPT.TRAP 0x1 ;  /* 0x000000040000795c */ /* 0x000fe20000300000 */
.L_x_951:
[----:B----4-:R-:W-:Y:S05]  /*9890*/  @P2 BRA `(.L_x_952) ;  /* 0x0000000000082947 */ /* 0x010fea0003800000 */
[----:B------:R-:W4:Y:S02]  /*98a0*/  SYNCS.PHASECHK.TRANS64.TRYWAIT P2, [UR10+0x30850], R0 ;  /* 0x03085000ff0075a7 */ /* 0x000f24000804014a */
[----:B----4-:R-:W-:Y:S05]  /*98b0*/  @!P2 BRA `(.L_x_953) ;  /* 0x000000800074a947 */ /* 0x010fea0003800000 */
.L_x_952:
[----:B------:R-:W-:Y:S01]  /*98c0*/  UIADD3 UR6, UR38, 0x400, URZ ;  /* 0x0000040026067890 */ /* 0x000fe2000fffe03f */
[----:B------:R-:W-:Y:S01]  /*98d0*/  WARPGROUP.ARRIVE ;  /* 0x00000000000079c5 */ /* 0x000fe20000000000 */
[----:B--2---:R-:W2:Y:S01]  /*98e0*/  LDC R4, c[0x0][0x2e0] ;  /* 0x0000b800ff047b82 */ /* 0x004ea20000000800 */
[----:B-1-3--:R-:W-:Y:S01]  /*98f0*/  IMAD.SHL.U32 R0, R23, 0x40, RZ ;  /* 0x0000004017007824 */ /* 0x00afe200078e00ff */
[----:B------:R-:W-:Y:S01]  /*9900*/  USHF.R.U32.HI UR6, URZ, 0x4, UR6 ;  /* 0x000000043f067899 */ /* 0x000fe20008011606 */
[----:B------:R-:W-:-:S03]  /*9910*/  IMAD.U32 R2, RZ, RZ, UR36 ;  /* 0x00000024ff027e24 */ /* 0x000fc6000f8e00ff */
[----:B------:R-:W-:Y:S01]  /*9920*/  ULOP3.LUT UR6, UR6, 0x3fff, URZ, 0xc0, !UPT ;  /* 0x00003fff06067892 */ /* 0x000fe2000f8ec03f */
[----:B------:R-:W-:Y:S02]  /*9930*/  IADD3 R3, -R0, 0x1, RZ ;  /* 0x0000000100037810 */ /* 0x000fe40007ffe1ff */
[----:B------:R-:W-:Y:S01]  /*9940*/  @!P1 LEA R2, R2, UR38, 0x3 ;  /* 0x0000002602029c11 */ /* 0x000fe2000f8e18ff */
[----:B------:R-:W-:-:S04]  /*9950*/  ULOP3.LUT UR6, UR6, 0x2000000, URZ, 0xfc, !UPT ;  /* 0x0200000006067892 */ /* 0x000fc8000f8efc3f */
[----:B------:R-:W-:Y:S01]  /*9960*/  ULEA UR11, UR7, UR6, 0xb ;  /* 0x00000006070b7291 */ /* 0x000fe2000f8e583f */
[----:B------:R-:W-:Y:S02]  /*9970*/  @!P1 VIADD R2, R2, 0x30840 ;  /* 0x0003084002029836 */ /* 0x000fe40000000000 */
[----:B------:R-:W-:-:S03]  /*9980*/  UMOV UR7, 0x40000040 ;  /* 0x4000004000077882 */ /* 0x000fc60000000000 */
[----:B------:R-:W-:Y:S01]  /*9990*/  @!P1 PRMT R2, RZ, 0x654, R2 ;  /* 0x00000654ff029816 */ /* 0x000fe20000000002 */
[----:B------:R-:W-:Y:S02]  /*99a0*/  UMOV UR6, UR11 ;  /* 0x0000000b00067c82 */ /* 0x000fe40008000000 */
[----:B------:R-:W-:Y:S01]  /*99b0*/  HGMMA.64x256x16.F32.BF16 R24, R196, gdesc[UR4].tnspB, R24, gsb0 ;  /* 0x43e00004c4187df0 */ /* 0x000fe20008001818 */
[----:B------:R-:W-:Y:S01]  /*99c0*/  UIADD3 UR6, UR11, 0x80, URZ ;  /* 0x000000800b067890 */ /* 0x000fe2000fffe03f */
[----:B--2---:R-:W-:Y:S01]  /*99d0*/  IMAD R3, R4, UR45, R3 ;  /* 0x0000002d04037c24 */ /* 0x004fe2000f8e0203 */
[----:B------:R-:W-:-:S03]  /*99e0*/  UMOV UR7, 0x40000040 ;  /* 0x4000004000077882 */ /* 0x000fc60000000000 */
[----:B------:R-:W-:-:S04]  /*99f0*/  VIADD R3, R3, -UR47 ;  /* 0x8000002f03037c36 */ /* 0x000fc80008000000 */
[----:B------:R-:W-:Y:S01]  /*9a00*/  IMAD R3, R22, -0x2, R3 ;  /* 0xfffffffe16037824 */ /* 0x000fe200078e0203 */
[----:B------:R-:W-:Y:S02]  /*9a10*/  WARPGROUP.DEPBAR.LE gsb0, 0x0 ;  /* 0x00008000000079c5 */ /* 0x000fe40000010000 */
[----:B------:R-:W-:-:S15]  /*9a20*/  WARPGROUP.ARRIVE ;  /* 0x00000000000079c5 */ /* 0x000fde0000000000 */
        /* <DEDUP_REMOVED lines=13> */
[----:B------:R-:W-:Y:S01]  /*9b00*/  ULOP3.LUT UR6, URZ, UR41, URZ, 0x33, !UPT ;  /* 0x000000293f067292 */ /* 0x000fe2000f8e333f */
[----:B------:R-:W-:-:S05]  /*9b10*/  ULDC UR7, c[0x0][0x9e0] ;  /* 0x0002780000077ab9 */ /* 0x000fca0000000800 */
[C---:B------:R-:W-:Y:S01]  /*9b20*/  VIADD R188, R3.reuse, UR6 ;  /* 0x0000000603bc7c36 */ /* 0x040fe20008000000 */
[----:B------:R-:W-:Y:S02]  /*9b30*/  WARPGROUP.DEPBAR.LE gsb0, 0x0 ;  /* 0x00008000000079c5 */ /* 0x000fe40000010000 */
[----:B------:R-:W-:Y:S01]  /*9b40*/  IADD3 R186, R3, UR7, RZ ;  /* 0x0000000703ba7c10 */ /* 0x000fe2000fffe0ff */
[----:B------:R1:W-:Y:S01]  /*9b50*/  @!P1 SYNCS.ARRIVE.TRANS64.RED.A1T0 RZ, [R2+URZ], RZ ;  /* 0x000000ff02ff99a7 */ /* 0x0003e2000810043f */
[----:B------:R-:W-:-:S03]  /*9b60*/  IMAD.IADD R185, R6, 0x1, R188 ;  /* 0x0000000106b97824 */ /* 0x000fc600078e02bc */
[----:B------:R-:W-:Y:S01]  /*9b70*/  IMAD.IADD R4, R6, 0x1, R186 ;  /* 0x0000000106047824 */ /* 0x000fe200078e02ba */
[----:B------:R-:W-:Y:S06]  /*9b80*/  @!P6 BRA `(.L_x_954) ;  /* 0x00000000005ce947 */ /* 0x000fec0003800000 */
[----:B------:R-:W-:Y:S01]  /*9b90*/  ISETP.GT.AND P2, PT, R214, -0x1, PT ;  /* 0xffffffffd600780c */ /* 0x000fe20003f44270 */
[----:B------:R-:W-:-:S12]  /*9ba0*/  BSSY B0, `(.L_x_955) ;  /* 0x0000011000007945 */ /* 0x000fd80003800000 */
[----:B------:R-:W-:Y:S05]  /*9bb0*/  @P2 BRA `(.L_x_956) ;  /* 0x0000000000202947 */ /* 0x000fea0003800000 */
[----:B------:R-:W-:Y:S01]  /*9bc0*/  IMAD.U32 R184, RZ, RZ, UR40 ;  /* 0x00000028ffb87e24 */ /* 0x000fe2000f8e00ff */
[----:B------:R-:W-:-:S04]  /*9bd0*/  LOP3.LUT R187, RZ, R214, RZ, 0x33, !PT ;  /* 0x000000d6ffbb7212 */ /* 0x000fc800078e33ff */
[----:B------:R-:W-:-:S13]  /*9be0*/  ISETP.NE.AND P2, PT, R184, 0x1, PT ;  /* 0x00000001b800780c */ /* 0x000fda0003f45270 */
[----:B-1----:R-:W1:Y:S02]  /*9bf0*/  @P2 LDC.64 R2, c[0x0][0x9e8] ;  /* 0x00027a00ff022b82 */ /* 0x002e640000000a00 */
[----:B-1----:R-:W-:-:S05]  /*9c00*/  @P2 IMAD.HI.U32 R2, R187, R2, RZ ;  /* 0x00000002bb022227 */ /* 0x002fca00078e00ff */
[----:B------:R-:W-:-:S04]  /*9c10*/  @P2 SHF.R.U32.HI R187, RZ, R3, R2 ;  /* 0x00000003ffbb2219 */ /* 0x000fc80000011602 */
[----:B------:R-:W-:Y:S01]  /*9c20*/  LOP3.LUT R187, RZ, R187, RZ, 0x33, !PT ;  /* 0x000000bbffbb7212 */ /* 0x000fe200078e33ff */
[----:B------:R-:W-:Y:S06]  /*9c30*/  BRA `(.L_x_957) ;  /* 0x00000000001c7947 */ /* 0x000fec0003800000 */
.L_x_956:
[----:B------:R-:W-:-:S05]  /*9c40*/  IMAD.U32 R184, RZ, RZ, UR40 ;  /* 0x00000028ffb87e24 */ /* 0x000fca000f8e00ff */
[----:B------:R-:W-:-:S13]  /*9c50*/  ISETP.NE.AND P2, PT, R184, 0x1, PT ;  /* 0x00000001b800780c */ /* 0x000fda0003f45270 */
[----:B-1----:R-:W1:Y:S01]  /*9c60*/  @P2 LDC.64 R2, c[0x0][0x9e8] ;  /* 0x00027a00ff022b82 */ /* 0x002e620000000a00 */
[----:B------:R-:W-:-:S04]  /*9c70*/  @P2 IMAD.IADD R187, R6, 0x1, R21 ;  /* 0x0000000106bb2824 */ /* 0x000fc800078e0215 */
[----:B-1----:R-:W-:-:S04]  /*9c80*/  @P2 IMAD.HI.U32 R2, R187, R2, RZ ;  /* 0x00000002bb022227 */ /* 0x002fc800078e00ff */
[----:B------:R-:W-:Y:S01]  /*9c90*/  IMAD.MOV.U32 R187, RZ, RZ, R214 ;  /* 0x000000ffffbb7224 */ /* 0x000fe200078e00d6 */
[----:B------:R-:W-:-:S07]  /*9ca0*/  @P2 SHF.R.U32.HI R187, RZ, R3, R2 ;  /* 0x00000003ffbb2219 */ /* 0x000fce0000011602 */
.L_x_957:
[----:B------:R-:W-:Y:S05]  /*9cb0*/  BSYNC B0 ;  /* 0x0000000000007941 */ /* 0x000fea0003800000 */
.L_x_955:
[----:B------:R-:W-:-:S04]  /*9cc0*/  IMAD R3, R187, R184, -R0 ;  /* 0x000000b8bb037224 */ /* 0x000fc800078e0a00 */
[----:B------:R-:W-:-:S05]  /*9cd0*/  IMAD R3, R22, -0x2, R3 ;  /* 0xfffffffe16037824 */ /* 0x000fca00078e0203 */
[----:B------:R-:W-:Y:S02]  /*9ce0*/  VIADDMNMX R4, R3, R184, R4, PT ;  /* 0x000000b803047246 */ /* 0x000fe40003800104 */
[----:B------:R-:W-:-:S07]  /*9cf0*/  VIMNMX R185, R185, R3, !PT ;  /* 0x00000003b9b97248 */ /* 0x000fce0007fe0100 */
.L_x_954:
[----:B------:R-:W-:-:S04]  /*9d00*/  ISETP.GT.AND P2, PT, R23, -0x1, PT ;  /* 0xffffffff1700780c */ /* 0x000fc80003f44270 */
[C---:B------:R-:W-:Y:S02]  /*9d10*/  ISETP.GT.AND P3, PT, R185.reuse, RZ, P2 ;  /* 0x000000ffb900720c */ /* 0x040fe40001764270 */
[C---:B------:R-:W-:Y:S02]  /*9d20*/  ISETP.GT.AND P5, PT, R185.reuse, 0x1, P2 ;  /* 0x00000001b900780c */ /* 0x040fe400017a4270 */
[----:B------:R-:W-:Y:S02]  /*9d30*/  ISETP.LT.OR P4, PT, R4, 0x1, P3 ;  /* 0x000000010400780c */ /* 0x000fe40001f81670 */
[C---:B------:R-:W-:Y:S02]  /*9d40*/  ISETP.GT.AND P3, PT, R185.reuse, 0x8, P2 ;  /* 0x00000008b900780c */ /* 0x040fe40001764270 */
[----:B------:R-:W-:Y:S02]  /*9d50*/  FSEL R184, R152, -INF , !P4 ;  /* 0xff80000098b87808 */ /* 0x000fe40006000000 */
[----:B------:R-:W-:-:S02]  /*9d60*/  ISETP.GT.AND P4, PT, R185, 0x9, P2 ;  /* 0x00000009b900780c */ /* 0x000fc40001784270 */
[C---:B------:R-:W-:Y:S02]  /*9d70*/  ISETP.LT.OR P5, PT, R4.reuse, 0x2, P5 ;  /* 0x000000020400780c */ /* 0x040fe40002fa1670 */
[C---:B------:R-:W-:Y:S02]  /*9d80*/  ISETP.LT.OR P3, PT, R4.reuse, 0x9, P3 ;  /* 0x000000090400780c */ /* 0x040fe40001f61670 */
[----:B------:R-:W-:Y:S02]  /*9d90*/  ISETP.LT.OR P4, PT, R4, 0xa, P4 ;  /* 0x0000000a0400780c */ /* 0x000fe40002781670 */
[----:B------:R-:W-:Y:S02]  /*9da0*/  FSEL R152, R153, -INF , !P5 ;  /* 0xff80000099987808 */ /* 0x000fe40006800000 */
[----:B------:R-:W-:Y:S02]  /*9db0*/  FSEL R156, R156, -INF , !P3 ;  /* 0xff8000009c9c7808 */ /* 0x000fe40005800000 */
[----:B------:R-:W-:-:S02]  /*9dc0*/  FSEL R157, R157, -INF , !P4 ;  /* 0xff8000009d9d7808 */ /* 0x000fc40006000000 */
[C---:B------:R-:W-:Y:S02]  /*9dd0*/  ISETP.GT.AND P5, PT, R185.reuse, 0x10, P2 ;  /* 0x00000010b900780c */ /* 0x040fe400017a4270 */
[C---:B------:R-:W-:Y:S02]  /*9de0*/  ISETP.GT.AND P3, PT, R185.reuse, 0x11, P2 ;  /* 0x00000011b900780c */ /* 0x040fe40001764270 */
[----:B------:R-:W-:Y:S02]  /*9df0*/  ISETP.GT.AND P4, PT, R185, 0x18, P2 ;  /* 0x00000018b900780c */ /* 0x000fe40001784270 */
[C---:B------:R-:W-:Y:S02]  /*9e00*/  ISETP.LT.OR P5, PT, R4.reuse, 0x11, P5 ;  /* 0x000000110400780c */ /* 0x040fe40002fa1670 */
[C---:B------:R-:W-:Y:S02]  /*9e10*/  ISETP.LT.OR P3, PT, R4.reuse, 0x12, P3 ;  /* 0x000000120400780c */ /* 0x040fe40001f61670 */
[----:B------:R-:W-:-:S02]  /*9e20*/  ISETP.LT.OR P4, PT, R4, 0x19, P4 ;  /* 0x000000190400780c */ /* 0x000fc40002781670 */
[----:B------:R-:W-:Y:S02]  /*9e30*/  FSEL R160, R160, -INF , !P5 ;  /* 0xff800000a0a07808 */ /* 0x000fe40006800000 */
[----:B------:R-:W-:Y:S02]  /*9e40*/  FSEL R161, R161, -INF , !P3 ;  /* 0xff800000a1a17808 */ /* 0x000fe40005800000 */
[----:B------:R-:W-:Y:S02]  /*9e50*/  FSEL R164, R164, -INF , !P4 ;  /* 0xff800000a4a47808 */ /* 0x000fe40006000000 */
[C---:B------:R-:W-:Y:S02]  /*9e60*/  ISETP.GT.AND P5, PT, R185.reuse, 0x19, P2 ;  /* 0x00000019b900780c */ /* 0x040fe400017a4270 */
[C---:B------:R-:W-:Y:S02]  /*9e70*/  ISETP.GT.AND P3, PT, R185.reuse, 0x20, P2 ;  /* 0x00000020b900780c */ /* 0x040fe40001764270 */
        /* <DEDUP_REMOVED lines=18> */
[----:B------:R-:W-:Y:S01]  /*9fa0*/  ISETP.GT.AND P4, PT, R185, 0x39, P2 ;  /* 0x00000039b900780c */ /* 0x000fe20001784270 */
[----:B------:R-:W-:Y:S01]  /*9fb0*/  IMAD.IADD R185, R5, 0x1, R186 ;  /* 0x0000000105b97824 */ /* 0x000fe200078e02ba */
[----:B------:R-:W-:-:S02]  /*9fc0*/  ISETP.LT.OR P5, PT, R4, 0x32, P5 ;  /* 0x000000320400780c */ /* 0x000fc40002fa1670 */
[C---:B------:R-:W-:Y:S02]  /*9fd0*/  ISETP.LT.OR P3, PT, R4.reuse, 0x39, P3 ;  /* 0x000000390400780c */ /* 0x040fe40001f61670 */
[----:B------:R-:W-:Y:S02]  /*9fe0*/  ISETP.LT.OR P4, PT, R4, 0x3a, P4 ;  /* 0x0000003a0400780c */ /* 0x000fe40002781670 */
[----:B------:R-:W-:Y:S02]  /*9ff0*/  IADD3 R186, R5, R188, RZ ;  /* 0x000000bc05ba7210 */ /* 0x000fe40007ffe0ff */
[----:B------:R-:W-:Y:S02]  /*a000*/  FSEL R177, R177, -INF , !P5 ;  /* 0xff800000b1b17808 */ /* 0x000fe40006800000 */
[----:B------:R-:W-:Y:S02]  /*a010*/  FSEL R180, R180, -INF , !P3 ;  /* 0xff800000b4b47808 */ /* 0x000fe40005800000 */
[----:B------:R-:W-:Y:S01]  /*a020*/  FSEL R181, R181, -INF , !P4 ;  /* 0xff800000b5b57808 */ /* 0x000fe20006000000 */
[----:B------:R-:W-:Y:S06]  /*a030*/  @!P6 BRA `(.L_x_958) ;  /* 0x000000000058e947 */ /* 0x000fec0003800000 */
[----:B------:R-:W-:Y:S01]  /*a040*/  IMAD.IADD R153, R5, 0x1, R21 ;  /* 0x0000000105997824 */ /* 0x000fe200078e0215 */
[----:B------:R-:W-:Y:S04]  /*a050*/  BSSY B0, `(.L_x_959) ;  /* 0x0000010000007945 */ /* 0x000fe80003800000 */
[----:B------:R-:W-:-:S13]  /*a060*/  ISETP.GT.AND P3, PT, R153, -0x1, PT ;  /* 0xffffffff9900780c */ /* 0x000fda0003f64270 */
        /* <DEDUP_REMOVED lines=9> */
.L_x_960:
[----:B------:R-:W-:-:S05]  /*a100*/  IMAD.U32 R4, RZ, RZ, UR40 ;  /* 0x00000028ff047e24 */ /* 0x000fca000f8e00ff */
[----:B------:R-:W-:-:S13]  /*a110*/  ISETP.NE.AND P3, PT, R4, 0x1, PT ;  /* 0x000000010400780c */ /* 0x000fda0003f65270 */
[----:B-1----:R-:W1:Y:S02]  /*a120*/  @P3 LDC.64 R2, c[0x0][0x9e8] ;  /* 0x00027a00ff023b82 */ /* 0x002e640000000a00 */
[----:B-1----:R-:W-:-:S05]  /*a130*/  @P3 IMAD.HI.U32 R2, R153, R2, RZ ;  /* 0x0000000299023227 */ /* 0x002fca00078e00ff */
[----:B------:R-:W-:-:S07]  /*a140*/  @P3 SHF.R.U32.HI R153, RZ, R3, R2 ;  /* 0x00000003ff993219 */ /* 0x000fce0000011602 */
.L_x_961:
[----:B------:R-:W-:Y:S05]  /*a150*/  BSYNC B0 ;  /* 0x0000000000007941 */ /* 0x000fea0003800000 */
.L_x_959:
[----:B------:R-:W-:-:S04]  /*a160*/  IMAD R153, R153, R4, -R0 ;  /* 0x0000000499997224 */ /* 0x000fc800078e0a00 */
[----:B------:R-:W-:-:S05]  /*a170*/  IMAD R153, R22, -0x2, R153 ;  /* 0xfffffffe16997824 */ /* 0x000fca00078e0299 */
[----:B------:R-:W-:Y:S02]  /*a180*/  VIADDMNMX R185, R153, R4, R185, PT ;  /* 0x0000000499b97246 */ /* 0x000fe400038001b9 */
[----:B------:R-:W-:-:S07]  /*a190*/  VIMNMX R186, R186, R153, !PT ;  /* 0x00000099baba7248 */ /* 0x000fce0007fe0100 */
.L_x_958:
[----:B------:R-:W-:Y:S01]  /*a1a0*/  FMNMX.FTZ R3, R184, R215, !PT ;  /* 0x000000d7b8037209 */ /* 0x000fe20007810000 */
[----:B------:R-:W-:Y:S01]  /*a1b0*/  ULDC UR6, c[0x0][0x988] ;  /* 0x0002620000067ab9 */ /* 0x000fe20000000800 */
[----:B------:R-:W-:Y:S01]  /*a1c0*/  ISETP.GT.AND P3, PT, R186, 0x1, P2 ;  /* 0x00000001ba00780c */ /* 0x000fe20001764270 */
[----:B------:R-:W-:Y:S01]  /*a1d0*/  UMOV UR39, UR46 ;  /* 0x0000002e00277c82 */ /* 0x000fe20008000000 */
[----:B------:R-:W-:Y:S01]  /*a1e0*/  FMNMX.FTZ R3, R152, R3, !PT ;  /* 0x0000000398037209 */ /* 0x000fe20007810000 */
[----:B------:R-:W-:Y:S01]  /*a1f0*/  UMOV UR7, UR36 ;  /* 0x0000002400077c82 */ /* 0x000fe20008000000 */
[----:B------:R-:W-:Y:S02]  /*a200*/  ISETP.LT.OR P3, PT, R185, 0x2, P3 ;  /* 0x00000002b900780c */ /* 0x000fe40001f61670 */
[----:B------:R-:W-:Y:S02]  /*a210*/  FMNMX.FTZ R0, R156, R3, !PT ;  /* 0x000000039c007209 */ /* 0x000fe40007810000 */
[----:B------:R-:W-:-:S02]  /*a220*/  FSEL R155, R155, -INF , !P3 ;  /* 0xff8000009b9b7808 */ /* 0x000fc40005800000 */
[----:B------:R-:W-:Y:S02]  /*a230*/  FMNMX.FTZ R3, R157, R0, !PT ;  /* 0x000000009d037209 */ /* 0x000fe40007810000 */
[----:B------:R-:W-:Y:S02]  /*a240*/  ISETP.GT.AND P3, PT, R186, RZ, P2 ;  /* 0x000000ffba00720c */ /* 0x000fe40001764270 */
[----:B------:R-:W-:Y:S02]  /*a250*/  FMNMX.FTZ R0, R160, R3, !PT ;  /* 0x00000003a0007209 */ /* 0x000fe40007810000 */
[----:B------:R-:W-:Y:S02]  /*a260*/  ISETP.LT.OR P3, PT, R185, 0x1, P3 ;  /* 0x00000001b900780c */ /* 0x000fe40001f61670 */
[----:B------:R-:W-:Y:S02]  /*a270*/  FMNMX.FTZ R3, R161, R0, !PT ;  /* 0x00000000a1037209 */ /* 0x000fe40007810000 */
[----:B------:R-:W-:-:S02]  /*a280*/  ISETP.GT.AND P4, PT, R186, 0x8, P2 ;  /* 0x00000008ba00780c */ /* 0x000fc40001784270 */
[----:B------:R-:W-:Y:S02]  /*a290*/  FMNMX.FTZ R0, R164, R3, !PT ;  /* 0x00000003a4007209 */ /* 0x000fe40007810000 */
[----:B------:R-:W-:Y:S02]  /*a2a0*/  FSEL R187, R154, -INF , !P3 ;  /* 0xff8000009abb7808 */ /* 0x000fe40005800000 */
        /* <DEDUP_REMOVED lines=18> */
[C---:B------:R-:W-:Y:S01]  /*a3d0*/  ISETP.GT.AND P3, PT, R186.reuse, 0x18, P2 ;  /* 0x00000018ba00780c */ /* 0x040fe20001764270 */
[----:B------:R-:W2:Y:S01]  /*a3e0*/  SHFL.BFLY PT, R3, R0, 0x2, 0x1f ;  /* 0x0c401f0000037f89 */ /* 0x000ea200000e0000 */
[C---:B------:R-:W-:Y:S02]  /*a3f0*/  ISETP.LT.OR P5, PT, R185.reuse, 0x12, P5 ;  /* 0x00000012b900780c */ /* 0x040fe40002fa1670 */
[----:B------:R-:W-:Y:S02]  /*a400*/  ISETP.GT.AND P4, PT, R186, 0x19, P2 ;  /* 0x00000019ba00780c */ /* 0x000fe40001784270 */
[----:B------:R-:W-:-:S02]  /*a410*/  ISETP.LT.OR P3, PT, R185, 0x19, P3 ;  /* 0x00000019b900780c */ /* 0x000fc40001f61670 */
[----:B------:R-:W-:Y:S02]  /*a420*/  FSEL R163, R163, -INF , !P5 ;  /* 0xff800000a3a37808 */ /* 0x000fe40006800000 */
[----:B------:R-:W-:Y:S02]  /*a430*/  ISETP.GT.AND P5, PT, R186, 0x20, P2 ;  /* 0x00000020ba00780c */ /* 0x000fe400017a4270 */
[C---:B------:R-:W-:Y:S02]  /*a440*/  ISETP.LT.OR P4, PT, R185.reuse, 0x1a, P4 ;  /* 0x0000001ab900780c */ /* 0x040fe40002781670 */
[----:B------:R-:W-:Y:S02]  /*a450*/  FSEL R166, R166, -INF , !P3 ;  /* 0xff800000a6a67808 */ /* 0x000fe40005800000 */
[----:B------:R-:W-:Y:S02]  /*a460*/  ISETP.GT.AND P3, PT, R186, 0x21, P2 ;  /* 0x00000021ba00780c */ /* 0x000fe40001764270 */
[----:B------:R-:W-:-:S02]  /*a470*/  ISETP.LT.OR P5, PT, R185, 0x21, P5 ;  /* 0x00000021b900780c */ /* 0x000fc40002fa1670 */
[----:B------:R-:W-:Y:S02]  /*a480*/  FSEL R167, R167, -INF , !P4 ;  /* 0xff800000a7a77808 */ /* 0x000fe40006000000 */
[----:B------:R-:W-:Y:S02]  /*a490*/  ISETP.GT.AND P4, PT, R186, 0x28, P2 ;  /* 0x00000028ba00780c */ /* 0x000fe40001784270 */
[----:B------:R-:W-:Y:S02]  /*a4a0*/  ISETP.LT.OR P3, PT, R185, 0x22, P3 ;  /* 0x00000022b900780c */ /* 0x000fe40001f61670 */
[----:B--2---:R-:W-:Y:S02]  /*a4b0*/  FMNMX.FTZ R3, R0, R3, !PT ;  /* 0x0000000300037209 */ /* 0x004fe40007810000 */
[----:B------:R-:W-:Y:S02]  /*a4c0*/  FMNMX.FTZ R0, R187, R216, !PT ;  /* 0x000000d8bb007209 */ /* 0x000fe40007810000 */
[----:B------:R-:W-:Y:S01]  /*a4d0*/  FSEL R170, R170, -INF , !P5 ;  /* 0xff800000aaaa7808 */ /* 0x000fe20006800000 */
[----:B------:R-:W2:Y:S01]  /*a4e0*/  SHFL.BFLY PT, R4, R3, 0x1, 0x1f ;  /* 0x0c201f0003047f89 */ /* 0x000ea200000e0000 */
[----:B------:R-:W-:-:S02]  /*a4f0*/  ISETP.LT.OR P4, PT, R185, 0x29, P4 ;  /* 0x00000029b900780c */ /* 0x000fc40002781670 */
[----:B------:R-:W-:Y:S02]  /*a500*/  FSEL R171, R171, -INF , !P3 ;  /* 0xff800000abab7808 */ /* 0x000fe40005800000 */
[----:B------:R-:W-:Y:S02]  /*a510*/  ISETP.GT.AND P3, PT, R186, 0x29, P2 ;  /* 0x00000029ba00780c */ /* 0x000fe40001764270 */
[----:B------:R-:W-:Y:S02]  /*a520*/  FSEL R174, R174, -INF , !P4 ;  /* 0xff800000aeae7808 */ /* 0x000fe40006000000 */
[----:B------:R-:W-:Y:S02]  /*a530*/  ISETP.GT.AND P4, PT, R186, 0x30, P2 ;  /* 0x00000030ba00780c */ /* 0x000fe40001784270 */
[C---:B------:R-:W-:Y:S02]  /*a540*/  ISETP.LT.OR P3, PT, R185.reuse, 0x2a, P3 ;  /* 0x0000002ab900780c */ /* 0x040fe40001f61670 */
[----:B------:R-:W-:-:S02]  /*a550*/  ISETP.LT.OR P4, PT, R185, 0x31, P4 ;  /* 0x00000031b900780c */ /* 0x000fc40002781670 */
[----:B------:R-:W-:Y:S02]  /*a560*/  FSEL R175, R175, -INF , !P3 ;  /* 0xff800000afaf7808 */ /* 0x000fe40005800000 */
[----:B------:R-:W-:Y:S02]  /*a570*/  ISETP.GT.AND P3, PT, R186, 0x31, P2 ;  /* 0x00000031ba00780c */ /* 0x000fe40001764270 */
[----:B------:R-:W-:Y:S02]  /*a580*/  FSEL R178, R178, -INF , !P4 ;  /* 0xff800000b2b27808 */ /* 0x000fe40006000000 */
[----:B------:R-:W-:Y:S02]  /*a590*/  ISETP.GT.AND P4, PT, R186, 0x38, P2 ;  /* 0x00000038ba00780c */ /* 0x000fe40001784270 */
[----:B------:R-:W-:Y:S02]  /*a5a0*/  ISETP.LT.OR P3, PT, R185, 0x32, P3 ;  /* 0x00000032b900780c */ /* 0x000fe40001f61670 */
[----:B--2---:R-:W-:-:S02]  /*a5b0*/  FMNMX.FTZ R4, R3, R4, !PT ;  /* 0x0000000403047209 */ /* 0x004fc40007810000 */
[----:B------:R-:W-:Y:S02]  /*a5c0*/  FMNMX.FTZ R3, R155, R0, !PT ;  /* 0x000000009b037209 */ /* 0x000fe40007810000 */
[----:B------:R-:W-:Y:S02]  /*a5d0*/  ISETP.GT.AND P2, PT, R186, 0x39, P2 ;  /* 0x00000039ba00780c */ /* 0x000fe40001744270 */
[----:B------:R-:W-:Y:S02]  /*a5e0*/  FMNMX.FTZ R0, R158, R3, !PT ;  /* 0x000000039e007209 */ /* 0x000fe40007810000 */
[----:B------:R-:W-:Y:S02]  /*a5f0*/  ISETP.LT.OR P4, PT, R185, 0x39, P4 ;  /* 0x00000039b900780c */ /* 0x000fe40002781670 */
[----:B------:R-:W-:Y:S02]  /*a600*/  FMNMX.FTZ R3, R159, R0, !PT ;  /* 0x000000009f037209 */ /* 0x000fe40007810000 */
[----:B------:R-:W-:-:S02]  /*a610*/  FSEL R179, R179, -INF , !P3 ;  /* 0xff800000b3b37808 */ /* 0x000fc40005800000 */
[----:B------:R-:W-:Y:S01]  /*a620*/  FMNMX.FTZ R0, R162, R3, !PT ;  /* 0x00000003a2007209 */ /* 0x000fe20007810000 */
[----:B------:R-:W-:Y:S01]  /*a630*/  FMUL.FTZ R3, R4, UR6 ;  /* 0x0000000604037c20 */ /* 0x000fe20008410000 */
[----:B------:R-:W-:Y:S02]  /*a640*/  ISETP.LT.OR P2, PT, R185, 0x3a, P2 ;  /* 0x0000003ab900780c */ /* 0x000fe40001741670 */
[----:B------:R-:W-:Y:S02]  /*a650*/  FMNMX.FTZ R153, R163, R0, !PT ;  /* 0x00000000a3997209 */ /* 0x000fe40007810000 */
[----:B------:R-:W-:Y:S02]  /*a660*/  FSEL R182, R182, -INF , !P4 ;  /* 0xff800000b6b67808 */ /* 0x000fe40006000000 */
[----:B------:R-:W-:Y:S02]  /*a670*/  FMNMX.FTZ R0, R166, R153, !PT ;  /* 0x00000099a6007209 */ /* 0x000fe40007810000 */
[----:B------:R-:W-:-:S02]  /*a680*/  FSEL R183, R183, -INF , !P2 ;  /* 0xff800000b7b77808 */ /* 0x000fc40005000000 */
[----:B------:R-:W-:Y:S02]  /*a690*/  FMNMX.FTZ R189, R167, R0, !PT ;  /* 0x00000000a7bd7209 */ /* 0x000fe40007810000 */
[----:B------:R-:W-:Y:S02]  /*a6a0*/  FSETP.NEU.FTZ.AND P5, PT, R4, -INF , PT ;  /* 0xff8000000400780b */ /* 0x000fe40003fbd000 */
[----:B------:R-:W-:Y:S02]  /*a6b0*/  FMNMX.FTZ R0, R170, R189, !PT ;  /* 0x000000bdaa007209 */ /* 0x000fe40007810000 */
[----:B------:R-:W-:Y:S02]  /*a6c0*/  FSEL R3, R3, RZ, P5 ;  /* 0x000000ff03037208 */ /* 0x000fe40002800000 */
[----:B------:R-:W-:Y:S02]  /*a6d0*/  FMNMX.FTZ R189, R171, R0, !PT ;  /* 0x00000000abbd7209 */ /* 0x000fe40007810000 */
[----:B-1----:R-:W-:Y:S01]  /*a6e0*/  FSEL R2, R4, RZ, P5 ;  /* 0x000000ff04027208 */ /* 0x002fe20002800000 */
        /* <DEDUP_REMOVED lines=20> */
[----:B------:R-:W-:Y:S01]  /*a830*/  FFMA.FTZ R181, R181, UR6, -R3 ;  /* 0x00000006b5b57c23 */ /* 0x000fe20008010803 */
[----:B------:R-:W-:Y:S01]  /*a840*/  FMNMX.FTZ R0, R183, R0, !PT ;  /* 0x00000000b7007209 */ /* 0x000fe20007810000 */
[----:B------:R-:W-:Y:S01]  /*a850*/  FADD.FTZ R2, -R2, R215 ;  /* 0x000000d702027221 */ /* 0x000fe20000010100 */
[----:B------:R-:W-:Y:S01]  /*a860*/  MUFU.EX2 R153, R153 ;  /* 0x0000009900997308 */ /* 0x000fe20000000800 */
[----:B------:R-:W-:-:S02]  /*a870*/  IMAD.MOV.U32 R215, RZ, RZ, R4 ;  /* 0x000000ffffd77224 */ /* 0x000fc400078e0004 */
[----:B------:R-:W1:Y:S01]  /*a880*/  SHFL.BFLY PT, R185, R0, 0x2, 0x1f ;  /* 0x0c401f0000b97f89 */ /* 0x000e6200000e0000 */
[----:B------:R-:W-:-:S04]  /*a890*/  FMUL.FTZ R2, R2, UR6 ;  /* 0x0000000602027c20 */ /* 0x000fc80008410000 */
[----:B------:R-:W-:Y:S08]  /*a8a0*/  MUFU.EX2 R196, R196 ;  /* 0x000000c400c47308 */ /* 0x000ff00000000800 */
[----:B------:R-:W-:Y:S08]  /*a8b0*/  MUFU.EX2 R198, R198 ;  /* 0x000000c600c67308 */ /* 0x000ff00000000800 */
[----:B------:R-:W-:Y:S01]  /*a8c0*/  MUFU.EX2 R157, R157 ;  /* 0x0000009d009d7308 */ /* 0x000fe20000000800 */
[----:B-1----:R-:W-:-:S05]  /*a8d0*/  FMNMX.FTZ R185, R0, R185, !PT ;  /* 0x000000b900b97209 */ /* 0x002fca0007810000 */
[----:B------:R-:W1:Y:S02]  /*a8e0*/  SHFL.BFLY PT, R0, R185, 0x1, 0x1f ;  /* 0x0c201f00b9007f89 */ /* 0x000e6400000e0000 */
[----:B------:R-:W-:Y:S08]  /*a8f0*/  MUFU.EX2 R192, R192 ;  /* 0x000000c000c07308 */ /* 0x000ff00000000800 */
[----:B------:R-:W-:Y:S08]  /*a900*/  MUFU.EX2 R161, R161 ;  /* 0x000000a100a17308 */ /* 0x000ff00000000800 */
[----:B------:R-:W-:Y:S01]  /*a910*/  MUFU.EX2 R194, R194 ;  /* 0x000000c200c27308 */ /* 0x000fe20000000800 */
[----:B-1----:R-:W-:-:S07]  /*a920*/  FMNMX.FTZ R3, R185, R0, !PT ;  /* 0x00000000b9037209 */ /* 0x002fce0007810000 */
[----:B------:R-:W-:Y:S01]  /*a930*/  MUFU.EX2 R165, R165 ;  /* 0x000000a500a57308 */ /* 0x000fe20000000800 */
[C---:B------:R-:W-:Y:S01]  /*a940*/  FSETP.NEU.FTZ.AND P2, PT, R3.reuse, -INF , PT ;  /* 0xff8000000300780b */ /* 0x040fe20003f5d000 */
[----:B------:R-:W-:-:S06]  /*a950*/  FMUL.FTZ R156, R3, UR6 ;  /* 0x00000006039c7c20 */ /* 0x000fcc0008410000 */
[----:B------:R-:W1:Y:S01]  /*a960*/  MUFU.EX2 R0, R2 ;  /* 0x0000000200007308 */ /* 0x000e620000000800 */
[----:B------:R-:W-:-:S05]  /*a970*/  FSEL R156, R156, RZ, P2 ;  /* 0x000000ff9c9c7208 */ /* 0x000fca0001000000 */
[--C-:B------:R-:W-:Y:S01]  /*a980*/  FFMA.FTZ R152, R155, UR6, -R156.reuse ;  /* 0x000000069b987c23 */ /* 0x100fe2000801089c */
[----:B------:R-:W-:Y:S01]  /*a990*/  FSEL R155, R3, RZ, P2 ;  /* 0x000000ff039b7208 */ /* 0x000fe20001000000 */
[--C-:B------:R-:W-:Y:S01]  /*a9a0*/  FFMA.FTZ R197, R187, UR6, -R156.reuse ;  /* 0x00000006bbc57c23 */ /* 0x100fe2000801089c */
[--C-:B------:R-:W-:Y:S01]  /*a9b0*/  FFMA.FTZ R199, R158, UR6, -R156.reuse ;  /* 0x000000069ec77c23 */ /* 0x100fe2000801089c */
[--C-:B------:R-:W-:Y:S01]  /*a9c0*/  FFMA.FTZ R154, R159, UR6, -R156.reuse ;  /* 0x000000069f9a7c23 */ /* 0x100fe2000801089c */
[----:B------:R-:W-:Y:S01]  /*a9d0*/  FFMA.FTZ R193, R162, UR6, -R156 ;  /* 0x00000006a2c17c23 */ /* 0x000fe2000801089c */
[----:B------:R-:W-:Y:S01]  /*a9e0*/  FADD.FTZ R155, -R155, R216 ;  /* 0x000000d89b9b7221 */ /* 0x000fe20000010100 */
[----:B------:R-:W-:Y:S01]  /*a9f0*/  MUFU.EX2 R152, R152 ;  /* 0x0000009800987308 */ /* 0x000fe20000000800 */
[--C-:B------:R-:W-:Y:S01]  /*aa00*/  FFMA.FTZ R158, R163, UR6, -R156.reuse ;  /* 0x00000006a39e7c23 */ /* 0x100fe2000801089c */
[--C-:B------:R-:W-:Y:S01]  /*aa10*/  FFMA.FTZ R195, R166, UR6, -R156.reuse ;  /* 0x00000006a6c37c23 */ /* 0x100fe2000801089c */
[----:B------:R-:W-:Y:S01]  /*aa20*/  FMUL.FTZ R155, R155, UR6 ;  /* 0x000000069b9b7c20 */ /* 0x000fe20008410000 */
[----:B-1----:R-:W-:Y:S01]  /*aa30*/  FFMA.FTZ R159, R0, R20, R153 ;  /* 0x00000014009f7223 */ /* 0x002fe20000010099 */
[--C-:B------:R-:W-:Y:S01]  /*aa40*/  FFMA.FTZ R160, R167, UR6, -R156.reuse ;  /* 0x00000006a7a07c23 */ /* 0x100fe2000801089c */
[--C-:B------:R-:W-:Y:S01]  /*aa50*/  FFMA.FTZ R189, R170, UR6, -R156.reuse ;  /* 0x00000006aabd7c23 */ /* 0x100fe2000801089c */
[--C-:B------:R-:W-:Y:S01]  /*aa60*/  FFMA.FTZ R162, R171, UR6, -R156.reuse ;  /* 0x00000006aba27c23 */ /* 0x100fe2000801089c */
[----:B------:R-:W-:Y:S01]  /*aa70*/  MUFU.EX2 R197, R197 ;  /* 0x000000c500c57308 */ /* 0x000fe20000000800 */
[----:B------:R-:W-:Y:S01]  /*aa80*/  FADD.FTZ R159, R196, R159 ;  /* 0x0000009fc49f7221 */ /* 0x000fe20000010000 */
[--C-:B------:R-:W-:Y:S01]  /*aa90*/  FFMA.FTZ R191, R174, UR6, -R156.reuse ;  /* 0x00000006aebf7c23 */ /* 0x100fe2000801089c */
[--C-:B------:R-:W-:Y:S01]  /*aaa0*/  FFMA.FTZ R185, R178, UR6, -R156.reuse ;  /* 0x00000006b2b97c23 */ /* 0x100fe2000801089c */
[--C-:B------:R-:W-:Y:S01]  /*aab0*/  FFMA.FTZ R179, R179, UR6, -R156.reuse ;  /* 0x00000006b3b37c23 */ /* 0x100fe2000801089c */
[----:B------:R-:W-:Y:S01]  /*aac0*/  FADD.FTZ R20, R198, R159 ;  /* 0x0000009fc6147221 */ /* 0x000fe20000010000 */
[----:B------:R-:W-:Y:S01]  /*aad0*/  F2FP.BF16.F32.PACK_AB R196, R196, R153 ;  /* 0x00000099c4c4723e */ /* 0x000fe200000010ff */
[----:B------:R-:W-:Y:S01]  /*aae0*/  FFMA.FTZ R182, R182, UR6, -R156 ;  /* 0x00000006b6b67c23 */ /* 0x000fe2000801089c */
[----:B------:R1:W2:Y:S01]  /*aaf0*/  MUFU.EX2 R2, R155 ;  /* 0x0000009b00027308 */ /* 0x0002a20000000800 */
[----:B------:R-:W-:Y:S01]  /*ab00*/  FADD.FTZ R159, R157, R20 ;  /* 0x000000149d9f7221 */ /* 0x000fe20000010000 */
[C---:B------:R-:W-:Y:S01]  /*ab10*/  ISETP.GT.AND P2, PT, R23.reuse, UR60, PT ;  /* 0x0000003c17007c0c */ /* 0x040fe2000bf44270 */
[----:B------:R-:W-:Y:S01]  /*ab20*/  VIADD R23, R23, 0xffffffff ;  /* 0xffffffff17177836 */ /* 0x000fe20000000000 */
[----:B------:R-:W-:Y:S01]  /*ab30*/  F2FP.BF16.F32.PACK_AB R198, R157, R198 ;  /* 0x000000c69dc6723e */ /* 0x000fe200000010ff */
[----:B------:R-:W-:Y:S01]  /*ab40*/  FADD.FTZ R164, R192, R159 ;  /* 0x0000009fc0a47221 */ /* 0x000fe20000010000 */
[----:B------:R-:W-:Y:S01]  /*ab50*/  IMAD.U32 R159, RZ, RZ, UR10 ;  /* 0x0000000aff9f7e24 */ /* 0x000fe2000f8e00ff */
[C---:B------:R-:W-:Y:S01]  /*ab60*/  F2FP.BF16.F32.PACK_AB R192, R161.reuse, R192 ;  /* 0x000000c0a1c0723e */ /* 0x040fe200000010ff */
[----:B------:R-:W3:Y:S01]  /*ab70*/  MUFU.EX2 R199, R199 ;  /* 0x000000c700c77308 */ /* 0x000ee20000000800 */
[----:B-1----:R-:W-:Y:S01]  /*ab80*/  FADD.FTZ R155, R161, R164 ;  /* 0x000000a4a19b7221 */ /* 0x002fe20000010000 */
[--C-:B------:R-:W-:Y:S01]  /*ab90*/  FFMA.FTZ R164, R175, UR6, -R156.reuse ;  /* 0x00000006afa47c23 */ /* 0x100fe2000801089c */
[----:B------:R-:W-:Y:S01]  /*aba0*/  FFMA.FTZ R156, R183, UR6, -R156 ;  /* 0x00000006b79c7c23 */ /* 0x000fe2000801089c */
[----:B------:R-:W-:-:S02]  /*abb0*/  @!P1 VIADD R159, R159, 0x30860 ;  /* 0x000308609f9f9836 */ /* 0x000fc40000000000 */
[----:B------:R-:W-:Y:S01]  /*abc0*/  FADD.FTZ R166, R194, R155 ;  /* 0x0000009bc2a67221 */ /* 0x000fe20000010000 */
[C---:B------:R-:W-:Y:S01]  /*abd0*/  F2FP.BF16.F32.PACK_AB R194, R165.reuse, R194 ;  /* 0x000000c2a5c2723e */ /* 0x040fe200000010ff */
[----:B------:R-:W-:Y:S01]  /*abe0*/  IMAD.MOV.U32 R216, RZ, RZ, R3 ;  /* 0x000000ffffd87224 */ /* 0x000fe200078e0003 */
[----:B------:R-:W1:Y:S01]  /*abf0*/  MUFU.EX2 R154, R154 ;  /* 0x0000009a009a7308 */ /* 0x000e620000000800 */
[----:B--2---:R-:W-:Y:S01]  /*ac00*/  FFMA.FTZ R7, R2, R7, R197 ;  /* 0x0000000702077223 */ /* 0x004fe200000100c5 */
[----:B------:R-:W-:Y:S01]  /*ac10*/  FADD.FTZ R155, R165, R166 ;  /* 0x000000a6a59b7221 */ /* 0x000fe20000010000 */
[----:B------:R-:W-:Y:S02]  /*ac20*/  @!P1 PRMT R159, RZ, 0x654, R159 ;  /* 0x00000654ff9f9816 */ /* 0x000fe4000000009f */
[C---:B------:R-:W-:Y:S01]  /*ac30*/  FADD.FTZ R20, R152.reuse, R7 ;  /* 0x0000000798147221 */ /* 0x040fe20000010000 */
[----:B------:R-:W-:Y:S01]  /*ac40*/  F2FP.BF16.F32.PACK_AB R197, R152, R197 ;  /* 0x000000c598c5723e */ /* 0x000fe200000010ff */
[----:B------:R2:W-:Y:S01]  /*ac50*/  @!P1 SYNCS.ARRIVE.TRANS64.RED.A1T0 RZ, [R159+URZ], RZ ;  /* 0x000000ff9fff99a7 */ /* 0x0005e2000810043f */
[----:B------:R-:W4:Y:S01]  /*ac60*/  MUFU.EX2 R193, R193 ;  /* 0x000000c100c17308 */ /* 0x000f220000000800 */
[----:B---3--:R-:W-:-:S07]  /*ac70*/  FADD.FTZ R7, R199, R20 ;  /* 0x00000014c7077221 */ /* 0x008fce0000010000 */
[----:B------:R-:W3:Y:S01]  /*ac80*/  MUFU.EX2 R158, R158 ;  /* 0x0000009e009e7308 */ /* 0x000ee20000000800 */
[C---:B-1----:R-:W-:Y:S01]  /*ac90*/  FADD.FTZ R20, R154.reuse, R7 ;  /* 0x000000079a147221 */ /* 0x042fe20000010000 */
[----:B------:R-:W-:-:S06]  /*aca0*/  F2FP.BF16.F32.PACK_AB R199, R154, R199 ;  /* 0x000000c79ac7723e */ /* 0x000fcc00000010ff */
[----:B------:R-:W1:Y:S01]  /*acb0*/  MUFU.EX2 R188, R188 ;  /* 0x000000bc00bc7308 */ /* 0x000e620000000800 */
[----:B----4-:R-:W-:-:S07]  /*acc0*/  FADD.FTZ R7, R193, R20 ;  /* 0x00000014c1077221 */ /* 0x010fce0000010000 */
[----:B------:R-:W4:Y:S01]  /*acd0*/  MUFU.EX2 R195, R195 ;  /* 0x000000c300c37308 */ /* 0x000f220000000800 */
[C---:B---3--:R-:W-:Y:S01]  /*ace0*/  FADD.FTZ R20, R158.reuse, R7 ;  /* 0x000000079e147221 */ /* 0x048fe20000010000 */
[----:B------:R-:W-:-:S06]  /*acf0*/  F2FP.BF16.F32.PACK_AB R193, R158, R193 ;  /* 0x000000c19ec1723e */ /* 0x000fcc00000010ff */
[----:B------:R-:W3:Y:S01]  /*ad00*/  MUFU.EX2 R169, R169 ;  /* 0x000000a900a97308 */ /* 0x000ee20000000800 */
[----:B-1----:R-:W-:-:S07]  /*ad10*/  FADD.FTZ R166, R188, R155 ;  /* 0x0000009bbca67221 */ /* 0x002fce0000010000 */
[----:B------:R-:W1:Y:S01]  /*ad20*/  MUFU.EX2 R160, R160 ;  /* 0x000000a000a07308 */ /* 0x000e620000000800 */
[----:B----4-:R-:W-:-:S07]  /*ad30*/  FADD.FTZ R7, R195, R20 ;  /* 0x00000014c3077221 */ /* 0x010fce0000010000 */
[----:B------:R-:W4:Y:S01]  /*ad40*/  MUFU.EX2 R190, R190 ;  /* 0x000000be00be7308 */ /* 0x000f220000000800 */
[C---:B---3--:R-:W-:Y:S01]  /*ad50*/  FADD.FTZ R155, R169.reuse, R166 ;  /* 0x000000a6a99b7221 */ /* 0x048fe20000010000 */
[----:B------:R-:W-:-:S06]  /*ad60*/  F2FP.BF16.F32.PACK_AB R188, R169, R188 ;  /* 0x000000bca9bc723e */ /* 0x000fcc00000010ff */
[----:B------:R-:W3:Y:S01]  /*ad70*/  MUFU.EX2 R189, R189 ;  /* 0x000000bd00bd7308 */ /* 0x000ee20000000800 */
[C---:B-1----:R-:W-:Y:S01]  /*ad80*/  FADD.FTZ R20, R160.reuse, R7 ;  /* 0x00000007a0147221 */ /* 0x042fe20000010000 */
[----:B------:R-:W-:-:S06]  /*ad90*/  F2FP.BF16.F32.PACK_AB R195, R160, R195 ;  /* 0x000000c3a0c3723e */ /* 0x000fcc00000010ff */
[----:B------:R-:W1:Y:S01]  /*ada0*/  MUFU.EX2 R173, R173 ;  /* 0x000000ad00ad7308 */ /* 0x000e620000000800 */
[----:B----4-:R-:W-:-:S07]  /*adb0*/  FADD.FTZ R166, R190, R155 ;  /* 0x0000009bbea67221 */ /* 0x010fce0000010000 */
[----:B------:R-:W4:Y:S01]  /*adc0*/  MUFU.EX2 R162, R162 ;  /* 0x000000a200a27308 */ /* 0x000f220000000800 */
[----:B---3--:R-:W-:-:S07]  /*add0*/  FADD.FTZ R7, R189, R20 ;  /* 0x00000014bd077221 */ /* 0x008fce0000010000 */
[----:B------:R-:W3:Y:S01]  /*ade0*/  MUFU.EX2 R184, R184 ;  /* 0x000000b800b87308 */ /* 0x000ee20000000800 */
[C---:B-1----:R-:W-:Y:S01]  /*adf0*/  FADD.FTZ R153, R173.reuse, R166 ;  /* 0x000000a6ad997221 */ /* 0x042fe20000010000 */
[----:B------:R-:W-:-:S06]  /*ae00*/  F2FP.BF16.F32.PACK_AB R190, R173, R190 ;  /* 0x000000beadbe723e */ /* 0x000fcc00000010ff */
[----:B------:R-:W1:Y:S01]  /*ae10*/  MUFU.EX2 R191, R191 ;  /* 0x000000bf00bf7308 */ /* 0x000e620000000800 */
[C---:B----4-:R-:W-:Y:S01]  /*ae20*/  FADD.FTZ R20, R162.reuse, R7 ;  /* 0x00000007a2147221 */ /* 0x050fe20000010000 */
[----:B------:R-:W-:-:S06]  /*ae30*/  F2FP.BF16.F32.PACK_AB R189, R162, R189 ;  /* 0x000000bda2bd723e */ /* 0x000fcc00000010ff */
[----:B------:R-:W4:Y:S01]  /*ae40*/  MUFU.EX2 R177, R177 ;  /* 0x000000b100b17308 */ /* 0x000f220000000800 */
[----:B---3--:R-:W-:-:S07]  /*ae50*/  FADD.FTZ R166, R184, R153 ;  /* 0x00000099b8a67221 */ /* 0x008fce0000010000 */
[----:B------:R-:W3:Y:S01]  /*ae60*/  MUFU.EX2 R164, R164 ;  /* 0x000000a400a47308 */ /* 0x000ee20000000800 */
[----:B-1----:R-:W-:-:S07]  /*ae70*/  FADD.FTZ R7, R191, R20 ;  /* 0x00000014bf077221 */ /* 0x002fce0000010000 */
[----:B------:R-:W1:Y:S01]  /*ae80*/  MUFU.EX2 R185, R185 ;  /* 0x000000b900b97308 */ /* 0x000e620000000800 */
[C---:B----4-:R-:W-:Y:S01]  /*ae90*/  FADD.FTZ R153, R177.reuse, R166 ;  /* 0x000000a6b1997221 */ /* 0x050fe20000010000 */
[----:B------:R-:W-:-:S06]  /*aea0*/  F2FP.BF16.F32.PACK_AB R184, R177, R184 ;  /* 0x000000b8b1b8723e */ /* 0x000fcc00000010ff */
[----:B------:R-:W4:Y:S01]  /*aeb0*/  MUFU.EX2 R179, R179 ;  /* 0x000000b300b37308 */ /* 0x000f220000000800 */
[C---:B---3--:R-:W-:Y:S01]  /*aec0*/  FADD.FTZ R166, R164.reuse, R7 ;  /* 0x00000007a4a67221 */ /* 0x048fe20000010000 */
[----:B------:R-:W-:-:S06]  /*aed0*/  F2FP.BF16.F32.PACK_AB R191, R164, R191 ;  /* 0x000000bfa4bf723e */ /* 0x000fcc00000010ff */
[----:B------:R-:W3:Y:S01]  /*aee0*/  MUFU.EX2 R186, R186 ;  /* 0x000000ba00ba7308 */ /* 0x000ee20000000800 */
[----:B-1----:R-:W-:-:S07]  /*aef0*/  FADD.FTZ R166, R185, R166 ;  /* 0x000000a6b9a67221 */ /* 0x002fce0000010000 */
[----:B------:R-:W1:Y:S01]  /*af00*/  MUFU.EX2 R187, R182 ;  /* 0x000000b600bb7308 */ /* 0x000e620000000800 */
[C---:B----4-:R-:W-:Y:S01]  /*af10*/  FADD.FTZ R166, R179.reuse, R166 ;  /* 0x000000a6b3a67221 */ /* 0x050fe20000010000 */
[----:B------:R-:W-:-:S06]  /*af20*/  F2FP.BF16.F32.PACK_AB R185, R179, R185 ;  /* 0x000000b9b3b9723e */ /* 0x000fcc00000010ff */
[----:B------:R-:W4:Y:S01]  /*af30*/  MUFU.EX2 R181, R181 ;  /* 0x000000b500b57308 */ /* 0x000f220000000800 */
[----:B---3--:R-:W-:-:S07]  /*af40*/  FADD.FTZ R20, R186, R153 ;  /* 0x00000099ba147221 */ /* 0x008fce0000010000 */
[----:B------:R-:W3:Y:S01]  /*af50*/  MUFU.EX2 R156, R156 ;  /* 0x0000009c009c7308 */ /* 0x000ee20000000800 */
[----:B-1----:R-:W-:Y:S01]  /*af60*/  FADD.FTZ R166, R187, R166 ;  /* 0x000000a6bba67221 */ /* 0x002fe20000010000 */
[C---:B----4-:R-:W-:Y:S01]  /*af70*/  FADD.FTZ R20, R181.reuse, R20 ;  /* 0x00000014b5147221 */ /* 0x050fe20000010000 */
[----:B------:R-:W-:Y:S02]  /*af80*/  F2FP.BF16.F32.PACK_AB R186, R181, R186 ;  /* 0x000000bab5ba723e */ /* 0x000fe400000010ff */
[C---:B---3--:R-:W-:Y:S01]  /*af90*/  FADD.FTZ R7, R156.reuse, R166 ;  /* 0x000000a69c077221 */ /* 0x048fe20000010000 */
[----:B------:R-:W-:Y:S01]  /*afa0*/  F2FP.BF16.F32.PACK_AB R187, R156, R187 ;  /* 0x000000bb9cbb723e */ /* 0x000fe200000010ff */
[----:B--2---:R-:W-:Y:S06]  /*afb0*/  @P2 BRA `(.L_x_962) ;  /* 0xffffffd800582947 */ /* 0x004fec000383ffff */
.L_x_945:
        /* <DEDUP_REMOVED lines=131> */
.L_x_963:
[----:B------:R-:W-:Y:S01]  /*b7f0*/  ULEA UR5, UR36, UR38, 0x3 ;  /* 0x0000002624057291 */ /* 0x000fe2000f8e183f */
[----:B------:R-:W-:-:S04]  /*b800*/  MOV R0, UR46 ;  /* 0x0000002e00007c02 */ /* 0x000fc80008000f00 */
[----:B------:R-:W-:-:S04]  /*b810*/  SHF.L.U32 R0, R0, 0x1f, RZ ;  /* 0x0000001f00007819 */ /* 0x000fc800000006ff */
[----:B------:R1:W2:Y:S01]  /*b820*/  SYNCS.PHASECHK.TRANS64.TRYWAIT P2, [UR5+0x30850], R0 ;  /* 0x03085000ff0075a7 */ /* 0x0002a20008040145 */
[----:B------:R-:W-:Y:S05]  /*b830*/  @!P0 BRA `(.L_x_964) ;  /* 0x0000000000048947 */ /* 0x000fea0003800000 */
[----:B------:R-:W-:Y:S01]  /*b840*/  BPT.TRAP 0x1 ;  /* 0x000000040000795c */ /* 0x000fe20000300000 */
.L_x_964:
[----:B--2---:R-:W-:Y:S05]  /*b850*/  @P2 BRA `(.L_x_965) ;  /* 0x0000000000082947 */ /* 0x004fea0003800000 */
[----:B------:R-:W2:Y:S02]  /*b860*/  SYNCS.PHASECHK.TRANS64.TRYWAIT P0, [UR5+0x30850], R0 ;  /* 0x03085000ff0075a7 */ /* 0x000ea40008000145 */
[----:B--2---:R-:W-:Y:S05]  /*b870*/  @!P0 BRA `(.L_x_966) ;  /* 0x00000060009c8947 */ /* 0x004fea0003800000 */
.L_x_965:
[----:B------:R-:W-:Y:S01]  /*b880*/  UIADD3 UR38, UR38, 0x400, URZ ;  /* 0x0000040026267890 */ /* 0x000fe2000fffe03f */
[----:B------:R-:W-:Y:S01]  /*b890*/  WARPGROUP.ARRIVE ;  /* 0x00000000000079c5 */ /* 0x000fe20000000000 */
[----:B------:R-:W-:Y:S01]  /*b8a0*/  UMOV UR11, 0x40000040 ;  /* 0x40000040000b7882 */ /* 0x000fe20000000000 */
[----:B------:R-:W3:Y:S01]  /*b8b0*/  SHFL.BFLY PT, R2, R7, 0x2, 0x1f ;  /* 0x0c401f0007027f89 */ /* 0x000ee200000e0000 */
[----:B------:R-:W-:Y:S01]  /*b8c0*/  USHF.R.U32.HI UR38, URZ, 0x4, UR38 ;  /* 0x000000043f267899 */ /* 0x000fe20008011626 */
[----:B------:R-:W-:Y:S01]  /*b8d0*/  IMAD.MOV.U32 R21, RZ, RZ, RZ ;  /* 0x000000ffff157224 */ /* 0x000fe200078e00ff */
[----:B------:R-:W-:Y:S01]  /*b8e0*/  R2UR UR7, R207 ;  /* 0x00000000cf0772ca */ /* 0x000fe200000e0000 */
[----:B--2---:R-:W1:Y:S01]  /*b8f0*/  SHFL.BFLY PT, R5, R20, 0x2, 0x1f ;  /* 0x0c401f0014057f89 */ /* 0x004e6200000e0000 */
[----:B------:R-:W-:Y:S01]  /*b900*/  ULOP3.LUT UR38, UR38, 0x3fff, URZ, 0xc0, !UPT ;  /* 0x00003fff26267892 */ /* 0x000fe2000f8ec03f */
[----:B------:R-:W-:Y:S02]  /*b910*/  IMAD.U32 R12, RZ, RZ, UR5 ;  /* 0x00000005ff0c7e24 */ /* 0x000fe4000f8e00ff */
[----:B------:R-:W-:Y:S01]  /*b920*/  IMAD.U32 R11, RZ, RZ, UR6 ;  /* 0x00000006ff0b7e24 */ /* 0x000fe2000f8e00ff */
[----:B------:R-:W-:-:S04]  /*b930*/  ULOP3.LUT UR4, UR38, 0x2000000, URZ, 0xfc, !UPT ;  /* 0x0200000026047892 */ /* 0x000fc8000f8efc3f */
[----:B------:R-:W-:Y:S02]  /*b940*/  ULEA UR4, UR36, UR4, 0xb ;  /* 0x0000000424047291 */ /* 0x000fe4000f8e583f */
[----:B------:R-:W-:Y:S02]  /*b950*/  UIADD3 UR36, UR36, 0x1, URZ ;  /* 0x0000000124247890 */ /* 0x000fe4000fffe03f */
[----:B------:R-:W-:Y:S02]  /*b960*/  UIADD3 UR8, UR4, 0x80, URZ ;  /* 0x0000008004087890 */ /* 0x000fe4000fffe03f */
[----:B------:R-:W-:Y:S01]  /*b970*/  UIADD3 UR7, UR7, 0x1, URZ ;  /* 0x0000000107077890 */ /* 0x000fe2000fffe03f */
[----:B------:R-:W-:Y:S01]  /*b980*/  UMOV UR10, UR4 ;  /* 0x00000004000a7c82 */ /* 0x000fe20008000000 */
[----:B------:R-:W-:-:S05]  /*b990*/  UISETP.NE.AND UP0, UPT, UR36, 0x2, UPT ;  /* 0x000000022400788c */ /* 0x000fca000bf05270 */
[----:B------:R-:W-:Y:S01]  /*b9a0*/  HGMMA.64x256x16.F32.BF16 R24, R196, gdesc[UR8].tnspB, R24, gsb0 ;  /* 0x43e00008c4187df0 */ /* 0x000fe20008001818 */
[----:B------:R-:W-:Y:S01]  /*b9b0*/  UMOV UR10, UR8 ;  /* 0x00000008000a7c82 */ /* 0x000fe20008000000 */
[----:B------:R-:W-:Y:S01]  /*b9c0*/  UMOV UR11, 0x40000040 ;  /* 0x40000040000b7882 */ /* 0x000fe20000000000 */
[----:B------:R-:W-:Y:S01]  /*b9d0*/  UIADD3 UR8, UR4, 0x100, URZ ;  /* 0x0000010004087890 */ /* 0x000fe2000fffe03f */
[----:B---3--:R-:W-:Y:S01]  /*b9e0*/  FADD.FTZ R2, R2, R7 ;  /* 0x0000000702027221 */ /* 0x008fe20000010000 */
[----:B------:R-:W-:Y:S01]  /*b9f0*/  UIADD3 UR4, UR4, 0x180, URZ ;  /* 0x0000018004047890 */ /* 0x000fe2000fffe03f */
[----:B-1----:R-:W-:Y:S01]  /*ba00*/  FADD.FTZ R0, R5, R20 ;  /* 0x0000001405007221 */ /* 0x002fe20000010000 */
[----:B------:R-:W-:Y:S01]  /*ba10*/  IMAD.U32 R7, RZ, RZ, UR6 ;  /* 0x00000006ff077e24 */ /* 0x000fe2000f8e00ff */
[----:B------:R-:W-:Y:S01]  /*ba20*/  MOV R207, UR7 ;  /* 0x0000000700cf7c02 */ /* 0x000fe20008000f00 */
[----:B------:R-:W1:Y:S01]  /*ba30*/  SHFL.BFLY PT, R9, R2, 0x1, 0x1f ;  /* 0x0c201f0002097f89 */ /* 0x000e6200000e0000 */
[----:B------:R-:W-:-:S03]  /*ba40*/  USEL UR36, UR36, URZ, UP0 ;  /* 0x0000003f24247287 */ /* 0x000fc60008000000 */
[----:B------:R-:W2:Y:S01]  /*ba50*/  SHFL.BFLY PT, R5, R0, 0x1, 0x1f ;  /* 0x0c201f0000057f89 */ /* 0x000ea200000e0000 */
[----:B-1----:R-:W-:Y:S01]  /*ba60*/  FADD.FTZ R9, R2, R9 ;  /* 0x0000000902097221 */ /* 0x002fe20000010000 */
[----:B------:R-:W-:Y:S02]  /*ba70*/  IMAD.MOV.U32 R2, RZ, RZ, -0x800000 ;  /* 0xff800000ff027424 */ /* 0x000fe400078e00ff */
[----:B--2---:R-:W-:Y:S02]  /*ba80*/  FADD.FTZ R10, R0, R5 ;  /* 0x00000005000a7221 */ /* 0x004fe40000010000 */
[----:B------:R-:W-:Y:S01]  /*ba90*/  FSETP.NE.FTZ.AND P2, PT, R9, RZ, PT ;  /* 0x000000ff0900720b */ /* 0x000fe20003f55000 */
[----:B------:R-:W-:Y:S02]  /*baa0*/  IMAD.MOV.U32 R5, RZ, RZ, RZ ;  /* 0x000000ffff057224 */ /* 0x000fe400078e00ff */
[----:B------:R-:W-:Y:S01]  /*bab0*/  IMAD.MOV.U32 R0, RZ, RZ, -0x800000 ;  /* 0xff800000ff007424 */ /* 0x000fe200078e00ff */
[----:B------:R-:W-:-:S09]  /*bac0*/  FSETP.NE.FTZ.AND P0, PT, R10, RZ, PT ;  /* 0x000000ff0a00720b */ /* 0x000fd20003f15000 */
[----:B------:R-:W-:Y:S01]  /*bad0*/  @P2 MUFU.RCP R5, R9 ;  /* 0x0000000900052308 */ /* 0x000fe20000001000 */
[----:B------:R-:W-:-:S03]  /*bae0*/  @P2 FMUL.FTZ R11, R11, 0.69314718246459960938 ;  /* 0x3f3172180b0b2820 */ /* 0x000fc60000410000 */
[----:B------:R-:W-:-:S04]  /*baf0*/  @P0 FMUL.FTZ R7, R7, 0.69314718246459960938 ;  /* 0x3f31721807070820 */ /* 0x000fc80000410000 */
[----:B------:R-:W1:Y:S08]  /*bb00*/  @P0 MUFU.LG2 R6, R10 ;  /* 0x0000000a00060308 */ /* 0x000e700000000c00 */
[----:B------:R2:W3:Y:S08]  /*bb10*/  @P2 MUFU.LG2 R8, R9 ;  /* 0x0000000900082308 */ /* 0x0004f00000000c00 */
[----:B------:R-:W4:Y:S01]  /*bb20*/  @P0 MUFU.RCP R21, R10 ;  /* 0x0000000a00150308 */ /* 0x000f220000001000 */
[----:B-1----:R-:W-:Y:S01]  /*bb30*/  @P0 FMUL.FTZ R6, R6, 0.69314718246459960938 ;  /* 0x3f31721806060820 */ /* 0x002fe20000410000 */
[----:B--2---:R-:W-:-:S03]  /*bb40*/  @!P1 VIADD R9, R12, 0x30860 ;  /* 0x000308600c099836 */ /* 0x004fc60000000000 */
[----:B------:R-:W-:Y:S01]  /*bb50*/  @P0 FFMA.FTZ R2, R7, R4, R6 ;  /* 0x0000000407020223 */ /* 0x000fe20000010006 */
[----:B------:R-:W-:Y:S02]  /*bb60*/  PLOP3.LUT P0, PT, PT, PT, PT, 0x8, 0x0 ;  /* 0x000000000000781c */ /* 0x000fe40003f0e170 */
[----:B------:R-:W-:Y:S01]  /*bb70*/  @!P1 PRMT R7, RZ, 0x654, R9 ;  /* 0x00000654ff079816 */ /* 0x000fe20000000009 */
[----:B---3--:R-:W-:-:S04]  /*bb80*/  @P2 FMUL.FTZ R8, R8, 0.69314718246459960938 ;  /* 0x3f31721808082820 */ /* 0x008fc80000410000 */
[----:B------:R-:W-:Y:S01]  /*bb90*/  @P2 FFMA.FTZ R0, R11, R3, R8 ;  /* 0x000000030b002223 */ /* 0x000fe20000010008 */
[----:B------:R-:W-:Y:S02]  /*bba0*/  WARPGROUP.DEPBAR.LE gsb0, 0x0 ;  /* 0x00008000000079c5 */ /* 0x000fe40000010000 */
[----:B------:R-:W-:-:S06]  /*bbb0*/  WARPGROUP.ARRIVE ;  /* 0x00000000000079c5 */ /* 0x000fcc0000000000 */
        /* <DEDUP_REMOVED lines=9> */
[----:B------:R-:W-:-:S04]  /*bc50*/  USEL UR4, URZ, 0x1, UP0 ;  /* 0x000000013f047887 */ /* 0x000fc80008000000 */
[----:B------:R-:W-:Y:S01]  /*bc60*/  ULOP3.LUT UR46, UR46, UR4, URZ, 0x3c, !UPT ;  /* 0x000000042e2e7292 */ /* 0x000fe2000f8e3c3f */
[----:B------:R-:W-:Y:S02]  /*bc70*/  WARPGROUP.DEPBAR.LE gsb0, 0x0 ;  /* 0x00008000000079c5 */ /* 0x000fe40000010000 */
[----:B------:R-:W-:-:S15]  /*bc80*/  WARPGROUP.ARRIVE ;  /* 0x00000000000079c5 */ /* 0x000fde0000000000 */
[----:B------:R-:W-:-:S03]  /*bc90*/  NOP ;  /* 0x0000000000007918 */ /* 0x000fc60000000000 */
[----:B------:R-:W-:Y:S03]  /*bca0*/  HGMMA.64x256x16.F32.BF16 R24, R184, gdesc[UR8].tnspB, R24, gsb0 ;  /* 0x43e00008b8187df0 */ /* 0x000fe60008001818 */
[----:B------:R-:W-:Y:S02]  /*bcb0*/  WARPGROUP.DEPBAR.LE gsb0, 0x0 ;  /* 0x00008000000079c5 */ /* 0x000fe40000010000 */
        /* <DEDUP_REMOVED lines=9> */
[----:B----4-:R-:W-:Y:S01]  /*bd50*/  FMUL.FTZ R4, R24, R21 ;  /* 0x0000001518047220 */ /* 0x010fe20000410000 */
[----:B------:R-:W-:Y:S01]  /*bd60*/  FMUL.FTZ R95, R99, R5 ;  /* 0x00000005635f7220 */ /* 0x000fe20000410000 */
[-C--:B------:R-:W-:Y:S01]  /*bd70*/  FMUL.FTZ R17, R56, R21.reuse ;  /* 0x0000001538117220 */ /* 0x080fe20000410000 */
[-C--:B------:R-:W-:Y:S01]  /*bd80*/  FMUL.FTZ R16, R57, R21.reuse ;  /* 0x0000001539107220 */ /* 0x080fe20000410000 */
[-C--:B------:R-:W-:Y:S01]  /*bd90*/  FMUL.FTZ R19, R60, R21.reuse ;  /* 0x000000153c137220 */ /* 0x080fe20000410000 */
[-C--:B------:R-:W-:Y:S01]  /*bda0*/  FMUL.FTZ R18, R61, R21.reuse ;  /* 0x000000153d127220 */ /* 0x080fe20000410000 */
[-C--:B------:R-:W-:Y:S01]  /*bdb0*/  FMUL.FTZ R3, R64, R21.reuse ;  /* 0x0000001540037220 */ /* 0x080fe20000410000 */
[----:B------:R-:W-:Y:S01]  /*bdc0*/  FMUL.FTZ R24, R65, R21 ;  /* 0x0000001541187220 */ /* 0x000fe20000410000 */
[----:B------:R1:W-:Y:S01]  /*bdd0*/  @!P1 SYNCS.ARRIVE.TRANS64.RED.A1T0 RZ, [R7+URZ], RZ ;  /* 0x000000ff07ff99a7 */ /* 0x0003e2000810043f */
        /* <DEDUP_REMOVED lines=111> */
.L_x_896:
[----:B------:R-:W1:Y:S08]  /*c4d0*/  S2UR UR4, SR_CgaCtaId ;  /* 0x00000000000479c3 */ /* 0x000e700000008800 */
[----:B------:R-:W-:Y:S06]  /*c4e0*/  BAR.SYNC.DEFER_BLOCKING 0x5, 0x120 ;  /* 0x0144800000007b1d */ /* 0x000fec0000010000 */
[----:B------:R-:W-:-:S02]  /*c4f0*/  UMOV UR38, 0x400 ;  /* 0x0000040000267882 */ /* 0x000fc40000000000 */
[----:B-1----:R-:W-:-:S09]  /*c500*/  ULEA UR38, UR4, UR38, 0x18 ;  /* 0x0000002604267291 */ /* 0x002fd2000f8ec03f */
[----:B------:R-:W1:Y:S02]  /*c510*/  LDS R5, [UR38+0x308d0] ;  /* 0x0308d026ff057984 */ /* 0x000e640008000800 */
[----:B-1----:R-:W-:Y:S01]  /*c520*/  R2UR UR4, R5 ;  /* 0x00000000050472ca */ /* 0x002fe200000e0000 */
[----:B------:R-:W-:Y:S06]  /*c530*/  BAR.ARV 0x4, 0x120 ;  /* 0x0104800000007b1d */ /* 0x000fec0000002000 */
[----:B------:R-:W-:Y:S08]  /*c540*/  @P0 BRA `(.L_x_967) ;  /* 0x0000000c00e00947 */ /* 0x000ff00003800000 */
[C---:B------:R-:W-:Y:S01]  /*c550*/  IADD3 R21, P6, R200.reuse, 0x20, RZ ;  /* 0x00000020c8157810 */ /* 0x040fe20007fde0ff */
[----:B------:R-:W-:Y:S01]  /*c560*/  VIADD R103, R209, UR42 ;  /* 0x0000002ad1677c36 */ /* 0x000fe20008000000 */
[----:B------:R-:W-:Y:S01]  /*c570*/  IADD3 R27, P5, R200, 0x40, RZ ;  /* 0x00000040c81b7810 */ /* 0x000fe20007fbe0ff */
[----:B------:R-:W-:Y:S01]  /*c580*/  ULDC UR10, c[0x0][0xa88] ;  /* 0x0002a200000a7ab9 */ /* 0x000fe20000000800 */
[----:B------:R-:W-:Y:S01]  /*c590*/  LOP3.LUT R20, R21, 0x380, RZ, 0xc0, !PT ;  /* 0x0000038015147812 */ /* 0x000fe200078ec0ff */
[----:B------:R-:W-:Y:S01]  /*c5a0*/  VIADD R5, R103, 0x8 ;  /* 0x0000000867057836 */ /* 0x000fe20000000000 */
[----:B------:R-:W-:Y:S01]  /*c5b0*/  LOP3.LUT R26, R27, 0x380, RZ, 0xc0, !PT ;  /* 0x000003801b1a7812 */ /* 0x000fe200078ec0ff */
[----:B------:R-:W-:Y:S01]  /*c5c0*/  USHF.R.S32.HI UR5, URZ, 0x1f, UR43 ;  /* 0x0000001f3f057899 */ /* 0x000fe2000801142b */
[----:B------:R-:W-:Y:S01]  /*c5d0*/  SHF.R.U64 R20, R20, 0x3, RZ ;  /* 0x0000000314147819 */ /* 0x000fe200000012ff */
[----:B------:R-:W-:Y:S01]  /*c5e0*/  ULDC.64 UR6, c[0x0][0xb70] ;  /* 0x0002dc0000067ab9 */ /* 0x000fe20000000a00 */
[----:B------:R-:W-:Y:S01]  /*c5f0*/  SHF.R.U64 R26, R26, 0x3, RZ ;  /* 0x000000031a1a7819 */ /* 0x000fe200000012ff */
[----:B------:R-:W-:Y:S01]  /*c600*/  UIMAD UR5, UR5, UR6, URZ ;  /* 0x00000006050572a4 */ /* 0x000fe2000f8e023f */
[----:B------:R-:W-:Y:S01]  /*c610*/  LOP3.LUT R20, R20, R21, RZ, 0x3c, !PT ;  /* 0x0000001514147212 */ /* 0x000fe200078e3cff */
[--C-:B------:R-:W-:Y:S01]  /*c620*/  IMAD.X R21, RZ, RZ, R201.reuse, P6 ;  /* 0x000000ffff157224 */ /* 0x100fe200030e06c9 */
[C---:B------:R-:W-:Y:S01]  /*c630*/  IADD3 R41, P6, R200.reuse, 0x4040, RZ ;  /* 0x00004040c8297810 */ /* 0x040fe20007fde0ff */
[----:B------:R-:W-:Y:S01]  /*c640*/  UIMAD.WIDE.U32 UR8, UR43, UR6, URZ ;  /* 0x000000062b0872a5 */ /* 0x000fe2000f8e003f */
[----:B------:R-:W-:Y:S01]  /*c650*/  IADD3 R31, P4, R200, 0x60, RZ ;  /* 0x00000060c81f7810 */ /* 0x000fe20007f9e0ff */
[----:B------:R-:W-:Y:S01]  /*c660*/  UIMAD UR5, UR43, UR7, UR5 ;  /* 0x000000072b0572a4 */ /* 0x000fe2000f8e0205 */
[----:B------:R-:W-:Y:S01]  /*c670*/  LOP3.LUT R40, R41, 0x380, RZ, 0xc0, !PT ;  /* 0x0000038029287812 */ /* 0x000fe200078ec0ff */
[----:B------:R-:W-:Y:S01]  /*c680*/  ULDC.64 UR12, c[0x0][0x208] ;  /* 0x00008200000c7ab9 */ /* 0x000fe20000000a00 */
[----:B------:R-:W-:Y:S01]  /*c690*/  LOP3.LUT R26, R26, R27, RZ, 0x3c, !PT ;  /* 0x0000001b1a1a7212 */ /* 0x000fe200078e3cff */
[----:B------:R-:W-:Y:S01]  /*c6a0*/  IMAD.X R27, RZ, RZ, R201, P5 ;  /* 0x000000ffff1b7224 */ /* 0x000fe200028e06c9 */
[----:B------:R-:W-:Y:S01]  /*c6b0*/  SHF.R.U64 R40, R40, 0x3, RZ ;  /* 0x0000000328287819 */ /* 0x000fe200000012ff */
[----:B------:R-:W-:Y:S01]  /*c6c0*/  UIADD3 UR5, UR9, UR5, URZ ;  /* 0x0000000509057290 */ /* 0x000fe2000fffe03f */
[----:B------:R-:W-:Y:S01]  /*c6d0*/  LOP3.LUT P0, RZ, R208, 0x3, RZ, 0xc0, !PT ;  /* 0x00000003d0ff7812 */ /* 0x000fe2000780c0ff */
[----:B------:R-:W-:Y:S01]  /*c6e0*/  ULDC.64 UR6, c[0x0][0xb40] ;  /* 0x0002d00000067ab9 */ /* 0x000fe20000000a00 */
[----:B------:R-:W-:-:S02]  /*c6f0*/  IADD3 R35, P3, R200, 0x4000, RZ ;  /* 0x00004000c8237810 */ /* 0x000fc40007f7e0ff */
[----:B------:R-:W-:Y:S02]  /*c700*/  IADD3 R43, P5, R200, 0x4060, RZ ;  /* 0x00004060c82b7810 */ /* 0x000fe40007fbe0ff */
[----:B------:R-:W-:Y:S02]  /*c710*/  LOP3.LUT R30, R31, 0x380, RZ, 0xc0, !PT ;  /* 0x000003801f1e7812 */ /* 0x000fe400078ec0ff */
[----:B------:R-:W-:Y:S01]  /*c720*/  LOP3.LUT R40, R40, R41, RZ, 0x3c, !PT ;  /* 0x0000002928287212 */ /* 0x000fe200078e3cff */
[----:B------:R-:W-:Y:S01]  /*c730*/  IMAD.X R41, RZ, RZ, R201, P6 ;  /* 0x000000ffff297224 */ /* 0x000fe200030e06c9 */
[----:B------:R-:W-:Y:S02]  /*c740*/  ISETP.GE.OR P1, PT, R5, UR10, P0 ;  /* 0x0000000a05007c0c */ /* 0x000fe40008726670 */
[----:B------:R-:W-:Y:S02]  /*c750*/  LOP3.LUT R34, R35, 0x380, RZ, 0xc0, !PT ;  /* 0x0000038023227812 */ /* 0x000fe400078ec0ff */
[----:B------:R-:W-:-:S02]  /*c760*/  IADD3 R39, P2, R200, 0x4020, RZ ;  /* 0x00004020c8277810 */ /* 0x000fc40007f5e0ff */
[----:B------:R-:W-:Y:S02]  /*c770*/  LOP3.LUT R42, R43, 0x380, RZ, 0xc0, !PT ;  /* 0x000003802b2a7812 */ /* 0x000fe400078ec0ff */
[----:B------:R-:W-:Y:S02]  /*c780*/  IADD3 R5, P6, R200, 0x8060, RZ ;  /* 0x00008060c8057810 */ /* 0x000fe40007fde0ff */
[----:B------:R-:W-:Y:S02]  /*c790*/  SHF.R.U64 R30, R30, 0x3, RZ ;  /* 0x000000031e1e7819 */ /* 0x000fe400000012ff */
[----:B------:R-:W-:Y:S02]  /*c7a0*/  SHF.R.U64 R34, R34, 0x3, RZ ;  /* 0x0000000322227819 */ /* 0x000fe400000012ff */
[----:B------:R-:W-:Y:S02]  /*c7b0*/  LOP3.LUT R38, R39, 0x380, RZ, 0xc0, !PT ;  /* 0x0000038027267812 */ /* 0x000fe400078ec0ff */
[----:B------:R-:W-:-:S02]  /*c7c0*/  SHF.R.U64 R42, R42, 0x3, RZ ;  /* 0x000000032a2a7819 */ /* 0x000fc400000012ff */
[----:B------:R-:W-:Y:S02]  /*c7d0*/  LOP3.LUT R28, R5, 0x380, RZ, 0xc0, !PT ;  /* 0x00000380051c7812 */ /* 0x000fe400078ec0ff */
[----:B------:R-:W-:Y:S01]  /*c7e0*/  LOP3.LUT R30, R30, R31, RZ, 0x3c, !PT ;  /* 0x0000001f1e1e7212 */ /* 0x000fe200078e3cff */
[--C-:B------:R-:W-:Y:S01]  /*c7f0*/  IMAD.X R31, RZ, RZ, R201.reuse, P4 ;  /* 0x000000ffff1f7224 */ /* 0x100fe200020e06c9 */
[----:B------:R-:W-:Y:S01]  /*c800*/  LOP3.LUT R34, R34, R35, RZ, 0x3c, !PT ;  /* 0x0000002322227212 */ /* 0x000fe200078e3cff */
[----:B------:R-:W-:Y:S01]  /*c810*/  IMAD.X R35, RZ, RZ, R201, P3 ;  /* 0x000000ffff237224 */ /* 0x000fe200018e06c9 */
[----:B------:R-:W-:Y:S02]  /*c820*/  IADD3 R45, P4, R200, 0x8000, RZ ;  /* 0x00008000c82d7810 */ /* 0x000fe40007f9e0ff */
[----:B------:R-:W-:Y:S02]  /*c830*/  SHF.R.U64 R38, R38, 0x3, RZ ;  /* 0x0000000326267819 */ /* 0x000fe400000012ff */
[----:B------:R-:W-:-:S02]  /*c840*/  LOP3.LUT R42, R42, R43, RZ, 0x3c, !PT ;  /* 0x0000002b2a2a7212 */ /* 0x000fc400078e3cff */
[----:B------:R-:W-:Y:S02]  /*c850*/  SHF.R.U64 R28, R28, 0x3, RZ ;  /* 0x000000031c1c7819 */ /* 0x000fe400000012ff */
[C---:B------:R-:W-:Y:S02]  /*c860*/  IADD3 R47, P3, R200.reuse, 0x8020, RZ ;  /* 0x00008020c82f7810 */ /* 0x040fe40007f7e0ff */
[----:B------:R-:W-:Y:S02]  /*c870*/  IADD3.X R43, RZ, R201, RZ, P5, !PT ;  /* 0x000000c9ff2b7210 */ /* 0x000fe40002ffe4ff */
[C---:B------:R-:W-:Y:S02]  /*c880*/  LOP3.LUT R53, R200.reuse, 0x380, RZ, 0xc0, !PT ;  /* 0x00000380c8357812 */ /* 0x040fe400078ec0ff */
[----:B------:R-:W-:Y:S02]  /*c890*/  IADD3 R51, P5, R200, 0xc000, RZ ;  /* 0x0000c000c8337810 */ /* 0x000fe40007fbe0ff */
[----:B------:R-:W-:-:S02]  /*c8a0*/  LOP3.LUT R44, R45, 0x380, RZ, 0xc0, !PT ;  /* 0x000003802d2c7812 */ /* 0x000fc400078ec0ff */
[----:B------:R-:W-:Y:S01]  /*c8b0*/  LOP3.LUT R38, R38, R39, RZ, 0x3c, !PT ;  /* 0x0000002726267212 */ /* 0x000fe200078e3cff */
[--C-:B------:R-:W-:Y:S01]  /*c8c0*/  IMAD.X R39, RZ, RZ, R201.reuse, P2 ;  /* 0x000000ffff277224 */ /* 0x100fe200010e06c9 */
[----:B------:R-:W-:Y:S01]  /*c8d0*/  F2FP.BF16.F32.PACK_AB R6, R29, R6 ;  /* 0x000000061d06723e */ /* 0x000fe200000010ff */
[----:B------:R-:W-:Y:S01]  /*c8e0*/  IMAD.X R29, RZ, RZ, R201, P6 ;  /* 0x000000ffff1d7224 */ /* 0x000fe200030e06c9 */
[----:B------:R-:W-:Y:S02]  /*c8f0*/  LOP3.LUT R28, R28, R5, RZ, 0x3c, !PT ;  /* 0x000000051c1c7212 */ /* 0x000fe400078e3cff */
[----:B------:R-:W-:Y:S02]  /*c900*/  IADD3 R49, P2, R200, 0x8040, RZ ;  /* 0x00008040c8317810 */ /* 0x000fe40007f5e0ff */
[----:B------:R-:W-:Y:S02]  /*c910*/  LOP3.LUT R46, R47, 0x380, RZ, 0xc0, !PT ;  /* 0x000003802f2e7812 */ /* 0x000fe400078ec0ff */
[----:B------:R-:W-:-:S02]  /*c920*/  SHF.R.U64 R53, R53, 0x3, RZ ;  /* 0x0000000335357819 */ /* 0x000fc400000012ff */
[----:B------:R-:W-:Y:S02]  /*c930*/  LOP3.LUT R50, R51, 0x380, RZ, 0xc0, !PT ;  /* 0x0000038033327812 */ /* 0x000fe400078ec0ff */
[----:B------:R-:W-:Y:S02]  /*c940*/  SHF.R.U64 R44, R44, 0x3, RZ ;  /* 0x000000032c2c7819 */ /* 0x000fe400000012ff */
[----:B------:R-:W-:Y:S02]  /*c950*/  MOV R31, R30 ;  /* 0x0000001e001f7202 */ /* 0x000fe40000000f00 */
[----:B------:R-:W-:Y:S02]  /*c960*/  LOP3.LUT R48, R49, 0x380, RZ, 0xc0, !PT ;  /* 0x0000038031307812 */ /* 0x000fe400078ec0ff */
[----:B------:R-:W-:Y:S02]  /*c970*/  SHF.R.U64 R46, R46, 0x3, RZ ;  /* 0x000000032e2e7819 */ /* 0x000fe400000012ff */
[----:B------:R-:W-:-:S02]  /*c980*/  MOV R30, R28 ;  /* 0x0000001c001e7202 */ /* 0x000fc40000000f00 */
[----:B------:R-:W-:Y:S01]  /*c990*/  LOP3.LUT R52, R53, R200, RZ, 0x3c, !PT ;  /* 0x000000c835347212 */ /* 0x000fe200078e3cff */
[----:B------:R-:W1:Y:S01]  /*c9a0*/  LDC.64 R28, c[0x0][0xb78] ;  /* 0x0002de00ff1c7b82 */ /* 0x000e620000000a00 */
[----:B------:R-:W-:Y:S01]  /*c9b0*/  SHF.R.U64 R50, R50, 0x3, RZ ;  /* 0x0000000332327819 */ /* 0x000fe200000012ff */
[--C-:B------:R-:W-:Y:S01]  /*c9c0*/  IMAD.MOV.U32 R53, RZ, RZ, R201.reuse ;  /* 0x000000ffff357224 */ /* 0x100fe200078e00c9 */
[----:B------:R-:W-:Y:S01]  /*c9d0*/  LOP3.LUT R44, R44, R45, RZ, 0x3c, !PT ;  /* 0x0000002d2c2c7212 */ /* 0x000fe200078e3cff */
[--C-:B------:R-:W-:Y:S01]  /*c9e0*/  IMAD.X R45, RZ, RZ, R201.reuse, P4 ;  /* 0x000000ffff2d7224 */ /* 0x100fe200020e06c9 */
[----:B------:R-:W-:Y:S02]  /*c9f0*/  F2FP.BF16.F32.PACK_AB R4, R25, R4 ;  /* 0x000000041904723e */ /* 0x000fe400000010ff */
[----:B------:R-:W-:Y:S02]  /*ca00*/  SHF.R.U64 R48, R48, 0x3, RZ ;  /* 0x0000000330307819 */ /* 0x000fe400000012ff */
[----:B------:R-:W-:Y:S01]  /*ca10*/  LOP3.LUT R46, R46, R47, RZ, 0x3c, !PT ;  /* 0x0000002f2e2e7212 */ /* 0x000fe200078e3cff */
[----:B------:R-:W-:Y:S01]  /*ca20*/  IMAD.X R47, RZ, RZ, R201, P3 ;  /* 0x000000ffff2f7224 */ /* 0x000fe200018e06c9 */
[----:B------:R-:W-:-:S02]  /*ca30*/  IADD3 R25, P4, R200, 0xc020, RZ ;  /* 0x0000c020c8197810 */ /* 0x000fc40007f9e0ff */
[----:B------:R-:W-:Y:S02]  /*ca40*/  LOP3.LUT R50, R50, R51, RZ, 0x3c, !PT ;  /* 0x0000003332327212 */ /* 0x000fe400078e3cff */
[----:B------:R-:W-:Y:S02]  /*ca50*/  IADD3 R51, P3, R200, 0xc040, RZ ;  /* 0x0000c040c8337810 */ /* 0x000fe40007f7e0ff */
[----:B------:R-:W-:Y:S02]  /*ca60*/  MOV R53, R52 ;  /* 0x0000003400357202 */ /* 0x000fe40000000f00 */
[----:B------:R-:W-:Y:S01]  /*ca70*/  F2FP.BF16.F32.PACK_AB R5, R57, R56 ;  /* 0x000000383905723e */ /* 0x000fe200000010ff */
[--C-:B------:R-:W-:Y:S01]  /*ca80*/  IMAD.X R57, RZ, RZ, R201.reuse, P4 ;  /* 0x000000ffff397224 */ /* 0x100fe200020e06c9 */
[----:B------:R-:W-:Y:S01]  /*ca90*/  F2FP.BF16.F32.PACK_AB R7, R160, R7 ;  /* 0x00000007a007723e */ /* 0x000fe200000010ff */
[----:B------:R-:W-:Y:S01]  /*caa0*/  BAR.SYNC.DEFER_BLOCKING 0x1, 0x100 ;  /* 0x0044000000007b1d */ /* 0x000fe20000010000 */
[----:B------:R-:W-:Y:S01]  /*cab0*/  LOP3.LUT R48, R48, R49, RZ, 0x3c, !PT ;  /* 0x0000003130307212 */ /* 0x000fe200078e3cff */
[----:B------:R-:W-:Y:S01]  /*cac0*/  IMAD.X R49, RZ, RZ, R201, P2 ;  /* 0x000000ffff317224 */ /* 0x000fe200010e06c9 */
[----:B------:R-:W-:-:S02]  /*cad0*/  LOP3.LUT R56, R25, 0x380, RZ, 0xc0, !PT ;  /* 0x0000038019387812 */ /* 0x000fc400078ec0ff */
[----:B------:R-:W-:Y:S02]  /*cae0*/  IADD3 R55, P2, R200, 0xc060, RZ ;  /* 0x0000c060c8377810 */ /* 0x000fe40007f5e0ff */
[----:B------:R-:W-:Y:S02]  /*caf0*/  LOP3.LUT R52, R51, 0x380, RZ, 0xc0, !PT ;  /* 0x0000038033347812 */ /* 0x000fe400078ec0ff */
[----:B------:R-:W-:Y:S02]  /*cb00*/  SHF.R.U64 R56, R56, 0x3, RZ ;  /* 0x0000000338387819 */ /* 0x000fe400000012ff */
[----:B------:R-:W-:Y:S01]  /*cb10*/  MOV R161, R20 ;  /* 0x0000001400a17202 */ /* 0x000fe20000000f00 */
[----:B------:R-:W-:Y:S01]  /*cb20*/  IMAD.U32 R21, RZ, RZ, UR9 ;  /* 0x00000009ff157e24 */ /* 0x000fe2000f8e00ff */
[----:B------:R-:W-:Y:S01]  /*cb30*/  F2FP.BF16.F32.PACK_AB R8, R8, R9 ;  /* 0x000000090808723e */ /* 0x000fe200000010ff */
[----:B------:R-:W-:Y:S01]  /*cb40*/  IMAD.U32 R21, RZ, RZ, UR5 ;  /* 0x00000005ff157e24 */ /* 0x000fe2000f8e00ff */
[----:B------:R-:W-:Y:S01]  /*cb50*/  F2FP.BF16.F32.PACK_AB R10, R10, R11 ;  /* 0x0000000b0a0a723e */ /* 0x000fe200000010ff */
[----:B------:R-:W-:Y:S01]  /*cb60*/  USHF.R.S32.HI UR5, URZ, 0x1f, UR44 ;  /* 0x0000001f3f057899 */ /* 0x000fe2000801142c */
[----:B------:R-:W-:Y:S01]  /*cb70*/  LOP3.LUT R54, R55, 0x380, RZ, 0xc0, !PT ;  /* 0x0000038037367812 */ /* 0x000fe200078ec0ff */
[----:B------:R-:W-:Y:S01]  /*cb80*/  IMAD.U32 R20, RZ, RZ, UR8 ;  /* 0x00000008ff147e24 */ /* 0x000fe2000f8e00ff */
[----:B------:R-:W-:-:S02]  /*cb90*/  SHF.R.U64 R52, R52, 0x3, RZ ;  /* 0x0000000334347819 */ /* 0x000fc400000012ff */
[----:B------:R-:W-:Y:S01]  /*cba0*/  MOV R160, R26 ;  /* 0x0000001a00a07202 */ /* 0x000fe20000000f00 */
[----:B-1----:R-:W-:Y:S01]  /*cbb0*/  IMAD.WIDE.U32 R20, R28, UR44, R20 ;  /* 0x0000002c1c147c25 */ /* 0x002fe2000f8e0014 */
[----:B------:R-:W-:Y:S01]  /*cbc0*/  F2FP.BF16.F32.PACK_AB R9, R156, R61 ;  /* 0x0000003d9c09723e */ /* 0x000fe200000010ff */
[----:B------:R1:W-:Y:S01]  /*cbd0*/  STSM.16.M88.4 [R53], R4 ;  /* 0x0000000435007844 */ /* 0x0003e20000000200 */
[----:B------:R-:W-:Y:S02]  /*cbe0*/  F2FP.BF16.F32.PACK_AB R11, R155, R64 ;  /* 0x000000409b0b723e */ /* 0x000fe400000010ff */
[----:B------:R-:W-:Y:S02]  /*cbf0*/  F2FP.BF16.F32.PACK_AB R12, R12, R13 ;  /* 0x0000000d0c0c723e */ /* 0x000fe400000010ff */
[----:B------:R-:W-:Y:S02]  /*cc00*/  F2FP.BF16.F32.PACK_AB R14, R14, R15 ;  /* 0x0000000f0e0e723e */ /* 0x000fe400000010ff */
[----:B------:R-:W-:-:S02]  /*cc10*/  F2FP.BF16.F32.PACK_AB R13, R158, R65 ;  /* 0x000000419e0d723e */ /* 0x000fc400000010ff */
[----:B------:R-:W-:Y:S02]  /*cc20*/  F2FP.BF16.F32.PACK_AB R15, R157, R152 ;  /* 0x000000989d0f723e */ /* 0x000fe400000010ff */
[----:B------:R-:W-:Y:S02]  /*cc30*/  F2FP.BF16.F32.PACK_AB R16, R16, R17 ;  /* 0x000000111010723e */ /* 0x000fe400000010ff */
[----:B------:R-:W-:Y:S02]  /*cc40*/  F2FP.BF16.F32.PACK_AB R18, R18, R19 ;  /* 0x000000131212723e */ /* 0x000fe400000010ff */
[----:B------:R-:W-:Y:S01]  /*cc50*/  LOP3.LUT R56, R56, R25, RZ, 0x3c, !PT ;  /* 0x0000001938387212 */ /* 0x000fe200078e3cff */
[----:B-1----:R-:W-:Y:S01]  /*cc60*/  IMAD.X R53, RZ, RZ, R201, P3 ;  /* 0x000000ffff357224 */ /* 0x002fe200018e06c9 */
[----:B------:R-:W-:Y:S02]  /*cc70*/  F2FP.BF16.F32.PACK_AB R4, R33, R32 ;  /* 0x000000202104723e */ /* 0x000fe400000010ff */
[----:B------:R-:W-:-:S02]  /*cc80*/  F2FP.BF16.F32.PACK_AB R5, R154, R23 ;  /* 0x000000179a05723e */ /* 0x000fc400000010ff */
[----:B------:R-:W-:Y:S02]  /*cc90*/  F2FP.BF16.F32.PACK_AB R6, R37, R36 ;  /* 0x000000242506723e */ /* 0x000fe400000010ff */
[----:B------:R-:W-:Y:S02]  /*cca0*/  F2FP.BF16.F32.PACK_AB R7, R153, R60 ;  /* 0x0000003c9907723e */ /* 0x000fe400000010ff */
[----:B------:R-:W-:Y:S02]  /*ccb0*/  MOV R34, R34 ;  /* 0x0000002200227202 */ /* 0x000fe40000000f00 */
[----:B------:R-:W-:Y:S01]  /*ccc0*/  F2FP.BF16.F32.PACK_AB R17, R59, R58 ;  /* 0x0000003a3b11723e */ /* 0x000fe200000010ff */
[----:B------:R1:W-:Y:S01]  /*ccd0*/  STSM.16.M88.4 [R161], R4 ;  /* 0x00000004a1007844 */ /* 0x0003e20000000200 */
[----:B------:R-:W-:Y:S02]  /*cce0*/  F2FP.BF16.F32.PACK_AB R19, R63, R62 ;  /* 0x0000003e3f13723e */ /* 0x000fe400000010ff */
[----:B------:R-:W-:Y:S01]  /*ccf0*/  F2FP.BF16.F32.PACK_AB R72, R73, R72 ;  /* 0x000000484948723e */ /* 0x000fe200000010ff */
[----:B------:R-:W-:Y:S01]  /*cd00*/  STSM.16.M88.4 [R160], R8 ;  /* 0x00000008a0007844 */ /* 0x000fe20000000200 */
[----:B------:R-:W-:-:S02]  /*cd10*/  MOV R38, R38 ;  /* 0x0000002600267202 */ /* 0x000fc40000000f00 */
[----:B------:R-:W-:Y:S01]  /*cd20*/  F2FP.BF16.F32.PACK_AB R24, R24, R3 ;  /* 0x000000031818723e */ /* 0x000fe200000010ff */
[----:B------:R-:W-:Y:S01]  /*cd30*/  STSM.16.M88.4 [R31], R12 ;  /* 0x0000000c1f007844 */ /* 0x000fe20000000200 */
[----:B------:R-:W-:Y:S02]  /*cd40*/  F2FP.BF16.F32.PACK_AB R25, R67, R66 ;  /* 0x000000424319723e */ /* 0x000fe400000010ff */
[----:B------:R-:W-:Y:S01]  /*cd50*/  F2FP.BF16.F32.PACK_AB R26, R69, R68 ;  /* 0x00000044451a723e */ /* 0x000fe200000010ff */
[----:B------:R-:W-:Y:S01]  /*cd60*/  STSM.16.M88.4 [R34], R16 ;  /* 0x0000001022007844 */ /* 0x000fe20000000200 */
[----:B------:R-:W-:Y:S02]  /*cd70*/  F2FP.BF16.F32.PACK_AB R27, R71, R70 ;  /* 0x00000046471b723e */ /* 0x000fe400000010ff */
[----:B------:R-:W-:Y:S01]  /*cd80*/  F2FP.BF16.F32.PACK_AB R73, R159, R74 ;  /* 0x0000004a9f49723e */ /* 0x000fe200000010ff */
[----:B-1----:R-:W-:Y:S01]  /*cd90*/  IMAD R4, R28, UR5, RZ ;  /* 0x000000051c047c24 */ /* 0x002fe2000f8e02ff */
[----:B------:R-:W-:Y:S01]  /*cda0*/  F2FP.BF16.F32.PACK_AB R80, R81, R80 ;  /* 0x000000505150723e */ /* 0x000fe200000010ff */
[----:B------:R-:W-:Y:S01]  /*cdb0*/  STSM.16.M88.4 [R38], R24 ;  /* 0x0000001826007844 */ /* 0x000fe20000000200 */
[----:B------:R-:W-:Y:S01]  /*cdc0*/  SHF.R.U64 R54, R54, 0x3, RZ ;  /* 0x0000000336367819 */ /* 0x000fe200000012ff */
[----:B------:R-:W-:Y:S01]  /*cdd0*/  IMAD R4, R29, UR44, R4 ;  /* 0x0000002c1d047c24 */ /* 0x000fe2000f8e0204 */
[----:B------:R-:W-:Y:S01]  /*cde0*/  LOP3.LUT R52, R52, R51, RZ, 0x3c, !PT ;  /* 0x0000003334347212 */ /* 0x000fe200078e3cff */
[----:B------:R-:W-:Y:S01]  /*cdf0*/  IMAD.X R51, RZ, RZ, R201, P5 ;  /* 0x000000ffff337224 */ /* 0x000fe200028e06c9 */
[----:B------:R-:W-:-:S02]  /*ce00*/  MOV R40, R40 ;  /* 0x0000002800287202 */ /* 0x000fc40000000f00 */
[----:B------:R-:W-:Y:S02]  /*ce10*/  F2FP.BF16.F32.PACK_AB R74, R77, R76 ;  /* 0x0000004c4d4a723e */ /* 0x000fe400000010ff */
[----:B------:R-:W-:Y:S02]  /*ce20*/  F2FP.BF16.F32.PACK_AB R75, R78, R75 ;  /* 0x0000004b4e4b723e */ /* 0x000fe400000010ff */
[----:B------:R-:W-:Y:S02]  /*ce30*/  F2FP.BF16.F32.PACK_AB R81, R79, R82 ;  /* 0x000000524f51723e */ /* 0x000fe400000010ff */
[----:B------:R-:W-:Y:S01]  /*ce40*/  F2FP.BF16.F32.PACK_AB R88, R89, R88 ;  /* 0x000000585958723e */ /* 0x000fe200000010ff */
[----:B------:R-:W-:Y:S01]  /*ce50*/  STSM.16.M88.4 [R40], R72 ;  /* 0x0000004828007844 */ /* 0x000fe20000000200 */
[----:B------:R-:W-:Y:S02]  /*ce60*/  MOV R42, R42 ;  /* 0x0000002a002a7202 */ /* 0x000fe40000000f00 */
[----:B------:R-:W-:-:S02]  /*ce70*/  F2FP.BF16.F32.PACK_AB R82, R85, R84 ;  /* 0x000000545552723e */ /* 0x000fc400000010ff */
[----:B------:R-:W-:Y:S02]  /*ce80*/  F2FP.BF16.F32.PACK_AB R83, R86, R83 ;  /* 0x000000535653723e */ /* 0x000fe400000010ff */
[----:B------:R-:W-:Y:S02]  /*ce90*/  F2FP.BF16.F32.PACK_AB R89, R87, R90 ;  /* 0x0000005a5759723e */ /* 0x000fe400000010ff */
[----:B------:R-:W-:Y:S01]  /*cea0*/  F2FP.BF16.F32.PACK_AB R96, R97, R96 ;  /* 0x000000606160723e */ /* 0x000fe200000010ff */
[----:B------:R-:W-:Y:S01]  /*ceb0*/  STSM.16.M88.4 [R42], R80 ;  /* 0x000000502a007844 */ /* 0x000fe20000000200 */
[----:B------:R-:W-:Y:S02]  /*cec0*/  MOV R44, R44 ;  /* 0x0000002c002c7202 */ /* 0x000fe40000000f00 */
[----:B------:R-:W-:Y:S02]  /*ced0*/  F2FP.BF16.F32.PACK_AB R90, R93, R92 ;  /* 0x0000005c5d5a723e */ /* 0x000fe400000010ff */
[----:B------:R-:W-:-:S02]  /*cee0*/  F2FP.BF16.F32.PACK_AB R91, R94, R91 ;  /* 0x0000005b5e5b723e */ /* 0x000fc400000010ff */
[----:B------:R-:W-:Y:S02]  /*cef0*/  F2FP.BF16.F32.PACK_AB R97, R95, R98 ;  /* 0x000000625f61723e */ /* 0x000fe400000010ff */
[----:B------:R-:W-:Y:S01]  /*cf00*/  F2FP.BF16.F32.PACK_AB R104, R105, R104 ;  /* 0x000000686968723e */ /* 0x000fe200000010ff */
[----:B------:R-:W-:Y:S01]  /*cf10*/  STSM.16.M88.4 [R44], R88 ;  /* 0x000000582c007844 */ /* 0x000fe20000000200 */
[----:B------:R-:W-:Y:S02]  /*cf20*/  MOV R46, R46 ;  /* 0x0000002e002e7202 */ /* 0x000fe40000000f00 */
[----:B------:R-:W-:Y:S02]  /*cf30*/  F2FP.BF16.F32.PACK_AB R98, R101, R100 ;  /* 0x000000646562723e */ /* 0x000fe400000010ff */
[----:B------:R-:W-:Y:S02]  /*cf40*/  F2FP.BF16.F32.PACK_AB R99, R102, R99 ;  /* 0x000000636663723e */ /* 0x000fe400000010ff */
[----:B------:R-:W-:-:S02]  /*cf50*/  F2FP.BF16.F32.PACK_AB R105, R107, R106 ;  /* 0x0000006a6b69723e */ /* 0x000fc400000010ff */
[----:B------:R-:W-:Y:S01]  /*cf60*/  F2FP.BF16.F32.PACK_AB R112, R113, R112 ;  /* 0x000000707170723e */ /* 0x000fe200000010ff */
[----:B------:R-:W-:Y:S01]  /*cf70*/  STSM.16.M88.4 [R46], R96 ;  /* 0x000000602e007844 */ /* 0x000fe20000000200 */
[----:B------:R-:W-:Y:S02]  /*cf80*/  LOP3.LUT R54, R54, R55, RZ, 0x3c, !PT ;  /* 0x0000003736367212 */ /* 0x000fe400078e3cff */
[----:B------:R-:W-:Y:S02]  /*cf90*/  MOV R48, R48 ;  /* 0x0000003000307202 */ /* 0x000fe40000000f00 */
[----:B------:R-:W-:Y:S02]  /*cfa0*/  F2FP.BF16.F32.PACK_AB R106, R109, R108 ;  /* 0x0000006c6d6a723e */ /* 0x000fe400000010ff */
[----:B------:R-:W-:Y:S02]  /*cfb0*/  F2FP.BF16.F32.PACK_AB R107, R111, R110 ;  /* 0x0000006e6f6b723e */ /* 0x000fe400000010ff */
[----:B------:R-:W-:-:S02]  /*cfc0*/  F2FP.BF16.F32.PACK_AB R113, R115, R114 ;  /* 0x000000727371723e */ /* 0x000fc400000010ff */
[----:B------:R-:W-:Y:S01]  /*cfd0*/  F2FP.BF16.F32.PACK_AB R120, R121, R120 ;  /* 0x000000787978723e */ /* 0x000fe200000010ff */
[----:B------:R-:W-:Y:S01]  /*cfe0*/  STSM.16.M88.4 [R48], R104 ;  /* 0x0000006830007844 */ /* 0x000fe20000000200 */
[----:B------:R-:W-:Y:S02]  /*cff0*/  IADD3.X R55, RZ, R201, RZ, P2, !PT ;  /* 0x000000c9ff377210 */ /* 0x000fe400017fe4ff */
[----:B------:R-:W-:Y:S02]  /*d000*/  F2FP.BF16.F32.PACK_AB R114, R117, R116 ;  /* 0x000000747572723e */ /* 0x000fe400000010ff */
[----:B------:R-:W-:Y:S02]  /*d010*/  F2FP.BF16.F32.PACK_AB R115, R119, R118 ;  /* 0x000000767773723e */ /* 0x000fe400000010ff */
[----:B------:R-:W-:Y:S02]  /*d020*/  F2FP.BF16.F32.PACK_AB R121, R123, R122 ;  /* 0x0000007a7b79723e */ /* 0x000fe400000010ff */
[----:B------:R-:W-:Y:S01]  /*d030*/  F2FP.BF16.F32.PACK_AB R128, R129, R128 ;  /* 0x000000808180723e */ /* 0x000fe200000010ff */
[----:B------:R-:W-:Y:S01]  /*d040*/  STSM.16.M88.4 [R30], R112 ;  /* 0x000000701e007844 */ /* 0x000fe20000000200 */
        /* <DEDUP_REMOVED lines=16> */
[----:B------:R-:W-:Y:S01]  /*d150*/  MOV R54, R54 ;  /* 0x0000003600367202 */ /* 0x000fe20000000f00 */
[----:B------:R-:W-:Y:S01]  /*d160*/  STSM.16.M88.4 [R52], R136 ;  /* 0x0000008834007844 */ /* 0x000fe20000000200 */
[----:B------:R-:W-:Y:S02]  /*d170*/  F2FP.BF16.F32.PACK_AB R146, R149, R148 ;  /* 0x000000949592723e */ /* 0x000fe400000010ff */
[----:B------:R-:W-:Y:S02]  /*d180*/  F2FP.BF16.F32.PACK_AB R147, R151, R150 ;  /* 0x000000969793723e */ /* 0x000fe400000010ff */
[C---:B------:R-:W-:Y:S02]  /*d190*/  ISETP.GE.OR P0, PT, R103.reuse, UR10, P0 ;  /* 0x0000000a67007c0c */ /* 0x040fe40008706670 */
[----:B------:R-:W-:Y:S01]  /*d1a0*/  SHF.R.S32.HI R3, RZ, 0x1f, R103 ;  /* 0x0000001fff037819 */ /* 0x000fe20000011467 */
[----:B------:R-:W-:Y:S01]  /*d1b0*/  STSM.16.M88.4 [R54], R144 ;  /* 0x0000009036007844 */ /* 0x000fe20000000200 */
[----:B------:R-:W-:Y:S01]  /*d1c0*/  IADD3 R103, P2, R103, R20, RZ ;  /* 0x0000001467677210 */ /* 0x000fe20007f5e0ff */
[----:B------:R-:W-:Y:S01]  /*d1d0*/  @!PT LDS RZ, [RZ] ;  /* 0x00000000fffff984 */ /* 0x000fe20000000800 */
[----:B------:R-:W-:Y:S01]  /*d1e0*/  @!PT LDS RZ, [RZ] ;  /* 0x00000000fffff984 */ /* 0x000fe20000000800 */
[----:B------:R-:W-:Y:S01]  /*d1f0*/  @!PT LDS RZ, [RZ] ;  /* 0x00000000fffff984 */ /* 0x000fe20000000800 */
[----:B------:R-:W-:Y:S01]  /*d200*/  @!PT LDS RZ, [RZ] ;  /* 0x00000000fffff984 */ /* 0x000fe20000000800 */
[----:B------:R1:W-:Y:S06]  /*d210*/  MEMBAR.ALL.CTA ;  /* 0x0000000000007992 */ /* 0x0003ec0000008000 */
[----:B-1----:R-:W1:Y:S01]  /*d220*/  FENCE.VIEW.ASYNC.S ;  /* 0x00000000000073c6 */ /* 0x002e620000000000 */
[----:B------:R-:W-:Y:S01]  /*d230*/  IADD3.X R20, R3, R21, R4, P2, !PT ;  /* 0x0000001503147210 */ /* 0x000fe200017fe404 */
[----:B-1----:R-:W-:Y:S06]  /*d240*/  BAR.ARV 0x1, 0x120 ;  /* 0x0044800000007b1d */ /* 0x002fec0000002000 */
[C---:B------:R-:W-:Y:S01]  /*d250*/  LEA R4, P2, R103.reuse, UR6, 0x2 ;  /* 0x0000000667047c11 */ /* 0x040fe2000f8410ff */
[----:B------:R-:W1:Y:S03]  /*d260*/  SHFL.IDX PT, R3, R211, RZ, 0x1f ;  /* 0x00001fffd3037589 */ /* 0x000e6600000e0000 */
[----:B------:R-:W-:-:S05]  /*d270*/  LEA.HI.X R5, R103, UR7, R20, 0x2, P2 ;  /* 0x0000000767057c11 */ /* 0x000fca00090f1414 */
[----:B------:R2:W-:Y:S04]  /*d280*/  @!P0 STG.E desc[UR12][R4.64], R2 ;  /* 0x0000000204008986 */ /* 0x0005e8000c10190c */
[----:B------:R2:W-:Y:S01]  /*d290*/  @!P1 STG.E desc[UR12][R4.64+0x20], R0 ;  /* 0x0000200004009986 */ /* 0x0005e2000c10190c */
[----:B-1----:R-:W-:-:S13]  /*d2a0*/  ISETP.NE.AND P0, PT, R3, 0x7, PT ;  /* 0x000000070300780c */ /* 0x002fda0003f05270 */
[----:B--2---:R-:W-:Y:S05]  /*d2b0*/  @P0 BRA `(.L_x_968) ;  /* 0x0000000c00180947 */ /* 0x004fea0003800000 */
        /* <DEDUP_REMOVED lines=31> */
.L_x_970:
[----:B------:R-:W-:Y:S05]  /*d4b0*/  BSYNC B0 ;  /* 0x0000000000007941 */ /* 0x000fea0003800000 */
.L_x_969:
[----:B------:R-:W-:Y:S05]  /*d4c0*/  BRA `(.L_x_968) ;  /* 0x0000000800947947 */ /* 0x000fea0003800000 */
.L_x_967:
[----:B------:R-:W1:Y:S01]  /*d4d0*/  LDC.64 R8, c[0x0][0xae0] ;  /* 0x0002b800ff087b82 */ /* 0x000e620000000a00 */
[----:B------:R-:W-:Y:S01]  /*d4e0*/  ISETP.GT.AND P0, PT, R213, 0x7f, PT ;  /* 0x0000007fd500780c */ /* 0x000fe20003f04270 */
[----:B------:R-:W-:Y:S01]  /*d4f0*/  USHF.R.S32.HI UR5, URZ, 0x1f, UR43 ;  /* 0x0000001f3f057899 */ /* 0x000fe2000801142b */
[--C-:B------:R-:W-:Y:S01]  /*d500*/  SHF.R.S32.HI R203, RZ, 0x1f, R202.reuse ;  /* 0x0000001fffcb7819 */ /* 0x100fe200000114ca */
[----:B------:R-:W-:Y:S01]  /*d510*/  USHF.R.S32.HI UR6, URZ, 0x1f, UR44 ;  /* 0x0000001f3f067899 */ /* 0x000fe2000801142c */
[----:B------:R-:W-:Y:S03]  /*d520*/  BSSY B0, `(.L_x_971) ;  /* 0x000001d000007945 */ /* 0x000fe60003800000 */
[----:B------:R-:W2:Y:S08]  /*d530*/  LDC R14, c[0x0][0xdac] ;  /* 0x00036b00ff0e7b82 */ /* 0x000eb00000000800 */
[----:B------:R-:W3:Y:S01]  /*d540*/  LDC.64 R10, c[0x0][0xae8] ;  /* 0x0002ba00ff0a7b82 */ /* 0x000ee20000000a00 */
[----:B-1----:R-:W-:-:S04]  /*d550*/  IMAD.WIDE.U32 R6, R8, UR43, R202 ;  /* 0x0000002b08067c25 */ /* 0x002fc8000f8e00ca */
[----:B------:R-:W-:Y:S01]  /*d560*/  IMAD R8, R8, UR5, RZ ;  /* 0x0000000508087c24 */ /* 0x000fe2000f8e02ff */
[----:B------:R-:W-:Y:S06]  /*d570*/  @P0 BRA `(.L_x_972) ;  /* 0x00000000005c0947 */ /* 0x000fec0003800000 */
[----:B------:R-:W1:Y:S01]  /*d580*/  S2R R0, SR_TID.X ;  /* 0x0000000000007919 */ /* 0x000e620000002100 */
[----:B------:R-:W-:Y:S01]  /*d590*/  IMAD.U32 R2, RZ, RZ, UR42 ;  /* 0x0000002aff027e24 */ /* 0x000fe2000f8e00ff */
[----:B------:R-:W-:-:S04]  /*d5a0*/  ULDC UR7, c[0x0][0xa88] ;  /* 0x0002a20000077ab9 */ /* 0x000fc80000000800 */
[----:B-1----:R-:W-:-:S04]  /*d5b0*/  IADD3 R2, R2, -0x80, R0 ;  /* 0xffffff8002027810 */ /* 0x002fc80007ffe000 */
[----:B------:R-:W-:-:S13]  /*d5c0*/  ISETP.GE.AND P0, PT, R2, UR7, PT ;  /* 0x0000000702007c0c */ /* 0x000fda000bf06270 */
[----:B------:R-:W-:Y:S05]  /*d5d0*/  @P0 BRA `(.L_x_972) ;  /* 0x0000000000440947 */ /* 0x000fea0003800000 */
[----:B------:R-:W1:Y:S01]  /*d5e0*/  LDC.64 R4, c[0x0][0xb70] ;  /* 0x0002dc00ff047b82 */ /* 0x000e620000000a00 */
[----:B------:R-:W-:Y:S01]  /*d5f0*/  SHF.R.S32.HI R3, RZ, 0x1f, R2 ;  /* 0x0000001fff037819 */ /* 0x000fe20000011402 */
[----:B------:R-:W-:Y:S01]  /*d600*/  ULDC.64 UR8, c[0x0][0xb40] ;  /* 0x0002d00000087ab9 */ /* 0x000fe20000000a00 */
[----:B------:R-:W-:-:S05]  /*d610*/  ULDC.64 UR10, c[0x0][0x208] ;  /* 0x00008200000a7ab9 */ /* 0x000fca0000000a00 */
[----:B------:R-:W4:Y:S01]  /*d620*/  LDC.64 R12, c[0x0][0xb78] ;  /* 0x0002de00ff0c7b82 */ /* 0x000f220000000a00 */
[C---:B-1----:R-:W-:Y:S02]  /*d630*/  IMAD R0, R4.reuse, UR5, RZ ;  /* 0x0000000504007c24 */ /* 0x042fe4000f8e02ff */
[----:B------:R-:W-:-:S04]  /*d640*/  IMAD.WIDE.U32 R2, R4, UR43, R2 ;  /* 0x0000002b04027c25 */ /* 0x000fc8000f8e0002 */
[----:B------:R-:W-:Y:S02]  /*d650*/  IMAD R5, R5, UR43, R0 ;  /* 0x0000002b05057c24 */ /* 0x000fe4000f8e0200 */
[C---:B----4-:R-:W-:Y:S02]  /*d660*/  IMAD R0, R12.reuse, UR6, RZ ;  /* 0x000000060c007c24 */ /* 0x050fe4000f8e02ff */
[----:B------:R-:W-:Y:S02]  /*d670*/  IMAD.IADD R3, R3, 0x1, R5 ;  /* 0x0000000103037824 */ /* 0x000fe400078e0205 */
[----:B------:R-:W-:Y:S02]  /*d680*/  IMAD R5, R13, UR44, R0 ;  /* 0x0000002c0d057c24 */ /* 0x000fe4000f8e0200 */
[----:B------:R-:W-:-:S04]  /*d690*/  IMAD.WIDE.U32 R2, R12, UR44, R2 ;  /* 0x0000002c0c027c25 */ /* 0x000fc8000f8e0002 */
[----:B------:R-:W-:Y:S01]  /*d6a0*/  IMAD.IADD R3, R3, 0x1, R5 ;  /* 0x0000000103037824 */ /* 0x000fe200078e0205 */
[----:B------:R-:W-:-:S04]  /*d6b0*/  LEA R4, P0, R2, UR8, 0x2 ;  /* 0x0000000802047c11 */ /* 0x000fc8000f8010ff */
[----:B------:R-:W-:Y:S01]  /*d6c0*/  LEA.HI.X R5, R2, UR9, R3, 0x2, P0 ;  /* 0x0000000902057c11 */ /* 0x000fe200080f1403 */
[----:B------:R-:W-:-:S05]  /*d6d0*/  IMAD.MOV.U32 R3, RZ, RZ, -0x800000 ;  /* 0xff800000ff037424 */ /* 0x000fca00078e00ff */
[----:B------:R1:W-:Y:S03]  /*d6e0*/  STG.E desc[UR10][R4.64], R3 ;  /* 0x0000000304007986 */ /* 0x0003e6000c10190a */
.L_x_972:
[----:B------:R-:W-:Y:S05]  /*d6f0*/  BSYNC B0 ;  /* 0x0000000000007941 */ /* 0x000fea0003800000 */
.L_x_971:
[----:B------:R-:W-:Y:S01]  /*d700*/  R2UR UR7, R206 ;  /* 0x00000000ce0772ca */ /* 0x000fe200000e0000 */
[----:B------:R-:W-:Y:S01]  /*d710*/  ULDC UR5, c[0x0][0xa88] ;  /* 0x0002a20000057ab9 */ /* 0x000fe20000000800 */
[C---:B------:R-:W-:Y:S01]  /*d720*/  VIADD R0, R204.reuse, 0x20 ;  /* 0x00000020cc007836 */ /* 0x040fe20000000000 */
[----:B------:R-:W-:Y:S01]  /*d730*/  UIADD3 UR42, -UR42, UR5, URZ ;  /* 0x000000052a2a7290 */ /* 0x000fe2000fffe13f */
[----:B-1----:R-:W-:Y:S01]  /*d740*/  IMAD R3, R9, UR43, R8 ;  /* 0x0000002b09037c24 */ /* 0x002fe2000f8e0208 */
[----:B------:R-:W-:Y:S01]  /*d750*/  SHF.R.S32.HI R205, RZ, 0x1f, R204 ;  /* 0x0000001fffcd7819 */ /* 0x000fe200000114cc */
[----:B------:R-:W-:Y:S01]  /*d760*/  BSSY B0, `(.L_x_973) ;  /* 0x0000026000007945 */ /* 0x000fe20003800000 */
[C---:B------:R-:W-:Y:S01]  /*d770*/  IADD3 R2, R204.reuse, 0x40, RZ ;  /* 0x00000040cc027810 */ /* 0x040fe20007ffe0ff */
[----:B------:R-:W-:Y:S01]  /*d780*/  IMAD.IADD R7, R7, 0x1, R3 ;  /* 0x0000000107077824 */ /* 0x000fe200078e0203 */
[C---:B------:R-:W-:Y:S01]  /*d790*/  ISETP.GE.AND P2, PT, R204.reuse, UR42, PT ;  /* 0x0000002acc007c0c */ /* 0x040fe2000bf46270 */
[----:B------:R-:W-:Y:S01]  /*d7a0*/  VIADD R8, R204, 0x60 ;  /* 0x00000060cc087836 */ /* 0x000fe20000000000 */
[----:B------:R-:W-:Y:S01]  /*d7b0*/  ISETP.GE.AND P0, PT, R0, UR42, PT ;  /* 0x0000002a00007c0c */ /* 0x000fe2000bf06270 */
[C---:B---3--:R-:W-:Y:S01]  /*d7c0*/  IMAD R0, R10.reuse, UR6, RZ ;  /* 0x000000060a007c24 */ /* 0x048fe2000f8e02ff */
[----:B------:R-:W-:Y:S01]  /*d7d0*/  ULOP3.LUT UR5, URZ, UR7, URZ, 0x33, !UPT ;  /* 0x000000073f057292 */ /* 0x000fe2000f8e333f */
[----:B------:R-:W-:Y:S01]  /*d7e0*/  IMAD.WIDE.U32 R6, R10, UR44, R6 ;  /* 0x0000002c0a067c25 */ /* 0x000fe2000f8e0006 */
[----:B------:R-:W-:-:S03]  /*d7f0*/  ISETP.GE.AND P1, PT, R2, UR42, PT ;  /* 0x0000002a02007c0c */ /* 0x000fc6000bf26270 */
[----:B------:R-:W-:Y:S02]  /*d800*/  IMAD R3, R11, UR44, R0 ;  /* 0x0000002c0b037c24 */ /* 0x000fe4000f8e0200 */
[----:B--2---:R-:W-:Y:S02]  /*d810*/  VIADD R5, R14, UR5 ;  /* 0x000000050e057c36 */ /* 0x004fe40008000000 */
[----:B------:R-:W-:Y:S02]  /*d820*/  IMAD.IADD R11, R7, 0x1, R3 ;  /* 0x00000001070b7824 */ /* 0x000fe400078e0203 */
[----:B------:R-:W-:Y:S01]  /*d830*/  IMAD.WIDE R4, R5, 0x80, R204 ;  /* 0x0000008005047825 */ /* 0x000fe200078e02cc */
[----:B------:R-:W-:Y:S06]  /*d840*/  @P2 BRA `(.L_x_974) ;  /* 0x00000000005c2947 */ /* 0x000fec0003800000 */
[C---:B------:R-:W-:Y:S01]  /*d850*/  VIADD R0, R202.reuse, 0x40 ;  /* 0x00000040ca007836 */ /* 0x040fe20000000000 */
[----:B------:R-:W-:Y:S01]  /*d860*/  ULDC UR5, c[0x0][0xa8c] ;  /* 0x0002a30000057ab9 */ /* 0x000fe20000000800 */
[----:B------:R-:W-:Y:S01]  /*d870*/  VIADD R2, R202, 0x80 ;  /* 0x00000080ca027836 */ /* 0x000fe20000000000 */
[----:B------:R-:W-:Y:S01]  /*d880*/  ULDC.64 UR6, c[0x0][0xad8] ;  /* 0x0002b60000067ab9 */ /* 0x000fe20000000a00 */
[----:B------:R-:W-:Y:S01]  /*d890*/  MOV R3, R11 ;  /* 0x0000000b00037202 */ /* 0x000fe20000000f00 */
[----:B------:R-:W-:Y:S01]  /*d8a0*/  IMAD R9, R5, UR6, RZ ;  /* 0x0000000605097c24 */ /* 0x000fe2000f8e02ff */
[----:B------:R-:W-:Y:S01]  /*d8b0*/  ISETP.GE.AND P3, PT, R0, UR5, PT ;  /* 0x0000000500007c0c */ /* 0x000fe2000bf66270 */
[----:B------:R-:W-:Y:S01]  /*d8c0*/  VIADD R0, R202, 0xc0 ;  /* 0x000000c0ca007836 */ /* 0x000fe20000000000 */
[----:B------:R-:W-:Y:S01]  /*d8d0*/  ISETP.GE.AND P4, PT, R2, UR5, PT ;  /* 0x0000000502007c0c */ /* 0x000fe2000bf86270 */
[----:B------:R-:W-:Y:S01]  /*d8e0*/  IMAD.MOV.U32 R2, RZ, RZ, R6 ;  /* 0x000000ffff027224 */ /* 0x000fe200078e0006 */
[----:B------:R-:W-:Y:S01]  /*d8f0*/  ISETP.GE.AND P2, PT, R202, UR5, PT ;  /* 0x00000005ca007c0c */ /* 0x000fe2000bf46270 */
[----:B------:R-:W-:Y:S01]  /*d900*/  IMAD R9, R4, UR7, R9 ;  /* 0x0000000704097c24 */ /* 0x000fe2000f8e0209 */
[----:B------:R-:W-:Y:S01]  /*d910*/  ISETP.GE.AND P5, PT, R0, UR5, PT ;  /* 0x0000000500007c0c */ /* 0x000fe2000bfa6270 */
[----:B------:R-:W-:Y:S01]  /*d920*/  IMAD.WIDE.U32 R2, R4, UR6, R2 ;  /* 0x0000000604027c25 */ /* 0x000fe2000f8e0002 */
[----:B------:R-:W-:Y:S01]  /*d930*/  ULDC.64 UR6, c[0x0][0xa80] ;  /* 0x0002a00000067ab9 */ /* 0x000fe20000000a00 */
[----:B------:R-:W-:-:S02]  /*d940*/  ULDC.64 UR8, c[0x0][0x208] ;  /* 0x0000820000087ab9 */ /* 0x000fc40000000a00 */
[----:B------:R-:W-:Y:S01]  /*d950*/  IMAD.IADD R3, R3, 0x1, R9 ;  /* 0x0000000103037824 */ /* 0x000fe200078e0209 */
[----:B------:R-:W-:-:S04]  /*d960*/  LEA R12, P6, R2, UR6, 0x1 ;  /* 0x00000006020c7c11 */ /* 0x000fc8000f8c08ff */
[----:B------:R-:W-:-:S05]  /*d970*/  LEA.HI.X R13, R2, UR7, R3, 0x1, P6 ;  /* 0x00000007020d7c11 */ /* 0x000fca000b0f0c03 */
[----:B------:R1:W-:Y:S04]  /*d980*/  @!P2 STG.E.128 desc[UR8][R12.64], RZ ;  /* 0x000000ff0c00a986 */ /* 0x0003e8000c101d08 */
[----:B------:R1:W-:Y:S04]  /*d990*/  @!P3 STG.E.128 desc[UR8][R12.64+0x80], RZ ;  /* 0x000080ff0c00b986 */ /* 0x0003e8000c101d08 */
[----:B------:R1:W-:Y:S04]  /*d9a0*/  @!P4 STG.E.128 desc[UR8][R12.64+0x100], RZ ;  /* 0x000100ff0c00c986 */ /* 0x0003e8000c101d08 */
[----:B------:R1:W-:Y:S02]  /*d9b0*/  @!P5 STG.E.128 desc[UR8][R12.64+0x180], RZ ;  /* 0x000180ff0c00d986 */ /* 0x0003e4000c101d08 */
.L_x_974:
[----:B------:R-:W-:Y:S05]  /*d9c0*/  BSYNC B0 ;  /* 0x0000000000007941 */ /* 0x000fea0003800000 */
.L_x_973:
[----:B------:R-:W-:Y:S01]  /*d9d0*/  BSSY B0, `(.L_x_975) ;  /* 0x000001c000007945 */ /* 0x000fe20003800000 */
[----:B------:R-:W-:-:S03]  /*d9e0*/  ISETP.GE.AND P2, PT, R8, UR42, PT ;  /* 0x0000002a08007c0c */ /* 0x000fc6000bf46270 */
[----:B------:R-:W-:Y:S10]  /*d9f0*/  @P0 BRA `(.L_x_976) ;  /* 0x0000000000640947 */ /* 0x000ff40003800000 */
        /* <DEDUP_REMOVED lines=25> */
.L_x_976:
[----:B------:R-:W-:Y:S05]  /*db90*/  BSYNC B0 ;  /* 0x0000000000007941 */ /* 0x000fea0003800000 */
.L_x_975:
[----:B------:R-:W-:Y:S04]  /*dba0*/  BSSY B0, `(.L_x_977) ;  /* 0x000001b000007945 */ /* 0x000fe80003800000 */
[----:B------:R-:W-:Y:S05]  /*dbb0*/  @P1 BRA `(.L_x_978) ;  /* 0x0000000000641947 */ /* 0x000fea0003800000 */
[----:B--2---:R-:W-:Y:S01]  /*dbc0*/  IADD3 R9, P0, R4, 0x40, RZ ;  /* 0x0000004004097810 */ /* 0x004fe20007f1e0ff */
[C---:B------:R-:W-:Y:S01]  /*dbd0*/  VIADD R3, R202.reuse, 0x80 ;  /* 0x00000080ca037836 */ /* 0x040fe20000000000 */
[----:B------:R-:W-:Y:S01]  /*dbe0*/  IADD3 R2, R202, 0x40, RZ ;  /* 0x00000040ca027810 */ /* 0x000fe20007ffe0ff */
[----:B------:R-:W-:Y:S01]  /*dbf0*/  ULDC UR5, c[0x0][0xa8c] ;  /* 0x0002a30000057ab9 */ /* 0x000fe20000000800 */
        /* <DEDUP_REMOVED lines=21> */
.L_x_978:
[----:B------:R-:W-:Y:S05]  /*dd50*/  BSYNC B0 ;  /* 0x0000000000007941 */ /* 0x000fea0003800000 */
.L_x_977:
[----:B------:R-:W-:Y:S04]  /*dd60*/  BSSY B0, `(.L_x_968) ;  /* 0x000001b000007945 */ /* 0x000fe80003800000 */
[----:B------:R-:W-:Y:S05]  /*dd70*/  @P2 BRA `(.L_x_979) ;  /* 0x0000000000642947 */ /* 0x000fea0003800000 */
[----:B------:R-:W-:Y:S01]  /*dd80*/  IADD3 R7, P0, R4, 0x60, RZ ;  /* 0x0000006004077810 */ /* 0x000fe20007f1e0ff */
[----:B------:R-:W-:Y:S01]  /*dd90*/  ULDC UR5, c[0x0][0xa8c] ;  /* 0x0002a30000057ab9 */ /* 0x000fe20000000800 */
[C---:B------:R-:W-:Y:S01]  /*dda0*/  IADD3 R0, R202.reuse, 0x40, RZ ;  /* 0x00000040ca007810 */ /* 0x040fe20007ffe0ff */
[----:B------:R-:W-:Y:S01]  /*ddb0*/  ULDC.64 UR6, c[0x0][0xad8] ;  /* 0x0002b60000067ab9 */ /* 0x000fe20000000a00 */
[----:B------:R-:W-:Y:S01]  /*ddc0*/  IMAD.MOV.U32 R2, RZ, RZ, R6 ;  /* 0x000000ffff027224 */ /* 0x000fe200078e0006 */
[----:B------:R-:W-:Y:S01]  /*ddd0*/  ISETP.GE.AND P1, PT, R202, UR5, PT ;  /* 0x00000005ca007c0c */ /* 0x000fe2000bf26270 */
[----:B------:R-:W-:Y:S01]  /*dde0*/  IMAD.X R4, RZ, RZ, R5, P0 ;  /* 0x000000ffff047224 */ /* 0x000fe200000e0605 */
[----:B------:R-:W-:Y:S01]  /*ddf0*/  ISETP.GE.AND P2, PT, R0, UR5, PT ;  /* 0x0000000500007c0c */ /* 0x000fe2000bf46270 */
[----:B------:R-:W-:Y:S01]  /*de00*/  IMAD.MOV.U32 R3, RZ, RZ, R11 ;  /* 0x000000ffff037224 */ /* 0x000fe200078e000b */
[----:B------:R-:W-:Y:S01]  /*de10*/  ULDC.64 UR8, c[0x0][0x208] ;  /* 0x0000820000087ab9 */ /* 0x000fe20000000a00 */
[----:B------:R-:W-:-:S02]  /*de20*/  VIADD R5, R202, 0x80 ;  /* 0x00000080ca057836 */ /* 0x000fc40000000000 */
[----:B------:R-:W-:Y:S02]  /*de30*/  IMAD R4, R4, UR6, RZ ;  /* 0x0000000604047c24 */ /* 0x000fe4000f8e02ff */
        /* <DEDUP_REMOVED lines=13> */
.L_x_979:
[----:B------:R-:W-:Y:S05]  /*df10*/  BSYNC B0 ;  /* 0x0000000000007941 */ /* 0x000fea0003800000 */
.L_x_968:
[----:B------:R-:W5:Y:S02]  /*df20*/  LDC R0, c[0x0][0xda8] ;  /* 0x00036a00ff007b82 */ /* 0x000f640000000800 */
[----:B-----5:R-:W-:-:S13]  /*df30*/  ISETP.LE.AND P0, PT, R0, UR4, PT ;  /* 0x0000000400007c0c */ /* 0x020fda000bf03270 */
[----:B------:R-:W-:Y:S05]  /*df40*/  @!P0 BRA `(.L_x_980) ;  /* 0xffffff2c00a48947 */ /* 0x000fea000383ffff */
[----:B------:R-:W-:Y:S05]  /*df50*/  EXIT ;  /* 0x000000000000794d */ /* 0x000fea0003800000 */
.L_x_886:
[----:B------:R-:W-:-:S08]  /*df60*/  NOP ;  /* 0x0000000000007918 */ /* 0x000fd00000000000 */
[----:B-1----:R-:W1:-:S00]  /*df70*/  USETMAXREG.DEALLOC.CTAPOOL 0x18 ;  /* 0x00000018000079c8 */ /* 0x002e4000080e0500 */
[----:B-1----:R-:W-:-:S06]  /*df80*/  LOP3.LUT R0, R0, 0x3, RZ, 0xc0, !PT ;  /* 0x0000000300007812 */ /* 0x002fcc00078ec0ff */
[----:B------:R-:W1:Y:S02]  /*df90*/  SHFL.IDX PT, R0, R0, RZ, 0x1f ;  /* 0x00001fff00007589 */ /* 0x000e6400000e0000 */
[----:B-1----:R-:W-:-:S13]  /*dfa0*/  ISETP.NE.AND P0, PT, R0, RZ, PT ;  /* 0x000000ff0000720c */ /* 0x002fda0003f05270 */
[----:B------:R-:W-:Y:S05]  /*dfb0*/  @P0 EXIT ;  /* 0x000000000000094d */ /* 0x000fea0003800000 */
[----:B------:R-:W1:Y:S01]  /*dfc0*/  S2UR UR4, SR_CTAID.X ;  /* 0x00000000000479c3 */ /* 0x000e620000002500 */
[----:B------:R-:W-:Y:S01]  /*dfd0*/  UMOV UR49, URZ ;  /* 0x0000003f00317c82 */ /* 0x000fe20008000000 */
[----:B------:R-:W-:Y:S02]  /*dfe0*/  IMAD.MOV.U32 R16, RZ, RZ, RZ ;  /* 0x000000ffff107224 */ /* 0x000fe400078e00ff */
[----:B------:R-:W-:-:S04]  /*dff0*/  IMAD.MOV.U32 R17, RZ, RZ, 0x1 ;  /* 0x00000001ff117424 */ /* 0x000fc800078e00ff */
[----:B------:R-:W1:Y:S02]  /*e000*/  LDC R0, c[0x0][0xda8] ;  /* 0x00036a00ff007b82 */ /* 0x000e640000000800 */
[----:B-1----:R-:W-:-:S13]  /*e010*/  ISETP.LE.AND P0, PT, R0, UR4, PT ;  /* 0x0000000400007c0c */ /* 0x002fda000bf03270 */
[----:B------:R-:W-:Y:S05]  /*e020*/  @P0 BRA `(.L_x_981) ;  /* 0x00000034001c0947 */ /* 0x000fea0003800000 */
[----:B------:R-:W-:Y:S01]  /*e030*/  IMAD.U32 R19, RZ, RZ, UR4 ;  /* 0x00000004ff137e24 */ /* 0x000fe2000f8e00ff */
[----:B------:R-:W-:Y:S01]  /*e040*/  MOV R16, RZ ;  /* 0x000000ff00107202 */ /* 0x000fe20000000f00 */
[----:B------:R-:W-:Y:S01]  /*e050*/  IMAD.MOV.U32 R17, RZ, RZ, 0x1 ;  /* 0x00000001ff117424 */ /* 0x000fe200078e00ff */
[----:B------:R-:W-:Y:S01]  /*e060*/  ULDC UR50, c[0x0][0xc] ;  /* 0x0000030000327ab9 */ /* 0x000fe20000000800 */
[----:B------:R-:W-:Y:S01]  /*e070*/  ULDC.64 UR42, c[0x0][0x198] ;  /* 0x00006600002a7ab9 */ /* 0x000fe20000000a00 */
[----:B------:R-:W-:-:S05]  /*e080*/  UMOV UR49, URZ ;  /* 0x0000003f00317c82 */ /* 0x000fca0008000000 */
.L_x_1035:
[----:B------:R-:W-:Y:S01]  /*e090*/  ULDC UR8, c[0x0][0xdd0] ;  /* 0x0003740000087ab9 */ /* 0x000fe20000000800 */
[----:B-1----:R-:W1:Y:S01]  /*e0a0*/  LDC R0, c[0x0][0xde8] ;  /* 0x00037a00ff007b82 */ /* 0x002e620000000800 */
[C---:B------:R-:W-:Y:S01]  /*e0b0*/  R2UR UR6, R19.reuse ;  /* 0x00000000130672ca */ /* 0x040fe200000e0000 */
[----:B------:R-:W-:Y:S01]  /*e0c0*/  UISETP.NE.AND UP0, UPT, UR8, 0x1, UPT ;  /* 0x000000010800788c */ /* 0x000fe2000bf05270 */
[----:B------:R-:W-:-:S10]  /*e0d0*/  R2UR UR7, R19 ;  /* 0x00000000130772ca */ /* 0x000fd400000e0000 */
[----:B------:R-:W-:Y:S01]  /*e0e0*/  @UP0 ULDC UR4, c[0x0][0xdd4] ;  /* 0x0003750000040ab9 */ /* 0x000fe20000000800 */
[----:B------:R-:W-:Y:S01]  /*e0f0*/  @UP0 ULDC UR9, c[0x0][0xdd8] ;  /* 0x0003760000090ab9 */ /* 0x000fe20000000800 */
[----:B------:R-:W-:-:S04]  /*e100*/  UIMAD.WIDE.U32 UR4, UR6, UR4, URZ ;  /* 0x00000004060472a5 */ /* 0x000fc8000f8e003f */
[----:B------:R-:W-:-:S04]  /*e110*/  @UP0 USHF.R.U32.HI UR6, URZ, UR9, UR5 ;  /* 0x000000093f060299 */ /* 0x000fc80008011605 */
[----:B------:R-:W-:Y:S02]  /*e120*/  UIADD3 UR4, -UR6, URZ, URZ ;  /* 0x0000003f06047290 */ /* 0x000fe4000fffe13f */
[----:B-1----:R-:W-:Y:S02]  /*e130*/  ISETP.LE.AND P0, PT, R0, UR6, PT ;  /* 0x0000000600007c0c */ /* 0x002fe4000bf03270 */
[----:B------:R-:W-:-:S11]  /*e140*/  UIMAD UR8, UR8, UR4, UR7 ;  /* 0x00000004080872a4 */ /* 0x000fd6000f8e0207 */
[----:B------:R-:W-:Y:S05]  /*e150*/  @!P0 BRA `(.L_x_982) ;  /* 0x0000000000208947 */ /* 0x000fea0003800000 */
[----:B------:R-:W-:Y:S01]  /*e160*/  ULDC UR9, c[0x0][0xddc] ;  /* 0x0003770000097ab9 */ /* 0x000fe20000000800 */
[----:B------:R-:W-:Y:S01]  /*e170*/  UMOV UR7, UR8 ;  /* 0x0000000800077c82 */ /* 0x000fe20008000000 */
[----:B------:R-:W-:-:S11]  /*e180*/  UISETP.NE.AND UP0, UPT, UR9, 0x1, UPT ;  /* 0x000000010900788c */ /* 0x000fd6000bf05270 */
[----:B------:R-:W-:Y:S02]  /*e190*/  @UP0 ULDC.64 UR10, c[0x0][0xde0] ;  /* 0x00037800000a0ab9 */ /* 0x000fe40000000a00 */
[----:B------:R-:W-:-:S04]  /*e1a0*/  UIMAD.WIDE.U32 UR4, UR8, UR10, URZ ;  /* 0x0000000a080472a5 */ /* 0x000fc8000f8e003f */
[----:B------:R-:W-:-:S04]  /*e1b0*/  @UP0 USHF.R.U32.HI UR7, URZ, UR11, UR5 ;  /* 0x0000000b3f070299 */ /* 0x000fc80008011605 */
[----:B------:R-:W-:Y:S01]  /*e1c0*/  UIMAD UR4, UR7, UR9, URZ ;  /* 0x00000009070472a4 */ /* 0x000fe2000f8e023f */
[----:B------:R-:W-:Y:S11]  /*e1d0*/  BRA `(.L_x_983) ;  /* 0x00000000001c7947 */ /* 0x000ff60003800000 */
.L_x_982:
[----:B------:R-:W-:Y:S01]  /*e1e0*/  ULDC UR9, c[0x0][0xdc4] ;  /* 0x0003710000097ab9 */ /* 0x000fe20000000800 */
[----:B------:R-:W-:Y:S01]  /*e1f0*/  UMOV UR7, UR8 ;  /* 0x0000000800077c82 */ /* 0x000fe20008000000 */
[----:B------:R-:W-:-:S11]  /*e200*/  UISETP.NE.AND UP0, UPT, UR9, 0x1, UPT ;  /* 0x000000010900788c */ /* 0x000fd6000bf05270 */
[----:B------:R-:W-:Y:S02]  /*e210*/  @UP0 ULDC.64 UR10, c[0x0][0xdc8] ;  /* 0x00037200000a0ab9 */ /* 0x000fe40000000a00 */
[----:B------:R-:W-:-:S04]  /*e220*/  UIMAD.WIDE.U32 UR4, UR8, UR10, URZ ;  /* 0x0000000a080472a5 */ /* 0x000fc8000f8e003f */
[----:B------:R-:W-:-:S04]  /*e230*/  @UP0 USHF.R.U32.HI UR7, URZ, UR11, UR5 ;  /* 0x0000000b3f070299 */ /* 0x000fc80008011605 */
[----:B------:R-:W-:-:S12]  /*e240*/  UIMAD UR4, UR7, UR9, URZ ;  /* 0x00000009070472a4 */ /* 0x000fd8000f8e023f */
.L_x_983:
[----:B------:R-:W-:Y:S01]  /*e250*/  ULDC.64 UR10, c[0x0][0x3f8] ;  /* 0x0000fe00000a7ab9 */ /* 0x000fe20000000a00 */
[----:B------:R-:W-:Y:S02]  /*e260*/  UIADD3 UR8, UR8, -UR4, URZ ;  /* 0x8000000408087290 */ /* 0x000fe4000fffe03f */
[----:B------:R-:W-:Y:S02]  /*e270*/  UISETP.NE.U32.AND UP0, UPT, UR10, URZ, UPT ;  /* 0x0000003f0a00728c */ /* 0x000fe4000bf05070 */
[----:B------:R-:W-:Y:S01]  /*e280*/  ULOP3.LUT UR7, URZ, UR7, URZ, 0x33, !UPT ;  /* 0x000000073f077292 */ /* 0x000fe2000f8e333f */
[----:B------:R-:W-:Y:S01]  /*e290*/  ULDC UR10, c[0x0][0xdb8] ;  /* 0x00036e00000a7ab9 */ /* 0x000fe20000000800 */
[----:B------:R-:W-:Y:S01]  /*e2a0*/  ULDC.64 UR4, c[0x0][0x9e0] ;  /* 0x0002780000047ab9 */ /* 0x000fe20000000a00 */
[----:B------:R-:W-:Y:S01]  /*e2b0*/  UISETP.NE.AND UP1, UPT, UR10, 0x1, UPT ;  /* 0x000000010a00788c */ /* 0x000fe2000bf25270 */
[----:B------:R-:W-:Y:S01]  /*e2c0*/  ULDC UR9, c[0x0][0xdc4] ;  /* 0x0003710000097ab9 */ /* 0x000fe20000000800 */
[----:B------:R-:W-:Y:S01]  /*e2d0*/  ULDC UR45, c[0x0][0xdac] ;  /* 0x00036b00002d7ab9 */ /* 0x000fe20000000800 */
[----:B------:R-:W-:-:S02]  /*e2e0*/  UISETP.GE.AND UP2, UPT, UR5, 0x1, UPT ;  /* 0x000000010500788c */ /* 0x000fc4000bf46270 */
[----:B------:R-:W-:Y:S02]  /*e2f0*/  UIMAD UR9, UR6, UR9, UR8 ;  /* 0x00000009060972a4 */ /* 0x000fe4000f8e0208 */
[----:B------:R-:W-:Y:S02]  /*e300*/  UIADD3 UR45, UR7, UR45, URZ ;  /* 0x0000002d072d7290 */ /* 0x000fe4000fffe03f */
[----:B------:R-:W-:Y:S01]  /*e310*/  UISETP.NE.AND.EX UP0, UPT, UR11, URZ, UPT, UP0 ;  /* 0x0000003f0b00728c */ /* 0x000fe2000bf05300 */
[----:B------:R-:W-:Y:S01]  /*e320*/  PLOP3.LUT P1, PT, PT, PT, UP2, 0x80, 0x0 ;  /* 0x000000000000781c */ /* 0x000fe20003f2f028 */
[----:B------:R-:W-:Y:S01]  /*e330*/  @UP1 ULDC UR6, c[0x0][0xdbc] ;  /* 0x00036f0000061ab9 */ /* 0x000fe20000000800 */
[----:B------:R-:W-:Y:S02]  /*e340*/  USHF.L.U32 UR45, UR45, 0x7, URZ ;  /* 0x000000072d2d7899 */ /* 0x000fe4000800063f */
[----:B------:R-:W-:Y:S01]  /*e350*/  UIMAD.WIDE.U32 UR6, UR9, UR6, URZ ;  /* 0x00000006090672a5 */ /* 0x000fe2000f8e003f */
[----:B------:R-:W-:Y:S01]  /*e360*/  ULDC UR11, c[0x0][0x404] ;  /* 0x00010100000b7ab9 */ /* 0x000fe20000000800 */
[----:B------:R-:W-:Y:S01]  /*e370*/  ULDC UR12, c[0x0][0x288] ;  /* 0x0000a200000c7ab9 */ /* 0x000fe20000000800 */
[----:B------:R-:W-:Y:S01]  /*e380*/  @UP1 ULDC UR14, c[0x0][0xdc0] ;  /* 0x00037000000e1ab9 */ /* 0x000fe20000000800 */
[----:B------:R-:W-:Y:S01]  /*e390*/  UMOV UR47, UR9 ;  /* 0x00000009002f7c82 */ /* 0x000fe20008000000 */
[----:B------:R-:W-:-:S02]  /*e3a0*/  USEL UR11, UR11, 0x1, UP0 ;  /* 0x000000010b0b7887 */ /* 0x000fc40008000000 */
[----:B------:R-:W-:Y:S02]  /*e3b0*/  UIADD3 UR8, UR45, 0x80, -UR12 ;  /* 0x000000802d087890 */ /* 0x000fe4000fffe80c */
[----:B------:R-:W-:Y:S01]  /*e3c0*/  @UP1 USHF.R.U32.HI UR47, URZ, UR14, UR7 ;  /* 0x0000000e3f2f1299 */ /* 0x000fe20008011607 */
[----:B------:R-:W-:Y:S02]  /*e3d0*/  ULDC UR13, c[0x0][0x2e0] ;  /* 0x0000b800000d7ab9 */ /* 0x000fe40000000800 */
[----:B------:R-:W-:Y:S02]  /*e3e0*/  UIMAD UR6, UR11, UR13, UR8 ;  /* 0x0000000d0b0672a4 */ /* 0x000fe4000f8e0208 */
[----:B------:R-:W-:Y:S02]  /*e3f0*/  UIADD3 UR46, -UR47, URZ, URZ ;  /* 0x0000003f2f2e7290 */ /* 0x000fe4000fffe13f */
[----:B------:R-:W-:Y:S02]  /*e400*/  UIADD3 UR4, UR6, UR4, URZ ;  /* 0x0000000406047290 */ /* 0x000fe4000fffe03f */
[----:B------:R-:W-:Y:S01]  /*e410*/  UIMAD UR46, UR10, UR46, UR9 ;  /* 0x0000002e0a2e72a4 */ /* 0x000fe2000f8e0209 */
[----:B------:R-:W-:Y:S11]  /*e420*/  @!P1 BRA `(.L_x_984) ;  /* 0x0000000000449947 */ /* 0x000ff60003800000 */
        /* <DEDUP_REMOVED lines=10> */
.L_x_985:
[----:B------:R-:W-:-:S11]  /*e4d0*/  UISETP.NE.AND UP0, UPT, UR5, 0x1, UPT ;  /* 0x000000010500788c */ /* 0x000fd6000bf05270 */
[----:B------:R-:W-:Y:S02]  /*e4e0*/  @UP0 ULDC.64 UR14, c[0x0][0x9e8] ;  /* 0x00027a00000e0ab9 */ /* 0x000fe40000000a00 */
[----:B------:R-:W-:-:S04]  /*e4f0*/  UIMAD.WIDE.U32 UR6, UR8, UR14, URZ ;  /* 0x0000000e080672a5 */ /* 0x000fc8000f8e003f */
[----:B------:R-:W-:-:S12]  /*e500*/  @UP0 USHF.R.U32.HI UR8, URZ, UR15, UR7 ;  /* 0x0000000f3f080299 */ /* 0x000fd80008011607 */
.L_x_986:
[----:B------:R-:W-:-:S04]  /*e510*/  UIMAD UR8, UR8, UR5, UR5 ;  /* 0x00000005080872a4 */ /* 0x000fc8000f8e0205 */
[----:B------:R-:W-:-:S04]  /*e520*/  UISETP.LT.AND UP0, UPT, UR4, UR8, UPT ;  /* 0x000000080400728c */ /* 0x000fc8000bf01270 */
[----:B------:R-:W-:-:S12]  /*e530*/  USEL UR4, UR4, UR8, UP0 ;  /* 0x0000000804047287 */ /* 0x000fd80008000000 */
.L_x_984:
[----:B------:R-:W-:Y:S02]  /*e540*/  UIMAD UR7, UR11, UR13, 0x3f ;  /* 0x0000003f0b0774a4 */ /* 0x000fe4000f8e020d */
[----:B------:R-:W-:Y:S02]  /*e550*/  UIADD3 UR4, UR4, 0x3f, URZ ;  /* 0x0000003f04047890 */ /* 0x000fe4000fffe03f */
[----:B------:R-:W-:Y:S02]  /*e560*/  USHF.R.S32.HI UR8, URZ, 0x1f, UR7 ;  /* 0x0000001f3f087899 */ /* 0x000fe40008011407 */
[----:B------:R-:W-:Y:S02]  /*e570*/  USHF.R.S32.HI UR6, URZ, 0x1f, UR4 ;  /* 0x0000001f3f067899 */ /* 0x000fe40008011404 */
[----:B------:R-:W-:Y:S02]  /*e580*/  ULEA.HI UR8, UR8, UR7, URZ, 0x6 ;  /* 0x0000000708087291 */ /* 0x000fe4000f8f303f */
[----:B------:R-:W-:-:S02]  /*e590*/  ULEA.HI UR6, UR6, UR4, URZ, 0x6 ;  /* 0x0000000406067291 */ /* 0x000fc4000f8f303f */
[----:B------:R-:W-:Y:S02]  /*e5a0*/  UIADD3 UR4, UR45, -UR12, URZ ;  /* 0x8000000c2d047290 */ /* 0x000fe4000fffe03f */
[----:B------:R-:W-:Y:S02]  /*e5b0*/  USHF.R.S32.HI UR48, URZ, 0x6, UR8 ;  /* 0x000000063f307899 */ /* 0x000fe40008011408 */
[----:B------:R-:W-:Y:S02]  /*e5c0*/  USHF.R.S32.HI UR6, URZ, 0x6, UR6 ;  /* 0x000000063f067899 */ /* 0x000fe40008011406 */
[----:B------:R-:W-:Y:S02]  /*e5d0*/  UIMAD UR4, UR11, UR13, UR4 ;  /* 0x0000000d0b0472a4 */ /* 0x000fe4000f8e0204 */
[----:B------:R-:W-:Y:S01]  /*e5e0*/  UISETP.LT.AND UP0, UPT, UR48, UR6, UPT ;  /* 0x000000063000728c */ /* 0x000fe2000bf01270 */
[----:B------:R-:W-:Y:S02]  /*e5f0*/  ULDC UR8, c[0x0][0x9dc] ;  /* 0x0002770000087ab9 */ /* 0x000fe40000000800 */
[----:B------:R-:W-:-:S02]  /*e600*/  UIADD3 UR8, UR4, -UR8, URZ ;  /* 0x8000000804087290 */ /* 0x000fc4000fffe03f */
[----:B------:R-:W-:Y:S01]  /*e610*/  USEL UR48, UR48, UR6, UP0 ;  /* 0x0000000630307287 */ /* 0x000fe20008000000 */
[----:B------:R-:W-:Y:S11]  /*e620*/  @!P1 BRA `(.L_x_987) ;  /* 0x0000000000449947 */ /* 0x000ff60003800000 */
        /* <DEDUP_REMOVED lines=10> */
.L_x_988:
[----:B------:R-:W-:-:S11]  /*e6d0*/  UISETP.NE.AND UP0, UPT, UR5, 0x1, UPT ;  /* 0x000000010500788c */ /* 0x000fd6000bf05270 */
[----:B------:R-:W-:Y:S02]  /*e6e0*/  @UP0 ULDC.64 UR10, c[0x0][0x9e8] ;  /* 0x00027a00000a0ab9 */ /* 0x000fe40000000a00 */
[----:B------:R-:W-:-:S04]  /*e6f0*/  UIMAD.WIDE.U32 UR6, UR4, UR10, URZ ;  /* 0x0000000a040672a5 */ /* 0x000fc8000f8e003f */
[----:B------:R-:W-:-:S12]  /*e700*/  @UP0 USHF.R.U32.HI UR4, URZ, UR11, UR7 ;  /* 0x0000000b3f040299 */ /* 0x000fd80008011607 */
.L_x_989:
[----:B------:R-:W-:-:S04]  /*e710*/  UIMAD UR4, UR4, UR5, URZ ;  /* 0x00000005040472a4 */ /* 0x000fc8000f8e023f */
[----:B------:R-:W-:-:S04]  /*e720*/  UISETP.LT.AND UP0, UPT, UR8, UR4, UPT ;  /* 0x000000040800728c */ /* 0x000fc8000bf01270 */
[----:B------:R-:W-:-:S12]  /*e730*/  USEL UR8, UR8, UR4, !UP0 ;  /* 0x0000000408087287 */ /* 0x000fd8000c000000 */
.L_x_987:
[----:B------:R-:W-:Y:S01]  /*e740*/  USHF.R.S32.HI UR4, URZ, 0x1f, UR8 ;  /* 0x0000001f3f047899 */ /* 0x000fe20008011408 */
[----:B------:R-:W-:Y:S03]  /*e750*/  BSSY B6, `(.L_x_990) ;  /* 0x00002c3000067945 */ /* 0x000fe60003800000 */
[----:B------:R-:W-:-:S04]  /*e760*/  ULEA.HI UR4, UR4, UR8, URZ, 0x6 ;  /* 0x0000000804047291 */ /* 0x000fc8000f8f303f */
[----:B------:R-:W-:-:S04]  /*e770*/  USHF.R.S32.HI UR4, URZ, 0x6, UR4 ;  /* 0x000000063f047899 */ /* 0x000fc80008011404 */
[----:B------:R-:W-:-:S04]  /*e780*/  UISETP.LT.AND UP0, UPT, URZ, UR4, UPT ;  /* 0x000000043f00728c */ /* 0x000fc8000bf01270 */
[----:B------:R-:W-:-:S04]  /*e790*/  USEL UR41, URZ, UR4, !UP0 ;  /* 0x000000043f297287 */ /* 0x000fc8000c000000 */
[----:B------:R-:W-:-:S06]  /*e7a0*/  UISETP.GT.AND UP0, UPT, UR48, UR41, UPT ;  /* 0x000000293000728c */ /* 0x000fcc000bf04270 */
[----:B------:R-:W-:-:S13]  /*e7b0*/  PLOP3.LUT P0, PT, PT, PT, UP0, 0x80, 0x0 ;  /* 0x000000000000781c */ /* 0x000fda0003f0f008 */
[----:B------:R-:W-:Y:S05]  /*e7c0*/  @P0 BRA `(.L_x_991) ;  /* 0x00000000004c0947 */ /* 0x000fea0003800000 */
[----:B------:R-:W1:Y:S01]  /*e7d0*/  S2R R0, SR_TID.X ;  /* 0x0000000000007919 */ /* 0x000e620000002100 */
[----:B------:R-:W-:Y:S01]  /*e7e0*/  IMAD.MOV.U32 R13, RZ, RZ, R19 ;  /* 0x000000ffff0d7224 */ /* 0x000fe200078e0013 */
[----:B-1----:R-:W-:-:S04]  /*e7f0*/  LOP3.LUT R0, R0, 0x1f, RZ, 0xc0, !PT ;  /* 0x0000001f00007812 */ /* 0x002fc800078ec0ff */
[----:B------:R-:W-:-:S13]  /*e800*/  ISETP.NE.AND P0, PT, R0, RZ, PT ;  /* 0x000000ff0000720c */ /* 0x000fda0003f05270 */
[----:B------:R-:W-:Y:S05]  /*e810*/  @P0 BRA `(.L_x_992) ;  /* 0x0000002800d80947 */ /* 0x000fea0003800000 */
[----:B------:R-:W1:Y:S01]  /*e820*/  S2R R5, SR_LANEID ;  /* 0x0000000000057919 */ /* 0x000e620000000000 */
[----:B------:R-:W-:Y:S01]  /*e830*/  VOTEU.ANY UR4, UPT, PT ;  /* 0x0000000000047886 */ /* 0x000fe200038e0100 */
[----:B------:R-:W2:Y:S01]  /*e840*/  LDC.64 R2, c[0x0][0xdf0] ;  /* 0x00037c00ff027b82 */ /* 0x000ea20000000a00 */
[----:B------:R-:W1:Y:S01]  /*e850*/  FLO.U32 R0, UR4 ;  /* 0x0000000400007d00 */ /* 0x000e6200080e0000 */
[----:B------:R-:W-:Y:S01]  /*e860*/  ULDC.64 UR6, c[0x0][0x208] ;  /* 0x0000820000067ab9 */ /* 0x000fe20000000a00 */
[----:B-1----:R-:W-:-:S06]  /*e870*/  ISETP.EQ.U32.AND P0, PT, R0, R5, PT ;  /* 0x000000050000720c */ /* 0x002fcc0003f02070 */
[----:B------:R-:W2:Y:S07]  /*e880*/  POPC R5, UR4 ;  /* 0x0000000400057d09 */ /* 0x000eae0008000000 */
[----:B--2---:R-:W2:Y:S01]  /*e890*/  @P0 ATOMG.E.ADD.STRONG.GPU PT, R3, desc[UR6][R2.64], R5 ;  /* 0x00000005020309a8 */ /* 0x004ea200081ee1c6 */
[----:B------:R-:W1:Y:S02]  /*e8a0*/  S2R R4, SR_LTMASK ;  /* 0x0000000000047919 */ /* 0x000e640000003900 */
[----:B-1----:R-:W-:-:S04]  /*e8b0*/  LOP3.LUT R4, R4, UR4, RZ, 0xc0, !PT ;  /* 0x0000000404047c12 */ /* 0x002fc8000f8ec0ff */
[----:B------:R-:W1:Y:S01]  /*e8c0*/  POPC R13, R4 ;  /* 0x00000004000d7309 */ /* 0x000e620000000000 */
[----:B--2---:R-:W1:Y:S02]  /*e8d0*/  SHFL.IDX PT, R0, R3, R0, 0x1f ;  /* 0x00001f0003007589 */ /* 0x004e6400000e0000 */
[----:B-1----:R-:W-:Y:S01]  /*e8e0*/  IADD3 R13, R0, UR50, R13 ;  /* 0x00000032000d7c10 */ /* 0x002fe2000fffe00d */
[----:B------:R-:W-:Y:S06]  /*e8f0*/  BRA `(.L_x_992) ;  /* 0x0000002800a07947 */ /* 0x000fec0003800000 */
.L_x_991:
[----:B------:R-:W1:Y:S01]  /*e900*/  S2UR UR4, SR_CgaCtaId ;  /* 0x00000000000479c3 */ /* 0x000e620000008800 */
[----:B------:R-:W-:Y:S02]  /*e910*/  UMOV UR40, 0x400 ;  /* 0x0000040000287882 */ /* 0x000fe40000000000 */
[----:B-1----:R-:W-:-:S04]  /*e920*/  ULEA UR40, UR4, UR40, 0x18 ;  /* 0x0000002804287291 */ /* 0x002fc8000f8ec03f */
[----:B------:R-:W-:-:S04]  /*e930*/  UIADD3 UR4, UR40, 0x20400, URZ ;  /* 0x0002040028047890 */ /* 0x000fc8000fffe03f */
[----:B------:R-:W-:-:S06]  /*e940*/  ULOP3.LUT UP0, URZ, UR4, 0x3ff, URZ, 0xc0, !UPT ;  /* 0x000003ff043f7892 */ /* 0x000fcc000f80c03f */
[----:B------:R-:W-:-:S13]  /*e950*/  PLOP3.LUT P0, PT, PT, PT, UP0, 0x80, 0x0 ;  /* 0x000000000000781c */ /* 0x000fda0003f0f008 */
[----:B------:R-:W-:Y:S05]  /*e960*/  @!P0 BRA `(.L_x_993) ;  /* 0x0000000000408947 */ /* 0x000fea0003800000 */
[----:B------:R-:W-:Y:S01]  /*e970*/  MOV R2, 0x0 ;  /* 0x0000000000027802 */ /* 0x000fe20000000f00 */
[----:B------:R-:W-:Y:S01]  /*e980*/  ULDC.64 UR6, c[0x4][0xa8] ;  /* 0x01002a0000067ab9 */ /* 0x000fe20000000a00 */
[----:B------:R-:W-:Y:S01]  /*e990*/  ULDC.64 UR8, c[0x4][0xb0] ;  /* 0x01002c0000087ab9 */ /* 0x000fe20000000a00 */
[----:B------:R-:W-:Y:S01]  /*e9a0*/  ULDC.64 UR4, c[0x4][0x30] ;  /* 0x01000c0000047ab9 */ /* 0x000fe20000000a00 */
[----:B------:R-:W-:Y:S01]  /*e9b0*/  IMAD.U32 R4, RZ, RZ, UR6 ;  /* 0x00000006ff047e24 */ /* 0x000fe2000f8e00ff */
[----:B------:R-:W-:Y:S01]  /*e9c0*/  MOV R12, 0x1 ;  /* 0x00000001000c7802 */ /* 0x000fe20000000f00 */
[----:B------:R-:W1:Y:S01]  /*e9d0*/  LDC.64 R2, c[0x4][R2] ;  /* 0x0100000002027b82 */ /* 0x000e620000000a00 */
        /* <DEDUP_REMOVED lines=8> */
[----:B-1----:R-:W-:Y:S05]  /*ea60*/  CALL.ABS.NOINC R2 ;  /* 0x0000000002007343 */ /* 0x002fea0003c00000 */
.L_x_993:
        /* <DEDUP_REMOVED lines=8> */
[----:B------:R1:W2:Y:S01]  /*eaf0*/  LDC.64 R2, c[0x4][R18] ;  /* 0x0100000012027b82 */ /* 0x0002a20000000a00 */
[----:B------:R-:W-:Y:S01]  /*eb00*/  IMAD.U32 R4, RZ, RZ, UR6 ;  /* 0x00000006ff047e24 */ /* 0x000fe2000f8e00ff */
[----:B------:R-:W-:Y:S01]  /*eb10*/  MOV R12, 0x1 ;  /* 0x00000001000c7802 */ /* 0x000fe20000000f00 */
[----:B------:R-:W-:Y:S02]  /*eb20*/  IMAD.U32 R5, RZ, RZ, UR7 ;  /* 0x00000007ff057e24 */ /* 0x000fe4000f8e00ff */
[----:B------:R-:W-:Y:S02]  /*eb30*/  IMAD.U32 R6, RZ, RZ, UR8 ;  /* 0x00000008ff067e24 */ /* 0x000fe4000f8e00ff */
[----:B------:R-:W-:-:S02]  /*eb40*/  IMAD.U32 R7, RZ, RZ, UR9 ;  /* 0x00000009ff077e24 */ /* 0x000fc4000f8e00ff */
[----:B------:R-:W-:Y:S02]  /*eb50*/  IMAD.U32 R10, RZ, RZ, UR4 ;  /* 0x00000004ff0a7e24 */ /* 0x000fe4000f8e00ff */
[----:B------:R-:W-:Y:S02]  /*eb60*/  IMAD.U32 R11, RZ, RZ, UR5 ;  /* 0x00000005ff0b7e24 */ /* 0x000fe4000f8e00ff */
[----:B------:R-:W-:Y:S02]  /*eb70*/  IMAD.MOV.U32 R8, RZ, RZ, 0x70 ;  /* 0x00000070ff087424 */ /* 0x000fe400078e00ff */
[----:B-1----:R-:W-:-:S07]  /*eb80*/  IMAD.MOV.U32 R13, RZ, RZ, RZ ;  /* 0x000000ffff0d7224 */ /* 0x002fce00078e00ff */
[----:B------:R-:W-:-:S07]  /*eb90*/  LEPC R20, `(.L_x_995) ;  /* 0x000000001014794e */ /* 0x000fce0000000000 */
[----:B--2---:R-:W-:Y:S05]  /*eba0*/  CALL.ABS.NOINC R2 ;  /* 0x0000000002007343 */ /* 0x004fea0003c00000 */
.L_x_995:
[----:B------:R1:W2:Y:S01]  /*ebb0*/  LDC.64 R2, c[0x4][R18] ;  /* 0x0100000012027b82 */ /* 0x0002a20000000a00 */
[----:B------:R-:W-:Y:S01]  /*ebc0*/  ULDC.64 UR6, c[0x4][0xa8] ;  /* 0x01002a0000067ab9 */ /* 0x000fe20000000a00 */
[----:B------:R-:W-:Y:S01]  /*ebd0*/  ULDC.64 UR8, c[0x4][0xb0] ;  /* 0x01002c0000087ab9 */ /* 0x000fe20000000a00 */
[----:B------:R-:W-:Y:S01]  /*ebe0*/  ULDC.64 UR4, c[0x4][0x40] ;  /* 0x0100100000047ab9 */ /* 0x000fe20000000a00 */
        /* <DEDUP_REMOVED lines=11> */
.L_x_994:
[----:B------:R-:W-:Y:S01]  /*eca0*/  ULDC.64 UR4, c[0x0][0x9f8] ;  /* 0x00027e0000047ab9 */ /* 0x000fe20000000a00 */
[----:B------:R-:W-:Y:S01]  /*ecb0*/  IMAD.U32 R5, RZ, RZ, UR47 ;  /* 0x0000002fff057e24 */ /* 0x000fe2000f8e00ff */
[----:B------:R-:W-:Y:S01]  /*ecc0*/  ISETP.NE.U32.AND P0, PT, RZ, UR4, PT ;  /* 0x00000004ff007c0c */ /* 0x000fe2000bf05070 */
[----:B------:R-:W-:Y:S01]  /*ecd0*/  IMAD.U32 R0, RZ, RZ, UR47 ;  /* 0x0000002fff007e24 */ /* 0x000fe2000f8e00ff */
[----:B------:R-:W-:Y:S01]  /*ece0*/  ULDC.64 UR6, c[0x0][0x208] ;  /* 0x0000820000067ab9 */ /* 0x000fe20000000a00 */
[----:B------:R-:W1:Y:S01]  /*ecf0*/  LDC R4, c[0x0][0x428] ;  /* 0x00010a00ff047b82 */ /* 0x000e620000000800 */
[----:B------:R-:W-:Y:S01]  /*ed00*/  ISETP.NE.AND.EX P0, PT, RZ, UR5, PT, P0 ;  /* 0x00000005ff007c0c */ /* 0x000fe2000bf05300 */
[----:B------:R-:W2:-:S12]  /*ed10*/  S2R R18, SR_TID.X ;  /* 0x0000000000127919 */ /* 0x000e980000002100 */
[----:B------:R-:W3:Y:S02]  /*ed20*/  @P0 LDC.64 R2, c[0x0][0x9f8] ;  /* 0x00027e00ff020b82 */ /* 0x000ee40000000a00 */
[----:B---3--:R-:W-:-:S05]  /*ed30*/  @P0 IMAD.WIDE R2, R5, 0x4, R2 ;  /* 0x0000000405020825 */ /* 0x008fca00078e0202 */
[----:B------:R3:W4:Y:S01]  /*ed40*/  @P0 LDG.E R0, desc[UR6][R2.64] ;  /* 0x0000000602000981 */ /* 0x000722000c1e1900 */
[----:B-1----:R-:W-:Y:S01]  /*ed50*/  ISETP.NE.AND P0, PT, R4, 0x1, PT ;  /* 0x000000010400780c */ /* 0x002fe20003f05270 */
[----:B------:R-:W-:Y:S01]  /*ed60*/  IMAD.U32 R4, RZ, RZ, UR46 ;  /* 0x0000002eff047e24 */ /* 0x000fe2000f8e00ff */
[----:B--2---:R-:W-:Y:S01]  /*ed70*/  LOP3.LUT R18, R18, 0x1f, RZ, 0xc0, !PT ;  /* 0x0000001f12127812 */ /* 0x004fe200078ec0ff */
[----:B------:R-:W-:Y:S01]  /*ed80*/  UMOV UR44, URZ ;  /* 0x0000003f002c7c82 */ /* 0x000fe20008000000 */
[----:B------:R-:W-:Y:S01]  /*ed90*/  UMOV UR8, 0x40 ;  /* 0x0000004000087882 */ /* 0x000fe20000000000 */
[----:B------:R-:W-:Y:S01]  /*eda0*/  UMOV UR9, UR45 ;  /* 0x0000002d00097c82 */ /* 0x000fe20008000000 */
[----:B------:R-:W-:Y:S01]  /*edb0*/  ISETP.NE.AND P1, PT, R18, RZ, PT ;  /* 0x000000ff1200720c */ /* 0x000fe20003f25270 */
[----:B------:R-:W-:Y:S01]  /*edc0*/  UMOV UR10, UR46 ;  /* 0x0000002e000a7c82 */ /* 0x000fe20008000000 */
[----:B------:R-:W-:Y:S01]  /*edd0*/  UMOV UR11, UR47 ;  /* 0x0000002f000b7c82 */ /* 0x000fe20008000000 */
[----:B---3--:R-:W1:Y:S01]  /*ede0*/  LDC.64 R2, c[0x0][0x3f8] ;  /* 0x0000fe00ff027b82 */ /* 0x008e620000000a00 */
[----:B------:R-:W-:Y:S01]  /*edf0*/  UMOV UR12, 0x80 ;  /* 0x00000080000c7882 */ /* 0x000fe20000000000 */
[----:B------:R-:W-:Y:S01]  /*ee00*/  UMOV UR13, UR45 ;  /* 0x0000002d000d7c82 */ /* 0x000fe20008000000 */
[----:B------:R-:W-:Y:S01]  /*ee10*/  UMOV UR14, UR46 ;  /* 0x0000002e000e7c82 */ /* 0x000fe20008000000 */
[----:B------:R-:W-:Y:S01]  /*ee20*/  UMOV UR15, UR47 ;  /* 0x0000002f000f7c82 */ /* 0x000fe20008000000 */
[----:B------:R-:W-:Y:S01]  /*ee30*/  UMOV UR16, 0xc0 ;  /* 0x000000c000107882 */ /* 0x000fe20000000000 */
[----:B------:R-:W-:Y:S01]  /*ee40*/  UMOV UR17, UR45 ;  /* 0x0000002d00117c82 */ /* 0x000fe20008000000 */
[----:B------:R-:W-:Y:S01]  /*ee50*/  UMOV UR18, UR46 ;  /* 0x0000002e00127c82 */ /* 0x000fe20008000000 */
[----:B------:R-:W2:Y:S01]  /*ee60*/  @P0 LDC R5, c[0x0][0x42c] ;  /* 0x00010b00ff050b82 */ /* 0x000ea20000000800 */
[----:B------:R-:W-:Y:S01]  /*ee70*/  UMOV UR19, UR47 ;  /* 0x0000002f00137c82 */ /* 0x000fe20008000000 */
[----:B------:R-:W-:Y:S01]  /*ee80*/  VOTEU.ALL UP1, P1 ;  /* 0x00000000003f7886 */ /* 0x000fe20000820000 */
[----:B------:R-:W-:-:S04]  /*ee90*/  UMOV UR6, 0xffffffff ;  /* 0xffffffff00067882 */ /* 0x000fc80000000000 */
[----:B------:R-:W-:Y:S01]  /*eea0*/  @!UP1 UIADD3 UR4, UP0, UR42, 0x270, URZ ;  /* 0x000002702a049890 */ /* 0x000fe2000ff1e03f */
[----:B------:R-:W3:Y:S03]  /*eeb0*/  @P0 LDC R6, c[0x0][0x430] ;  /* 0x00010c00ff060b82 */ /* 0x000ee60000000800 */
[----:B------:R-:W-:-:S09]  /*eec0*/  @!UP1 UIADD3.X UR5, URZ, UR43, URZ, UP0, !UPT ;  /* 0x0000002b3f059290 */ /* 0x000fd200087fe43f */
[----:B------:R1:W-:Y:S01]  /*eed0*/  @!UP1 UTMAPF.L2.4D [UR44], [UR4] ;  /* 0x0000002c040095b8 */ /* 0x0003e20008018000 */
[----:B--2---:R-:W-:Y:S01]  /*eee0*/  @P0 IMAD.HI.U32 R5, R5, UR46, RZ ;  /* 0x0000002e05050c27 */ /* 0x004fe2000f8e00ff */
[----:B------:R2:W-:Y:S04]  /*eef0*/  @!UP1 UTMAPF.L2.4D [UR8], [UR4] ;  /* 0x00000008040095b8 */ /* 0x0005e80008018000 */
[----:B---3--:R-:W-:Y:S01]  /*ef00*/  @P0 SHF.R.U32.HI R4, RZ, R6, R5 ;  /* 0x00000006ff040219 */ /* 0x008fe20000011605 */
[----:B------:R-:W-:Y:S01]  /*ef10*/  IMAD.U32 R5, RZ, RZ, UR48 ;  /* 0x00000030ff057e24 */ /* 0x000fe2000f8e00ff */
[----:B-1----:R-:W-:Y:S01]  /*ef20*/  ISETP.NE.U32.AND P0, PT, R2, RZ, PT ;  /* 0x000000ff0200720c */ /* 0x002fe20003f05070 */
[----:B------:R2:W-:Y:S02]  /*ef30*/  @!UP1 UTMAPF.L2.4D [UR12], [UR4] ;  /* 0x0000000c040095b8 */ /* 0x0005e40008018000 */
[----:B------:R-:W-:Y:S01]  /*ef40*/  VIADD R5, R5, 0xffffffff ;  /* 0xffffffff05057836 */ /* 0x000fe20000000000 */
[----:B------:R-:W-:Y:S01]  /*ef50*/  ISETP.NE.AND.EX P0, PT, R3, RZ, PT, P0 ;  /* 0x000000ff0300720c */ /* 0x000fe20003f05300 */
[----:B------:R2:W-:Y:S03]  /*ef60*/  @!UP1 UTMAPF.L2.4D [UR16], [UR4] ;  /* 0x00000010040095b8 */ /* 0x0005e60008018000 */
[----:B----4-:R-:W-:Y:S01]  /*ef70*/  SEL R6, R0, RZ, !P0 ;  /* 0x000000ff00067207 */ /* 0x010fe20004000000 */
[----:B--2---:R-:W-:Y:S08]  /*ef80*/  BRA.DIV UR6, `(.L_x_996) ;  /* 0x0000002a06f07947 */ /* 0x004ff0000b800000 */
.L_x_1047:
[----:B------:R-:W-:Y:S01]  /*ef90*/  UMOV UR4, 0xffffffff ;  /* 0xffffffff00047882 */ /* 0x000fe20000000000 */
[----:B------:R-:W-:Y:S02]  /*efa0*/  SHF.R.S32.HI R18, RZ, 0x1f, R0 ;  /* 0x0000001fff127819 */ /* 0x000fe40000011400 */
[----:B------:R-:W-:Y:S05]  /*efb0*/  BRA.DIV UR4, `(.L_x_997) ;  /* 0x0000002e04107947 */ /* 0x000fea000b800000 */
[----:B------:R-:W-:-:S13]  /*efc0*/  ELECT P6, URZ, PT ;  /* 0x00000000003f782f */ /* 0x000fda00038c0000 */
.L_x_1050:
[----:B------:R-:W-:Y:S05]  /*efd0*/  @!P6 BRA `(.L_x_998) ;  /* 0x00000004000ce947 */ /* 0x000fea0003800000 */
[----:B------:R-:W-:Y:S01]  /*efe0*/  IMAD.MOV.U32 R6, RZ, RZ, R0 ;  /* 0x000000ffff067224 */ /* 0x000fe200078e0000 */
[----:B------:R-:W-:Y:S06]  /*eff0*/  @!P0 BRA `(.L_x_999) ;  /* 0x00000000004c8947 */ /* 0x000fec0003800000 */
[----:B------:R-:W1:Y:S01]  /*f000*/  LDC R11, c[0x0][0x41c] ;  /* 0x00010700ff0b7b82 */ /* 0x000e620000000800 */
[----:B------:R-:W-:Y:S01]  /*f010*/  IMAD.MOV.U32 R10, RZ, RZ, R5 ;  /* 0x000000ffff0a7224 */ /* 0x000fe200078e0005 */
[----:B------:R-:W-:Y:S01]  /*f020*/  ULDC.64 UR4, c[0x0][0x408] ;  /* 0x0001020000047ab9 */ /* 0x000fe20000000a00 */
[----:B------:R-:W-:Y:S01]  /*f030*/  ULDC.64 UR6, c[0x0][0x208] ;  /* 0x0000820000067ab9 */ /* 0x000fe20000000a00 */
[----:B------:R-:W-:-:S04]  /*f040*/  IMAD R9, R18, UR4, RZ ;  /* 0x0000000412097c24 */ /* 0x000fc8000f8e02ff */
[----:B------:R-:W-:Y:S01]  /*f050*/  IMAD R9, R0, UR5, R9 ;  /* 0x0000000500097c24 */ /* 0x000fe2000f8e0209 */
[----:B-1----:R-:W-:-:S13]  /*f060*/  ISETP.NE.AND P2, PT, R11, 0x1, PT ;  /* 0x000000010b00780c */ /* 0x002fda0003f45270 */
[----:B------:R-:W1:Y:S02]  /*f070*/  @P2 LDC.64 R6, c[0x0][0x420] ;  /* 0x00010800ff062b82 */ /* 0x000e640000000a00 */
[----:B-1----:R-:W-:-:S05]  /*f080*/  @P2 IMAD.HI.U32 R6, R5, R6, RZ ;  /* 0x0000000605062227 */ /* 0x002fca00078e00ff */
[----:B------:R-:W-:-:S04]  /*f090*/  @P2 SHF.R.U32.HI R10, RZ, R7, R6 ;  /* 0x00000007ff0a2219 */ /* 0x000fc80000011606 */
[----:B------:R-:W-:Y:S02]  /*f0a0*/  SHF.R.S32.HI R7, RZ, 0x1f, R10 ;  /* 0x0000001fff077819 */ /* 0x000fe4000001140a */
[----:B------:R-:W-:-:S05]  /*f0b0*/  MOV R6, R10 ;  /* 0x0000000a00067202 */ /* 0x000fca0000000f00 */
[----:B------:R-:W-:-:S04]  /*f0c0*/  IMAD.WIDE.U32 R6, R0, UR4, R6 ;  /* 0x0000000400067c25 */ /* 0x000fc8000f8e0006 */
[----:B------:R-:W-:Y:S01]  /*f0d0*/  IMAD.IADD R7, R7, 0x1, R9 ;  /* 0x0000000107077824 */ /* 0x000fe200078e0209 */
[----:B------:R-:W-:-:S04]  /*f0e0*/  LEA R8, P2, R6, R2, 0x2 ;  /* 0x0000000206087211 */ /* 0x000fc800078410ff */
[----:B------:R-:W-:-:S05]  /*f0f0*/  LEA.HI.X R9, R6, R3, R7, 0x2, P2 ;  /* 0x0000000306097211 */ /* 0x000fca00010f1407 */
[----:B------:R1:W5:Y:S01]  /*f100*/  LDG.E R6, desc[UR6][R8.64] ;  /* 0x0000000608067981 */ /* 0x000362000c1e1900 */
[----:B------:R-:W-:-:S04]  /*f110*/  IMAD.MOV R10, RZ, RZ, -R10 ;  /* 0x000000ffff0a7224 */ /* 0x000fc800078e0a0a */
[----:B------:R-:W-:-:S07]  /*f120*/  IMAD R5, R11, R10, R5 ;  /* 0x0000000a0b057224 */ /* 0x000fce00078e0205 */
.L_x_999:
[----:B------:R-:W2:Y:S01]  /*f130*/  S2R R7, SR_TID.X ;  /* 0x0000000000077919 */ /* 0x000ea20000002100 */
[----:B-1----:R-:W-:Y:S02]  /*f140*/  LEA R8, R16, UR40, 0x3 ;  /* 0x0000002810087c11 */ /* 0x002fe4000f8e18ff */
[----:B--2---:R-:W-:Y:S02]  /*f150*/  LOP3.LUT R9, R7, 0x7f, RZ, 0xc0, !PT ;  /* 0x0000007f07097812 */ /* 0x004fe400078ec0ff */
[----:B------:R-:W-:Y:S02]  /*f160*/  SHF.L.U32 R7, R17, 0x1f, RZ ;  /* 0x0000001f11077819 */ /* 0x000fe400000006ff */
[----:B------:R-:W-:Y:S02]  /*f170*/  ISETP.NE.AND P3, PT, R9, RZ, PT ;  /* 0x000000ff0900720c */ /* 0x000fe40003f65270 */
[----:B------:R-:W1:Y:S02]  /*f180*/  SYNCS.PHASECHK.TRANS64.TRYWAIT P2, [R8+URZ+0x30840], R7 ;  /* 0x03084007080075a7 */ /* 0x000e64000804017f */
[----:B-1----:R-:W-:Y:S09]  /*f190*/  @!P2 BRA `(.L_x_1000) ;  /* 0x0000002800b8a947 */ /* 0x002ff20003800000 */
.L_x_1051:
        /* <DEDUP_REMOVED lines=8> */
.L_x_1001:
        /* <DEDUP_REMOVED lines=10> */
[----:B------:R-:W-:-:S03]  /*f2c0*/  UMOV UR16, 0x40 ;  /* 0x0000004000107882 */ /* 0x000fc60000000000 */
[----:B------:R-:W-:Y:S02]  /*f2d0*/  ULEA UR14, UR14, UR40, 0xf ;  /* 0x000000280e0e7291 */ /* 0x000fe4000f8e783f */
[----:B------:R-:W-:Y:S02]  /*f2e0*/  UIADD3 UR9, UR9, 0x30830, URZ ;  /* 0x0003083009097890 */ /* 0x000fe4000fffe03f */
[----:B------:R-:W-:Y:S02]  /*f2f0*/  USHF.L.U32 UR11, UR11, 0x6, URZ ;  /* 0x000000060b0b7899 */ /* 0x000fe4000800063f */
[----:B------:R-:W-:Y:S02]  /*f300*/  UIADD3 UR8, UR14, 0x20400, URZ ;  /* 0x000204000e087890 */ /* 0x000fe4000fffe03f */
[----:B------:R-:W-:Y:S02]  /*f310*/  UIADD3 UR15, UR14, 0x22400, URZ ;  /* 0x000224000e0f7890 */ /* 0x000fe4000fffe03f */
[----:B------:R-:W-:-:S02]  /*f320*/  UIADD3 UR17, UR14, 0x24400, URZ ;  /* 0x000244000e117890 */ /* 0x000fc4000fffe03f */
[----:B------:R-:W-:-:S03]  /*f330*/  UIADD3 UR18, UR14, 0x26400, URZ ;  /* 0x000264000e127890 */ /* 0x000fc6000fffe03f */
[----:B------:R2:W-:Y:S01]  /*f340*/  UTMALDG.4D [UR8], [UR4], desc[UR6] ;  /* 0x00000608040075b4 */ /* 0x0005e20008019000 */
[----:B------:R-:W-:Y:S01]  /*f350*/  UMOV UR14, 0x80 ;  /* 0x00000080000e7882 */ /* 0x000fe20000000000 */
        /* <DEDUP_REMOVED lines=11> */
.L_x_998:
[----:B------:R-:W-:Y:S05]  /*f410*/  WARPSYNC.ALL ;  /* 0x0000000000007948 */ /* 0x000fea0003800000 */
[----:B------:R-:W-:Y:S01]  /*f420*/  BAR.SYNC.DEFER_BLOCKING 0x8, 0x120 ;  /* 0x0204800000007b1d */ /* 0x000fe20000010000 */
[----:B------:R-:W-:Y:S01]  /*f430*/  ELECT P2, URZ, PT ;  /* 0x00000000003f782f */ /* 0x000fe20003840000 */
[----:B------:R-:W-:Y:S02]  /*f440*/  UIADD3 UR49, UR49, 0x1, URZ ;  /* 0x0000000131317890 */ /* 0x000fe4000fffe03f */
[----:B------:R-:W-:Y:S02]  /*f450*/  UIADD3 UR4, UP0, UR42, 0x270, URZ ;  /* 0x000002702a047890 */ /* 0x000fe4000ff1e03f */
[----:B------:R-:W-:-:S02]  /*f460*/  ULEA.HI UR14, UR49, UR49, URZ, 0x1 ;  /* 0x00000031310e7291 */ /* 0x000fc4000f8f083f */
[----:B------:R-:W-:Y:S02]  /*f470*/  UIADD3 UR8, UR40, 0x10400, URZ ;  /* 0x0001040028087890 */ /* 0x000fe4000fffe03f */
[----:B------:R-:W-:Y:S02]  /*f480*/  ULOP3.LUT UR14, UR14, 0xfffffffe, URZ, 0xc0, !UPT ;  /* 0xfffffffe0e0e7892 */ /* 0x000fe4000f8ec03f */
[----:B------:R-:W-:Y:S02]  /*f490*/  UIADD3 UR9, UR40, 0x30800, URZ ;  /* 0x0003080028097890 */ /* 0x000fe4000fffe03f */
[----:B-1----:R-:W-:Y:S01]  /*f4a0*/  @P2 IMAD.MOV.U32 R7, RZ, RZ, 0x10000 ;  /* 0x00010000ff072424 */ /* 0x002fe200078e00ff */
[----:B------:R-:W-:Y:S02]  /*f4b0*/  UIADD3 UR14, UR49, -UR14, URZ ;  /* 0x8000000e310e7290 */ /* 0x000fe4000fffe03f */
[----:B------:R-:W-:Y:S02]  /*f4c0*/  UIADD3.X UR5, URZ, UR43, URZ, UP0, !UPT ;  /* 0x0000002b3f057290 */ /* 0x000fe400087fe43f */
[----:B------:R-:W-:-:S02]  /*f4d0*/  UIADD3 UR32, UR40, 0x14400, URZ ;  /* 0x0001440028207890 */ /* 0x000fc4000fffe03f */
[----:B------:R-:W-:Y:S02]  /*f4e0*/  UIADD3 UR24, UR40, 0x18400, URZ ;  /* 0x0001840028187890 */ /* 0x000fe4000fffe03f */
[----:B------:R-:W-:Y:S02]  /*f4f0*/  UIADD3 UR16, UR40, 0x1c400, URZ ;  /* 0x0001c40028107890 */ /* 0x000fe4000fffe03f */
[----:B------:R1:W-:Y:S01]  /*f500*/  @P2 SYNCS.ARRIVE.TRANS64 RZ, [UR40+0x30800], R7 ;  /* 0x03080007ffff29a7 */ /* 0x0003e20008000028 */
[----:B------:R-:W-:Y:S01]  /*f510*/  UMOV UR11, UR45 ;  /* 0x0000002d000b7c82 */ /* 0x000fe20008000000 */
[----:B------:R-:W-:Y:S01]  /*f520*/  UMOV UR12, UR46 ;  /* 0x0000002e000c7c82 */ /* 0x000fe20008000000 */
[----:B------:R-:W-:Y:S01]  /*f530*/  UMOV UR13, UR47 ;  /* 0x0000002f000d7c82 */ /* 0x000fe20008000000 */
[----:B------:R-:W-:Y:S01]  /*f540*/  UMOV UR6, 0x0 ;  /* 0x0000000000067882 */ /* 0x000fe20000000000 */
[----:B------:R-:W-:Y:S01]  /*f550*/  UMOV UR7, 0x12f00000 ;  /* 0x12f0000000077882 */ /* 0x000fe20000000000 */
[----:B------:R-:W-:Y:S01]  /*f560*/  UMOV UR10, URZ ;  /* 0x0000003f000a7c82 */ /* 0x000fe20008000000 */
[----:B------:R-:W-:Y:S01]  /*f570*/  UMOV UR35, UR45 ;  /* 0x0000002d00237c82 */ /* 0x000fe20008000000 */
[----:B-1----:R-:W-:Y:S01]  /*f580*/  IMAD.U32 R7, RZ, RZ, UR14 ;  /* 0x0000000eff077e24 */ /* 0x002fe2000f8e00ff */
[----:B------:R-:W-:Y:S01]  /*f590*/  UMOV UR36, UR46 ;  /* 0x0000002e00247c82 */ /* 0x000fe20008000000 */
[----:B------:R-:W-:Y:S01]  /*f5a0*/  UMOV UR37, UR47 ;  /* 0x0000002f00257c82 */ /* 0x000fe20008000000 */
[----:B------:R-:W-:Y:S01]  /*f5b0*/  UMOV UR34, 0x40 ;  /* 0x0000004000227882 */ /* 0x000fe20000000000 */
[----:B------:R-:W-:Y:S01]  /*f5c0*/  UMOV UR33, UR9 ;  /* 0x0000000900217c82 */ /* 0x000fe20008000000 */
[----:B------:R-:W-:Y:S01]  /*f5d0*/  UMOV UR27, UR45 ;  /* 0x0000002d001b7c82 */ /* 0x000fe20008000000 */
[----:B------:R-:W-:Y:S01]  /*f5e0*/  UMOV UR28, UR46 ;  /* 0x0000002e001c7c82 */ /* 0x000fe20008000000 */
[----:B------:R-:W-:Y:S01]  /*f5f0*/  UMOV UR29, UR47 ;  /* 0x0000002f001d7c82 */ /* 0x000fe20008000000 */
[----:B------:R1:W-:Y:S01]  /*f600*/  UTMALDG.4D [UR8], [UR4], desc[UR6] ;  /* 0x00000608040075b4 */ /* 0x0003e20008019000 */
[----:B------:R-:W-:Y:S01]  /*f610*/  UMOV UR26, 0x80 ;  /* 0x00000080001a7882 */ /* 0x000fe20000000000 */
[----:B------:R-:W-:Y:S01]  /*f620*/  UMOV UR25, UR9 ;  /* 0x0000000900197c82 */ /* 0x000fe20008000000 */
[----:B------:R-:W-:Y:S01]  /*f630*/  SHF.L.U32 R7, R7, 0x1f, RZ ;  /* 0x0000001f07077819 */ /* 0x000fe200000006ff */
[----:B------:R-:W-:Y:S01]  /*f640*/  UMOV UR19, UR45 ;  /* 0x0000002d00137c82 */ /* 0x000fe20008000000 */
[----:B------:R-:W-:Y:S01]  /*f650*/  UMOV UR20, UR46 ;  /* 0x0000002e00147c82 */ /* 0x000fe20008000000 */
[----:B------:R-:W-:Y:S01]  /*f660*/  UMOV UR21, UR47 ;  /* 0x0000002f00157c82 */ /* 0x000fe20008000000 */
[----:B------:R-:W-:Y:S01]  /*f670*/  UMOV UR18, 0xc0 ;  /* 0x000000c000127882 */ /* 0x000fe20000000000 */
[----:B------:R1:W-:Y:S01]  /*f680*/  UTMALDG.4D [UR32], [UR4], desc[UR6] ;  /* 0x00000620040075b4 */ /* 0x0003e20008019000 */
[----:B------:R-:W-:Y:S01]  /*f690*/  UMOV UR17, UR9 ;  /* 0x0000000900117c82 */ /* 0x000fe20008000000 */
[----:B------:R1:W-:Y:S01]  /*f6a0*/  UTMALDG.4D [UR24], [UR4], desc[UR6] ;  /* 0x00000618040075b4 */ /* 0x0003e20008019000 */
[----:B------:R1:W-:Y:S01]  /*f6b0*/  UTMALDG.4D [UR16], [UR4], desc[UR6] ;  /* 0x00000610040075b4 */ /* 0x0003e20008019000 */
[----:B------:R-:W2:Y:S02]  /*f6c0*/  SYNCS.PHASECHK.TRANS64.TRYWAIT P2, [UR40+0x30820], R7 ;  /* 0x03082007ff0075a7 */ /* 0x000ea40008040168 */
[----:B-12---:R-:W-:Y:S05]  /*f6d0*/  @!P2 BRA `(.L_x_1002) ;  /* 0x00000024007ca947 */ /* 0x006fea0003800000 */
.L_x_1052:
[----:B------:R-:W-:-:S04]  /*f6e0*/  UIADD3 UR4, UR48, -0x2, URZ ;  /* 0xfffffffe30047890 */ /* 0x000fc8000fffe03f */
[----:B------:R-:W-:-:S06]  /*f6f0*/  UISETP.GE.AND UP0, UPT, UR4, UR41, UPT ;  /* 0x000000290400728c */ /* 0x000fcc000bf06270 */
[----:B------:R-:W-:-:S13]  /*f700*/  PLOP3.LUT P2, PT, PT, PT, UP0, 0x80, 0x0 ;  /* 0x000000000000781c */ /* 0x000fda0003f4f008 */
[----:B------:R-:W-:Y:S05]  /*f710*/  @!P2 BRA `(.L_x_1003) ;  /* 0x0000001400fca947 */ /* 0x000fea0003800000 */
[----:B-1----:R-:W-:Y:S01]  /*f720*/  IMAD R8, RZ, RZ, -UR48 ;  /* 0x80000030ff087e24 */ /* 0x002fe2000f8e02ff */
[----:B------:R-:W-:Y:S01]  /*f730*/  LOP3.LUT R11, RZ, UR41, RZ, 0x33, !PT ;  /* 0x00000029ff0b7c12 */ /* 0x000fe2000f8e33ff */
[----:B------:R-:W-:-:S03]  /*f740*/  ULDC.64 UR38, c[0x0][0x408] ;  /* 0x0001020000267ab9 */ /* 0x000fc60000000a00 */
[----:B------:R-:W-:-:S05]  /*f750*/  VIADDMNMX R11, R8, 0x1, R11, !PT ;  /* 0x00000001080b7846 */ /* 0x000fca000780010b */
[----:B------:R-:W-:-:S05]  /*f760*/  VIADD R7, R11, UR48 ;  /* 0x000000300b077c36 */ /* 0x000fca0008000000 */
[----:B------:R-:W-:-:S04]  /*f770*/  LOP3.LUT R7, R7, 0x1, RZ, 0xc0, !PT ;  /* 0x0000000107077812 */ /* 0x000fc800078ec0ff */
[----:B------:R-:W-:Y:S01]  /*f780*/  ISETP.NE.U32.AND P2, PT, R7, 0x1, PT ;  /* 0x000000010700780c */ /* 0x000fe20003f45070 */
[----:B------:R-:W-:-:S12]  /*f790*/  IMAD.U32 R7, RZ, RZ, UR4 ;  /* 0x00000004ff077e24 */ /* 0x000fd8000f8e00ff */
        /* <DEDUP_REMOVED lines=17> */
[----:B------:R-:W-:-:S04]  /*f8b0*/  @P2 SHF.R.U32.HI R8, RZ, R9, R14 ;  /* 0x00000009ff082219 */ /* 0x000fc8000001160e */
[--C-:B------:R-:W-:Y:S01]  /*f8c0*/  SHF.R.S32.HI R9, RZ, 0x1f, R8.reuse ;  /* 0x0000001fff097819 */ /* 0x100fe20000011408 */
[----:B------:R-:W-:-:S04]  /*f8d0*/  IMAD.MOV R14, RZ, RZ, -R8 ;  /* 0x000000ffff0e7224 */ /* 0x000fc800078e0a08 */
[----:B------:R-:W-:Y:S02]  /*f8e0*/  IMAD R7, R13, R14, R7 ;  /* 0x0000000e0d077224 */ /* 0x000fe400078e0207 */
[----:B------:R-:W-:Y:S02]  /*f8f0*/  IMAD R13, R18, UR4, RZ ;  /* 0x00000004120d7c24 */ /* 0x000fe4000f8e02ff */
[----:B------:R-:W-:-:S04]  /*f900*/  IMAD.WIDE.U32 R8, R0, UR4, R8 ;  /* 0x0000000400087c25 */ /* 0x000fc8000f8e0008 */
[----:B------:R-:W-:Y:S01]  /*f910*/  IMAD R13, R0, UR5, R13 ;  /* 0x00000005000d7c24 */ /* 0x000fe2000f8e020d */
[----:B------:R-:W-:-:S03]  /*f920*/  LEA R2, P2, R8, R2, 0x2 ;  /* 0x0000000208027211 */ /* 0x000fc600078410ff */
[----:B------:R-:W-:-:S05]  /*f930*/  IMAD.IADD R13, R13, 0x1, R9 ;  /* 0x000000010d0d7824 */ /* 0x000fca00078e0209 */
[----:B------:R-:W-:-:S05]  /*f940*/  LEA.HI.X R3, R8, R3, R13, 0x2, P2 ;  /* 0x0000000308037211 */ /* 0x000fca00010f140d */
[----:B------:R1:W5:Y:S02]  /*f950*/  LDG.E R8, desc[UR6][R2.64] ;  /* 0x0000000602087981 */ /* 0x000364000c1e1900 */
.L_x_1007:
[----:B-1----:R-:W1:Y:S01]  /*f960*/  S2R R2, SR_TID.X ;  /* 0x0000000000027919 */ /* 0x002e620000002100 */
[----:B------:R-:W-:Y:S02]  /*f970*/  LEA R3, R10, UR40, 0x3 ;  /* 0x000000280a037c11 */ /* 0x000fe4000f8e18ff */
[----:B-1----:R-:W-:Y:S02]  /*f980*/  LOP3.LUT R9, R2, 0x7f, RZ, 0xc0, !PT ;  /* 0x0000007f02097812 */ /* 0x002fe400078ec0ff */
[----:B------:R-:W-:Y:S02]  /*f990*/  SHF.L.U32 R2, R12, 0x1f, RZ ;  /* 0x0000001f0c027819 */ /* 0x000fe400000006ff */
[----:B------:R-:W-:Y:S02]  /*f9a0*/  ISETP.NE.AND P2, PT, R9, RZ, PT ;  /* 0x000000ff0900720c */ /* 0x000fe40003f45270 */
[----:B------:R-:W1:Y:S02]  /*f9b0*/  SYNCS.PHASECHK.TRANS64.TRYWAIT P3, [R3+URZ+0x30840], R2 ;  /* 0x03084002030075a7 */ /* 0x000e64000806017f */
[----:B-1----:R-:W-:Y:S09]  /*f9c0*/  @!P3 BRA `(.L_x_1008) ;  /* 0x0000002000d8b947 */ /* 0x002ff20003800000 */
.L_x_1053:
        /* <DEDUP_REMOVED lines=8> */
.L_x_1009:
        /* <DEDUP_REMOVED lines=11> */
[----:B------:R-:W-:Y:S01]  /*fb00*/  UIADD3 UR19, UR40, 0x30800, URZ ;  /* 0x0003080028137890 */ /* 0x000fe2000fffe03f */
[----:B-1----:R-:W-:Y:S01]  /*fb10*/  SHF.L.U32 R3, R17, 0x1f, RZ ;  /* 0x0000001f11037819 */ /* 0x002fe200000006ff */
[----:B------:R-:W-:-:S02]  /*fb20*/  ULEA UR14, UR14, UR40, 0xf ;  /* 0x000000280e0e7291 */ /* 0x000fc4000f8e783f */
[----:B------:R-:W-:Y:S02]  /*fb30*/  UIADD3 UR9, UR9, 0x30830, URZ ;  /* 0x0003083009097890 */ /* 0x000fe4000fffe03f */
[----:B------:R-:W-:Y:S01]  /*fb40*/  USHF.L.U32 UR11, UR11, 0x6, URZ ;  /* 0x000000060b0b7899 */ /* 0x000fe2000800063f */
[----:B------:R-:W-:Y:S01]  /*fb50*/  LEA R2, R16, UR19, 0x3 ;  /* 0x0000001310027c11 */ /* 0x000fe2000f8e18ff */
[----:B------:R-:W-:Y:S02]  /*fb60*/  UIADD3 UR8, UR14, 0x20400, URZ ;  /* 0x000204000e087890 */ /* 0x000fe4000fffe03f */
[----:B------:R-:W-:Y:S02]  /*fb70*/  UIADD3 UR15, UR14, 0x22400, URZ ;  /* 0x000224000e0f7890 */ /* 0x000fe4000fffe03f */
[----:B------:R-:W-:Y:S02]  /*fb80*/  UIADD3 UR16, UR14, 0x24400, URZ ;  /* 0x000244000e107890 */ /* 0x000fe4000fffe03f */
[----:B------:R-:W-:Y:S01]  /*fb90*/  UIADD3 UR14, UR14, 0x26400, URZ ;  /* 0x000264000e0e7890 */ /* 0x000fe2000fffe03f */
[----:B------:R-:W-:-:S02]  /*fba0*/  UMOV UR18, 0x80 ;  /* 0x0000008000127882 */ /* 0x000fc40000000000 */
[----:B------:R1:W-:Y:S02]  /*fbb0*/  UTMALDG.4D [UR8], [UR4], desc[UR6] ;  /* 0x00000608040075b4 */ /* 0x0003e40008019000 */
[----:B-1----:R-:W-:Y:S01]  /*fbc0*/  UMOV UR8, UR15 ;  /* 0x0000000f00087c82 */ /* 0x002fe20008000000 */
[----:B------:R-:W-:Y:S01]  /*fbd0*/  UMOV UR10, UR17 ;  /* 0x00000011000a7c82 */ /* 0x000fe20008000000 */
[----:B------:R-:W-:Y:S01]  /*fbe0*/  UMOV UR15, 0xc0 ;  /* 0x000000c0000f7882 */ /* 0x000fe20000000000 */
        /* <DEDUP_REMOVED lines=9> */
.L_x_1054:
[----:B------:R-:W-:Y:S05]  /*fc80*/  @P2 BRA `(.L_x_1011) ;  /* 0x0000000000202947 */ /* 0x000fea0003800000 */
[----:B------:R-:W2:Y:S01]  /*fc90*/  S2R R9, SR_TID.X ;  /* 0x0000000000097919 */ /* 0x000ea20000002100 */
[----:B-1----:R-:W-:Y:S01]  /*fca0*/  LEA R2, R16, UR40, 0x3 ;  /* 0x0000002810027c11 */ /* 0x002fe2000f8e18ff */
[----:B------:R-:W-:-:S04]  /*fcb0*/  IMAD.MOV.U32 R3, RZ, RZ, 0x8000 ;  /* 0x00008000ff037424 */ /* 0x000fc800078e00ff */
[----:B------:R3:W-:Y:S01]  /*fcc0*/  SYNCS.ARRIVE.TRANS64 RZ, [R2+URZ+0x30850], R3 ;  /* 0x0308500302ff79a7 */ /* 0x0007e2000800003f */
[----:B--2---:R-:W-:-:S04]  /*fcd0*/  LOP3.LUT R9, R9, 0x1f, RZ, 0xc0, !PT ;  /* 0x0000001f09097812 */ /* 0x004fc800078ec0ff */
[----:B------:R-:W-:-:S13]  /*fce0*/  ISETP.NE.AND P2, PT, R9, RZ, PT ;  /* 0x000000ff0900720c */ /* 0x000fda0003f45270 */
[----:B---3--:R-:W-:Y:S05]  /*fcf0*/  @!P2 BRA `(.L_x_1011) ;  /* 0x000000000004a947 */ /* 0x008fea0003800000 */
[----:B------:R-:W-:Y:S01]  /*fd00*/  BPT.TRAP 0x1 ;  /* 0x000000040000795c */ /* 0x000fe20000300000 */
.L_x_1011:
        /* <DEDUP_REMOVED lines=9> */
[----:B------:R-:W-:Y:S01]  /*fda0*/  UMOV UR17, 0x40 ;  /* 0x0000004000117882 */ /* 0x000fe20000000000 */
[----:B------:R-:W-:-:S02]  /*fdb0*/  IMAD.MOV.U32 R6, RZ, RZ, R8 ;  /* 0x000000ffff067224 */ /* 0x000fc400078e0008 */
[----:B------:R-:W-:Y:S01]  /*fdc0*/  IMAD.MOV.U32 R5, RZ, RZ, R7 ;  /* 0x000000ffff057224 */ /* 0x000fe200078e0007 */
[----:B------:R-:W-:Y:S02]  /*fdd0*/  ULEA UR16, UR9, UR40, 0xf ;  /* 0x0000002809107291 */ /* 0x000fe4000f8e783f */
[----:B------:R-:W-:Y:S02]  /*fde0*/  ULEA UR9, UR9, UR40, 0x3 ;  /* 0x0000002809097291 */ /* 0x000fe4000f8e183f */
[----:B------:R-:W-:Y:S02]  /*fdf0*/  USHF.L.U32 UR11, UR11, 0x6, URZ ;  /* 0x000000060b0b7899 */ /* 0x000fe4000800063f */
[----:B------:R-:W-:Y:S02]  /*fe00*/  UIADD3 UR8, UR16, 0x400, URZ ;  /* 0x0000040010087890 */ /* 0x000fe4000fffe03f */
[----:B------:R-:W-:Y:S02]  /*fe10*/  UIADD3 UR9, UR9, 0x30850, URZ ;  /* 0x0003085009097890 */ /* 0x000fe4000fffe03f */
[----:B------:R-:W-:-:S02]  /*fe20*/  UIADD3 UR14, UR16, 0x2400, URZ ;  /* 0x00002400100e7890 */ /* 0x000fc4000fffe03f */
        /* <DEDUP_REMOVED lines=15> */
.L_x_1006:
[----:B------:R-:W-:Y:S05]  /*ff20*/  BSYNC B0 ;  /* 0x0000000000007941 */ /* 0x000fea0003800000 */
.L_x_1005:
[----:B------:R-:W-:Y:S01]  /*ff30*/  UIADD3 UR4, UR48, -0x3, URZ ;  /* 0xfffffffd30047890 */ /* 0x000fe2000fffe03f */
[----:B------:R-:W-:Y:S01]  /*ff40*/  MOV R16, R10 ;  /* 0x0000000a00107202 */ /* 0x000fe20000000f00 */
[----:B------:R-:W-:-:S04]  /*ff50*/  IMAD.MOV.U32 R17, RZ, RZ, R12 ;  /* 0x000000ffff117224 */ /* 0x000fc800078e000c */
[----:B------:R-:W-:-:S07]  /*ff60*/  IMAD.U32 R7, RZ, RZ, UR4 ;  /* 0x00000004ff077e24 */ /* 0x000fce000f8e00ff */
.L_x_1004:
[----:B------:R-:W-:Y:S01]  /*ff70*/  ULOP3.LUT UR4, URZ, UR48, URZ, 0x33, !UPT ;  /* 0x000000303f047292 */ /* 0x000fe2000f8e333f */
[----:B------:R-:W-:Y:S01]  /*ff80*/  VIADD R11, R11, 0xfffffffe ;  /* 0xfffffffe0b0b7836 */ /* 0x000fe20000000000 */
[----:B------:R-:W-:Y:S04]  /*ff90*/  BSSY B0, `(.L_x_1003) ;  /* 0x00000f7000007945 */ /* 0x000fe80003800000 */
[----:B------:R-:W-:-:S13]  /*ffa0*/  ISETP.NE.AND P2, PT, R11, UR4, PT ;  /* 0x000000040b007c0c */ /* 0x000fda000bf45270 */
[----:B------:R-:W-:Y:S05]  /*ffb0*/  @!P2 BRA `(.L_x_1012) ;  /* 0x0000000c00d0a947 */ /* 0x000fea0003800000 */
[----:B------:R-:W-:-:S07]  /*ffc0*/  IMAD.MOV.U32 R8, RZ, RZ, R6 ;  /* 0x000000ffff087224 */ /* 0x000fce00078e0006 */
.L_x_1027:
[----:B------:R-:W-:Y:S01]  /*ffd0*/  VIADD R10, R16, 0x1 ;  /* 0x00000001100a7836 */ /* 0x000fe20000000000 */
[----:B------:R-:W-:Y:S05]  /*ffe0*/  YIELD ;  /* 0x0000000000007946 */ /* 0x000fea0003800000 */
[----:B------:R-:W-:Y:S01]  /*fff0*/  ISETP.NE.AND P2, PT, R10, 0x2, PT ;  /* 0x000000020a00780c */ /* 0x000fe20003f45270 */
[----:B------:R-:W-:Y:S03]  /*10000*/  BSSY B1, `(.L_x_1013) ;  /* 0x0000074000017945 */ /* 0x000fe60003800000 */
[----:B-1----:R-:W-:-:S02]  /*10010*/  SEL R2, RZ, 0x1, P2 ;  /* 0x00000001ff027807 */ /* 0x002fc40001000000 */
[----:B------:R-:W-:Y:S02]  /*10020*/  SEL R10, R10, RZ, P2 ;  /* 0x000000ff0a0a7207 */ /* 0x000fe40001000000 */
[----:B------:R-:W-:Y:S01]  /*10030*/  LOP3.LUT R11, R17, R2, RZ, 0x3c, !PT ;  /* 0x00000002110b7212 */ /* 0x000fe200078e3cff */
[----:B------:R-:W-:Y:S06]  /*10040*/  @!P6 BRA `(.L_x_1014) ;  /* 0x0000000400bce947 */ /* 0x000fec0003800000 */
[----:B------:R-:W-:Y:S01]  /*10050*/  IMAD.MOV.U32 R12, RZ, RZ, R7 ;  /* 0x000000ffff0c7224 */ /* 0x000fe200078e0007 */
[----:B------:R-:W-:Y:S06]  /*10060*/  @!P0 BRA `(.L_x_1015) ;  /* 0x0000000000488947 */ /* 0x000fec0003800000 */
[----:B------:R-:W1:Y:S01]  /*10070*/  LDC R9, c[0x0][0x41c] ;  /* 0x00010700ff097b82 */ /* 0x000e620000000800 */
[----:B------:R-:W-:Y:S01]  /*10080*/  IMAD R13, R18, UR38, RZ ;  /* 0x00000026120d7c24 */ /* 0x000fe2000f8e02ff */
[----:B------:R-:W-:-:S03]  /*10090*/  ULDC.64 UR4, c[0x0][0x208] ;  /* 0x0000820000047ab9 */ /* 0x000fc60000000a00 */
        /* <DEDUP_REMOVED lines=15> */
.L_x_1015:
[----:B------:R-:W1:Y:S01]  /*10190*/  S2R R2, SR_TID.X ;  /* 0x0000000000027919 */ /* 0x000e620000002100 */
[----:B------:R-:W-:Y:S02]  /*101a0*/  LEA R3, R10, UR40, 0x3 ;  /* 0x000000280a037c11 */ /* 0x000fe4000f8e18ff */
[----:B-1----:R-:W-:Y:S02]  /*101b0*/  LOP3.LUT R9, R2, 0x7f, RZ, 0xc0, !PT ;  /* 0x0000007f02097812 */ /* 0x002fe400078ec0ff */
[----:B------:R-:W-:Y:S02]  /*101c0*/  SHF.L.U32 R2, R11, 0x1f, RZ ;  /* 0x0000001f0b027819 */ /* 0x000fe400000006ff */
[----:B------:R-:W-:Y:S02]  /*101d0*/  ISETP.NE.AND P2, PT, R9, RZ, PT ;  /* 0x000000ff0900720c */ /* 0x000fe40003f45270 */
[----:B------:R-:W1:Y:S02]  /*101e0*/  SYNCS.PHASECHK.TRANS64.TRYWAIT P3, [R3+URZ+0x30840], R2 ;  /* 0x03084002030075a7 */ /* 0x000e64000806017f */
[----:B-1----:R-:W-:Y:S09]  /*101f0*/  @!P3 BRA `(.L_x_1016) ;  /* 0x0000001800f4b947 */ /* 0x002ff20003800000 */
.L_x_1055:
        /* <DEDUP_REMOVED lines=8> */
.L_x_1017:
        /* <DEDUP_REMOVED lines=12> */
[----:B------:R-:W-:Y:S01]  /*10340*/  SHF.L.U32 R17, R17, 0x1f, RZ ;  /* 0x0000001f11117819 */ /* 0x000fe200000006ff */
[----:B------:R-:W-:-:S02]  /*10350*/  ULEA UR14, UR14, UR40, 0xf ;  /* 0x000000280e0e7291 */ /* 0x000fc4000f8e783f */
[----:B------:R-:W-:Y:S02]  /*10360*/  UIADD3 UR9, UR9, 0x30830, URZ ;  /* 0x0003083009097890 */ /* 0x000fe4000fffe03f */
[----:B------:R-:W-:Y:S01]  /*10370*/  USHF.L.U32 UR11, UR11, 0x6, URZ ;  /* 0x000000060b0b7899 */ /* 0x000fe2000800063f */
[----:B-1----:R-:W-:Y:S01]  /*10380*/  LEA R2, R16, UR19, 0x3 ;  /* 0x0000001310027c11 */ /* 0x002fe2000f8e18ff */
        /* <DEDUP_REMOVED lines=18> */
.L_x_1056:
[----:B------:R-:W-:Y:S05]  /*104b0*/  @P2 BRA `(.L_x_1019) ;  /* 0x00000000001c2947 */ /* 0x000fea0003800000 */
[----:B------:R-:W2:Y:S02]  /*104c0*/  S2R R3, SR_TID.X ;  /* 0x0000000000037919 */ /* 0x000ea40000002100 */
[----:B--2---:R-:W-:Y:S01]  /*104d0*/  LOP3.LUT R9, R3, 0x1f, RZ, 0xc0, !PT ;  /* 0x0000001f03097812 */ /* 0x004fe200078ec0ff */
[----:B------:R-:W-:-:S03]  /*104e0*/  IMAD.MOV.U32 R3, RZ, RZ, 0x8000 ;  /* 0x00008000ff037424 */ /* 0x000fc600078e00ff */
[----:B------:R-:W-:Y:S01]  /*104f0*/  ISETP.NE.AND P2, PT, R9, RZ, PT ;  /* 0x000000ff0900720c */ /* 0x000fe20003f45270 */
[----:B------:R2:W-:-:S12]  /*10500*/  SYNCS.ARRIVE.TRANS64 RZ, [R2+URZ+0x50], R3 ;  /* 0x0000500302ff79a7 */ /* 0x0005d8000800003f */
[----:B--2---:R-:W-:Y:S05]  /*10510*/  @!P2 BRA `(.L_x_1019) ;  /* 0x000000000004a947 */ /* 0x004fea0003800000 */
[----:B------:R-:W-:Y:S01]  /*10520*/  BPT.TRAP 0x1 ;  /* 0x000000040000795c */ /* 0x000fe20000300000 */
.L_x_1019:
        /* <DEDUP_REMOVED lines=10> */
[----:B------:R-:W-:Y:S01]  /*105d0*/  UMOV UR17, 0x40 ;  /* 0x0000004000117882 */ /* 0x000fe20000000000 */
[----:B------:R-:W-:-:S02]  /*105e0*/  IMAD.MOV.U32 R5, RZ, RZ, R12 ;  /* 0x000000ffff057224 */ /* 0x000fc400078e000c */
[----:B------:R-:W-:Y:S01]  /*105f0*/  ULEA UR14, UR14, UR40, 0xf ;  /* 0x000000280e0e7291 */ /* 0x000fe2000f8e783f */
[----:B------:R-:W-:Y:S01]  /*10600*/  IMAD.MOV.U32 R6, RZ, RZ, R8 ;  /* 0x000000ffff067224 */ /* 0x000fe200078e0008 */
[----:B------:R-:W-:Y:S02]  /*10610*/  USHF.L.U32 UR11, UR11, 0x6, URZ ;  /* 0x000000060b0b7899 */ /* 0x000fe4000800063f */
[----:B------:R-:W-:Y:S02]  /*10620*/  UIADD3 UR9, UR9, 0x50, URZ ;  /* 0x0000005009097890 */ /* 0x000fe4000fffe03f */
[----:B------:R-:W-:Y:S02]  /*10630*/  UIADD3 UR8, UR14, 0x400, URZ ;  /* 0x000004000e087890 */ /* 0x000fe4000fffe03f */
[----:B------:R-:W-:Y:S02]  /*10640*/  UIADD3 UR15, UR14, 0x2400, URZ ;  /* 0x000024000e0f7890 */ /* 0x000fe4000fffe03f */
[----:B------:R-:W-:-:S02]  /*10650*/  UIADD3 UR16, UR14, 0x4400, URZ ;  /* 0x000044000e107890 */ /* 0x000fc4000fffe03f */
        /* <DEDUP_REMOVED lines=14> */
.L_x_1014:
[----:B------:R-:W-:Y:S05]  /*10740*/  BSYNC B1 ;  /* 0x0000000000017941 */ /* 0x000fea0003800000 */
.L_x_1013:
[----:B------:R-:W-:Y:S01]  /*10750*/  VIADD R16, R10, 0x1 ;  /* 0x000000010a107836 */ /* 0x000fe20000000000 */
[----:B------:R-:W-:Y:S01]  /*10760*/  BSSY B1, `(.L_x_1020) ;  /* 0x0000076000017945 */ /* 0x000fe20003800000 */
[----:B------:R-:W-:-:S03]  /*10770*/  VIADD R12, R7, 0xffffffff ;  /* 0xffffffff070c7836 */ /* 0x000fc60000000000 */
[----:B------:R-:W-:-:S04]  /*10780*/  ISETP.NE.AND P2, PT, R16, 0x2, PT ;  /* 0x000000021000780c */ /* 0x000fc80003f45270 */
[----:B-1----:R-:W-:Y:S02]  /*10790*/  SEL R2, RZ, 0x1, P2 ;  /* 0x00000001ff027807 */ /* 0x002fe40001000000 */
[----:B------:R-:W-:Y:S02]  /*107a0*/  SEL R16, R16, RZ, P2 ;  /* 0x000000ff10107207 */ /* 0x000fe40001000000 */
[----:B------:R-:W-:Y:S01]  /*107b0*/  LOP3.LUT R17, R11, R2, RZ, 0x3c, !PT ;  /* 0x000000020b117212 */ /* 0x000fe200078e3cff */
[----:B------:R-:W-:Y:S06]  /*107c0*/  @!P6 BRA `(.L_x_1021) ;  /* 0x0000000400bce947 */ /* 0x000fec0003800000 */
[----:B------:R-:W-:Y:S01]  /*107d0*/  MOV R13, R12 ;  /* 0x0000000c000d7202 */ /* 0x000fe20000000f00 */
[----:B------:R-:W-:Y:S06]  /*107e0*/  @!P0 BRA `(.L_x_1022) ;  /* 0x0000000000488947 */ /* 0x000fec0003800000 */
[----:B------:R-:W1:Y:S01]  /*107f0*/  LDC R8, c[0x0][0x41c] ;  /* 0x00010700ff087b82 */ /* 0x000e620000000800 */
        /* <DEDUP_REMOVED lines=17> */
.L_x_1022:
[----:B------:R-:W-:Y:S02]  /*10910*/  LEA R2, R16, UR40, 0x3 ;  /* 0x0000002810027c11 */ /* 0x000fe4000f8e18ff */
[----:B------:R-:W-:-:S04]  /*10920*/  SHF.L.U32 R3, R17, 0x1f, RZ ;  /* 0x0000001f11037819 */ /* 0x000fc800000006ff */
[----:B------:R-:W2:Y:S02]  /*10930*/  SYNCS.PHASECHK.TRANS64.TRYWAIT P2, [R2+URZ+0x30840], R3 ;  /* 0x03084003020075a7 */ /* 0x000ea4000804017f */
[----:B--2---:R-:W-:Y:S05]  /*10940*/  @!P2 BRA `(.L_x_1023) ;  /* 0x000000140048a947 */ /* 0x004fea0003800000 */
.L_x_1057:
        /* <DEDUP_REMOVED lines=11> */
.L_x_1024:
[----:B------:R-:W-:Y:S01]  /*10a00*/  R2UR UR9, R16 ;  /* 0x00000000100972ca */ /* 0x000fe200000e0000 */
[----:B------:R-:W-:Y:S01]  /*10a10*/  UIADD3 UR19, UR40, 0x30800, URZ ;  /* 0x0003080028137890 */ /* 0x000fe2000fffe03f */
[----:B------:R-:W-:Y:S01]  /*10a20*/  R2UR UR11, R13 ;  /* 0x000000000d0b72ca */ /* 0x000fe200000e0000 */
[----:B------:R-:W-:Y:S01]  /*10a30*/  UIADD3 UR4, UP0, UR42, 0x370, URZ ;  /* 0x000003702a047890 */ /* 0x000fe2000ff1e03f */
[----:B------:R-:W-:Y:S01]  /*10a40*/  R2UR UR12, R4 ;  /* 0x00000000040c72ca */ /* 0x000fe200000e0000 */
[----:B------:R-:W-:Y:S01]  /*10a50*/  UMOV UR10, URZ ;  /* 0x0000003f000a7c82 */ /* 0x000fe20008000000 */
[----:B-----5:R-:W-:Y:S01]  /*10a60*/  R2UR UR13, R8 ;  /* 0x00000000080d72ca */ /* 0x020fe200000e0000 */
[----:B------:R-:W-:Y:S01]  /*10a70*/  UIADD3.X UR5, URZ, UR43, URZ, UP0, !UPT ;  /* 0x0000002b3f057290 */ /* 0x000fe200087fe43f */
[----:B------:R-:W-:Y:S01]  /*10a80*/  SHF.L.U32 R11, R11, 0x1f, RZ ;  /* 0x0000001f0b0b7819 */ /* 0x000fe200000006ff */
[----:B------:R-:W-:Y:S01]  /*10a90*/  UMOV UR6, 0x0 ;  /* 0x0000000000067882 */ /* 0x000fe20000000000 */
[----:B------:R-:W-:Y:S01]  /*10aa0*/  UMOV UR7, 0x14f00000 ;  /* 0x14f0000000077882 */ /* 0x000fe20000000000 */
[----:B------:R-:W-:Y:S01]  /*10ab0*/  UMOV UR17, 0x40 ;  /* 0x0000004000117882 */ /* 0x000fe20000000000 */
[----:B------:R-:W-:Y:S01]  /*10ac0*/  UMOV UR18, 0x80 ;  /* 0x0000008000127882 */ /* 0x000fe20000000000 */
[----:B------:R-:W-:Y:S01]  /*10ad0*/  ULEA UR14, UR9, UR40, 0xf ;  /* 0x00000028090e7291 */ /* 0x000fe2000f8e783f */
[----:B--2---:R-:W-:Y:S01]  /*10ae0*/  LEA R2, R10, UR19, 0x3 ;  /* 0x000000130a027c11 */ /* 0x004fe2000f8e18ff */
[----:B------:R-:W-:-:S02]  /*10af0*/  ULEA UR9, UR9, UR19, 0x3 ;  /* 0x0000001309097291 */ /* 0x000fc4000f8e183f */
[----:B------:R-:W-:Y:S02]  /*10b00*/  USHF.L.U32 UR11, UR11, 0x6, URZ ;  /* 0x000000060b0b7899 */ /* 0x000fe4000800063f */
[----:B------:R-:W-:Y:S02]  /*10b10*/  UIADD3 UR8, UR14, 0x20400, URZ ;  /* 0x000204000e087890 */ /* 0x000fe4000fffe03f */
        /* <DEDUP_REMOVED lines=17> */
.L_x_1058:
        /* <DEDUP_REMOVED lines=8> */
.L_x_1026:
        /* <DEDUP_REMOVED lines=33> */
.L_x_1021:
[----:B------:R-:W-:Y:S05]  /*10ec0*/  BSYNC B1 ;  /* 0x0000000000017941 */ /* 0x000fea0003800000 */
.L_x_1020:
[----:B------:R-:W-:Y:S02]  /*10ed0*/  ISETP.GT.AND P2, PT, R12, UR41, PT ;  /* 0x000000290c007c0c */ /* 0x000fe4000bf44270 */
[----:B------:R-:W-:-:S11]  /*10ee0*/  IADD3 R7, R7, -0x2, RZ ;  /* 0xfffffffe07077810 */ /* 0x000fd60007ffe0ff */
[----:B------:R-:W-:Y:S05]  /*10ef0*/  @P2 BRA `(.L_x_1027) ;  /* 0xfffffff000342947 */ /* 0x000fea000383ffff */
.L_x_1012:
[----:B------:R-:W-:Y:S05]  /*10f00*/  BSYNC B0 ;  /* 0x0000000000007941 */ /* 0x000fea0003800000 */
.L_x_1003:
[----:B------:R-:W-:Y:S04]  /*10f10*/  BSSY B0, `(.L_x_1028) ;  /* 0x000000f000007945 */ /* 0x000fe80003800000 */
[----:B------:R-:W-:Y:S05]  /*10f20*/  @P1 BRA `(.L_x_1029) ;  /* 0x0000000000341947 */ /* 0x000fea0003800000 */
[----:B-1----:R-:W1:Y:S01]  /*10f30*/  S2R R7, SR_LANEID ;  /* 0x0000000000077919 */ /* 0x002e620000000000 */
        /* <DEDUP_REMOVED lines=11> */
[----:B-1----:R-:W-:-:S07]  /*10ff0*/  IADD3 R19, R0, UR50, R19 ;  /* 0x0000003200137c10 */ /* 0x002fce000fffe013 */
.L_x_1029:
[----:B------:R-:W-:Y:S05]  /*11000*/  BSYNC B0 ;  /* 0x0000000000007941 */ /* 0x000fea0003800000 */
.L_x_1028:
[----:B------:R-:W-:Y:S04]  /*11010*/  BSSY B0, `(.L_x_1030) ;  /* 0x0000030000007945 */ /* 0x000fe80003800000 */
[----:B------:R-:W-:Y:S05]  /*11020*/  @!P6 BRA `(.L_x_1031) ;  /* 0x0000000000b8e947 */ /* 0x000fea0003800000 */
[----:B------:R-:W2:Y:S01]  /*11030*/  S2R R0, SR_TID.X ;  /* 0x0000000000007919 */ /* 0x000ea20000002100 */
[----:B-1----:R-:W-:Y:S02]  /*11040*/  LEA R3, R16, UR40, 0x3 ;  /* 0x0000002810037c11 */ /* 0x002fe4000f8e18ff */
[----:B--2---:R-:W-:Y:S02]  /*11050*/  LOP3.LUT R2, R0, 0x7f, RZ, 0xc0, !PT ;  /* 0x0000007f00027812 */ /* 0x004fe400078ec0ff */
[----:B------:R-:W-:Y:S02]  /*11060*/  SHF.L.U32 R0, R17, 0x1f, RZ ;  /* 0x0000001f11007819 */ /* 0x000fe400000006ff */
[----:B------:R-:W-:Y:S02]  /*11070*/  ISETP.NE.AND P1, PT, R2, RZ, PT ;  /* 0x000000ff0200720c */ /* 0x000fe40003f25270 */
[----:B------:R-:W1:Y:S02]  /*11080*/  SYNCS.PHASECHK.TRANS64.TRYWAIT P0, [R3+URZ+0x30860], R0 ;  /* 0x03086000030075a7 */ /* 0x000e64000800017f */
[----:B-1----:R-:W-:Y:S09]  /*11090*/  @!P0 BRA `(.L_x_1032) ;  /* 0x0000000c009c8947 */ /* 0x002ff20003800000 */
.L_x_1059:
        /* <DEDUP_REMOVED lines=8> */
.L_x_1033:
        /* <DEDUP_REMOVED lines=11> */
[----:B------:R-:W-:Y:S02]  /*111d0*/  ULEA UR14, UR14, UR40, 0xf ;  /* 0x000000280e0e7291 */ /* 0x000fe4000f8e783f */
        /* <DEDUP_REMOVED lines=19> */
.L_x_1031:
[----:B------:R-:W-:Y:S05]  /*11310*/  BSYNC B0 ;  /* 0x0000000000007941 */ /* 0x000fea0003800000 */
.L_x_1030:
[----:B------:R-:W-:Y:S02]  /*11320*/  VIADD R16, R16, 0x1 ;  /* 0x0000000110107836 */ /* 0x000fe40000000000 */
[----:B------:R-:W-:-:S03]  /*11330*/  IMAD.MOV.U32 R13, RZ, RZ, R19 ;  /* 0x000000ffff0d7224 */ /* 0x000fc600078e0013 */
[----:B------:R-:W-:-:S04]  /*11340*/  ISETP.NE.AND P0, PT, R16, 0x2, PT ;  /* 0x000000021000780c */ /* 0x000fc80003f05270 */
[----:B-1----:R-:W-:Y:S02]  /*11350*/  SEL R0, RZ, 0x1, P0 ;  /* 0x00000001ff007807 */ /* 0x002fe40000000000 */
[----:B------:R-:W-:Y:S02]  /*11360*/  SEL R16, R16, RZ, P0 ;  /* 0x000000ff10107207 */ /* 0x000fe40000000000 */
[----:B------:R-:W-:-:S07]  /*11370*/  LOP3.LUT R17, R17, R0, RZ, 0x3c, !PT ;  /* 0x0000000011117212 */ /* 0x000fce00078e3cff */
.L_x_992:
[----:B------:R-:W-:Y:S05]  /*11380*/  BSYNC B6 ;  /* 0x0000000000067941 */ /* 0x000fea0003800000 */
.L_x_990:
[----:B------:R-:W-:-:S03]  /*11390*/  UMOV UR4, 0xffffffff ;  /* 0xffffffff00047882 */ /* 0x000fc60000000000 */
[----:B------:R-:W-:Y:S05]  /*113a0*/  BRA.DIV UR4, `(.L_x_1034) ;  /* 0x0000000a04ec7947 */ /* 0x000fea000b800000 */
[----:B------:R1:W2:Y:S02]  /*113b0*/  SHFL.IDX PT, R14, R13, RZ, 0x1f ;  /* 0x00001fff0d0e7589 */ /* 0x0002a400000e0000 */
.L_x_1062:
[----:B------:R-:W3:Y:S01]  /*113c0*/  S2R R0, SR_TID.X ;  /* 0x0000000000007919 */ /* 0x000ee20000002100 */
[----:B------:R-:W-:Y:S05]  /*113d0*/  WARPSYNC.ALL ;  /* 0x0000000000007948 */ /* 0x000fea0003800000 */
[----:B------:R-:W-:Y:S01]  /*113e0*/  BAR.SYNC.DEFER_BLOCKING 0x4, 0x120 ;  /* 0x0104800000007b1d */ /* 0x000fe20000010000 */
[----:B--2---:R-:W-:-:S05]  /*113f0*/  IMAD.MOV.U32 R19, RZ, RZ, R14 ;  /* 0x000000ffff137224 */ /* 0x004fca00078e000e */
[----:B------:R-:W-:Y:S01]  /*11400*/  ULDC UR4, c[0x0][0xda8] ;  /* 0x00036a0000047ab9 */ /* 0x000fe20000000800 */
[----:B---3--:R-:W-:-:S04]  /*11410*/  LOP3.LUT R0, R0, 0x1f, RZ, 0xc0, !PT ;  /* 0x0000001f00007812 */ /* 0x008fc800078ec0ff */
[----:B------:R-:W-:-:S13]  /*11420*/  ISETP.NE.AND P0, PT, R0, RZ, PT ;  /* 0x000000ff0000720c */ /* 0x000fda0003f05270 */
[----:B------:R-:W2:Y:S01]  /*11430*/  @!P0 S2R R3, SR_CgaCtaId ;  /* 0x0000000000038919 */ /* 0x000ea20000008800 */
[----:B------:R-:W-:-:S04]  /*11440*/  @!P0 MOV R0, 0x400 ;  /* 0x0000040000008802 */ /* 0x000fc80000000f00 */
[----:B--2---:R-:W-:-:S05]  /*11450*/  @!P0 LEA R0, R3, R0, 0x18 ;  /* 0x0000000003008211 */ /* 0x004fca00078ec0ff */
[----:B------:R2:W-:Y:S01]  /*11460*/  @!P0 STS [R0+0x308d0], R13 ;  /* 0x0308d00d00008388 */ /* 0x0005e20000000800 */
[----:B------:R-:W-:Y:S06]  /*11470*/  BAR.ARV 0x5, 0x120 ;  /* 0x0144800000007b1d */ /* 0x000fec0000002000 */
[----:B------:R-:W-:-:S13]  /*11480*/  ISETP.GE.AND P0, PT, R19, UR4, PT ;  /* 0x0000000413007c0c */ /* 0x000fda000bf06270 */
[----:B--2---:R-:W-:Y:S05]  /*11490*/  @!P0 BRA `(.L_x_1035) ;  /* 0xffffffc800fc8947 */ /* 0x004fea000383ffff */
.L_x_981:
[----:B------:R-:W2:Y:S01]  /*114a0*/  S2R R3, SR_CgaCtaId ;  /* 0x0000000000037919 */ /* 0x000ea20000008800 */
[----:B------:R-:W-:Y:S01]  /*114b0*/  UIADD3 UR49, UR49, 0x1, URZ ;  /* 0x0000000131317890 */ /* 0x000fe2000fffe03f */
[----:B------:R-:W-:-:S03]  /*114c0*/  MOV R0, 0x400 ;  /* 0x0000040000007802 */ /* 0x000fc60000000f00 */
[----:B------:R-:W-:-:S04]  /*114d0*/  ULEA.HI UR4, UR49, UR49, URZ, 0x1 ;  /* 0x0000003131047291 */ /* 0x000fc8000f8f083f */
[----:B------:R-:W-:-:S04]  /*114e0*/  ULOP3.LUT UR4, UR4, 0xfffffffe, URZ, 0xc0, !UPT ;  /* 0xfffffffe04047892 */ /* 0x000fc8000f8ec03f */
[----:B------:R-:W-:Y:S01]  /*114f0*/  UIADD3 UR4, UR49, -UR4, URZ ;  /* 0x8000000431047290 */ /* 0x000fe2000fffe03f */
[----:B--2---:R-:W-:-:S05]  /*11500*/  LEA R7, R3, R0, 0x18 ;  /* 0x0000000003077211 */ /* 0x004fca00078ec0ff */
[----:B------:R-:W-:-:S05]  /*11510*/  IMAD.U32 R0, RZ, RZ, UR4 ;  /* 0x00000004ff007e24 */ /* 0x000fca000f8e00ff */
[----:B------:R-:W-:-:S04]  /*11520*/  SHF.L.U32 R0, R0, 0x1f, RZ ;  /* 0x0000001f00007819 */ /* 0x000fc800000006ff */
[----:B------:R-:W2:Y:S02]  /*11530*/  SYNCS.PHASECHK.TRANS64.TRYWAIT P0, [R7+URZ+0x30820], R0 ;  /* 0x03082000070075a7 */ /* 0x000ea4000800017f */
[----:B--2---:R-:W-:Y:S05]  /*11540*/  @!P0 BRA `(.L_x_1036) ;  /* 0x0000000800a88947 */ /* 0x004fea0003800000 */
.L_x_1063:
[----:B------:R-:W3:Y:S02]  /*11550*/  S2R R2, SR_TID.X ;  /* 0x0000000000027919 */ /* 0x000ee40000002100 */
[----:B---3--:R-:W-:-:S04]  /*11560*/  SHF.R.U32.HI R2, RZ, 0x5, R2 ;  /* 0x00000005ff027819 */ /* 0x008fc80000011602 */
[----:B------:R-:W-:-:S05]  /*11570*/  LOP3.LUT R2, R2, 0x3, RZ, 0xc0, !PT ;  /* 0x0000000302027812 */ /* 0x000fca00078ec0ff */
[----:B--2---:R-:W2:Y:S02]  /*11580*/  SHFL.IDX PT, R0, R2, RZ, 0x1f ;  /* 0x00001fff02007589 */ /* 0x004ea400000e0000 */
[----:B--2---:R-:W-:-:S13]  /*11590*/  ISETP.NE.AND P0, PT, R0, RZ, PT ;  /* 0x000000ff0000720c */ /* 0x004fda0003f05270 */
[----:B------:R-:W-:Y:S05]  /*115a0*/  @P0 EXIT ;  /* 0x000000000000094d */ /* 0x000fea0003800000 */
[----:B------:R-:W-:Y:S01]  /*115b0*/  ELECT P0, URZ, PT ;  /* 0x00000000003f782f */ /* 0x000fe20003800000 */
[----:B------:R-:W-:-:S12]  /*115c0*/  BSSY B0, `(.L_x_1037) ;  /* 0x0000022000007945 */ /* 0x000fd80003800000 */
[----:B------:R-:W-:Y:S05]  /*115d0*/  @!P0 BRA `(.L_x_1038) ;  /* 0x0000000000808947 */ /* 0x000fea0003800000 */
[----:B------:R-:W2:Y:S02]  /*115e0*/  LDL R2, [R1] ;  /* 0x0000000001027983 */ /* 0x000ea40000100800 */
[----:B--2---:R-:W-:-:S13]  /*115f0*/  R2UR UR4, R2 ;  /* 0x00000000020472ca */ /* 0x004fda00000e0000 */
[----:B------:R-:W-:-:S06]  /*11600*/  ULOP3.LUT UR4, UR4, 0x2, URZ, 0xfc, !UPT ;  /* 0x0000000204047892 */ /* 0x000fcc000f8efc3f */
[----:B------:R-:W-:-:S05]  /*11610*/  IMAD.U32 R0, RZ, RZ, UR4 ;  /* 0x00000004ff007e24 */ /* 0x000fca000f8e00ff */
[----:B------:R-:W-:-:S13]  /*11620*/  ISETP.NE.AND P2, PT, R0, 0x3, PT ;  /* 0x000000030000780c */ /* 0x000fda0003f45270 */
[----:B------:R-:W-:Y:S05]  /*11630*/  @!P2 BRA `(.L_x_1039) ;  /* 0x000000000004a947 */ /* 0x000fea0003800000 */
[----:B------:R-:W-:Y:S01]  /*11640*/  BPT.TRAP 0x1 ;  /* 0x000000040000795c */ /* 0x000fe20000300000 */
.L_x_1039:
[----:B------:R-:W-:Y:S01]  /*11650*/  VIADD R3, R7, 0x30840 ;  /* 0x0003084007037836 */ /* 0x000fe20000000000 */
[----:B------:R-:W-:Y:S01]  /*11660*/  SHF.L.U32 R4, R17, 0x1f, RZ ;  /* 0x0000001f11047819 */ /* 0x000fe200000006ff */
[----:B------:R-:W-:-:S03]  /*11670*/  VIADD R0, R16, 0x1 ;  /* 0x0000000110007836 */ /* 0x000fc60000000000 */
[----:B------:R-:W-:Y:S02]  /*11680*/  LEA R5, R16, R3, 0x3 ;  /* 0x0000000310057211 */ /* 0x000fe400078e18ff */
[----:B------:R-:W-:Y:S02]  /*11690*/  ISETP.NE.AND P1, PT, R0, 0x2, PT ;  /* 0x000000020000780c */ /* 0x000fe40003f25270 */
[----:B------:R-:W2:Y:S02]  /*116a0*/  SYNCS.PHASECHK.TRANS64.TRYWAIT P0, [R5+URZ], R4 ;  /* 0x00000004050075a7 */ /* 0x000ea4000800017f */
[----:B------:R-:W-:-:S04]  /*116b0*/  SEL R2, RZ, 0x1, P1 ;  /* 0x00000001ff027807 */ /* 0x000fc80000800000 */
[----:B------:R-:W-:Y:S02]  /*116c0*/  LOP3.LUT R17, R17, R2, RZ, 0x3c, !PT ;  /* 0x0000000211117212 */ /* 0x000fe400078e3cff */
[----:B------:R-:W-:Y:S02]  /*116d0*/  SEL R2, R0, RZ, P1 ;  /* 0x000000ff00027207 */ /* 0x000fe40000800000 */
[----:B------:R-:W-:-:S03]  /*116e0*/  SHF.L.U32 R0, R17, 0x1f, RZ ;  /* 0x0000001f11007819 */ /* 0x000fc600000006ff */
[----:B------:R-:W-:Y:S01]  /*116f0*/  IMAD R3, R2, 0x8, R3 ;  /* 0x0000000802037824 */ /* 0x000fe200078e0203 */
[----:B--2---:R-:W-:Y:S06]  /*11700*/  @!P0 BRA `(.L_x_1040) ;  /* 0x00000008004c8947 */ /* 0x004fec0003800000 */
.L_x_1064:
[----:B------:R-:W3:Y:S02]  /*11710*/  SYNCS.PHASECHK.TRANS64.TRYWAIT P0, [R3+URZ], R0 ;  /* 0x00000000030075a7 */ /* 0x000ee4000800017f */
[----:B---3--:R-:W-:Y:S05]  /*11720*/  @!P0 BRA `(.L_x_1041) ;  /* 0x0000000800588947 */ /* 0x008fea0003800000 */
.L_x_1065:
[----:B------:R-:W-:Y:S05]  /*11730*/  @!P2 BRA `(.L_x_1042) ;  /* 0x000000000004a947 */ /* 0x000fea0003800000 */
[----:B------:R-:W-:Y:S01]  /*11740*/  BPT.TRAP 0x1 ;  /* 0x000000040000795c */ /* 0x000fe20000300000 */
.L_x_1042:
[----:B---3--:R-:W-:-:S04]  /*11750*/  VIADD R3, R7, 0x30860 ;  /* 0x0003086007037836 */ /* 0x008fc80000000000 */
[----:B--2---:R-:W-:-:S04]  /*11760*/  IMAD R5, R16, 0x8, R3 ;  /* 0x0000000810057824 */ /* 0x004fc800078e0203 */
[----:B------:R-:W2:Y:S02]  /*11770*/  SYNCS.PHASECHK.TRANS64.TRYWAIT P0, [R5+URZ], R4 ;  /* 0x00000004050075a7 */ /* 0x000ea4000800017f */
[----:B--2---:R-:W-:Y:S05]  /*11780*/  @!P0 BRA `(.L_x_1043) ;  /* 0x0000000800548947 */ /* 0x004fea0003800000 */
.L_x_1066:
[----:B------:R-:W-:-:S07]  /*11790*/  IMAD R3, R2, 0x8, R3 ;  /* 0x0000000802037824 */ /* 0x000fce00078e0203 */
.L_x_1044:
[----:B---3--:R3:W4:Y:S02]  /*117a0*/  SYNCS.PHASECHK.TRANS64.TRYWAIT P0, [R3+URZ], R0 ;  /* 0x00000000030075a7 */ /* 0x008724000800017f */
[----:B----4-:R-:W-:Y:S05]  /*117b0*/  @!P0 NANOSLEEP.SYNCS 0x989680 ;  /* 0x009896800000895d */ /* 0x010fea0003900000 */
[----:B------:R-:W4:Y:S02]  /*117c0*/  @!P0 SYNCS.PHASECHK.TRANS64 P0, [R3+URZ], R0 ;  /* 0x00000000030085a7 */ /* 0x000f24000800007f */
[----:B----4-:R-:W-:Y:S05]  /*117d0*/  @!P0 BRA `(.L_x_1044) ;  /* 0xfffffffc00f08947 */ /* 0x010fea000383ffff */
.L_x_1038:
[----:B------:R-:W-:Y:S05]  /*117e0*/  BSYNC B0 ;  /* 0x0000000000007941 */ /* 0x000fea0003800000 */
.L_x_1037:
[----:B------:R-:W-:Y:S05]  /*117f0*/  EXIT ;  /* 0x000000000000794d */ /* 0x000fea0003800000 */
.L_x_898:
[----:B-1----:R-:W-:-:S04]  /*11800*/  IMAD.U32 R3, RZ, RZ, UR38 ;  /* 0x00000026ff037e24 */ /* 0x002fc8000f8e00ff */
[----:B------:R1:W2:Y:S03]  /*11810*/  SYNCS.PHASECHK.TRANS64.TRYWAIT P1, [R3+URZ+0x30800], R0 ;  /* 0x03080000030075a7 */ /* 0x0002a6000802017f */
[----:B--2---:R-:W-:Y:S05]  /*11820*/  @!P1 NANOSLEEP.SYNCS 0x989680 ;  /* 0x009896800000995d */ /* 0x004fea0003900000 */
[----:B------:R-:W2:Y:S02]  /*11830*/  @!P1 SYNCS.PHASECHK.TRANS64 P1, [R3+URZ+0x30800], R0 ;  /* 0x03080000030095a7 */ /* 0x000ea4000802007f */
[----:B--2---:R-:W-:Y:S05]  /*11840*/  @!P1 BRA `(.L_x_898) ;  /* 0xfffffffc00ec9947 */ /* 0x004fea000383ffff */
[----:B------:R-:W-:Y:S05]  /*11850*/  BRA `(.L_x_1045) ;  /* 0xffffff0000e07947 */ /* 0x000fea000383ffff */
.L_x_902:
[----:B--2---:R2:W3:Y:S02]  /*11860*/  SYNCS.PHASECHK.TRANS64.TRYWAIT P2, [R3+URZ+0x30830], R0 ;  /* 0x03083000030075a7 */ /* 0x0044e4000804017f */
[----:B---3--:R-:W-:Y:S05]  /*11870*/  @!P2 NANOSLEEP.SYNCS 0x989680 ;  /* 0x009896800000a95d */ /* 0x008fea0003900000 */
[----:B------:R-:W3:Y:S02]  /*11880*/  @!P2 SYNCS.PHASECHK.TRANS64 P2, [R3+URZ+0x30830], R0 ;  /* 0x030830000300a5a7 */ /* 0x000ee4000804007f */
[----:B---3--:R-:W-:Y:S05]  /*11890*/  @!P2 BRA `(.L_x_902) ;  /* 0xfffffffc00f0a947 */ /* 0x008fea000383ffff */
[----:B------:R-:W-:Y:S05]  /*118a0*/  BRA `(.L_x_901) ;  /* 0xffffff0400047947 */ /* 0x000fea000383ffff */
.L_x_918:
[----:B--2---:R-:W-:-:S04]  /*118b0*/  IMAD.U32 R153, RZ, RZ, UR39 ;  /* 0x00000027ff997e24 */ /* 0x004fc8000f8e00ff */
[----:B------:R2:W3:Y:S03]  /*118c0*/  SYNCS.PHASECHK.TRANS64.TRYWAIT P2, [R153+URZ+0x30830], R152 ;  /* 0x03083098990075a7 */ /* 0x0004e6000804017f */
[----:B---3--:R-:W-:Y:S05]  /*118d0*/  @!P2 NANOSLEEP.SYNCS 0x989680 ;  /* 0x009896800000a95d */ /* 0x008fea0003900000 */
[----:B------:R-:W3:Y:S02]  /*118e0*/  @!P2 SYNCS.PHASECHK.TRANS64 P2, [R153+URZ+0x30830], R152 ;  /* 0x030830989900a5a7 */ /* 0x000ee4000804007f */
[----:B---3--:R-:W-:Y:S05]  /*118f0*/  @!P2 BRA `(.L_x_918) ;  /* 0xfffffffc00eca947 */ /* 0x008fea000383ffff */
[----:B------:R-:W-:Y:S05]  /*11900*/  BRA `(.L_x_917) ;  /* 0xffffff2800b07947 */ /* 0x000fea000383ffff */
.L_x_922:
[----:B--2---:R-:W-:-:S04]  /*11910*/  MOV R215, UR10 ;  /* 0x0000000a00d77c02 */ /* 0x004fc80008000f00 */
[----:B------:R2:W3:Y:S03]  /*11920*/  SYNCS.PHASECHK.TRANS64.TRYWAIT P2, [R215+URZ+0x30850], R0 ;  /* 0x03085000d70075a7 */ /* 0x0004e6000804017f */
[----:B---3--:R-:W-:Y:S05]  /*11930*/  @!P2 NANOSLEEP.SYNCS 0x989680 ;  /* 0x009896800000a95d */ /* 0x008fea0003900000 */
[----:B------:R-:W3:Y:S02]  /*11940*/  @!P2 SYNCS.PHASECHK.TRANS64 P2, [R215+URZ+0x30850], R0 ;  /* 0x03085000d700a5a7 */ /* 0x000ee4000804007f */
[----:B---3--:R-:W-:Y:S05]  /*11950*/  @!P2 BRA `(.L_x_922) ;  /* 0xfffffffc00eca947 */ /* 0x008fea000383ffff */
[----:B------:R-:W-:Y:S05]  /*11960*/  BRA `(.L_x_921) ;  /* 0xffffff3800407947 */ /* 0x000fea000383ffff */
.L_x_939:
[----:B--2---:R-:W-:-:S04]  /*11970*/  IMAD.U32 R4, RZ, RZ, UR6 ;  /* 0x00000006ff047e24 */ /* 0x004fc8000f8e00ff */
[----:B------:R2:W3:Y:S03]  /*11980*/  SYNCS.PHASECHK.TRANS64.TRYWAIT P2, [R4+URZ+0x30830], R3 ;  /* 0x03083003040075a7 */ /* 0x0004e6000804017f */
[----:B---3--:R-:W-:Y:S05]  /*11990*/  @!P2 NANOSLEEP.SYNCS 0x989680 ;  /* 0x009896800000a95d */ /* 0x008fea0003900000 */
[----:B------:R-:W3:Y:S02]  /*119a0*/  @!P2 SYNCS.PHASECHK.TRANS64 P2, [R4+URZ+0x30830], R3 ;  /* 0x030830030400a5a7 */ /* 0x000ee4000804007f */
[----:B---3--:R-:W-:Y:S05]  /*119b0*/  @!P2 BRA `(.L_x_939) ;  /* 0xfffffffc00eca947 */ /* 0x008fea000383ffff */
[----:B------:R-:W-:Y:S05]  /*119c0*/  BRA `(.L_x_938) ;  /* 0xffffff5000d47947 */ /* 0x000fea000383ffff */
.L_x_943:
[----:B-12---:R-:W-:-:S04]  /*119d0*/  IMAD.U32 R3, RZ, RZ, UR14 ;  /* 0x0000000eff037e24 */ /* 0x006fc8000f8e00ff */
[----:B------:R1:W2:Y:S03]  /*119e0*/  SYNCS.PHASECHK.TRANS64.TRYWAIT P2, [R3+URZ+0x30850], R0 ;  /* 0x03085000030075a7 */ /* 0x0002a6000804017f */
[----:B--2---:R-:W-:Y:S05]  /*119f0*/  @!P2 NANOSLEEP.SYNCS 0x989680 ;  /* 0x009896800000a95d */ /* 0x004fea0003900000 */
[----:B------:R-:W2:Y:S02]  /*11a00*/  @!P2 SYNCS.PHASECHK.TRANS64 P2, [R3+URZ+0x30850], R0 ;  /* 0x030850000300a5a7 */ /* 0x000ea4000804007f */
[----:B--2---:R-:W-:Y:S05]  /*11a10*/  @!P2 BRA `(.L_x_943) ;  /* 0xfffffffc00eca947 */ /* 0x004fea000383ffff */
[----:B------:R-:W-:Y:S05]  /*11a20*/  BRA `(.L_x_942) ;  /* 0xffffff6000647947 */ /* 0x000fea000383ffff */
.L_x_949:
[----:B--2---:R-:W-:-:S04]  /*11a30*/  IMAD.U32 R4, RZ, RZ, UR6 ;  /* 0x00000006ff047e24 */ /* 0x004fc8000f8e00ff */
[----:B------:R2:W3:Y:S03]  /*11a40*/  SYNCS.PHASECHK.TRANS64.TRYWAIT P2, [R4+URZ+0x30830], R3 ;  /* 0x03083003040075a7 */ /* 0x0004e6000804017f */
[----:B---3--:R-:W-:Y:S05]  /*11a50*/  @!P2 NANOSLEEP.SYNCS 0x989680 ;  /* 0x009896800000a95d */ /* 0x008fea0003900000 */
[----:B------:R-:W3:Y:S02]  /*11a60*/  @!P2 SYNCS.PHASECHK.TRANS64 P2, [R4+URZ+0x30830], R3 ;  /* 0x030830030400a5a7 */ /* 0x000ee4000804007f */
[----:B---3--:R-:W-:Y:S05]  /*11a70*/  @!P2 BRA `(.L_x_949) ;  /* 0xfffffffc00eca947 */ /* 0x008fea000383ffff */
[----:B------:R-:W-:Y:S05]  /*11a80*/  BRA `(.L_x_948) ;  /* 0xffffff6c00e47947 */ /* 0x000fea000383ffff */
.L_x_953:
[----:B-12---:R-:W-:-:S04]  /*11a90*/  IMAD.U32 R3, RZ, RZ, UR10 ;  /* 0x0000000aff037e24 */ /* 0x006fc8000f8e00ff */
[----:B------:R1:W2:Y:S03]  /*11aa0*/  SYNCS.PHASECHK.TRANS64.TRYWAIT P2, [R3+URZ+0x30850], R0 ;  /* 0x03085000030075a7 */ /* 0x0002a6000804017f */
[----:B--2---:R-:W-:Y:S05]  /*11ab0*/  @!P2 NANOSLEEP.SYNCS 0x989680 ;  /* 0x009896800000a95d */ /* 0x004fea0003900000 */
[----:B------:R-:W2:Y:S02]  /*11ac0*/  @!P2 SYNCS.PHASECHK.TRANS64 P2, [R3+URZ+0x30850], R0 ;  /* 0x030850000300a5a7 */ /* 0x000ea4000804007f */
[----:B--2---:R-:W-:Y:S05]  /*11ad0*/  @!P2 BRA `(.L_x_953) ;  /* 0xfffffffc00eca947 */ /* 0x004fea000383ffff */
[----:B------:R-:W-:Y:S05]  /*11ae0*/  BRA `(.L_x_952) ;  /* 0xffffff7c00747947 */ /* 0x000fea000383ffff */
.L_x_966:
[----:B--2---:R-:W-:-:S04]  /*11af0*/  IMAD.U32 R5, RZ, RZ, UR5 ;  /* 0x00000005ff057e24 */ /* 0x004fc8000f8e00ff */
[----:B------:R2:W3:Y:S03]  /*11b00*/  SYNCS.PHASECHK.TRANS64.TRYWAIT P0, [R5+URZ+0x30850], R0 ;  /* 0x03085000050075a7 */ /* 0x0004e6000800017f */
[----:B---3--:R-:W-:Y:S05]  /*11b10*/  @!P0 NANOSLEEP.SYNCS 0x989680 ;  /* 0x009896800000895d */ /* 0x008fea0003900000 */
[----:B------:R-:W3:Y:S02]  /*11b20*/  @!P0 SYNCS.PHASECHK.TRANS64 P0, [R5+URZ+0x30850], R0 ;  /* 0x03085000050085a7 */ /* 0x000ee4000800007f */
[----:B---3--:R-:W-:Y:S05]  /*11b30*/  @!P0 BRA `(.L_x_966) ;  /* 0xfffffffc00ec8947 */ /* 0x008fea000383ffff */
[----:B------:R-:W-:Y:S05]  /*11b40*/  BRA `(.L_x_965) ;  /* 0xffffff9c004c7947 */ /* 0x000fea000383ffff */
.L_x_996:
[----:B------:R-:W1:Y:S01]  /*11b50*/  S2R R18, SR_TID.X ;  /* 0x0000000000127919 */ /* 0x000e620000002100 */
        /* <DEDUP_REMOVED lines=9> */
.L_x_1046:
[----:B------:R-:W-:Y:S05]  /*11bf0*/  BRA `(.L_x_1047) ;  /* 0xffffffd000e47947 */ /* 0x000fea000383ffff */
.L_x_997:
[----:B------:R-:W-:Y:S01]  /*11c00*/  BSSY B0, `(.L_x_1048) ;  /* 0x0000006000007945 */ /* 0x000fe20003800000 */
[----:B------:R-:W-:-:S07]  /*11c10*/  IMAD.MOV.U32 R15, RZ, RZ, -0x1 ;  /* 0xffffffffff0f7424 */ /* 0x000fce00078e00ff */
[----:B------:R-:W-:Y:S05]  /*11c20*/  WARPSYNC.COLLECTIVE R15, `(.L_x_1049) ;  /* 0x000000000f0c7348 */ /* 0x000fea0003c00000 */
[----:B------:R-:W-:Y:S02]  /*11c30*/  ELECT P6, UR62, PT ;  /* 0x00000000003e782f */ /* 0x000fe400038c0000 */
[----:B------:R-:W-:Y:S01]  /*11c40*/  MOV R14, UR62 ;  /* 0x0000003e000e7c02 */ /* 0x000fe20008000f00 */
[----:B------:R-:W-:Y:S10]  /*11c50*/  ENDCOLLECTIVE ;  /* 0x000000000000791b */ /* 0x000ff40003800000 */
.L_x_1049:
[----:B------:R-:W-:Y:S05]  /*11c60*/  BSYNC B0 ;  /* 0x0000000000007941 */ /* 0x000fea0003800000 */
.L_x_1048:
[----:B------:R-:W-:Y:S05]  /*11c70*/  BRA `(.L_x_1050) ;  /* 0xffffffd000d47947 */ /* 0x000fea000383ffff */
.L_x_1000:
[----:B-1----:R1:W2:Y:S02]  /*11c80*/  SYNCS.PHASECHK.TRANS64.TRYWAIT P2, [R8+URZ+0x30840], R7 ;  /* 0x03084007080075a7 */ /* 0x0022a4000804017f */
[----:B--2---:R-:W-:Y:S05]  /*11c90*/  @!P2 NANOSLEEP.SYNCS 0x989680 ;  /* 0x009896800000a95d */ /* 0x004fea0003900000 */
[----:B------:R-:W2:Y:S02]  /*11ca0*/  @!P2 SYNCS.PHASECHK.TRANS64 P2, [R8+URZ+0x30840], R7 ;  /* 0x030840070800a5a7 */ /* 0x000ea4000804007f */
[----:B--2---:R-:W-:Y:S05]  /*11cb0*/  @!P2 BRA `(.L_x_1000) ;  /* 0xfffffffc00f0a947 */ /* 0x004fea000383ffff */
[----:B------:R-:W-:Y:S05]  /*11cc0*/  BRA `(.L_x_1051) ;  /* 0xffffffd400347947 */ /* 0x000fea000383ffff */
.L_x_1002:
[----:B-1----:R-:W-:-:S04]  /*11cd0*/  IMAD.U32 R8, RZ, RZ, UR40 ;  /* 0x00000028ff087e24 */ /* 0x002fc8000f8e00ff */
[----:B------:R1:W2:Y:S03]  /*11ce0*/  SYNCS.PHASECHK.TRANS64.TRYWAIT P2, [R8+URZ+0x30820], R7 ;  /* 0x03082007080075a7 */ /* 0x0002a6000804017f */
[----:B--2---:R-:W-:Y:S05]  /*11cf0*/  @!P2 NANOSLEEP.SYNCS 0x989680 ;  /* 0x009896800000a95d */ /* 0x004fea0003900000 */
[----:B------:R-:W2:Y:S02]  /*11d00*/  @!P2 SYNCS.PHASECHK.TRANS64 P2, [R8+URZ+0x30820], R7 ;  /* 0x030820070800a5a7 */ /* 0x000ea4000804007f */
[----:B--2---:R-:W-:Y:S05]  /*11d10*/  @!P2 BRA `(.L_x_1002) ;  /* 0xfffffffc00eca947 */ /* 0x004fea000383ffff */
[----:B------:R-:W-:Y:S05]  /*11d20*/  BRA `(.L_x_1052) ;  /* 0xffffffd8006c7947 */ /* 0x000fea000383ffff */
.L_x_1008:
[----:B-1----:R1:W2:Y:S02]  /*11d30*/  SYNCS.PHASECHK.TRANS64.TRYWAIT P3, [R3+URZ+0x30840], R2 ;  /* 0x03084002030075a7 */ /* 0x0022a4000806017f */
[----:B--2---:R-:W-:Y:S05]  /*11d40*/  @!P3 NANOSLEEP.SYNCS 0x989680 ;  /* 0x009896800000b95d */ /* 0x004fea0003900000 */
[----:B------:R-:W2:Y:S02]  /*11d50*/  @!P3 SYNCS.PHASECHK.TRANS64 P3, [R3+URZ+0x30840], R2 ;  /* 0x030840020300b5a7 */ /* 0x000ea4000806007f */
[----:B--2---:R-:W-:Y:S05]  /*11d60*/  @!P3 BRA `(.L_x_1008) ;  /* 0xfffffffc00f0b947 */ /* 0x004fea000383ffff */
[----:B------:R-:W-:Y:S05]  /*11d70*/  BRA `(.L_x_1053) ;  /* 0xffffffdc00147947 */ /* 0x000fea000383ffff */
.L_x_1010:
[----:B-1----:R1:W2:Y:S02]  /*11d80*/  SYNCS.PHASECHK.TRANS64.TRYWAIT P3, [R2+URZ+0x60], R3 ;  /* 0x00006003020075a7 */ /* 0x0022a4000806017f */
[----:B--2---:R-:W-:Y:S05]  /*11d90*/  @!P3 NANOSLEEP.SYNCS 0x989680 ;  /* 0x009896800000b95d */ /* 0x004fea0003900000 */
[----:B------:R-:W2:Y:S02]  /*11da0*/  @!P3 SYNCS.PHASECHK.TRANS64 P3, [R2+URZ+0x60], R3 ;  /* 0x000060030200b5a7 */ /* 0x000ea4000806007f */
[----:B--2---:R-:W-:Y:S05]  /*11db0*/  @!P3 BRA `(.L_x_1010) ;  /* 0xfffffffc00f0b947 */ /* 0x004fea000383ffff */
[----:B------:R-:W-:Y:S05]  /*11dc0*/  BRA `(.L_x_1054) ;  /* 0xffffffdc00ac7947 */ /* 0x000fea000383ffff */
.L_x_1016:
[----:B-1----:R1:W2:Y:S02]  /*11dd0*/  SYNCS.PHASECHK.TRANS64.TRYWAIT P3, [R3+URZ+0x30840], R2 ;  /* 0x03084002030075a7 */ /* 0x0022a4000806017f */
[----:B--2---:R-:W-:Y:S05]  /*11de0*/  @!P3 NANOSLEEP.SYNCS 0x989680 ;  /* 0x009896800000b95d */ /* 0x004fea0003900000 */
[----:B------:R-:W2:Y:S02]  /*11df0*/  @!P3 SYNCS.PHASECHK.TRANS64 P3, [R3+URZ+0x30840], R2 ;  /* 0x030840020300b5a7 */ /* 0x000ea4000806007f */
[----:B--2---:R-:W-:Y:S05]  /*11e00*/  @!P3 BRA `(.L_x_1016) ;  /* 0xfffffffc00f0b947 */ /* 0x004fea000383ffff */
[----:B------:R-:W-:Y:S05]  /*11e10*/  BRA `(.L_x_1055) ;  /* 0xffffffe000f87947 */ /* 0x000fea000383ffff */
.L_x_1018:
[----:B-1----:R1:W2:Y:S02]  /*11e20*/  SYNCS.PHASECHK.TRANS64.TRYWAIT P3, [R2+URZ+0x60], R17 ;  /* 0x00006011020075a7 */ /* 0x0022a4000806017f */
[----:B--2---:R-:W-:Y:S05]  /*11e30*/  @!P3 NANOSLEEP.SYNCS 0x989680 ;  /* 0x009896800000b95d */ /* 0x004fea0003900000 */
[----:B------:R-:W2:Y:S02]  /*11e40*/  @!P3 SYNCS.PHASECHK.TRANS64 P3, [R2+URZ+0x60], R17 ;  /* 0x000060110200b5a7 */ /* 0x000ea4000806007f */
[----:B--2---:R-:W-:Y:S05]  /*11e50*/  @!P3 BRA `(.L_x_1018) ;  /* 0xfffffffc00f0b947 */ /* 0x004fea000383ffff */
[----:B------:R-:W-:Y:S05]  /*11e60*/  BRA `(.L_x_1056) ;  /* 0xffffffe400907947 */ /* 0x000fea000383ffff */
.L_x_1023:
[----:B--2---:R2:W3:Y:S02]  /*11e70*/  SYNCS.PHASECHK.TRANS64.TRYWAIT P2, [R2+URZ+0x30840], R3 ;  /* 0x03084003020075a7 */ /* 0x0044e4000804017f */
[----:B---3--:R-:W-:Y:S05]  /*11e80*/  @!P2 NANOSLEEP.SYNCS 0x989680 ;  /* 0x009896800000a95d */ /* 0x008fea0003900000 */
[----:B------:R-:W3:Y:S02]  /*11e90*/  @!P2 SYNCS.PHASECHK.TRANS64 P2, [R2+URZ+0x30840], R3 ;  /* 0x030840030200a5a7 */ /* 0x000ee4000804007f */
[----:B---3--:R-:W-:Y:S05]  /*11ea0*/  @!P2 BRA `(.L_x_1023) ;  /* 0xfffffffc00f0a947 */ /* 0x008fea000383ffff */
[----:B------:R-:W-:Y:S05]  /*11eb0*/  BRA `(.L_x_1057) ;  /* 0xffffffe800a47947 */ /* 0x000fea000383ffff */
.L_x_1025:
[----:B-1----:R1:W2:Y:S02]  /*11ec0*/  SYNCS.PHASECHK.TRANS64.TRYWAIT P2, [R2+URZ+0x60], R11 ;  /* 0x0000600b020075a7 */ /* 0x0022a4000804017f */
[----:B--2---:R-:W-:Y:S05]  /*11ed0*/  @!P2 NANOSLEEP.SYNCS 0x989680 ;  /* 0x009896800000a95d */ /* 0x004fea0003900000 */
[----:B------:R-:W2:Y:S02]  /*11ee0*/  @!P2 SYNCS.PHASECHK.TRANS64 P2, [R2+URZ+0x60], R11 ;  /* 0x0000600b0200a5a7 */ /* 0x000ea4000804007f */
[----:B--2---:R-:W-:Y:S05]  /*11ef0*/  @!P2 BRA `(.L_x_1025) ;  /* 0xfffffffc00f0a947 */ /* 0x004fea000383ffff */
[----:B------:R-:W-:Y:S05]  /*11f00*/  BRA `(.L_x_1058) ;  /* 0xffffffec00487947 */ /* 0x000fea000383ffff */
.L_x_1032:
[----:B-1----:R1:W2:Y:S02]  /*11f10*/  SYNCS.PHASECHK.TRANS64.TRYWAIT P0, [R3+URZ+0x30860], R0 ;  /* 0x03086000030075a7 */ /* 0x0022a4000800017f */
[----:B--2---:R-:W-:Y:S05]  /*11f20*/  @!P0 NANOSLEEP.SYNCS 0x989680 ;  /* 0x009896800000895d */ /* 0x004fea0003900000 */
[----:B------:R-:W2:Y:S02]  /*11f30*/  @!P0 SYNCS.PHASECHK.TRANS64 P0, [R3+URZ+0x30860], R0 ;  /* 0x03086000030085a7 */ /* 0x000ea4000800007f */
[----:B--2---:R-:W-:Y:S05]  /*11f40*/  @!P0 BRA `(.L_x_1032) ;  /* 0xfffffffc00f08947 */ /* 0x004fea000383ffff */
[----:B------:R-:W-:Y:S05]  /*11f50*/  BRA `(.L_x_1059) ;  /* 0xfffffff000507947 */ /* 0x000fea000383ffff */
.L_x_1034:
[----:B------:R-:W-:Y:S01]  /*11f60*/  BSSY B0, `(.L_x_1060) ;  /* 0x0000007000007945 */ /* 0x000fe20003800000 */
[----:B------:R-:W-:Y:S02]  /*11f70*/  IMAD.MOV.U32 R12, RZ, RZ, RZ ;  /* 0x000000ffff0c7224 */ /* 0x000fe400078e00ff */
[----:B------:R-:W-:Y:S02]  /*11f80*/  IMAD.MOV.U32 R11, RZ, RZ, 0x1f ;  /* 0x0000001fff0b7424 */ /* 0x000fe400078e00ff */
[----:B------:R-:W-:-:S07]  /*11f90*/  IMAD.MOV.U32 R15, RZ, RZ, -0x1 ;  /* 0xffffffffff0f7424 */ /* 0x000fce00078e00ff */
[----:B------:R-:W-:Y:S05]  /*11fa0*/  WARPSYNC.COLLECTIVE R15, `(.L_x_1061) ;  /* 0x000000000f087348 */ /* 0x000fea0003c00000 */
[----:B------:R1:W2:Y:S02]  /*11fb0*/  SHFL.IDX P6, R14, R13, R12, R11 ;  /* 0x0000000c0d0e7389 */ /* 0x0002a400000c000b */
[----:B-12---:R-:W-:Y:S01]  /*11fc0*/  ENDCOLLECTIVE ;  /* 0x000000000000791b */ /* 0x006fe20003800000 */
.L_x_1061:
[----:B------:R-:W-:Y:S05]  /*11fd0*/  BSYNC B0 ;  /* 0x0000000000007941 */ /* 0x000fea0003800000 */
.L_x_1060:
[----:B------:R-:W-:Y:S05]  /*11fe0*/  BRA `(.L_x_1062) ;  /* 0xfffffff000f47947 */ /* 0x000fea000383ffff */
.L_x_1036:
[----:B--2---:R2:W3:Y:S02]  /*11ff0*/  SYNCS.PHASECHK.TRANS64.TRYWAIT P0, [R7+URZ+0x30820], R0 ;  /* 0x03082000070075a7 */ /* 0x0044e4000800017f */
[----:B---3--:R-:W-:Y:S05]  /*12000*/  @!P0 NANOSLEEP.SYNCS 0x989680 ;  /* 0x009896800000895d */ /* 0x008fea0003900000 */
[----:B------:R-:W3:Y:S02]  /*12010*/  @!P0 SYNCS.PHASECHK.TRANS64 P0, [R7+URZ+0x30820], R0 ;  /* 0x03082000070085a7 */ /* 0x000ee4000800007f */
[----:B---3--:R-:W-:Y:S05]  /*12020*/  @!P0 BRA `(.L_x_1036) ;  /* 0xfffffffc00f08947 */ /* 0x008fea000383ffff */
[----:B------:R-:W-:Y:S05]  /*12030*/  BRA `(.L_x_1063) ;  /* 0xfffffff400447947 */ /* 0x000fea000383ffff */
.L_x_1040:
[----:B--2---:R2:W3:Y:S02]  /*12040*/  SYNCS.PHASECHK.TRANS64.TRYWAIT P0, [R5+URZ], R4 ;  /* 0x00000004050075a7 */ /* 0x0044e4000800017f */
[----:B---3--:R-:W-:Y:S05]  /*12050*/  @!P0 NANOSLEEP.SYNCS 0x989680 ;  /* 0x009896800000895d */ /* 0x008fea0003900000 */
[----:B------:R-:W3:Y:S02]  /*12060*/  @!P0 SYNCS.PHASECHK.TRANS64 P0, [R5+URZ], R4 ;  /* 0x00000004050085a7 */ /* 0x000ee4000800007f */
[----:B---3--:R-:W-:Y:S05]  /*12070*/  @!P0 BRA `(.L_x_1040) ;  /* 0xfffffffc00f08947 */ /* 0x008fea000383ffff */
[----:B------:R-:W-:Y:S05]  /*12080*/  BRA `(.L_x_1064) ;  /* 0xfffffff400a07947 */ /* 0x000fea000383ffff */
.L_x_1041:
[----:B---3--:R3:W4:Y:S02]  /*12090*/  SYNCS.PHASECHK.TRANS64.TRYWAIT P0, [R3+URZ], R0 ;  /* 0x00000000030075a7 */ /* 0x008724000800017f */
[----:B----4-:R-:W-:Y:S05]  /*120a0*/  @!P0 NANOSLEEP.SYNCS 0x989680 ;  /* 0x009896800000895d */ /* 0x010fea0003900000 */
[----:B------:R-:W4:Y:S02]  /*120b0*/  @!P0 SYNCS.PHASECHK.TRANS64 P0, [R3+URZ], R0 ;  /* 0x00000000030085a7 */ /* 0x000f24000800007f */
[----:B----4-:R-:W-:Y:S05]  /*120c0*/  @!P0 BRA `(.L_x_1041) ;  /* 0xfffffffc00f08947 */ /* 0x010fea000383ffff */
[----:B------:R-:W-:Y:S05]  /*120d0*/  BRA `(.L_x_1065) ;  /* 0xfffffff400947947 */ /* 0x000fea000383ffff */
.L_x_1043:
[----:B--2---:R2:W3:Y:S02]  /*120e0*/  SYNCS.PHASECHK.TRANS64.TRYWAIT P0, [R5+URZ], R4 ;  /* 0x00000004050075a7 */ /* 0x0044e4000800017f */
[----:B---3--:R-:W-:Y:S05]  /*120f0*/  @!P0 NANOSLEEP.SYNCS 0x989680 ;  /* 0x009896800000895d */ /* 0x008fea0003900000 */
[----:B------:R-:W3:Y:S02]  /*12100*/  @!P0 SYNCS.PHASECHK.TRANS64 P0, [R5+URZ], R4 ;  /* 0x00000004050085a7 */ /* 0x000ee4000800007f */
[----:B---3--:R-:W-:Y:S05]  /*12110*/  @!P0 BRA `(.L_x_1043) ;  /* 0xfffffffc00f08947 */ /* 0x008fea000383ffff */
[----:B------:R-:W-:Y:S05]  /*12120*/  BRA `(.L_x_1066) ;  /* 0xfffffff400987947 */ /* 0x000fea000383ffff */
.L_x_1067:
        /* <DEDUP_REMOVED lines=13> */
.L_x_2841:


//--------------------- .text._ZN7cutlass13device_kernelIN5flash11enable_sm90INS1_16FlashAttnFwdSm90INS1_25CollectiveMainloopFwdSm90ILi2EN4cute5tupleIJNS5_1CILi1EEES8_S8_EEENS6_IJNS7_ILi128EEENS7_ILi64EEENS7_ILi256EEEEEELi256ENS_10bfloat16_tEfNS_4arch4Sm90ELb0ELb1ELb0ELb1ELb0ELb0ELb0ELb1ELb1ELb0ELb0ELb0EEENS1_21CollectiveEpilogueFwdINS6_IJSA_SC_SB_EEES9_SE_SG_Li256ELb1ELb0ELb0ELb0EEENS1_36VarlenDynamicPersistentTileSchedulerILi128ELi64ELi256ELi32ELb0ELb0ELb1ELb1ELb0ELb1EEEEEEEEEvNT_6ParamsE --------------------------
	.section	.text._ZN7cutlass13device_kernelIN5flash11enable_sm90INS1_16FlashAttnFwdSm90INS1_25CollectiveMainloopFwdSm90ILi2EN4cute5tupleIJNS5_1CILi1EEES8_S8_EEENS6_IJNS7_ILi128EEENS7_ILi64EEENS7_ILi256EEEEEELi256ENS_10bfloat16_tEfNS_4arch4Sm90ELb0ELb1ELb0ELb1ELb0ELb0ELb0ELb1ELb1ELb0ELb0ELb0EEENS1_21CollectiveEpilogueFwdINS6_IJSA_SC_SB_EEES9_SE_SG_Li256ELb1ELb0ELb0ELb0EEENS1_36VarlenDynamicPersistentTileSchedulerILi128ELi64ELi256ELi32ELb0ELb0ELb1ELb1ELb0ELb1EEEEEEEEEvNT_6ParamsE,"ax",@progbits
	.align	128
.text._ZN7cutlass13device_kernelIN5flash11enable_sm90INS1_16FlashAttnFwdSm90INS1_25CollectiveMainloopFwdSm90ILi2EN4cute5tupleIJNS5_1CILi1EEES8_S8_EEENS6_IJNS7_ILi128EEENS7_ILi64EEENS7_ILi256EEEEEELi256ENS_10bfloat16_tEfNS_4arch4Sm90ELb0ELb1ELb0ELb1ELb0ELb0ELb0ELb1ELb1ELb0ELb0ELb0EEENS1_21CollectiveEpilogueFwdINS6_IJSA_SC_SB_EEES9_SE_SG_Li256ELb1ELb0ELb0ELb0EEENS1_36VarlenDynamicPersistentTileSchedulerILi128ELi64ELi256ELi32ELb0ELb0ELb1ELb1ELb0ELb1EEEEEEEEEvNT_6ParamsE:
        .type           _ZN7cutlass13device_kernelIN5flash11enable_sm90INS1_16FlashAttnFwdSm90INS1_25CollectiveMainloopFwdSm90ILi2EN4cute5tupleIJNS5_1CILi1EEES8_S8_EEENS6_IJNS7_ILi128EEENS7_ILi64EEENS7_ILi256EEEEEELi256ENS_10bfloat16_tEfNS_4arch4Sm90ELb0ELb1ELb0ELb1ELb0ELb0ELb0ELb1ELb1ELb0ELb0ELb0EEENS1_21CollectiveEpilogueFwdINS6_IJSA_SC_SB_EEES9_SE_SG_Li256ELb1ELb0ELb0ELb0EEENS1_36VarlenDynamicPersistentTileSchedulerILi128ELi64ELi256ELi32ELb0ELb0ELb1ELb1ELb0ELb1EEEEEEEEEvNT_6ParamsE,@function
        .size           _ZN7cutlass13device_kernelIN5flash11enable_sm90INS1_16FlashAttnFwdSm90INS1_25CollectiveMainloopFwdSm90ILi2EN4cute5tupleIJNS5_1CILi1EEES8_S8_EEENS6_IJNS7_ILi128EEENS7_ILi64EEENS7_ILi256EEEEEELi256ENS_10bfloat16_tEfNS_4arch4Sm90ELb0ELb1ELb0ELb1ELb0ELb0ELb0ELb1ELb1ELb0ELb0ELb0EEENS1_21CollectiveEpilogueFwdINS6_IJSA_SC_SB_EEES9_SE_SG_Li256ELb1ELb0ELb0ELb0EEENS1_36VarlenDynamicPersistentTileSchedulerILi128ELi64ELi256ELi32ELb0ELb0ELb1ELb1ELb0ELb1EEEEEEEEEvNT_6ParamsE,(.L_x_2842 - _ZN7cutlass13device_kernelIN5flash11enable_sm90INS1_16FlashAttnFwdSm90INS1_25CollectiveMainloopFwdSm90ILi2EN4cute5tupleIJNS5_1CILi1EEES8_S8_EEENS6_IJNS7_ILi128EEENS7_ILi64EEENS7_ILi256EEEEEELi256ENS_10bfloat16_tEfNS_4arch4Sm90ELb0ELb1ELb0ELb1ELb0ELb0ELb0ELb1ELb1ELb0ELb0ELb0EEENS1_21CollectiveEpilogueFwdINS6_IJSA_SC_SB_EEES9_SE_SG_Li256ELb1ELb0ELb0ELb0EEENS1_36VarlenDynamicPersistentTileSchedulerILi128ELi64ELi256ELi32ELb0ELb0ELb1ELb1ELb0ELb1EEEEEEEEEvNT_6ParamsE)
        .other          _ZN7cutlass13device_kernelIN5flash11enable_sm90INS1_16FlashAttnFwdSm90INS1_25CollectiveMainloopFwdSm90ILi2EN4cute5tupleIJNS5_1CILi1EEES8_S8_EEENS6_IJNS7_ILi128EEENS7_ILi64EEENS7_ILi256EEEEEELi256ENS_10bfloat16_tEfNS_4arch4Sm90ELb0ELb1ELb0ELb1ELb0ELb0ELb0ELb1ELb1ELb0ELb0ELb0EEENS1_21CollectiveEpilogueFwdINS6_IJSA_SC_SB_EEES9_SE_SG_Li256ELb1ELb0ELb0ELb0EEENS1_36VarlenDynamicPersistentTileSchedulerILi128ELi64ELi256ELi32ELb0ELb0ELb1ELb1ELb0ELb1EEEEEEEEEvNT_6ParamsE,@"STO_CUDA_ENTRY STV_DEFAULT"
_ZN7cutlass13device_kernelIN5flash11enable_sm90INS1_16FlashAttnFwdSm90INS1_25CollectiveMainloopFwdSm90ILi2EN4cute5tupleIJNS5_1CILi1EEES8_S8_EEENS6_IJNS7_ILi128EEENS7_ILi64EEENS7_ILi256EEEEEELi256ENS_10bfloat16_tEfNS_4arch4Sm90ELb0ELb1ELb0ELb1ELb0ELb0ELb0ELb1ELb1ELb0ELb0ELb0EEENS1_21CollectiveEpilogueFwdINS6_IJSA_SC_SB_EEES9_SE_SG_Li256ELb1ELb0ELb0ELb0EEENS1_36VarlenDynamicPersistentTileSchedulerILi128ELi64ELi256ELi32ELb0ELb0ELb1ELb1ELb0ELb1EEEEEEEEEvNT_6ParamsE:
        /* <DEDUP_REMOVED lines=21> */
.L_x_1069:
[----:B------:R-:W-:Y:S05]  /*0150*/  BSYNC B0 ;  /* 0x0000000000007941 */ /* 0x000fea0003800000 */
.L_x_1068:
        /* <DEDUP_REMOVED lines=41> */
.L_x_1070:
        /* <DEDUP_REMOVED lines=22> */
.L_x_1071:
        /* <DEDUP_REMOVED lines=18> */
.L_x_1072:
        /* <DEDUP_REMOVED lines=22> */
.L_x_1073:
        /* <DEDUP_REMOVED lines=22> */
.L_x_1074:
[----:B0-----:R-:W-:Y:S01]  /*0930*/  UMOV UR4, 0x1 ;  /* 0x0000000100047882 */ /* 0x001fe20000000000 */
[----:B------:R-:W-:Y:S01]  /*0940*/  PLOP3.LUT P0, PT, PT, PT, UP0, 0x80, 0x0 ;  /* 0x000000000000781c */ /* 0x000fe20003f0f008 */
[----:B------:R-:W-:Y:S01]  /*0950*/  USEL UR4, UR4, 0x2, !UP0 ;  /* 0x0000000204047887 */ /* 0x000fe2000c000000 */
[----:B------:R-:W-:Y:S01]  /*0960*/  NOP ;  /* 0x0000000000007918 */ /* 0x000fe20000000000 */
[----:B------:R-:W-:-:S04]  /*0970*/  ULDC.64 UR60, c[0x0][0x208] ;  /* 0x00008200003c7ab9 */ /* 0x000fc80000000a00 */
[----:B------:R-:W-:-:S05]  /*0980*/  IMAD.U32 R2, RZ, RZ, UR4 ;  /* 0x00000004ff027e24 */ /* 0x000fca000f8e00ff */
[----:B------:R0:W-:Y:S01]  /*0990*/  STL [R1+0x20], R2 ;  /* 0x0000200201007387 */ /* 0x0001e20000100800 */
[----:B-12-4-:R-:W-:Y:S06]  /*09a0*/  BAR.SYNC.DEFER_BLOCKING 0x0 ;  /* 0x0000000000007b1d */ /* 0x016fec0000010000 */
[----:B------:R-:W-:Y:S05]  /*09b0*/  @!P0 BRA `(.L_x_1075) ;  /* 0x000000e400a88947 */ /* 0x000fea0003800000 */
.L_x_1076:
        /* <DEDUP_REMOVED lines=16> */
[----:B------:R-:W-:Y:S01]  /*0ac0*/  UMOV UR37, URZ ;  /* 0x0000003f00257c82 */ /* 0x000fe20008000000 */
[----:B------:R-:W-:Y:S01]  /*0ad0*/  R2UR UR5, R203 ;  /* 0x00000000cb0572ca */ /* 0x000fe200000e0000 */
[----:B------:R-:W0:Y:S01]  /*0ae0*/  S2R R0, SR_TID.X ;  /* 0x0000000000007919 */ /* 0x000e220000002100 */
[----:B------:R-:W-:Y:S01]  /*0af0*/  UMOV UR36, URZ ;  /* 0x0000003f00247c82 */ /* 0x000fe20008000000 */
[----:B0-----:R-:W-:-:S05]  /*0b00*/  VIADD R215, R0, 0xffffff80 ;  /* 0xffffff8000d77836 */ /* 0x001fca0000000000 */
[----:B------:R-:W-:-:S04]  /*0b10*/  SHF.R.S32.HI R0, RZ, 0x1f, R215 ;  /* 0x0000001fff007819 */ /* 0x000fc800000114d7 */
[CC--:B------:R-:W-:Y:S02]  /*0b20*/  LEA.HI R3, R0.reuse, R215.reuse, RZ, 0x7 ;  /* 0x000000d700037211 */ /* 0x0c0fe400078f38ff */
[----:B------:R-:W-:Y:S02]  /*0b30*/  LEA.HI R4, R0, R215, RZ, 0x5 ;  /* 0x000000d700047211 */ /* 0x000fe400078f28ff */
[----:B------:R-:W-:Y:S02]  /*0b40*/  LOP3.LUT R210, R3, 0xffffff80, RZ, 0xc0, !PT ;  /* 0xffffff8003d27812 */ /* 0x000fe400078ec0ff */
[----:B------:R-:W-:-:S03]  /*0b50*/  SHF.R.S32.HI R212, RZ, 0x7, R3 ;  /* 0x00000007ffd47819 */ /* 0x000fc60000011403 */
[----:B------:R-:W-:Y:S01]  /*0b60*/  IMAD.IADD R210, R215, 0x1, -R210 ;  /* 0x00000001d7d27824 */ /* 0x000fe200078e0ad2 */
[----:B------:R-:W-:-:S04]  /*0b70*/  LEA.HI R3, R3, R212, RZ, 0x1 ;  /* 0x000000d403037211 */ /* 0x000fc800078f08ff */
[----:B------:R-:W-:Y:S02]  /*0b80*/  SHF.R.S32.HI R9, RZ, 0x1f, R210 ;  /* 0x0000001fff097819 */ /* 0x000fe400000114d2 */
[----:B------:R-:W-:Y:S02]  /*0b90*/  LOP3.LUT R3, R3, 0x3fffffe, RZ, 0xc0, !PT ;  /* 0x03fffffe03037812 */ /* 0x000fe400078ec0ff */
[CC--:B------:R-:W-:Y:S02]  /*0ba0*/  LEA.HI R8, R9.reuse, R210.reuse, RZ, 0x2 ;  /* 0x000000d209087211 */ /* 0x0c0fe400078f10ff */
[----:B------:R-:W-:Y:S01]  /*0bb0*/  LEA.HI R9, R9, R210, RZ, 0x5 ;  /* 0x000000d209097211 */ /* 0x000fe200078f28ff */
[----:B------:R-:W-:Y:S01]  /*0bc0*/  IMAD.IADD R3, R212, 0x1, -R3 ;  /* 0x00000001d4037824 */ /* 0x000fe200078e0a03 */
[----:B------:R-:W-:Y:S02]  /*0bd0*/  SHF.R.S32.HI R5, RZ, 0x2, R8 ;  /* 0x00000002ff057819 */ /* 0x000fe40000011408 */
[----:B------:R-:W-:-:S02]  /*0be0*/  SHF.R.S32.HI R9, RZ, 0x5, R9 ;  /* 0x00000005ff097819 */ /* 0x000fc40000011409 */
[----:B--2---:R-:W-:Y:S02]  /*0bf0*/  R2UR UR4, R2 ;  /* 0x00000000020472ca */ /* 0x004fe400000e0000 */
[----:B------:R-:W-:-:S04]  /*0c00*/  SHF.R.S32.HI R2, RZ, 0x1f, R8 ;  /* 0x0000001fff027819 */ /* 0x000fc80000011408 */
[----:B------:R-:W-:-:S04]  /*0c10*/  LEA.HI R2, R2, R5, RZ, 0x3 ;  /* 0x0000000502027211 */ /* 0x000fc800078f18ff */
[----:B------:R-:W-:Y:S02]  /*0c20*/  LOP3.LUT R6, R2, 0xfffffff8, RZ, 0xc0, !PT ;  /* 0xfffffff802067812 */ /* 0x000fe400078ec0ff */
[CC--:B------:R-:W-:Y:S01]  /*0c30*/  LEA.HI R2, R0.reuse, R215.reuse, RZ, 0x4 ;  /* 0x000000d700027211 */ /* 0x0c0fe200078f20ff */
[----:B------:R-:W-:Y:S01]  /*0c40*/  ULOP3.LUT UR4, UR4, 0x1, URZ, 0xfc, !UPT ;  /* 0x0000000104047892 */ /* 0x000fe2000f8efc3f */
[----:B------:R-:W-:Y:S01]  /*0c50*/  LEA.HI R0, R0, R215, RZ, 0x3 ;  /* 0x000000d700007211 */ /* 0x000fe200078f18ff */
[----:B------:R-:W-:Y:S01]  /*0c60*/  IMAD.IADD R10, R5, 0x1, -R6 ;  /* 0x00000001050a7824 */ /* 0x000fe200078e0a06 */
[----:B------:R-:W-:Y:S01]  /*0c70*/  SHF.R.S32.HI R5, RZ, 0x4, R2 ;  /* 0x00000004ff057819 */ /* 0x000fe20000011402 */
[----:B------:R-:W-:Y:S01]  /*0c80*/  IMAD.SHL.U32 R6, R4, 0x20, RZ ;  /* 0x0000002004067824 */ /* 0x000fe200078e00ff */
[C---:B------:R-:W-:Y:S01]  /*0c90*/  LOP3.LUT R4, R2.reuse, 0x3fffff0, RZ, 0xc0, !PT ;  /* 0x03fffff002047812 */ /* 0x040fe200078ec0ff */
[----:B------:R-:W-:Y:S01]  /*0ca0*/  IMAD R10, R9, 0x10, R10 ;  /* 0x00000010090a7824 */ /* 0x000fe200078e020a */
[----:B------:R-:W-:Y:S01]  /*0cb0*/  LEA.HI R2, R2, R5, RZ, 0x1 ;  /* 0x0000000502027211 */ /* 0x000fe200078f08ff */
[----:B------:R-:W-:Y:S01]  /*0cc0*/  IMAD.U32 R214, RZ, RZ, UR4 ;  /* 0x00000004ffd67e24 */ /* 0x000fe2000f8e00ff */
[----:B------:R-:W-:Y:S01]  /*0cd0*/  LOP3.LUT R7, R6, 0xfffffc00, RZ, 0xc0, !PT ;  /* 0xfffffc0006077812 */ /* 0x000fe200078ec0ff */
[----:B------:R-:W-:Y:S01]  /*0ce0*/  IMAD.IADD R4, R215, 0x1, -R4 ;  /* 0x00000001d7047824 */ /* 0x000fe200078e0a04 */
[----:B------:R-:W-:Y:S01]  /*0cf0*/  LOP3.LUT R2, R2, 0x1ffffffe, RZ, 0xc0, !PT ;  /* 0x1ffffffe02027812 */ /* 0x000fe200078ec0ff */
[----:B------:R-:W-:Y:S01]  /*0d00*/  IMAD R211, R3, 0x40, R10 ;  /* 0x0000004003d37824 */ /* 0x000fe200078e020a */
[----:B------:R-:W-:Y:S01]  /*0d10*/  LOP3.LUT R3, R8, 0x7ffffffc, RZ, 0xc0, !PT ;  /* 0x7ffffffc08037812 */ /* 0x000fe200078ec0ff */
[----:B------:R-:W-:Y:S01]  /*0d20*/  IMAD R7, R4, 0x40, R7 ;  /* 0x0000004004077824 */ /* 0x000fe200078e0207 */
[----:B------:R-:W-:Y:S01]  /*0d30*/  UMOV UR4, URZ ;  /* 0x0000003f00047c82 */ /* 0x000fe20008000000 */
[----:B------:R-:W-:Y:S01]  /*0d40*/  IMAD.IADD R2, R5, 0x1, -R2 ;  /* 0x0000000105027824 */ /* 0x000fe200078e0a02 */
[----:B------:R-:W-:Y:S01]  /*0d50*/  SHF.R.S32.HI R204, RZ, 0x3, R0 ;  /* 0x00000003ffcc7819 */ /* 0x000fe20000011400 */
[----:B------:R-:W-:-:S02]  /*0d60*/  IMAD.U32 R209, RZ, RZ, UR4 ;  /* 0x00000004ffd17e24 */ /* 0x000fc4000f8e00ff */
[----:B------:R-:W-:Y:S01]  /*0d70*/  IMAD R213, R2, 0x8, R7 ;  /* 0x0000000802d57824 */ /* 0x000fe200078e0207 */
[----:B------:R-:W-:Y:S01]  /*0d80*/  LOP3.LUT R2, R0, 0x1ffffff8, RZ, 0xc0, !PT ;  /* 0x1ffffff800027812 */ /* 0x000fe200078ec0ff */
[----:B------:R-:W-:-:S04]  /*0d90*/  IMAD.IADD R18, R210, 0x1, -R3 ;  /* 0x00000001d2127824 */ /* 0x000fc800078e0a03 */
[----:B------:R-:W-:-:S04]  /*0da0*/  IMAD.IADD R2, R215, 0x1, -R2 ;  /* 0x00000001d7027824 */ /* 0x000fc800078e0a02 */
[----:B------:R-:W-:-:S07]  /*0db0*/  IMAD.SHL.U32 R23, R2, 0x8, RZ ;  /* 0x0000000802177824 */ /* 0x000fce00078e00ff */
.L_x_1176:
[----:B------:R-:W-:Y:S01]  /*0dc0*/  ULDC.64 UR8, c[0x0][0xa28] ;  /* 0x00028a0000087ab9 */ /* 0x000fe20000000a00 */
[----:B0-----:R-:W0:Y:S01]  /*0dd0*/  LDC R22, c[0x0][0x288] ;  /* 0x0000a200ff167b82 */ /* 0x001e220000000800 */
[----:B------:R-:W-:Y:S01]  /*0de0*/  UISETP.NE.U32.AND UP0, UPT, UR8, URZ, UPT ;  /* 0x0000003f0800728c */ /* 0x000fe2000bf05070 */
[----:B----45:R-:W-:-:S03]  /*0df0*/  IMAD.MOV.U32 R6, RZ, RZ, RZ ;  /* 0x000000ffff067224 */ /* 0x030fc600078e00ff */
[----:B------:R-:W-:-:S03]  /*0e00*/  UISETP.NE.AND.EX UP0, UPT, UR9, URZ, UPT, UP0 ;  /* 0x0000003f0900728c */ /* 0x000fc6000bf05300 */
[----:B------:R-:W-:Y:S01]  /*0e10*/  ULDC.64 UR8, c[0x0][0xa18] ;  /* 0x0002860000087ab9 */ /* 0x000fe20000000a00 */
[----:B-123--:R-:W1:Y:S01]  /*0e20*/  LDC.64 R8, c[0x0][0x3f8] ;  /* 0x0000fe00ff087b82 */ /* 0x00ee620000000a00 */
[----:B------:R-:W-:Y:S01]  /*0e30*/  UISETP.NE.U32.AND UP1, UPT, UR8, URZ, UPT ;  /* 0x0000003f0800728c */ /* 0x000fe2000bf25070 */
[----:B------:R-:W-:-:S03]  /*0e40*/  PLOP3.LUT P0, PT, PT, PT, UP0, 0x80, 0x0 ;  /* 0x000000000000781c */ /* 0x000fc60003f0f008 */
[----:B------:R-:W-:-:S03]  /*0e50*/  UISETP.NE.AND.EX UP1, UPT, UR9, URZ, UPT, UP1 ;  /* 0x0000003f0900728c */ /* 0x000fc6000bf25310 */
[----:B------:R-:W-:Y:S01]  /*0e60*/  @UP0 ULDC.64 UR8, c[0x0][0xa28] ;  /* 0x00028a0000080ab9 */ /* 0x000fe20000000a00 */
[----:B------:R-:W2:Y:S01]  /*0e70*/  LDC R0, c[0x0][0x404] ;  /* 0x00010100ff007b82 */ /* 0x000ea20000000800 */
[----:B------:R-:W-:Y:S01]  /*0e80*/  @UP0 UIMAD.WIDE UR8, UR5, 0x4, UR8 ;  /* 0x00000004050808a5 */ /* 0x000fe2000f8e0208 */
[----:B------:R-:W-:-:S05]  /*0e90*/  PLOP3.LUT P2, PT, PT, PT, UP1, 0x80, 0x0 ;  /* 0x000000000000781c */ /* 0x000fca0003f4f018 */
[----:B------:R-:W-:Y:S01]  /*0ea0*/  @UP1 ULDC.64 UR10, c[0x0][0xa18] ;  /* 0x00028600000a1ab9 */ /* 0x000fe20000000a00 */
[----:B------:R-:W-:Y:S01]  /*0eb0*/  IMAD.U32 R2, RZ, RZ, UR8 ;  /* 0x00000008ff027e24 */ /* 0x000fe2000f8e00ff */
[----:B------:R-:W3:Y:S01]  /*0ec0*/  LDC R19, c[0x0][0x2e0] ;  /* 0x0000b800ff137b82 */ /* 0x000ee20000000800 */
[----:B------:R-:W-:Y:S01]  /*0ed0*/  IMAD.U32 R3, RZ, RZ, UR9 ;  /* 0x00000009ff037e24 */ /* 0x000fe2000f8e00ff */
[----:B------:R-:W-:-:S04]  /*0ee0*/  @UP1 UIMAD.WIDE UR8, UR5, 0x4, UR10 ;  /* 0x00000004050818a5 */ /* 0x000fc8000f8e020a */
[----:B------:R4:W5:Y:S02]  /*0ef0*/  @P0 LDG.E R6, desc[UR60][R2.64] ;  /* 0x0000003c02060981 */ /* 0x000964000c1e1900 */
[----:B------:R-:W-:Y:S02]  /*0f00*/  IMAD.U32 R4, RZ, RZ, UR8 ;  /* 0x00000008ff047e24 */ /* 0x000fe4000f8e00ff */
[----:B------:R-:W-:Y:S01]  /*0f10*/  IMAD.U32 R5, RZ, RZ, UR9 ;  /* 0x00000009ff057e24 */ /* 0x000fe2000f8e00ff */
[----:B------:R-:W-:-:S04]  /*0f20*/  ULDC.64 UR8, c[0x0][0xa20] ;  /* 0x0002880000087ab9 */ /* 0x000fc80000000a00 */
[----:B0-----:R4:W5:Y:S01]  /*0f30*/  @P2 LDG.E R22, desc[UR60][R4.64] ;  /* 0x0000003c04162981 */ /* 0x001962000c1e1900 */
[----:B-1----:R-:W-:Y:S01]  /*0f40*/  ISETP.NE.U32.AND P0, PT, R8, RZ, PT ;  /* 0x000000ff0800720c */ /* 0x002fe20003f05070 */
[----:B------:R-:W-:Y:S01]  /*0f50*/  IMAD.U32 R207, RZ, RZ, UR6 ;  /* 0x00000006ffcf7e24 */ /* 0x000fe2000f8e00ff */
[----:B------:R-:W-:Y:S02]  /*0f60*/  ISETP.NE.U32.AND P1, PT, RZ, UR8, PT ;  /* 0x00000008ff007c0c */ /* 0x000fe4000bf25070 */
[----:B------:R-:W-:Y:S02]  /*0f70*/  ISETP.NE.AND.EX P0, PT, R9, RZ, PT, P0 ;  /* 0x000000ff0900720c */ /* 0x000fe40003f05300 */
[----:B------:R-:W-:Y:S02]  /*0f80*/  ISETP.NE.AND.EX P1, PT, RZ, UR9, PT, P1 ;  /* 0x00000009ff007c0c */ /* 0x000fe4000bf25310 */
[----:B--2---:R-:W-:Y:S01]  /*0f90*/  SEL R0, R0, 0x1, P0 ;  /* 0x0000000100007807 */ /* 0x004fe20000000000 */
[----:B----4-:R-:W-:Y:S10]  /*0fa0*/  @P2 BRA `(.L_x_1077) ;  /* 0x00000000002c2947 */ /* 0x010ff40003800000 */
[----:B------:R-:W-:Y:S02]  /*0fb0*/  ULDC.64 UR6, c[0x0][0xa00] ;  /* 0x0002800000067ab9 */ /* 0x000fe40000000a00 */
[----:B------:R-:W-:-:S04]  /*0fc0*/  ISETP.NE.U32.AND P0, PT, RZ, UR6, PT ;  /* 0x00000006ff007c0c */ /* 0x000fc8000bf05070 */
[----:B------:R-:W-:-:S13]  /*0fd0*/  ISETP.NE.AND.EX P0, PT, RZ, UR7, PT, P0 ;  /* 0x00000007ff007c0c */ /* 0x000fda000bf05300 */
[----:B------:R-:W-:Y:S05]  /*0fe0*/  @!P0 BRA `(.L_x_1077) ;  /* 0x00000000001c8947 */ /* 0x000fea0003800000 */
[----:B------:R-:W-:Y:S02]  /*0ff0*/  ULDC.64 UR6, c[0x0][0xa00] ;  /* 0x0002800000067ab9 */ /* 0x000fe40000000a00 */
[----:B------:R-:W-:-:S06]  /*1000*/  UIMAD.WIDE UR6, UR5, 0x4, UR6 ;  /* 0x00000004050678a5 */ /* 0x000fcc000f8e0206 */
[----:B------:R-:W-:Y:S02]  /*1010*/  IMAD.U32 R2, RZ, RZ, UR6 ;  /* 0x00000006ff027e24 */ /* 0x000fe4000f8e00ff */
[----:B------:R-:W-:-:S05]  /*1020*/  IMAD.U32 R3, RZ, RZ, UR7 ;  /* 0x00000007ff037e24 */ /* 0x000fca000f8e00ff */
[----:B-----5:R-:W2:Y:S04]  /*1030*/  LDG.E R22, desc[UR60][R2.64] ;  /* 0x0000003c02167981 */ /* 0x020ea8000c1e1900 */
[----:B------:R-:W2:Y:S02]  /*1040*/  LDG.E R5, desc[UR60][R2.64+0x4] ;  /* 0x0000043c02057981 */ /* 0x000ea4000c1e1900 */
[----:B--2---:R-:W-:-:S07]  /*1050*/  IMAD.IADD R22, R5, 0x1, -R22 ;  /* 0x0000000105167824 */ /* 0x004fce00078e0a16 */
.L_x_1077:
[----:B---3--:R-:W-:Y:S02]  /*1060*/  IMAD R19, R0, R19, RZ ;  /* 0x0000001300137224 */ /* 0x008fe400078e02ff */
[----:B------:R-:W-:Y:S02]  /*1070*/  IMAD.MOV.U32 R206, RZ, RZ, R201 ;  /* 0x000000ffffce7224 */ /* 0x000fe400078e00c9 */
[----:B------:R-:W-:Y:S01]  /*1080*/  IMAD.U32 R208, RZ, RZ, UR5 ;  /* 0x00000005ffd07e24 */ /* 0x000fe2000f8e00ff */
[----:B------:R-:W-:Y:S06]  /*1090*/  @!P1 BRA `(.L_x_1078) ;  /* 0x0000000000189947 */ /* 0x000fec0003800000 */
[----:B------:R-:W-:Y:S02]  /*10a0*/  ULDC.64 UR6, c[0x0][0xa20] ;  /* 0x0002880000067ab9 */ /* 0x000fe40000000a00 */
[----:B------:R-:W-:-:S06]  /*10b0*/  UIMAD.WIDE UR4, UR5, 0x4, UR6 ;  /* 0x00000004050478a5 */ /* 0x000fcc000f8e0206 */
[----:B------:R-:W-:Y:S02]  /*10c0*/  IMAD.U32 R2, RZ, RZ, UR4 ;  /* 0x00000004ff027e24 */ /* 0x000fe4000f8e00ff */
[----:B------:R-:W-:-:S05]  /*10d0*/  IMAD.U32 R3, RZ, RZ, UR5 ;  /* 0x00000005ff037e24 */ /* 0x000fca000f8e00ff */
[----:B------:R0:W5:Y:S01]  /*10e0*/  LDG.E R19, desc[UR60][R2.64] ;  /* 0x0000003c02137981 */ /* 0x000162000c1e1900 */
[----:B------:R-:W-:Y:S05]  /*10f0*/  BRA `(.L_x_1079) ;  /* 0x00000000002c7947 */ /* 0x000fea0003800000 */
.L_x_1078:
        /* <DEDUP_REMOVED lines=8> */
[----:B------:R-:W2:Y:S04]  /*1180*/  LDG.E R19, desc[UR60][R2.64] ;  /* 0x0000003c02137981 */ /* 0x000ea8000c1e1900 */
[----:B------:R-:W2:Y:S02]  /*1190*/  LDG.E R0, desc[UR60][R2.64+0x4] ;  /* 0x0000043c02007981 */ /* 0x000ea4000c1e1900 */
[----:B--2---:R-:W-:-:S07]  /*11a0*/  IMAD.IADD R19, R0, 0x1, -R19 ;  /* 0x0000000100137824 */ /* 0x004fce00078e0a13 */
.L_x_1079:
[----:B------:R-:W1:Y:S01]  /*11b0*/  LDC.64 R8, c[0x0][0x9e0] ;  /* 0x00027800ff087b82 */ /* 0x000e620000000a00 */
[----:B-----5:R-:W-:Y:S01]  /*11c0*/  IMAD.IADD R19, R19, 0x1, -R6 ;  /* 0x0000000113137824 */ /* 0x020fe200078e0a06 */
[----:B------:R-:W-:-:S04]  /*11d0*/  LEA R0, R201, 0x80, 0x7 ;  /* 0x00000080c9007811 */ /* 0x000fc800078e38ff */
[----:B0-----:R-:W-:Y:S02]  /*11e0*/  IADD3 R3, R19, R0, -R22 ;  /* 0x0000000013037210 */ /* 0x001fe40007ffe816 */
[----:B-1----:R-:W-:-:S03]  /*11f0*/  ISETP.GE.AND P1, PT, R9, 0x1, PT ;  /* 0x000000010900780c */ /* 0x002fc60003f26270 */
[----:B------:R-:W-:-:S10]  /*1200*/  IMAD.IADD R0, R3, 0x1, R8 ;  /* 0x0000000103007824 */ /* 0x000fd400078e0208 */
[----:B------:R-:W-:Y:S05]  /*1210*/  @!P1 BRA `(.L_x_1080) ;  /* 0x0000000000409947 */ /* 0x000fea0003800000 */
[C---:B------:R-:W-:Y:S01]  /*1220*/  ISETP.GT.AND P0, PT, R3.reuse, RZ, PT ;  /* 0x000000ff0300720c */ /* 0x040fe20003f04270 */
[----:B------:R-:W-:-:S12]  /*1230*/  VIADD R2, R3, 0xffffffff ;  /* 0xffffffff03027836 */ /* 0x000fd80000000000 */
[----:B------:R-:W-:Y:S05]  /*1240*/  @P0 BRA `(.L_x_1081) ;  /* 0x00000000001c0947 */ /* 0x000fea0003800000 */
[----:B------:R-:W-:Y:S01]  /*1250*/  ISETP.NE.AND P0, PT, R9, 0x1, PT ;  /* 0x000000010900780c */ /* 0x000fe20003f05270 */
[----:B------:R-:W-:-:S12]  /*1260*/  IMAD.MOV R3, RZ, RZ, -R3 ;  /* 0x000000ffff037224 */ /* 0x000fd800078e0a03 */
[----:B------:R-:W0:Y:S02]  /*1270*/  @P0 LDC.64 R4, c[0x0][0x9e8] ;  /* 0x00027a00ff040b82 */ /* 0x000e240000000a00 */
[----:B0-----:R-:W-:-:S05]  /*1280*/  @P0 IMAD.HI.U32 R2, R3, R4, RZ ;  /* 0x0000000403020227 */ /* 0x001fca00078e00ff */
[----:B------:R-:W-:-:S04]  /*1290*/  @P0 SHF.R.U32.HI R3, RZ, R5, R2 ;  /* 0x00000005ff030219 */ /* 0x000fc80000011602 */
[----:B------:R-:W-:Y:S01]  /*12a0*/  LOP3.LUT R2, RZ, R3, RZ, 0x33, !PT ;  /* 0x00000003ff027212 */ /* 0x000fe200078e33ff */
[----:B------:R-:W-:Y:S06]  /*12b0*/  BRA `(.L_x_1082) ;  /* 0x0000000000107947 */ /* 0x000fec0003800000 */
.L_x_1081:
[----:B------:R-:W-:-:S13]  /*12c0*/  ISETP.NE.AND P0, PT, R9, 0x1, PT ;  /* 0x000000010900780c */ /* 0x000fda0003f05270 */
[----:B------:R-:W0:Y:S02]  /*12d0*/  @P0 LDC.64 R4, c[0x0][0x9e8] ;  /* 0x00027a00ff040b82 */ /* 0x000e240000000a00 */
[----:B0-----:R-:W-:-:S05]  /*12e0*/  @P0 IMAD.HI.U32 R4, R2, R4, RZ ;  /* 0x0000000402040227 */ /* 0x001fca00078e00ff */
[----:B------:R-:W-:-:S07]  /*12f0*/  @P0 SHF.R.U32.HI R2, RZ, R5, R4 ;  /* 0x00000005ff020219 */ /* 0x000fce0000011604 */
.L_x_1082:
[----:B------:R-:W-:-:S05]  /*1300*/  IMAD R3, R2, R9, R9 ;  /* 0x0000000902037224 */ /* 0x000fca00078e0209 */
[----:B------:R-:W-:-:S07]  /*1310*/  VIMNMX R0, R0, R3, PT ;  /* 0x0000000300007248 */ /* 0x000fce0003fe0100 */
.L_x_1080:
[----:B------:R-:W-:Y:S01]  /*1320*/  VIADD R2, R0, 0x3f ;  /* 0x0000003f00027836 */ /* 0x000fe20000000000 */
[----:B------:R-:W-:Y:S01]  /*1330*/  ULDC UR4, c[0x0][0x9dc] ;  /* 0x0002770000047ab9 */ /* 0x000fe20000000800 */
[----:B------:R-:W-:Y:S02]  /*1340*/  VIADD R0, R19, 0x3f ;  /* 0x0000003f13007836 */ /* 0x000fe40000000000 */
[----:B------:R-:W-:Y:S01]  /*1350*/  IMAD R4, R201, 0x80, -R22 ;  /* 0x00000080c9047824 */ /* 0x000fe200078e0a16 */
[----:B------:R-:W-:Y:S02]  /*1360*/  SHF.R.S32.HI R5, RZ, 0x1f, R2 ;  /* 0x0000001fff057819 */ /* 0x000fe40000011402 */
[----:B------:R-:W-:Y:S01]  /*1370*/  SHF.R.S32.HI R3, RZ, 0x1f, R0 ;  /* 0x0000001fff037819 */ /* 0x000fe20000011400 */
[----:B------:R-:W-:Y:S01]  /*1380*/  IMAD.IADD R4, R19, 0x1, R4 ;  /* 0x0000000113047824 */ /* 0x000fe200078e0204 */
[----:B------:R-:W-:Y:S02]  /*1390*/  LEA.HI R5, R5, R2, RZ, 0x6 ;  /* 0x0000000205057211 */ /* 0x000fe400078f30ff */
[----:B------:R-:W-:Y:S01]  /*13a0*/  LEA.HI R3, R3, R0, RZ, 0x6 ;  /* 0x0000000003037211 */ /* 0x000fe200078f30ff */
[----:B------:R-:W-:Y:S01]  /*13b0*/  VIADD R6, R4, -UR4 ;  /* 0x8000000404067c36 */ /* 0x000fe20008000000 */
[----:B------:R-:W-:-:S02]  /*13c0*/  SHF.R.S32.HI R62, RZ, 0x6, R5 ;  /* 0x00000006ff3e7819 */ /* 0x000fc40000011405 */
[----:B------:R-:W-:Y:S02]  /*13d0*/  SHF.R.S32.HI R3, RZ, 0x6, R3 ;  /* 0x00000006ff037819 */ /* 0x000fe40000011403 */
[----:B------:R-:W-:Y:S02]  /*13e0*/  R2UR UR4, R6 ;  /* 0x00000000060472ca */ /* 0x000fe400000e0000 */
[----:B------:R-:W-:Y:S01]  /*13f0*/  VIMNMX R62, R3, R62, PT ;  /* 0x0000003e033e7248 */ /* 0x000fe20003fe0100 */
[----:B------:R-:W-:-:S12]  /*1400*/  @!P1 BRA `(.L_x_1083) ;  /* 0x0000000000449947 */ /* 0x000fd80003800000 */
[----:B------:R-:W-:-:S13]  /*1410*/  ISETP.GT.AND P0, PT, R4, -0x1, PT ;  /* 0xffffffff0400780c */ /* 0x000fda0003f04270 */
[----:B------:R-:W-:Y:S05]  /*1420*/  @P0 BRA `(.L_x_1084) ;  /* 0x00000000001c0947 */ /* 0x000fea0003800000 */
[----:B------:R-:W-:Y:S02]  /*1430*/  ISETP.NE.AND P0, PT, R9, 0x1, PT ;  /* 0x000000010900780c */ /* 0x000fe40003f05270 */
[----:B------:R-:W-:-:S11]  /*1440*/  LOP3.LUT R3, RZ, R4, RZ, 0x33, !PT ;  /* 0x00000004ff037212 */ /* 0x000fd600078e33ff */
[----:B------:R-:W0:Y:S02]  /*1450*/  @P0 LDC.64 R6, c[0x0][0x9e8] ;  /* 0x00027a00ff060b82 */ /* 0x000e240000000a00 */
[----:B0-----:R-:W-:-:S05]  /*1460*/  @P0 IMAD.HI.U32 R0, R3, R6, RZ ;  /* 0x0000000603000227 */ /* 0x001fca00078e00ff */
[----:B------:R-:W-:-:S04]  /*1470*/  @P0 SHF.R.U32.HI R3, RZ, R7, R0 ;  /* 0x00000007ff030219 */ /* 0x000fc80000011600 */
[----:B------:R-:W-:Y:S01]  /*1480*/  LOP3.LUT R4, RZ, R3, RZ, 0x33, !PT ;  /* 0x00000003ff047212 */ /* 0x000fe200078e33ff */
[----:B------:R-:W-:Y:S06]  /*1490*/  BRA `(.L_x_1085) ;  /* 0x0000000000107947 */ /* 0x000fec0003800000 */
.L_x_1084:
[----:B------:R-:W-:-:S13]  /*14a0*/  ISETP.NE.AND P0, PT, R9, 0x1, PT ;  /* 0x000000010900780c */ /* 0x000fda0003f05270 */
[----:B------:R-:W0:Y:S02]  /*14b0*/  @P0 LDC.64 R2, c[0x0][0x9e8] ;  /* 0x00027a00ff020b82 */ /* 0x000e240000000a00 */
[----:B0-----:R-:W-:-:S05]  /*14c0*/  @P0 IMAD.HI.U32 R0, R4, R2, RZ ;  /* 0x0000000204000227 */ /* 0x001fca00078e00ff */
[----:B------:R-:W-:-:S07]  /*14d0*/  @P0 SHF.R.U32.HI R4, RZ, R3, R0 ;  /* 0x00000003ff040219 */ /* 0x000fce0000011600 */
.L_x_1085:
[----:B------:R-:W-:-:S05]  /*14e0*/  IMAD R4, R4, R9, RZ ;  /* 0x0000000904047224 */ /* 0x000fca00078e02ff */
[----:B------:R-:W-:-:S13]  /*14f0*/  R2UR UR5, R4 ;  /* 0x00000000040572ca */ /* 0x000fda00000e0000 */
[----:B------:R-:W-:-:S04]  /*1500*/  UISETP.LT.AND UP0, UPT, UR4, UR5, UPT ;  /* 0x000000050400728c */ /* 0x000fc8000bf01270 */
[----:B------:R-:W-:-:S12]  /*1510*/  USEL UR4, UR4, UR5, !UP0 ;  /* 0x0000000504047287 */ /* 0x000fd8000c000000 */
.L_x_1083:
        /* <DEDUP_REMOVED lines=22> */
[----:B------:R-:W-:Y:S01]  /*1680*/  ISETP.GT.AND P1, PT, R62, UR6, PT ;  /* 0x000000063e007c0c */ /* 0x000fe2000bf24270 */
[----:B------:R-:W-:Y:S01]  /*1690*/  IMAD.U32 R200, RZ, RZ, UR6 ;  /* 0x00000006ffc87e24 */ /* 0x000fe2000f8e00ff */
        /* <DEDUP_REMOVED lines=11> */
[----:B------:R-:W-:Y:S01]  /*1750*/  CS2R R100, SRZ ;  /* 0x0000000000647805 */ /* 0x000fe2000001ff00 */
[----:B------:R-:W-:Y:S01]  /*1760*/  IMAD.MOV.U32 R166, RZ, RZ, RZ ;  /* 0x000000ffffa67224 */ /* 0x000fe200078e00ff */
        /* <DEDUP_REMOVED lines=32> */
[----:B------:R-:W-:Y:S01]  /*1970*/  CS2R R32, SRZ ;  /* 0x0000000000207805 */ /* 0x000fe2000001ff00 */
[----:B------:R-:W-:Y:S01]  /*1980*/  IMAD.MOV.U32 R6, RZ, RZ, RZ ;  /* 0x000000ffff067224 */ /* 0x000fe200078e00ff */
[----:B------:R-:W-:Y:S02]  /*1990*/  CS2R R26, SRZ ;  /* 0x00000000001a7805 */ /* 0x000fe4000001ff00 */
[----:B------:R-:W-:Y:S01]  /*19a0*/  CS2R R28, SRZ ;  /* 0x00000000001c7805 */ /* 0x000fe2000001ff00 */
[----:B------:R-:W-:Y:S01]  /*19b0*/  IMAD.MOV.U32 R8, RZ, RZ, RZ ;  /* 0x000000ffff087224 */ /* 0x000fe200078e00ff */
[----:B------:R-:W-:Y:S01]  /*19c0*/  CS2R R24, SRZ ;  /* 0x0000000000187805 */ /* 0x000fe2000001ff00 */
[----:B------:R-:W-:Y:S06]  /*19d0*/  @!P1 BRA `(.L_x_1086) ;  /* 0x000000a800c89947 */ /* 0x000fec0003800000 */
        /* <DEDUP_REMOVED lines=31> */
.L_x_1087:
        /* <DEDUP_REMOVED lines=9> */
[----:B------:R-:W0:Y:S02]  /*1c60*/  SYNCS.PHASECHK.TRANS64.TRYWAIT P1, [UR38+0x30800], R0 ;  /* 0x03080000ff0075a7 */ /* 0x000e240008020166 */
[----:B0-----:R-:W-:Y:S05]  /*1c70*/  @!P1 BRA `(.L_x_1088) ;  /* 0x0000012c004c9947 */ /* 0x001fea0003800000 */
.L_x_1273:
[----:B------:R-:W-:Y:S05]  /*1c80*/  @!P0 BRA `(.L_x_1089) ;  /* 0x0000000000048947 */ /* 0x000fea0003800000 */
[----:B------:R-:W-:Y:S01]  /*1c90*/  BPT.TRAP 0x1 ;  /* 0x000000040000795c */ /* 0x000fe20000300000 */
.L_x_1089:
[----:B------:R-:W-:Y:S02]  /*1ca0*/  IMAD.U32 R5, RZ, RZ, UR36 ;  /* 0x00000024ff057e24 */ /* 0x000fe4000f8e00ff */
[----:B0-----:R-:W-:-:S03]  /*1cb0*/  IMAD.U32 R0, RZ, RZ, UR37 ;  /* 0x00000025ff007e24 */ /* 0x001fc6000f8e00ff */
[----:B------:R-:W-:Y:S02]  /*1cc0*/  LEA R5, R5, UR38, 0x3 ;  /* 0x0000002605057c11 */ /* 0x000fe4000f8e18ff */
[----:B------:R-:W-:-:S04]  /*1cd0*/  SHF.L.U32 R0, R0, 0x1f, RZ ;  /* 0x0000001f00007819 */ /* 0x000fc800000006ff */
[----:B------:R0:W1:Y:S01]  /*1ce0*/  SYNCS.PHASECHK.TRANS64.TRYWAIT P2, [R5+URZ+0x30830], R0 ;  /* 0x03083000050075a7 */ /* 0x000062000804017f */
[----:B------:R-:W-:Y:S05]  /*1cf0*/  @!P0 BRA `(.L_x_1090) ;  /* 0x0000000000048947 */ /* 0x000fea0003800000 */
[----:B------:R-:W-:Y:S01]  /*1d00*/  BPT.TRAP 0x1 ;  /* 0x000000040000795c */ /* 0x000fe20000300000 */
.L_x_1090:
[----:B------:R-:W2:Y:S02]  /*1d10*/  S2R R2, SR_TID.X ;  /* 0x0000000000027919 */ /* 0x000ea40000002100 */
[----:B--2---:R-:W-:Y:S01]  /*1d20*/  LOP3.LUT P1, RZ, R2, 0x7f, RZ, 0xc0, !PT ;  /* 0x0000007f02ff7812 */ /* 0x004fe2000782c0ff */
[----:B-1----:R-:W-:-:S12]  /*1d30*/  @P2 BRA `(.L_x_1091) ;  /* 0x0000000000082947 */ /* 0x002fd80003800000 */
[----:B------:R-:W1:Y:S02]  /*1d40*/  SYNCS.PHASECHK.TRANS64.TRYWAIT P2, [R5+URZ+0x30830], R0 ;  /* 0x03083000050075a7 */ /* 0x000e64000804017f */
[----:B-1----:R-:W-:Y:S05]  /*1d50*/  @!P2 BRA `(.L_x_1092) ;  /* 0x0000012c002ca947 */ /* 0x002fea0003800000 */
.L_x_1091:
[----:B------:R-:W-:Y:S05]  /*1d60*/  WARPSYNC.ALL ;  /* 0x0000000000007948 */ /* 0x000fea0003800000 */
[----:B------:R-:W-:Y:S01]  /*1d70*/  UIADD3 UR4, UR38, 0x20400, URZ ;  /* 0x0002040026047890 */ /* 0x000fe2000fffe03f */
[----:B------:R-:W-:Y:S01]  /*1d80*/  WARPGROUP.ARRIVE ;  /* 0x00000000000079c5 */ /* 0x000fe20000000000 */
[----:B------:R-:W-:Y:S01]  /*1d90*/  UMOV UR9, 0x40000040 ;  /* 0x4000004000097882 */ /* 0x000fe20000000000 */
[----:B------:R-:W-:Y:S01]  /*1da0*/  UMOV UR11, 0x40000040 ;  /* 0x40000040000b7882 */ /* 0x000fe20000000000 */
[----:B------:R-:W-:Y:S01]  /*1db0*/  USHF.R.U32.HI UR4, URZ, 0x4, UR4 ;  /* 0x000000043f047899 */ /* 0x000fe20008011604 */
[----:B------:R-:W-:Y:S01]  /*1dc0*/  IMAD.U32 R15, RZ, RZ, UR9 ;  /* 0x00000009ff0f7e24 */ /* 0x000fe2000f8e00ff */
[----:B------:R-:W-:Y:S01]  /*1dd0*/  UMOV UR13, 0x40000040 ;  /* 0x40000040000d7882 */ /* 0x000fe20000000000 */
[----:B------:R-:W-:Y:S01]  /*1de0*/  UMOV UR15, 0x40000040 ;  /* 0x40000040000f7882 */ /* 0x000fe20000000000 */
[----:B------:R-:W-:Y:S01]  /*1df0*/  ULOP3.LUT UR4, UR4, 0x3fff, URZ, 0xc0, !UPT ;  /* 0x00003fff04047892 */ /* 0x000fe2000f8ec03f */
[----:B------:R-:W-:Y:S01]  /*1e00*/  IMAD.MOV.U32 R3, RZ, RZ, -0x40 ;  /* 0xffffffc0ff037424 */ /* 0x000fe200078e00ff */
[----:B------:R-:W-:Y:S01]  /*1e10*/  UMOV UR17, 0x40000040 ;  /* 0x4000004000117882 */ /* 0x000fe20000000000 */
[----:B------:R-:W-:Y:S01]  /*1e20*/  UMOV UR19, 0x40000040 ;  /* 0x4000004000137882 */ /* 0x000fe20000000000 */
[----:B------:R-:W-:Y:S01]  /*1e30*/  ULOP3.LUT UR39, UR4, 0x10000, URZ, 0xfc, !UPT ;  /* 0x0001000004277892 */ /* 0x000fe2000f8efc3f */
[----:B------:R-:W-:Y:S01]  /*1e40*/  IMAD R20, R62, R3, 0x40 ;  /* 0x000000403e147424 */ /* 0x000fe200078e0203 */
[----:B------:R-:W-:Y:S01]  /*1e50*/  ULOP3.LUT UR4, UR40, 0x10000, URZ, 0xfc, !UPT ;  /* 0x0001000028047892 */ /* 0x000fe2000f8efc3f */
[----:B01----:R-:W-:Y:S01]  /*1e60*/  @!P1 VIADD R0, R5, 0x30840 ;  /* 0x0003084005009836 */ /* 0x003fe20000000000 */
[----:B------:R-:W-:Y:S01]  /*1e70*/  ULEA UR5, UR36, UR39, 0xb ;  /* 0x0000002724057291 */ /* 0x000fe2000f8e583f */
[----:B------:R-:W-:Y:S01]  /*1e80*/  IMAD.IADD R3, R19, 0x1, R20 ;  /* 0x0000000113037824 */ /* 0x000fe200078e0214 */
[----:B------:R-:W-:Y:S01]  /*1e90*/  UIADD3 UR6, UR4, 0x2, URZ ;  /* 0x0000000204067890 */ /* 0x000fe2000fffe03f */
[----:B------:R-:W-:Y:S01]  /*1ea0*/  IMAD R4, R201, 0x80, R211 ;  /* 0x00000080c9047824 */ /* 0x000fe200078e02d3 */
[----:B------:R-:W-:Y:S01]  /*1eb0*/  UIADD3 UR7, UR5, 0x2, URZ ;  /* 0x0000000205077890 */ /* 0x000fe2000fffe03f */
[----:B------:R-:W-:Y:S01]  /*1ec0*/  @!P1 PRMT R0, RZ, 0x654, R0 ;  /* 0x00000654ff009816 */ /* 0x000fe20000000000 */
[----:B------:R-:W-:Y:S01]  /*1ed0*/  UMOV UR8, UR4 ;  /* 0x0000000400087c82 */ /* 0x000fe20008000000 */
[----:B------:R-:W-:Y:S01]  /*1ee0*/  UMOV UR10, UR5 ;  /* 0x00000005000a7c82 */ /* 0x000fe20008000000 */
[----:B------:R-:W-:Y:S01]  /*1ef0*/  IMAD.U32 R14, RZ, RZ, UR8 ;  /* 0x00000008ff0e7e24 */ /* 0x000fe2000f8e00ff */
[----:B------:R-:W-:Y:S01]  /*1f00*/  HGMMA.64x64x16.F32.BF16 R24, gdesc[UR8], RZ, !UPT, gsb0 ;  /* 0x00e00000081879f0 */ /* 0x000fe2000c0018ff */
        /* <DEDUP_REMOVED lines=8> */
[----:B------:R-:W-:Y:S01]  /*1f90*/  UIADD3 UR12, UR4, 0x404, URZ ;  /* 0x00000404040c7890 */ /* 0x000fe2000fffe03f */
[--C-:B------:R-:W-:Y:S01]  /*1fa0*/  IADD3 R5, -R22, 0x1, R3.reuse ;  /* 0x0000000116057810 */ /* 0x100fe20007ffe103 */
[----:B------:R-:W-:Y:S01]  /*1fb0*/  UIADD3 UR14, UR5, 0x204, URZ ;  /* 0x00000204050e7890 */ /* 0x000fe2000fffe03f */
[----:B------:R-:W-:Y:S01]  /*1fc0*/  IMAD R17, R18, -0x2, R3 ;  /* 0xfffffffe12117824 */ /* 0x000fe200078e0203 */
[----:B------:R-:W-:Y:S01]  /*1fd0*/  UIADD3 UR16, UR4, 0x406, URZ ;  /* 0x0000040604107890 */ /* 0x000fe2000fffe03f */
[----:B------:R-:W-:Y:S01]  /*1fe0*/  LEA R16, R62, 0xffffffc0, 0x6 ;  /* 0xffffffc03e107811 */ /* 0x000fe200078e30ff */
[----:B------:R-:W-:Y:S01]  /*1ff0*/  UIADD3 UR18, UR5, 0x206, URZ ;  /* 0x0000020605127890 */ /* 0x000fe2000fffe03f */
[----:B------:R-:W-:Y:S01]  /*2000*/  IMAD R5, R18, -0x2, R5 ;  /* 0xfffffffe12057824 */ /* 0x000fe200078e0205 */
        /* <DEDUP_REMOVED lines=61> */
[----:B------:R-:W-:Y:S01]  /*23e0*/  IMAD.U32 R6, RZ, RZ, UR8 ;  /* 0x00000008ff067e24 */ /* 0x000fe2000f8e00ff */
[----:B------:R-:W-:Y:S01]  /*23f0*/  ULDC.64 UR6, c[0x0][0x9e0] ;  /* 0x0002780000067ab9 */ /* 0x000fe20000000a00 */
[----:B------:R-:W-:Y:S01]  /*2400*/  IMAD.U32 R7, RZ, RZ, UR9 ;  /* 0x00000009ff077e24 */ /* 0x000fe2000f8e00ff */
[----:B------:R-:W-:Y:S01]  /*2410*/  UISETP.GE.AND UP0, UPT, UR7, 0x1, UPT ;  /* 0x000000010700788c */ /* 0x000fe2000bf06270 */
[----:B------:R-:W-:-:S05]  /*2420*/  VIADD R21, R5, UR6 ;  /* 0x0000000605157c36 */ /* 0x000fca0008000000 */
[----:B------:R-:W-:Y:S01]  /*2430*/  PLOP3.LUT P2, PT, PT, PT, UP0, 0x40, 0x0 ;  /* 0x000000000000781c */ /* 0x000fe20003f4e808 */
[----:B------:R-:W-:Y:S02]  /*2440*/  WARPGROUP.DEPBAR.LE gsb0, 0x0 ;  /* 0x00008000000079c5 */ /* 0x000fe40000010000 */
[----:B------:R-:W-:-:S06]  /*2450*/  WARPGROUP.ARRIVE ;  /* 0x00000000000079c5 */ /* 0x000fcc0000000000 */
[----:B------:R-:W-:Y:S01]  /*2460*/  HGMMA.64x64x16.F32.BF16 R24, gdesc[UR8], R24, gsb0 ;  /* 0x00e00000081879f0 */ /* 0x000fe20008001818 */
[----:B------:R-:W-:Y:S02]  /*2470*/  UIADD3 UR8, UR4, 0x402, URZ ;  /* 0x0000040204087890 */ /* 0x000fe4000fffe03f */
[----:B------:R-:W-:Y:S01]  /*2480*/  UIADD3 UR10, UR5, 0x202, URZ ;  /* 0x00000202050a7890 */ /* 0x000fe2000fffe03f */
[----:B------:R-:W-:Y:S01]  /*2490*/  UMOV UR9, 0x40000040 ;  /* 0x4000004000097882 */ /* 0x000fe20000000000 */
[----:B------:R-:W-:Y:S01]  /*24a0*/  UMOV UR11, 0x40000040 ;  /* 0x40000040000b7882 */ /* 0x000fe20000000000 */
        /* <DEDUP_REMOVED lines=39> */
[----:B0-----:R-:W-:Y:S01]  /*2720*/  VIADDMNMX R0, R4, R21, R17, PT ;  /* 0x0000001504007246 */ /* 0x001fe20003800111 */
[----:B------:R-:W-:Y:S06]  /*2730*/  @P2 BRA `(.L_x_1093) ;  /* 0x0000000000582947 */ /* 0x000fec0003800000 */
[----:B------:R-:W-:Y:S01]  /*2740*/  IADD3 R3, -R22, R19, R4 ;  /* 0x0000001316037210 */ /* 0x000fe20007ffe104 */
[----:B------:R-:W-:Y:S03]  /*2750*/  BSSY B0, `(.L_x_1094) ;  /* 0x0000010000007945 */ /* 0x000fe60003800000 */
        /* <DEDUP_REMOVED lines=10> */
.L_x_1095:
[----:B------:R-:W-:-:S06]  /*2800*/  UISETP.NE.AND UP1, UPT, UR7, 0x1, UPT ;  /* 0x000000010700788c */ /* 0x000fcc000bf25270 */
[----:B------:R-:W-:-:S05]  /*2810*/  PLOP3.LUT P2, PT, PT, PT, UP1, 0x80, 0x0 ;  /* 0x000000000000781c */ /* 0x000fca0003f4f018 */
[----:B------:R-:W-:-:S08]  /*2820*/  @UP1 ULDC.64 UR10, c[0x0][0x9e8] ;  /* 0x00027a00000a1ab9 */ /* 0x000fd00000000a00 */
[----:B------:R-:W-:-:S05]  /*2830*/  @P2 IMAD.HI.U32 R56, R3, UR10, RZ ;  /* 0x0000000a03382c27 */ /* 0x000fca000f8e00ff */
[----:B------:R-:W-:-:S07]  /*2840*/  @P2 SHF.R.U32.HI R3, RZ, UR11, R56 ;  /* 0x0000000bff032c19 */ /* 0x000fce0008011638 */
.L_x_1096:
[----:B------:R-:W-:Y:S05]  /*2850*/  BSYNC B0 ;  /* 0x0000000000007941 */ /* 0x000fea0003800000 */
.L_x_1094:
[----:B------:R-:W-:-:S04]  /*2860*/  IMAD R3, R3, UR7, -R16 ;  /* 0x0000000703037c24 */ /* 0x000fc8000f8e0a10 */
[----:B------:R-:W-:-:S05]  /*2870*/  IMAD R3, R18, -0x2, R3 ;  /* 0xfffffffe12037824 */ /* 0x000fca00078e0203 */
[----:B------:R-:W-:Y:S02]  /*2880*/  VIMNMX R2, R2, R3, !PT ;  /* 0x0000000302027248 */ /* 0x000fe40007fe0100 */
[----:B------:R-:W-:-:S07]  /*2890*/  VIADDMNMX R0, R3, UR7, R0, PT ;  /* 0x0000000703007c46 */ /* 0x000fce000b800100 */
.L_x_1093:
[C---:B------:R-:W-:Y:S02]  /*28a0*/  ISETP.GE.AND P2, PT, R20.reuse, 0x2, PT ;  /* 0x000000021400780c */ /* 0x040fe40003f46270 */
        /* <DEDUP_REMOVED lines=29> */
[----:B------:R-:W-:Y:S02]  /*2a80*/  ISETP.LT.OR P4, PT, R0, 0x1a, P4 ;  /* 0x0000001a0000780c */ /* 0x000fe40002781670 */
        /* <DEDUP_REMOVED lines=43> */
[----:B------:R-:W-:Y:S02]  /*2d40*/  IADD3 R2, R5, 0x8, R4 ;  /* 0x0000000805027810 */ /* 0x000fe40007ffe004 */
[----:B------:R-:W-:Y:S01]  /*2d50*/  ISETP.LT.OR P6, PT, R0, 0x3a, P6 ;  /* 0x0000003a0000780c */ /* 0x000fe200037c1670 */
[----:B------:R-:W-:-:S03]  /*2d60*/  VIADD R0, R4, 0x8 ;  /* 0x0000000804007836 */ /* 0x000fc60000000000 */
[----:B------:R-:W-:Y:S02]  /*2d70*/  FSEL R72, R53, -INF , !P6 ;  /* 0xff80000035487808 */ /* 0x000fe40007000000 */
[----:B------:R-:W-:Y:S02]  /*2d80*/  PLOP3.LUT P6, PT, PT, PT, UP0, 0x40, 0x0 ;  /* 0x000000000000781c */ /* 0x000fe40003fce808 */
[----:B------:R-:W-:-:S11]  /*2d90*/  VIADDMNMX R0, R0, R21, R17, PT ;  /* 0x0000001500007246 */ /* 0x000fd60003800111 */
[----:B------:R-:W-:Y:S05]  /*2da0*/  @P6 BRA `(.L_x_1097) ;  /* 0x0000000000646947 */ /* 0x000fea0003800000 */
[----:B------:R-:W-:Y:S01]  /*2db0*/  IADD3 R3, R19, 0x8, R4 ;  /* 0x0000000813037810 */ /* 0x000fe20007ffe004 */
[----:B------:R-:W-:Y:S04]  /*2dc0*/  BSSY B0, `(.L_x_1098) ;  /* 0x0000013000007945 */ /* 0x000fe80003800000 */
        /* <DEDUP_REMOVED lines=12> */
.L_x_1099:
[----:B------:R-:W-:-:S06]  /*2e90*/  UISETP.NE.AND UP1, UPT, UR7, 0x1, UPT ;  /* 0x000000010700788c */ /* 0x000fcc000bf25270 */
[----:B------:R-:W-:-:S05]  /*2ea0*/  PLOP3.LUT P6, PT, PT, PT, UP1, 0x80, 0x0 ;  /* 0x000000000000781c */ /* 0x000fca0003fcf018 */
[----:B------:R-:W-:-:S08]  /*2eb0*/  @UP1 ULDC.64 UR10, c[0x0][0x9e8] ;  /* 0x00027a00000a1ab9 */ /* 0x000fd00000000a00 */
[----:B------:R-:W-:Y:S01]  /*2ec0*/  @P6 IMAD.HI.U32 R5, R3, UR10, RZ ;  /* 0x0000000a03056c27 */ /* 0x000fe2000f8e00ff */
[----:B------:R-:W-:-:S13]  /*2ed0*/  PLOP3.LUT P6, PT, PT, PT, UP1, 0x80, 0x0 ;  /* 0x000000000000781c */ /* 0x000fda0003fcf018 */
[----:B------:R-:W-:-:S07]  /*2ee0*/  @P6 SHF.R.U32.HI R3, RZ, UR11, R5 ;  /* 0x0000000bff036c19 */ /* 0x000fce0008011605 */
.L_x_1100:
[----:B------:R-:W-:Y:S05]  /*2ef0*/  BSYNC B0 ;  /* 0x0000000000007941 */ /* 0x000fea0003800000 */
.L_x_1098:
[----:B------:R-:W-:-:S04]  /*2f00*/  IMAD R3, R3, UR7, -R16 ;  /* 0x0000000703037c24 */ /* 0x000fc8000f8e0a10 */
[----:B------:R-:W-:-:S05]  /*2f10*/  IMAD R3, R18, -0x2, R3 ;  /* 0xfffffffe12037824 */ /* 0x000fca00078e0203 */
[----:B------:R-:W-:Y:S02]  /*2f20*/  VIMNMX R2, R2, R3, !PT ;  /* 0x0000000302027248 */ /* 0x000fe40007fe0100 */
[----:B------:R-:W-:-:S07]  /*2f30*/  VIADDMNMX R0, R3, UR7, R0, PT ;  /* 0x0000000703007c46 */ /* 0x000fce000b800100 */
.L_x_1097:
[----:B------:R-:W-:Y:S01]  /*2f40*/  ISETP.GT.AND P2, PT, R2, 0x1, !P2 ;  /* 0x000000010200780c */ /* 0x000fe20005744270 */
[----:B------:R-:W-:Y:S01]  /*2f50*/  ULDC UR10, c[0x0][0x988] ;  /* 0x00026200000a7ab9 */ /* 0x000fe20000000800 */
[----:B------:R-:W-:Y:S02]  /*2f60*/  FMNMX.FTZ R3, R24, R56, !PT ;  /* 0x0000003818037209 */ /* 0x000fe40007810000 */
        /* <DEDUP_REMOVED lines=29> */
[----:B------:R-:W-:Y:S02]  /*3140*/  FMNMX.FTZ R3, R52, R3, !PT ;  /* 0x0000000334037209 */ /* 0x000fe40007810000 */
[----:B------:R-:W-:Y:S02]  /*3150*/  FSEL R38, R38, -INF , !P2 ;  /* 0xff80000026267808 */ /* 0x000fe40005000000 */
[----:B------:R-:W-:Y:S02]  /*3160*/  ISETP.NE.AND P2, PT, R61, RZ, PT ;  /* 0x000000ff3d00720c */ /* 0x000fe40003f45270 */
[C---:B------:R-:W-:Y:S02]  /*3170*/  ISETP.GT.AND P3, PT, R2.reuse, 0x8, !P3 ;  /* 0x000000080200780c */ /* 0x040fe40005f64270 */
[----:B------:R-:W-:-:S02]  /*3180*/  ISETP.GT.AND P2, PT, R2, 0x19, !P2 ;  /* 0x000000190200780c */ /* 0x000fc40005744270 */
[----:B------:R-:W-:Y:S02]  /*3190*/  FMNMX.FTZ R17, R72, R3, !PT ;  /* 0x0000000348117209 */ /* 0x000fe40007810000 */
[C---:B------:R-:W-:Y:S02]  /*31a0*/  ISETP.LT.OR P2, PT, R0.reuse, 0x1a, P2 ;  /* 0x0000001a0000780c */ /* 0x040fe40001741670 */
[----:B------:R-:W-:Y:S01]  /*31b0*/  ISETP.LT.OR P3, PT, R0, 0x9, P3 ;  /* 0x000000090000780c */ /* 0x000fe20001f61670 */
[----:B------:R-:W0:Y:S01]  /*31c0*/  SHFL.BFLY PT, R16, R17, 0x2, 0x1f ;  /* 0x0c401f0011107f89 */ /* 0x000e2200000e0000 */
[----:B------:R-:W-:Y:S02]  /*31d0*/  FSEL R39, R39, -INF , !P2 ;  /* 0xff80000027277808 */ /* 0x000fe40005000000 */
[----:B------:R-:W-:Y:S02]  /*31e0*/  ISETP.NE.AND P2, PT, R37, RZ, PT ;  /* 0x000000ff2500720c */ /* 0x000fe40003f45270 */
        /* <DEDUP_REMOVED lines=16> */
[----:B------:R-:W-:Y:S02]  /*32f0*/  ISETP.GT.AND P3, PT, R2, 0x30, !P3 ;  /* 0x000000300200780c */ /* 0x000fe40005f64270 */
[----:B------:R-:W-:Y:S02]  /*3300*/  FSEL R46, R46, -INF , !P2 ;  /* 0xff8000002e2e7808 */ /* 0x000fe40005000000 */
[----:B------:R-:W-:-:S02]  /*3310*/  ISETP.GT.AND P2, PT, R2, RZ, !P6 ;  /* 0x000000ff0200720c */ /* 0x000fc40007744270 */
[----:B------:R-:W-:Y:S02]  /*3320*/  ISETP.NE.AND P6, PT, R20, RZ, PT ;  /* 0x000000ff1400720c */ /* 0x000fe40003fc5270 */
[----:B------:R-:W-:Y:S02]  /*3330*/  ISETP.LT.OR P2, PT, R0, 0x1, P2 ;  /* 0x000000010000780c */ /* 0x000fe40001741670 */
[----:B0-----:R-:W-:Y:S02]  /*3340*/  FMNMX.FTZ R20, R17, R16, !PT ;  /* 0x0000001011147209 */ /* 0x001fe40007810000 */
[----:B------:R-:W-:Y:S02]  /*3350*/  FSEL R26, R26, -INF , !P2 ;  /* 0xff8000001a1a7808 */ /* 0x000fe40005000000 */
[----:B------:R-:W-:Y:S01]  /*3360*/  ISETP.NE.AND P2, PT, R65, RZ, PT ;  /* 0x000000ff4100720c */ /* 0x000fe20003f45270 */
[----:B------:R-:W0:Y:S01]  /*3370*/  SHFL.BFLY PT, R5, R20, 0x1, 0x1f ;  /* 0x0c201f0014057f89 */ /* 0x000e2200000e0000 */
        /* <DEDUP_REMOVED lines=12> */
[----:B0-----:R-:W-:-:S02]  /*3440*/  FMNMX.FTZ R5, R20, R5, !PT ;  /* 0x0000000514057209 */ /* 0x001fc40007810000 */
[----:B------:R-:W-:Y:S02]  /*3450*/  FMNMX.FTZ R3, R39, R16, !PT ;  /* 0x0000001027037209 */ /* 0x000fe40007810000 */
[C---:B------:R-:W-:Y:S01]  /*3460*/  FSETP.NEU.FTZ.AND P2, PT, R5.reuse, -INF , PT ;  /* 0xff8000000500780b */ /* 0x040fe20003f5d000 */
[----:B------:R-:W-:Y:S01]  /*3470*/  FMUL.FTZ R17, R5, UR10 ;  /* 0x0000000a05117c20 */ /* 0x000fe20008410000 */
[----:B------:R-:W-:Y:S02]  /*3480*/  FMNMX.FTZ R16, R42, R3, !PT ;  /* 0x000000032a107209 */ /* 0x000fe40007810000 */
[----:B------:R-:W-:Y:S02]  /*3490*/  FSEL R51, R51, -INF , !P4 ;  /* 0xff80000033337808 */ /* 0x000fe40006000000 */
[----:B------:R-:W-:Y:S02]  /*34a0*/  FMNMX.FTZ R3, R43, R16, !PT ;  /* 0x000000102b037209 */ /* 0x000fe40007810000 */
[----:B------:R-:W-:-:S02]  /*34b0*/  FSEL R17, R17, RZ, P2 ;  /* 0x000000ff11117208 */ /* 0x000fc40001000000 */
[----:B------:R-:W-:Y:S02]  /*34c0*/  ISETP.GT.AND P2, PT, R2, 0x39, !P6 ;  /* 0x000000390200780c */ /* 0x000fe40007744270 */
[----:B------:R-:W-:Y:S01]  /*34d0*/  FMNMX.FTZ R2, R46, R3, !PT ;  /* 0x000000032e027209 */ /* 0x000fe20007810000 */
[--C-:B------:R-:W-:Y:S01]  /*34e0*/  FFMA.FTZ R16, R24, UR10, -R17.reuse ;  /* 0x0000000a18107c23 */ /* 0x100fe20008010811 */
[----:B------:R-:W-:Y:S01]  /*34f0*/  ISETP.LT.OR P2, PT, R0, 0x3a, P2 ;  /* 0x0000003a0000780c */ /* 0x000fe20001741670 */
[--C-:B------:R-:W-:Y:S01]  /*3500*/  FFMA.FTZ R20, R56, UR10, -R17.reuse ;  /* 0x0000000a38147c23 */ /* 0x100fe20008010811 */
[----:B------:R-:W-:Y:S01]  /*3510*/  FMNMX.FTZ R3, R47, R2, !PT ;  /* 0x000000022f037209 */ /* 0x000fe20007810000 */
[--C-:B------:R-:W-:Y:S01]  /*3520*/  FFMA.FTZ R24, R58, UR10, -R17.reuse ;  /* 0x0000000a3a187c23 */ /* 0x100fe20008010811 */
[----:B------:R-:W-:Y:S01]  /*3530*/  FSEL R54, R54, -INF , !P5 ;  /* 0xff80000036367808 */ /* 0x000fe20006800000 */
[----:B------:R-:W-:Y:S01]  /*3540*/  MUFU.EX2 R16, R16 ;  /* 0x0000001000107308 */ /* 0x000fe20000000800 */
[----:B------:R-:W-:Y:S01]  /*3550*/  FMNMX.FTZ R2, R50, R3, !PT ;  /* 0x0000000332027209 */ /* 0x000fe20007810000 */
[----:B------:R-:W-:Y:S01]  /*3560*/  FFMA.FTZ R33, R64, UR10, -R17 ;  /* 0x0000000a40217c23 */ /* 0x000fe20008010811 */
[----:B------:R-:W-:-:S02]  /*3570*/  FSEL R55, R55, -INF , !P2 ;  /* 0xff80000037377808 */ /* 0x000fc40005000000 */
[----:B------:R-:W-:Y:S01]  /*3580*/  FMNMX.FTZ R3, R51, R2, !PT ;  /* 0x0000000233037209 */ /* 0x000fe20007810000 */
[--C-:B------:R-:W-:Y:S01]  /*3590*/  FFMA.FTZ R2, R28, UR10, -R17.reuse ;  /* 0x0000000a1c027c23 */ /* 0x100fe20008010811 */
[--C-:B------:R-:W-:Y:S01]  /*35a0*/  FFMA.FTZ R28, R32, UR10, -R17.reuse ;  /* 0x0000000a201c7c23 */ /* 0x100fe20008010811 */
[----:B------:R0:W1:Y:S01]  /*35b0*/  MUFU.EX2 R21, R20 ;  /* 0x0000001400157308 */ /* 0x0000620000000800 */
[----:B------:R-:W-:Y:S01]  /*35c0*/  FMNMX.FTZ R0, R54, R3, !PT ;  /* 0x0000000336007209 */ /* 0x000fe20007810000 */
[--C-:B------:R-:W-:Y:S01]  /*35d0*/  FFMA.FTZ R32, R36, UR10, -R17.reuse ;  /* 0x0000000a24207c23 */ /* 0x100fe20008010811 */
[--C-:B------:R-:W-:Y:S01]  /*35e0*/  FFMA.FTZ R36, R40, UR10, -R17.reuse ;  /* 0x0000000a28247c23 */ /* 0x100fe20008010811 */
[----:B------:R-:W-:Y:S01]  /*35f0*/  FFMA.FTZ R40, R48, UR10, -R17 ;  /* 0x0000000a30287c23 */ /* 0x000fe20008010811 */
[----:B------:R-:W-:-:S03]  /*3600*/  FMNMX.FTZ R0, R55, R0, !PT ;  /* 0x0000000037007209 */ /* 0x000fc60007810000 */
[----:B------:R-:W-:Y:S01]  /*3610*/  MUFU.EX2 R198, R2 ;  /* 0x0000000200c67308 */ /* 0x000fe20000000800 */
[----:B0-----:R-:W-:Y:S01]  /*3620*/  FFMA.FTZ R20, R60, UR10, -R17 ;  /* 0x0000000a3c147c23 */ /* 0x001fe20008010811 */
[----:B------:R-:W0:Y:S06]  /*3630*/  SHFL.BFLY PT, R3, R0, 0x2, 0x1f ;  /* 0x0c401f0000037f89 */ /* 0x000e2c00000e0000 */
[----:B------:R2:W-:Y:S01]  /*3640*/  MUFU.EX2 R25, R24 ;  /* 0x0000001800197308 */ /* 0x0005e20000000800 */
[----:B-1----:R-:W-:-:S07]  /*3650*/  F2FP.BF16.F32.PACK_AB R196, R21, R16 ;  /* 0x0000001015c4723e */ /* 0x002fce00000010ff */
[----:B------:R1:W-:Y:S01]  /*3660*/  MUFU.EX2 R29, R20 ;  /* 0x00000014001d7308 */ /* 0x0003e20000000800 */
[----:B--2---:R-:W-:-:S07]  /*3670*/  FFMA.FTZ R24, R68, UR10, -R17 ;  /* 0x0000000a44187c23 */ /* 0x004fce0008010811 */
[----:B------:R-:W2:Y:S01]  /*3680*/  MUFU.EX2 R28, R28 ;  /* 0x0000001c001c7308 */ /* 0x000ea20000000800 */
[--C-:B-1----:R-:W-:Y:S01]  /*3690*/  FFMA.FTZ R20, R44, UR10, -R17.reuse ;  /* 0x0000000a2c147c23 */ /* 0x102fe20008010811 */
[----:B0-----:R-:W-:Y:S01]  /*36a0*/  FMNMX.FTZ R2, R0, R3, !PT ;  /* 0x0000000300027209 */ /* 0x001fe20007810000 */
[--C-:B------:R-:W-:Y:S01]  /*36b0*/  FFMA.FTZ R0, R66, UR10, -R17.reuse ;  /* 0x0000000a42007c23 */ /* 0x100fe20008010811 */
[----:B------:R-:W-:-:S03]  /*36c0*/  FFMA.FTZ R44, R70, UR10, -R17 ;  /* 0x0000000a462c7c23 */ /* 0x000fc60008010811 */
[----:B------:R-:W0:Y:S01]  /*36d0*/  SHFL.BFLY PT, R3, R2, 0x1, 0x1f ;  /* 0x0c201f0002037f89 */ /* 0x000e2200000e0000 */
[----:B------:R1:W-:Y:S08]  /*36e0*/  MUFU.EX2 R37, R0 ;  /* 0x0000000000257308 */ /* 0x0003f00000000800 */
[----:B------:R-:W-:Y:S01]  /*36f0*/  MUFU.EX2 R32, R32 ;  /* 0x0000002000207308 */ /* 0x000fe20000000800 */
[----:B--2---:R-:W-:-:S07]  /*3700*/  F2FP.BF16.F32.PACK_AB R192, R29, R28 ;  /* 0x0000001c1dc0723e */ /* 0x004fce00000010ff */
[----:B------:R-:W-:Y:S01]  /*3710*/  MUFU.EX2 R41, R24 ;  /* 0x0000001800297308 */ /* 0x000fe20000000800 */
[----:B0-----:R-:W-:Y:S01]  /*3720*/  FMNMX.FTZ R3, R2, R3, !PT ;  /* 0x0000000302037209 */ /* 0x001fe20007810000 */
[--C-:B------:R-:W-:Y:S01]  /*3730*/  FFMA.FTZ R2, R52, UR10, -R17.reuse ;  /* 0x0000000a34027c23 */ /* 0x100fe20008010811 */
[----:B------:R-:W-:-:S05]  /*3740*/  FFMA.FTZ R17, R72, UR10, -R17 ;  /* 0x0000000a48117c23 */ /* 0x000fca0008010811 */
[----:B------:R-:W0:Y:S01]  /*3750*/  MUFU.EX2 R33, R33 ;  /* 0x0000002100217308 */ /* 0x000e220000000800 */
[C---:B------:R-:W-:Y:S01]  /*3760*/  FSETP.NEU.FTZ.AND P2, PT, R3.reuse, -INF , PT ;  /* 0xff8000000300780b */ /* 0x040fe20003f5d000 */
[----:B-1----:R-:W-:-:S05]  /*3770*/  FMUL.FTZ R0, R3, UR10 ;  /* 0x0000000a03007c20 */ /* 0x002fca0008410000 */
[----:B------:R-:W-:Y:S01]  /*3780*/  FSEL R0, R0, RZ, P2 ;  /* 0x000000ff00007208 */ /* 0x000fe20001000000 */
[----:B------:R1:W-:Y:S01]  /*3790*/  MUFU.EX2 R49, R17 ;  /* 0x0000001100317308 */ /* 0x0003e20000000800 */
[----:B------:R-:W-:-:S03]  /*37a0*/  PLOP3.LUT P2, PT, PT, PT, UP0, 0x40, 0x0 ;  /* 0x000000000000781c */ /* 0x000fc60003f4e808 */
[--C-:B------:R-:W-:Y:S01]  /*37b0*/  FFMA.FTZ R26, R26, UR10, -R0.reuse ;  /* 0x0000000a1a1a7c23 */ /* 0x100fe20008010800 */
[--C-:B------:R-:W-:Y:S01]  /*37c0*/  FFMA.FTZ R27, R27, UR10, -R0.reuse ;  /* 0x0000000a1b1b7c23 */ /* 0x100fe20008010800 */
[--C-:B------:R-:W-:Y:S01]  /*37d0*/  FFMA.FTZ R30, R30, UR10, -R0.reuse ;  /* 0x0000000a1e1e7c23 */ /* 0x100fe20008010800 */
[--C-:B------:R-:W-:Y:S01]  /*37e0*/  FFMA.FTZ R31, R31, UR10, -R0.reuse ;  /* 0x0000000a1f1f7c23 */ /* 0x100fe20008010800 */
[--C-:B------:R-:W-:Y:S01]  /*37f0*/  FFMA.FTZ R34, R34, UR10, -R0.reuse ;  /* 0x0000000a22227c23 */ /* 0x100fe20008010800 */
[----:B-1----:R-:W-:Y:S01]  /*3800*/  FADD.FTZ R17, R16, R21 ;  /* 0x0000001510117221 */ /* 0x002fe20000010000 */
[----:B------:R-:W-:Y:S01]  /*3810*/  MUFU.EX2 R26, R26 ;  /* 0x0000001a001a7308 */ /* 0x000fe20000000800 */
[--C-:B------:R-:W-:Y:S01]  /*3820*/  FFMA.FTZ R35, R35, UR10, -R0.reuse ;  /* 0x0000000a23237c23 */ /* 0x100fe20008010800 */
[--C-:B------:R-:W-:Y:S01]  /*3830*/  FFMA.FTZ R38, R38, UR10, -R0.reuse ;  /* 0x0000000a26267c23 */ /* 0x100fe20008010800 */
[----:B------:R-:W-:Y:S01]  /*3840*/  FADD.FTZ R24, R198, R17 ;  /* 0x00000011c6187221 */ /* 0x000fe20000010000 */
[--C-:B------:R-:W-:Y:S01]  /*3850*/  FFMA.FTZ R39, R39, UR10, -R0.reuse ;  /* 0x0000000a27277c23 */ /* 0x100fe20008010800 */
[--C-:B------:R-:W-:Y:S01]  /*3860*/  FFMA.FTZ R42, R42, UR10, -R0.reuse ;  /* 0x0000000a2a2a7c23 */ /* 0x100fe20008010800 */
[----:B------:R-:W-:Y:S01]  /*3870*/  FFMA.FTZ R43, R43, UR10, -R0 ;  /* 0x0000000a2b2b7c23 */ /* 0x000fe20008010800 */
[----:B------:R-:W-:Y:S01]  /*3880*/  FADD.FTZ R17, R25, R24 ;  /* 0x0000001819117221 */ /* 0x000fe20000010000 */
[----:B------:R-:W1:Y:S01]  /*3890*/  MUFU.EX2 R27, R27 ;  /* 0x0000001b001b7308 */ /* 0x000e620000000800 */
[--C-:B------:R-:W-:Y:S01]  /*38a0*/  FFMA.FTZ R46, R46, UR10, -R0.reuse ;  /* 0x0000000a2e2e7c23 */ /* 0x100fe20008010800 */
[--C-:B------:R-:W-:Y:S01]  /*38b0*/  FFMA.FTZ R47, R47, UR10, -R0.reuse ;  /* 0x0000000a2f2f7c23 */ /* 0x100fe20008010800 */
[----:B------:R-:W-:Y:S01]  /*38c0*/  FADD.FTZ R24, R28, R17 ;  /* 0x000000111c187221 */ /* 0x000fe20000010000 */
[--C-:B------:R-:W-:Y:S01]  /*38d0*/  FFMA.FTZ R50, R50, UR10, -R0.reuse ;  /* 0x0000000a32327c23 */ /* 0x100fe20008010800 */
[----:B------:R-:W-:Y:S01]  /*38e0*/  FFMA.FTZ R51, R51, UR10, -R0 ;  /* 0x0000000a33337c23 */ /* 0x000fe20008010800 */
[----:B------:R-:W-:Y:S01]  /*38f0*/  F2FP.BF16.F32.PACK_AB R198, R25, R198 ;  /* 0x000000c619c6723e */ /* 0x000fe200000010ff */
[----:B------:R-:W-:Y:S01]  /*3900*/  FADD.FTZ R53, R29, R24 ;  /* 0x000000181d357221 */ /* 0x000fe20000010000 */
[----:B------:R-:W2:Y:S01]  /*3910*/  MUFU.EX2 R30, R30 ;  /* 0x0000001e001e7308 */ /* 0x000ea20000000800 */
[--C-:B------:R-:W-:Y:S01]  /*3920*/  FFMA.FTZ R54, R54, UR10, -R0.reuse ;  /* 0x0000000a36367c23 */ /* 0x100fe20008010800 */
[----:B------:R-:W-:Y:S01]  /*3930*/  FFMA.FTZ R0, R55, UR10, -R0 ;  /* 0x0000000a37007c23 */ /* 0x000fe20008010800 */
[----:B0-----:R-:W-:-:S05]  /*3940*/  F2FP.BF16.F32.PACK_AB R194, R33, R32 ;  /* 0x0000002021c2723e */ /* 0x001fca00000010ff */
[----:B------:R-:W0:Y:S01]  /*3950*/  MUFU.EX2 R31, R31 ;  /* 0x0000001f001f7308 */ /* 0x000e220000000800 */
[----:B-1----:R-:W-:Y:S01]  /*3960*/  FADD.FTZ R17, R26, R27 ;  /* 0x0000001b1a117221 */ /* 0x002fe20000010000 */
        /* <DEDUP_REMOVED lines=9> */
[----:B--2---:R-:W-:-:S07]  /*3a00*/  F2FP.BF16.F32.PACK_AB R188, R37, R36 ;  /* 0x0000002425bc723e */ /* 0x004fce00000010ff */
[----:B------:R-:W2:Y:S01]  /*3a10*/  MUFU.EX2 R20, R20 ;  /* 0x0000001400147308 */ /* 0x000ea20000000800 */
[C---:B0-----:R-:W-:Y:S01]  /*3a20*/  FADD.FTZ R17, R35.reuse, R24 ;  /* 0x0000001823117221 */ /* 0x041fe20000010000 */
[----:B------:R-:W-:-:S06]  /*3a30*/  F2FP.BF16.F32.PACK_AB R193, R35, R34 ;  /* 0x0000002223c1723e */ /* 0x000fcc00000010ff */
[----:B------:R0:W-:Y:S01]  /*3a40*/  MUFU.EX2 R45, R44 ;  /* 0x0000002c002d7308 */ /* 0x0001e20000000800 */
[----:B-1----:R-:W-:-:S07]  /*3a50*/  FADD.FTZ R16, R38, R17 ;  /* 0x0000001126107221 */ /* 0x002fce0000010000 */
[----:B------:R-:W1:Y:S01]  /*3a60*/  MUFU.EX2 R39, R39 ;  /* 0x0000002700277308 */ /* 0x000e620000000800 */
[----:B0-----:R-:W-:Y:S01]  /*3a70*/  FADD.FTZ R44, R32, R53 ;  /* 0x00000035202c7221 */ /* 0x001fe20000010000 */
[----:B--2---:R-:W-:-:S03]  /*3a80*/  F2FP.BF16.F32.PACK_AB R190, R41, R20 ;  /* 0x0000001429be723e */ /* 0x004fc600000010ff */
[----:B------:R-:W-:-:S03]  /*3a90*/  FADD.FTZ R53, R33, R44 ;  /* 0x0000002c21357221 */ /* 0x000fc60000010000 */
[----:B------:R-:W0:Y:S01]  /*3aa0*/  MUFU.EX2 R42, R42 ;  /* 0x0000002a002a7308 */ /* 0x000e220000000800 */
[----:B------:R-:W-:-:S04]  /*3ab0*/  FADD.FTZ R44, R36, R53 ;  /* 0x00000035242c7221 */ /* 0x000fc80000010000 */
[----:B------:R-:W-:-:S03]  /*3ac0*/  FADD.FTZ R21, R37, R44 ;  /* 0x0000002c25157221 */ /* 0x000fc60000010000 */
[----:B------:R-:W2:Y:S01]  /*3ad0*/  MUFU.EX2 R40, R40 ;  /* 0x0000002800287308 */ /* 0x000ea20000000800 */
[----:B------:R-:W-:Y:S01]  /*3ae0*/  FADD.FTZ R24, R20, R21 ;  /* 0x0000001514187221 */ /* 0x000fe20000010000 */
[----:B-1----:R-:W-:Y:S01]  /*3af0*/  FADD.FTZ R17, R39, R16 ;  /* 0x0000001027117221 */ /* 0x002fe20000010000 */
[----:B------:R-:W-:Y:S01]  /*3b00*/  IMAD.IADD R21, R19, 0x1, -R22 ;  /* 0x0000000113157824 */ /* 0x000fe200078e0a16 */
[----:B------:R-:W-:Y:S01]  /*3b10*/  F2FP.BF16.F32.PACK_AB R195, R39, R38 ;  /* 0x0000002627c3723e */ /* 0x000fe200000010ff */
[----:B------:R-:W-:Y:S02]  /*3b20*/  FADD.FTZ R25, R41, R24 ;  /* 0x0000001829197221 */ /* 0x000fe40000010000 */
[----:B------:R-:W-:Y:S01]  /*3b30*/  IMAD R28, R201, 0x80, R21 ;  /* 0x00000080c91c7824 */ /* 0x000fe200078e0215 */
[----:B------:R-:W1:Y:S01]  /*3b40*/  MUFU.EX2 R43, R43 ;  /* 0x0000002b002b7308 */ /* 0x000e620000000800 */
[----:B0-----:R-:W-:-:S03]  /*3b50*/  FADD.FTZ R16, R42, R17 ;  /* 0x000000112a107221 */ /* 0x001fc60000010000 */
[----:B------:R-:W-:-:S04]  /*3b60*/  R2UR UR11, R28 ;  /* 0x000000001c0b72ca */ /* 0x000fc800000e0000 */
[----:B------:R-:W0:Y:S01]  /*3b70*/  MUFU.EX2 R46, R46 ;  /* 0x0000002e002e7308 */ /* 0x000e220000000800 */
[----:B--2---:R-:W-:Y:S01]  /*3b80*/  FADD.FTZ R24, R40, R25 ;  /* 0x0000001928187221 */ /* 0x004fe20000010000 */
[----:B------:R-:W-:-:S03]  /*3b90*/  F2FP.BF16.F32.PACK_AB R184, R45, R40 ;  /* 0x000000282db8723e */ /* 0x000fc600000010ff */
[----:B------:R-:W-:-:S03]  /*3ba0*/  FADD.FTZ R25, R45, R24 ;  /* 0x000000182d197221 */ /* 0x000fc60000010000 */
[----:B------:R-:W2:Y:S01]  /*3bb0*/  MUFU.EX2 R2, R2 ;  /* 0x0000000200027308 */ /* 0x000ea20000000800 */
[C---:B-1----:R-:W-:Y:S01]  /*3bc0*/  FADD.FTZ R17, R43.reuse, R16 ;  /* 0x000000102b117221 */ /* 0x042fe20000010000 */
[----:B------:R-:W-:Y:S01]  /*3bd0*/  UIADD3 UR6, UR11, UR6, URZ ;  /* 0x000000060b067290 */ /* 0x000fe2000fffe03f */
[----:B------:R-:W-:-:S05]  /*3be0*/  F2FP.BF16.F32.PACK_AB R189, R43, R42 ;  /* 0x0000002a2bbd723e */ /* 0x000fca00000010ff */
[----:B------:R-:W1:Y:S01]  /*3bf0*/  MUFU.EX2 R47, R47 ;  /* 0x0000002f002f7308 */ /* 0x000e620000000800 */
[----:B0-----:R-:W-:-:S07]  /*3c00*/  FADD.FTZ R16, R46, R17 ;  /* 0x000000112e107221 */ /* 0x001fce0000010000 */
[----:B------:R-:W0:Y:S01]  /*3c10*/  MUFU.EX2 R50, R50 ;  /* 0x0000003200327308 */ /* 0x000e220000000800 */
[----:B--2---:R-:W-:Y:S01]  /*3c20*/  FADD.FTZ R20, R2, R25 ;  /* 0x0000001902147221 */ /* 0x004fe20000010000 */
[----:B------:R-:W-:-:S03]  /*3c30*/  F2FP.BF16.F32.PACK_AB R186, R49, R2 ;  /* 0x0000000231ba723e */ /* 0x000fc600000010ff */
[----:B------:R-:W-:Y:S01]  /*3c40*/  FADD.FTZ R17, R49, R20 ;  /* 0x0000001431117221 */ /* 0x000fe20000010000 */
[----:B------:R-:W-:Y:S02]  /*3c50*/  VIADD R20, R62, 0xfffffffe ;  /* 0xfffffffe3e147836 */ /* 0x000fe40000000000 */
[----:B------:R-:W2:Y:S01]  /*3c60*/  MUFU.EX2 R51, R51 ;  /* 0x0000003300337308 */ /* 0x000ea20000000800 */
[C---:B-1----:R-:W-:Y:S01]  /*3c70*/  FADD.FTZ R25, R47.reuse, R16 ;  /* 0x000000102f197221 */ /* 0x042fe20000010000 */
[----:B------:R-:W-:-:S06]  /*3c80*/  F2FP.BF16.F32.PACK_AB R191, R47, R46 ;  /* 0x0000002e2fbf723e */ /* 0x000fcc00000010ff */
[----:B------:R-:W1:Y:S01]  /*3c90*/  MUFU.EX2 R54, R54 ;  /* 0x0000003600367308 */ /* 0x000e620000000800 */
[----:B0-----:R-:W-:-:S07]  /*3ca0*/  FADD.FTZ R2, R50, R25 ;  /* 0x0000001932027221 */ /* 0x001fce0000010000 */
[----:B------:R-:W0:Y:S01]  /*3cb0*/  MUFU.EX2 R187, R0 ;  /* 0x0000000000bb7308 */ /* 0x000e220000000800 */
[C---:B--2---:R-:W-:Y:S01]  /*3cc0*/  FADD.FTZ R25, R51.reuse, R2 ;  /* 0x0000000233197221 */ /* 0x044fe20000010000 */
[----:B------:R-:W-:-:S03]  /*3cd0*/  F2FP.BF16.F32.PACK_AB R185, R51, R50 ;  /* 0x0000003233b9723e */ /* 0x000fc600000010ff */
[----:B-1----:R-:W-:-:S04]  /*3ce0*/  FADD.FTZ R16, R54, R25 ;  /* 0x0000001936107221 */ /* 0x002fc80000010000 */
[C---:B0-----:R-:W-:Y:S01]  /*3cf0*/  FADD.FTZ R16, R187.reuse, R16 ;  /* 0x00000010bb107221 */ /* 0x041fe20000010000 */
[----:B------:R-:W-:Y:S01]  /*3d00*/  F2FP.BF16.F32.PACK_AB R187, R187, R54 ;  /* 0x00000036bbbb723e */ /* 0x000fe200000010ff */
[----:B------:R-:W-:Y:S06]  /*3d10*/  @P2 BRA `(.L_x_1101) ;  /* 0x0000000000482947 */ /* 0x000fec0003800000 */
[C---:B------:R-:W-:Y:S01]  /*3d20*/  ISETP.GT.AND P2, PT, R28.reuse, RZ, PT ;  /* 0x000000ff1c00720c */ /* 0x040fe20003f44270 */
[----:B------:R-:W-:-:S05]  /*3d30*/  VIADD R0, R28, 0xffffffff ;  /* 0xffffffff1c007836 */ /* 0x000fca0000000000 */
[----:B------:R-:W-:-:S07]  /*3d40*/  R2UR UR4, R0 ;  /* 0x00000000000472ca */ /* 0x000fce00000e0000 */
[----:B------:R-:W-:Y:S08]  /*3d50*/  @P2 BRA `(.L_x_1102) ;  /* 0x00000000001c2947 */ /* 0x000ff00003800000 */
[----:B------:R-:W-:Y:S02]  /*3d60*/  UISETP.NE.AND UP1, UPT, UR7, 0x1, UPT ;  /* 0x000000010700788c */ /* 0x000fe4000bf25270 */
[----:B------:R-:W-:-:S09]  /*3d70*/  UIADD3 UR4, -UR11, URZ, URZ ;  /* 0x0000003f0b047290 */ /* 0x000fd2000fffe13f */
[----:B------:R-:W-:Y:S02]  /*3d80*/  @UP1 ULDC.64 UR14, c[0x0][0x9e8] ;  /* 0x00027a00000e1ab9 */ /* 0x000fe40000000a00 */
[----:B------:R-:W-:-:S04]  /*3d90*/  UIMAD.WIDE.U32 UR18, UR4, UR14, URZ ;  /* 0x0000000e041272a5 */ /* 0x000fc8000f8e003f */
[----:B------:R-:W-:-:S04]  /*3da0*/  @UP1 USHF.R.U32.HI UR4, URZ, UR15, UR19 ;  /* 0x0000000f3f041299 */ /* 0x000fc80008011613 */
[----:B------:R-:W-:Y:S01]  /*3db0*/  ULOP3.LUT UR4, URZ, UR4, URZ, 0x33, !UPT ;  /* 0x000000043f047292 */ /* 0x000fe2000f8e333f */
[----:B------:R-:W-:Y:S11]  /*3dc0*/  BRA `(.L_x_1103) ;  /* 0x0000000000107947 */ /* 0x000ff60003800000 */
.L_x_1102:
[----:B------:R-:W-:-:S11]  /*3dd0*/  UISETP.NE.AND UP1, UPT, UR7, 0x1, UPT ;  /* 0x000000010700788c */ /* 0x000fd6000bf25270 */
[----:B------:R-:W-:Y:S02]  /*3de0*/  @UP1 ULDC.64 UR14, c[0x0][0x9e8] ;  /* 0x00027a00000e1ab9 */ /* 0x000fe40000000a00 */
[----:B------:R-:W-:-:S04]  /*3df0*/  UIMAD.WIDE.U32 UR18, UR4, UR14, URZ ;  /* 0x0000000e041272a5 */ /* 0x000fc8000f8e003f */
[----:B------:R-:W-:-:S12]  /*3e00*/  @UP1 USHF.R.U32.HI UR4, URZ, UR15, UR19 ;  /* 0x0000000f3f041299 */ /* 0x000fd80008011613 */
.L_x_1103:
[----:B------:R-:W-:-:S04]  /*3e10*/  UIMAD UR4, UR4, UR7, UR7 ;  /* 0x00000007040472a4 */ /* 0x000fc8000f8e0207 */
[----:B------:R-:W-:-:S04]  /*3e20*/  UISETP.LT.AND UP1, UPT, UR6, UR4, UPT ;  /* 0x000000040600728c */ /* 0x000fc8000bf21270 */
[----:B------:R-:W-:-:S12]  /*3e30*/  USEL UR6, UR6, UR4, UP1 ;  /* 0x0000000406067287 */ /* 0x000fd80008800000 */
.L_x_1101:
[----:B------:R-:W-:Y:S01]  /*3e40*/  R2UR UR7, R200 ;  /* 0x00000000c80772ca */ /* 0x000fe200000e0000 */
        /* <DEDUP_REMOVED lines=76> */
[----:B------:R-:W-:Y:S02]  /*4310*/  VIADD R219, R217, 0x8 ;  /* 0x00000008d9db7836 */ /* 0x000fe40000000000 */
[----:B------:R-:W-:-:S03]  /*4320*/  IMAD.MOV.U32 R151, RZ, RZ, RZ ;  /* 0x000000ffff977224 */ /* 0x000fc600078e00ff */
[----:B------:R-:W-:-:S07]  /*4330*/  LOP3.LUT R203, RZ, R219, RZ, 0x33, !PT ;  /* 0x000000dbffcb7212 */ /* 0x000fce00078e33ff */
.L_x_1121:
[----:B------:R-:W-:-:S04]  /*4340*/  UIADD3 UR4, UR36, 0x1, URZ ;  /* 0x0000000124047890 */ /* 0x000fc8000fffe03f */
[----:B------:R-:W-:-:S04]  /*4350*/  UISETP.NE.AND UP1, UPT, UR4, 0x2, UPT ;  /* 0x000000020400788c */ /* 0x000fc8000bf25270 */
[----:B------:R-:W-:Y:S02]  /*4360*/  USEL UR7, URZ, 0x1, UP1 ;  /* 0x000000013f077887 */ /* 0x000fe40008800000 */
[----:B------:R-:W-:Y:S02]  /*4370*/  USEL UR4, UR4, URZ, UP1 ;  /* 0x0000003f04047287 */ /* 0x000fe40008800000 */
[----:B------:R-:W-:Y:S01]  /*4380*/  ULOP3.LUT UR7, UR37, UR7, URZ, 0x3c, !UPT ;  /* 0x0000000725077292 */ /* 0x000fe2000f8e3c3f */
[----:B------:R-:W-:Y:S11]  /*4390*/  @!P0 BRA `(.L_x_1105) ;  /* 0x0000000000048947 */ /* 0x000ff60003800000 */
[----:B------:R-:W-:Y:S01]  /*43a0*/  BPT.TRAP 0x1 ;  /* 0x000000040000795c */ /* 0x000fe20000300000 */
.L_x_1105:
[----:B------:R-:W-:Y:S01]  /*43b0*/  ULEA UR5, UR4, UR38, 0x3 ;  /* 0x0000002604057291 */ /* 0x000fe2000f8e183f */
[----:B------:R-:W-:-:S05]  /*43c0*/  IMAD.U32 R152, RZ, RZ, UR7 ;  /* 0x00000007ff987e24 */ /* 0x000fca000f8e00ff */
[----:B------:R-:W-:-:S04]  /*43d0*/  SHF.L.U32 R152, R152, 0x1f, RZ ;  /* 0x0000001f98987819 */ /* 0x000fc800000006ff */
[----:B------:R0:W1:Y:S01]  /*43e0*/  SYNCS.PHASECHK.TRANS64.TRYWAIT P2, [UR5+0x30830], R152 ;  /* 0x03083098ff0075a7 */ /* 0x0000620008040145 */
[----:B------:R-:W-:Y:S05]  /*43f0*/  @!P0 BRA `(.L_x_1106) ;  /* 0x0000000000048947 */ /* 0x000fea0003800000 */
[----:B------:R-:W-:Y:S01]  /*4400*/  BPT.TRAP 0x1 ;  /* 0x000000040000795c */ /* 0x000fe20000300000 */
.L_x_1106:
[----:B-1----:R-:W-:Y:S05]  /*4410*/  @P2 BRA `(.L_x_1107) ;  /* 0x0000000000082947 */ /* 0x002fea0003800000 */
[----:B------:R-:W1:Y:S02]  /*4420*/  SYNCS.PHASECHK.TRANS64.TRYWAIT P2, [UR5+0x30830], R152 ;  /* 0x03083098ff0075a7 */ /* 0x000e640008040145 */
[----:B-1----:R-:W-:Y:S05]  /*4430*/  @!P2 BRA `(.L_x_1108) ;  /* 0x000001040088a947 */ /* 0x002fea0003800000 */
.L_x_1107:
[----:B------:R-:W-:Y:S01]  /*4440*/  R2UR UR52, R14 ;  /* 0x000000000e3472ca */ /* 0x000fe200000e0000 */
[----:B------:R-:W-:Y:S01]  /*4450*/  ULEA UR6, UR4, UR39, 0xb ;  /* 0x0000002704067291 */ /* 0x000fe2000f8e583f */
[----:B------:R-:W-:Y:S01]  /*4460*/  R2UR UR53, R15 ;  /* 0x000000000f3572ca */ /* 0x000fe200000e0000 */
[----:B01----:R-:W-:Y:S01]  /*4470*/  WARPGROUP.ARRIVE ;  /* 0x00000000000079c5 */ /* 0x003fe20000000000 */
        /* <DEDUP_REMOVED lines=92> */
[----:B------:R-:W-:Y:S01]  /*4a40*/  FMUL.FTZ R149, R149, R0 ;  /* 0x0000000095957220 */ /* 0x000fe20000410000 */
        /* <DEDUP_REMOVED lines=126> */
.L_x_1109:
[----:B------:R-:W-:Y:S01]  /*5230*/  ULEA UR6, UR36, UR38, 0x3 ;  /* 0x0000002624067291 */ /* 0x000fe2000f8e183f */
[----:B------:R-:W-:-:S05]  /*5240*/  IMAD.U32 R0, RZ, RZ, UR37 ;  /* 0x00000025ff007e24 */ /* 0x000fca000f8e00ff */
[----:B------:R-:W-:-:S04]  /*5250*/  SHF.L.U32 R0, R0, 0x1f, RZ ;  /* 0x0000001f00007819 */ /* 0x000fc800000006ff */
[----:B------:R0:W1:Y:S01]  /*5260*/  SYNCS.PHASECHK.TRANS64.TRYWAIT P2, [UR6+0x30850], R0 ;  /* 0x03085000ff0075a7 */ /* 0x0000620008040146 */
[----:B------:R-:W-:Y:S05]  /*5270*/  @!P0 BRA `(.L_x_1110) ;  /* 0x0000000000048947 */ /* 0x000fea0003800000 */
[----:B------:R-:W-:Y:S01]  /*5280*/  BPT.TRAP 0x1 ;  /* 0x000000040000795c */ /* 0x000fe20000300000 */
.L_x_1110:
[----:B-1----:R-:W-:Y:S05]  /*5290*/  @P2 BRA `(.L_x_1111) ;  /* 0x0000000000082947 */ /* 0x002fea0003800000 */
[----:B------:R-:W1:Y:S02]  /*52a0*/  SYNCS.PHASECHK.TRANS64.TRYWAIT P2, [UR6+0x30850], R0 ;  /* 0x03085000ff0075a7 */ /* 0x000e640008040146 */
[----:B-1----:R-:W-:Y:S05]  /*52b0*/  @!P2 BRA `(.L_x_1112) ;  /* 0x000000f80000a947 */ /* 0x002fea0003800000 */
.L_x_1111:
[----:B------:R-:W-:Y:S01]  /*52c0*/  UIADD3 UR10, UR38, 0x400, URZ ;  /* 0x00000400260a7890 */ /* 0x000fe2000fffe03f */
[----:B------:R-:W-:Y:S01]  /*52d0*/  WARPGROUP.ARRIVE ;  /* 0x00000000000079c5 */ /* 0x000fe20000000000 */
[----:B------:R-:W-:Y:S01]  /*52e0*/  UMOV UR11, 0x40000040 ;  /* 0x40000040000b7882 */ /* 0x000fe20000000000 */
[----:B------:R-:W-:Y:S01]  /*52f0*/  IMAD.SHL.U32 R2, R20, 0x40, RZ ;  /* 0x0000004014027824 */ /* 0x000fe200078e00ff */
[----:B------:R-:W-:Y:S01]  /*5300*/  USHF.R.U32.HI UR10, URZ, 0x4, UR10 ;  /* 0x000000043f0a7899 */ /* 0x000fe2000801160a */
[----:B01----:R-:W-:Y:S01]  /*5310*/  IMAD.U32 R0, RZ, RZ, UR5 ;  /* 0x00000005ff007e24 */ /* 0x003fe2000f8e00ff */
[----:B------:R-:W-:Y:S01]  /*5320*/  PLOP3.LUT P2, PT, PT, PT, UP0, 0x40, 0x0 ;  /* 0x000000000000781c */ /* 0x000fe20003f4e808 */
[----:B------:R-:W-:Y:S01]  /*5330*/  ULDC UR15, c[0x0][0x9dc] ;  /* 0x00027700000f7ab9 */ /* 0x000fe20000000800 */
[----:B------:R-:W-:Y:S01]  /*5340*/  ULOP3.LUT UR10, UR10, 0x3fff, URZ, 0xc0, !UPT ;  /* 0x00003fff0a0a7892 */ /* 0x000fe2000f8ec03f */
[----:B------:R-:W-:Y:S01]  /*5350*/  @!P1 VIADD R0, R0, 0x30840 ;  /* 0x0003084000009836 */ /* 0x000fe20000000000 */
[----:B------:R-:W-:Y:S01]  /*5360*/  UMOV UR5, UR15 ;  /* 0x0000000f00057c82 */ /* 0x000fe20008000000 */
[----:B------:R-:W-:Y:S01]  /*5370*/  ULDC UR15, c[0x0][0x9e0] ;  /* 0x00027800000f7ab9 */ /* 0x000fe20000000800 */
[----:B------:R-:W-:-:S02]  /*5380*/  ULOP3.LUT UR10, UR10, 0x2000000, URZ, 0xfc, !UPT ;  /* 0x020000000a0a7892 */ /* 0x000fc4000f8efc3f */
        /* <DEDUP_REMOVED lines=22> */
[----:B------:R-:W-:Y:S02]  /*54f0*/  ULOP3.LUT UR10, URZ, UR5, URZ, 0x33, !UPT ;  /* 0x000000053f0a7292 */ /* 0x000fe4000f8e333f */
[----:B------:R-:W-:Y:S02]  /*5500*/  WARPGROUP.DEPBAR.LE gsb0, 0x0 ;  /* 0x00008000000079c5 */ /* 0x000fe40000010000 */
[----:B------:R-:W-:Y:S01]  /*5510*/  IADD3 R185, R19, 0x1, -R2 ;  /* 0x0000000113b97810 */ /* 0x000fe20007ffe802 */
[----:B------:R0:W-:Y:S04]  /*5520*/  @!P1 SYNCS.ARRIVE.TRANS64.RED.A1T0 RZ, [R0+URZ], RZ ;  /* 0x000000ff00ff99a7 */ /* 0x0001e8000810043f */
[----:B------:R-:W-:-:S04]  /*5530*/  IMAD.IADD R185, R185, 0x1, -R22 ;  /* 0x00000001b9b97824 */ /* 0x000fc800078e0a16 */
[----:B------:R-:W-:-:S04]  /*5540*/  IMAD R185, R18, -0x2, R185 ;  /* 0xfffffffe12b97824 */ /* 0x000fc800078e02b9 */
[C---:B------:R-:W-:Y:S02]  /*5550*/  VIADD R191, R185.reuse, UR15 ;  /* 0x0000000fb9bf7c36 */ /* 0x040fe40008000000 */
[----:B------:R-:W-:Y:S02]  /*5560*/  VIADD R193, R185, UR10 ;  /* 0x0000000ab9c17c36 */ /* 0x000fe40008000000 */
[C---:B------:R-:W-:Y:S02]  /*5570*/  IMAD.IADD R186, R4.reuse, 0x1, R191 ;  /* 0x0000000104ba7824 */ /* 0x040fe400078e02bf */
[----:B------:R-:W-:Y:S01]  /*5580*/  IMAD.IADD R187, R4, 0x1, R193 ;  /* 0x0000000104bb7824 */ /* 0x000fe200078e02c1 */
[----:B0-----:R-:W-:Y:S06]  /*5590*/  @P2 BRA `(.L_x_1113) ;  /* 0x00000000005c2947 */ /* 0x001fec0003800000 */
[----:B------:R-:W-:Y:S01]  /*55a0*/  ISETP.GT.AND P2, PT, R217, -0x1, PT ;  /* 0xffffffffd900780c */ /* 0x000fe20003f44270 */
[----:B------:R-:W-:-:S12]  /*55b0*/  BSSY B0, `(.L_x_1114) ;  /* 0x0000011000007945 */ /* 0x000fd80003800000 */
[----:B------:R-:W-:Y:S05]  /*55c0*/  @P2 BRA `(.L_x_1115) ;  /* 0x0000000000242947 */ /* 0x000fea0003800000 */
[----:B------:R-:W-:Y:S02]  /*55d0*/  IMAD.U32 R0, RZ, RZ, UR59 ;  /* 0x0000003bff007e24 */ /* 0x000fe4000f8e00ff */
[----:B------:R-:W-:-:S03]  /*55e0*/  IMAD.IADD R189, R4, 0x1, R21 ;  /* 0x0000000104bd7824 */ /* 0x000fc600078e0215 */
[----:B------:R-:W-:Y:S02]  /*55f0*/  ISETP.NE.AND P2, PT, R0, 0x1, PT ;  /* 0x000000010000780c */ /* 0x000fe40003f45270 */
[----:B------:R-:W-:-:S11]  /*5600*/  LOP3.LUT R189, RZ, R189, RZ, 0x33, !PT ;  /* 0x000000bdffbd7212 */ /* 0x000fd600078e33ff */
[----:B------:R-:W0:Y:S02]  /*5610*/  @P2 LDC.64 R184, c[0x0][0x9e8] ;  /* 0x00027a00ffb82b82 */ /* 0x000e240000000a00 */
[----:B0-----:R-:W-:-:S05]  /*5620*/  @P2 IMAD.HI.U32 R184, R189, R184, RZ ;  /* 0x000000b8bdb82227 */ /* 0x001fca00078e00ff */
[----:B------:R-:W-:-:S04]  /*5630*/  @P2 SHF.R.U32.HI R189, RZ, R185, R184 ;  /* 0x000000b9ffbd2219 */ /* 0x000fc800000116b8 */
[----:B------:R-:W-:Y:S01]  /*5640*/  LOP3.LUT R189, RZ, R189, RZ, 0x33, !PT ;  /* 0x000000bdffbd7212 */ /* 0x000fe200078e33ff */
[----:B------:R-:W-:Y:S06]  /*5650*/  BRA `(.L_x_1116) ;  /* 0x0000000000187947 */ /* 0x000fec0003800000 */
.L_x_1115:
[----:B------:R-:W-:Y:S02]  /*5660*/  IMAD.U32 R0, RZ, RZ, UR59 ;  /* 0x0000003bff007e24 */ /* 0x000fe4000f8e00ff */
[----:B------:R-:W-:-:S03]  /*5670*/  IMAD.MOV.U32 R189, RZ, RZ, R217 ;  /* 0x000000ffffbd7224 */ /* 0x000fc600078e00d9 */
[----:B------:R-:W-:-:S13]  /*5680*/  ISETP.NE.AND P2, PT, R0, 0x1, PT ;  /* 0x000000010000780c */ /* 0x000fda0003f45270 */
[----:B------:R-:W0:Y:S02]  /*5690*/  @P2 LDC.64 R184, c[0x0][0x9e8] ;  /* 0x00027a00ffb82b82 */ /* 0x000e240000000a00 */
[----:B0-----:R-:W-:-:S05]  /*56a0*/  @P2 IMAD.HI.U32 R184, R217, R184, RZ ;  /* 0x000000b8d9b82227 */ /* 0x001fca00078e00ff */
[----:B------:R-:W-:-:S07]  /*56b0*/  @P2 SHF.R.U32.HI R189, RZ, R185, R184 ;  /* 0x000000b9ffbd2219 */ /* 0x000fce00000116b8 */
.L_x_1116:
[----:B------:R-:W-:Y:S05]  /*56c0*/  BSYNC B0 ;  /* 0x0000000000007941 */ /* 0x000fea0003800000 */
.L_x_1114:
[----:B------:R-:W-:-:S04]  /*56d0*/  IMAD R185, R189, R0, -R2 ;  /* 0x00000000bdb97224 */ /* 0x000fc800078e0a02 */
[----:B------:R-:W-:-:S05]  /*56e0*/  IMAD R185, R18, -0x2, R185 ;  /* 0xfffffffe12b97824 */ /* 0x000fca00078e02b9 */
[----:B------:R-:W-:Y:S02]  /*56f0*/  VIADDMNMX R186, R185, R0, R186, PT ;  /* 0x00000000b9ba7246 */ /* 0x000fe400038001ba */
[----:B------:R-:W-:-:S07]  /*5700*/  VIMNMX R187, R187, R185, !PT ;  /* 0x000000b9bbbb7248 */ /* 0x000fce0007fe0100 */
.L_x_1113:
[----:B------:R-:W-:Y:S02]  /*5710*/  ISETP.GT.AND P2, PT, R20, -0x1, PT ;  /* 0xffffffff1400780c */ /* 0x000fe40003f44270 */
[----:B------:R-:W-:Y:S02]  /*5720*/  IADD3 R185, R191, 0x8, R4 ;  /* 0x00000008bfb97810 */ /* 0x000fe40007ffe004 */
[C---:B------:R-:W-:Y:S02]  /*5730*/  ISETP.GT.AND P5, PT, R187.reuse, RZ, P2 ;  /* 0x000000ffbb00720c */ /* 0x040fe400017a4270 */
[C---:B------:R-:W-:Y:S02]  /*5740*/  ISETP.GT.AND P4, PT, R187.reuse, 0x1, P2 ;  /* 0x00000001bb00780c */ /* 0x040fe40001784270 */
[----:B------:R-:W-:Y:S02]  /*5750*/  ISETP.LT.OR P5, PT, R186, 0x1, P5 ;  /* 0x00000001ba00780c */ /* 0x000fe40002fa1670 */
[----:B------:R-:W-:-:S02]  /*5760*/  ISETP.GT.AND P6, PT, R187, 0x8, P2 ;  /* 0x00000008bb00780c */ /* 0x000fc400017c4270 */
[----:B------:R-:W-:Y:S02]  /*5770*/  FSEL R184, R152, -INF , !P5 ;  /* 0xff80000098b87808 */ /* 0x000fe40006800000 */
[C---:B------:R-:W-:Y:S02]  /*5780*/  ISETP.GT.AND P5, PT, R187.reuse, 0x10, P2 ;  /* 0x00000010bb00780c */ /* 0x040fe400017a4270 */
[----:B------:R-:W-:Y:S02]  /*5790*/  ISETP.GT.AND P3, PT, R187, 0x9, P2 ;  /* 0x00000009bb00780c */ /* 0x000fe40001764270 */
[C---:B------:R-:W-:Y:S02]  /*57a0*/  ISETP.LT.OR P5, PT, R186.reuse, 0x11, P5 ;  /* 0x00000011ba00780c */ /* 0x040fe40002fa1670 */
[----:B------:R-:W-:Y:S02]  /*57b0*/  ISETP.LT.OR P4, PT, R186, 0x2, P4 ;  /* 0x00000002ba00780c */ /* 0x000fe40002781670 */
[----:B------:R-:W-:-:S02]  /*57c0*/  FSEL R160, R160, -INF , !P5 ;  /* 0xff800000a0a07808 */ /* 0x000fc40006800000 */
[----:B------:R-:W-:Y:S02]  /*57d0*/  ISETP.GT.AND P5, PT, R187, 0x20, P2 ;  /* 0x00000020bb00780c */ /* 0x000fe400017a4270 */
[C---:B------:R-:W-:Y:S02]  /*57e0*/  ISETP.LT.OR P6, PT, R186.reuse, 0x9, P6 ;  /* 0x00000009ba00780c */ /* 0x040fe400037c1670 */
[C---:B------:R-:W-:Y:S02]  /*57f0*/  ISETP.LT.OR P3, PT, R186.reuse, 0xa, P3 ;  /* 0x0000000aba00780c */ /* 0x040fe40001f61670 */
[----:B------:R-:W-:Y:S02]  /*5800*/  ISETP.LT.OR P5, PT, R186, 0x21, P5 ;  /* 0x00000021ba00780c */ /* 0x000fe40002fa1670 */
[----:B------:R-:W-:Y:S02]  /*5810*/  FSEL R0, R153, -INF , !P4 ;  /* 0xff80000099007808 */ /* 0x000fe40006000000 */
[----:B------:R-:W-:-:S02]  /*5820*/  FSEL R156, R156, -INF , !P6 ;  /* 0xff8000009c9c7808 */ /* 0x000fc40007000000 */
[----:B------:R-:W-:Y:S02]  /*5830*/  FSEL R157, R157, -INF , !P3 ;  /* 0xff8000009d9d7808 */ /* 0x000fe40005800000 */
[C---:B------:R-:W-:Y:S02]  /*5840*/  ISETP.GT.AND P4, PT, R187.reuse, 0x11, P2 ;  /* 0x00000011bb00780c */ /* 0x040fe40001784270 */
[C---:B------:R-:W-:Y:S02]  /*5850*/  ISETP.GT.AND P6, PT, R187.reuse, 0x18, P2 ;  /* 0x00000018bb00780c */ /* 0x040fe400017c4270 */
[C---:B------:R-:W-:Y:S02]  /*5860*/  ISETP.GT.AND P3, PT, R187.reuse, 0x19, P2 ;  /* 0x00000019bb00780c */ /* 0x040fe40001764270 */
[----:B------:R-:W-:Y:S02]  /*5870*/  FSEL R168, R168, -INF , !P5 ;  /* 0xff800000a8a87808 */ /* 0x000fe40006800000 */
[----:B------:R-:W-:-:S02]  /*5880*/  ISETP.GT.AND P5, PT, R187, 0x30, P2 ;  /* 0x00000030bb00780c */ /* 0x000fc400017a4270 */
[C---:B------:R-:W-:Y:S02]  /*5890*/  ISETP.LT.OR P4, PT, R186.reuse, 0x12, P4 ;  /* 0x00000012ba00780c */ /* 0x040fe40002781670 */
        /* <DEDUP_REMOVED lines=8> */
[----:B------:R-:W-:Y:S02]  /*5920*/  ISETP.GT.AND P3, PT, R187, 0x29, P2 ;  /* 0x00000029bb00780c */ /* 0x000fe40001764270 */
[----:B------:R-:W-:Y:S02]  /*5930*/  FSEL R176, R176, -INF , !P5 ;  /* 0xff800000b0b07808 */ /* 0x000fe40006800000 */
[----:B------:R-:W-:-:S02]  /*5940*/  PLOP3.LUT P5, PT, PT, PT, UP0, 0x40, 0x0 ;  /* 0x000000000000781c */ /* 0x000fc40003fae808 */
        /* <DEDUP_REMOVED lines=12> */
[----:B------:R-:W-:Y:S02]  /*5a10*/  IADD3 R186, R193, 0x8, R4 ;  /* 0x00000008c1ba7810 */ /* 0x000fe40007ffe004 */
[----:B------:R-:W-:Y:S02]  /*5a20*/  FSEL R177, R177, -INF , !P4 ;  /* 0xff800000b1b17808 */ /* 0x000fe40006000000 */
[----:B------:R-:W-:Y:S02]  /*5a30*/  FSEL R180, R180, -INF , !P6 ;  /* 0xff800000b4b47808 */ /* 0x000fe40007000000 */
[----:B------:R-:W-:Y:S01]  /*5a40*/  FSEL R181, R181, -INF , !P3 ;  /* 0xff800000b5b57808 */ /* 0x000fe20005800000 */
[----:B------:R-:W-:Y:S06]  /*5a50*/  @P5 BRA `(.L_x_1117) ;  /* 0x0000000000585947 */ /* 0x000fec0003800000 */
[----:B------:R-:W-:Y:S01]  /*5a60*/  ISETP.GT.AND P3, PT, R219, -0x1, PT ;  /* 0xffffffffdb00780c */ /* 0x000fe20003f64270 */
[----:B------:R-:W-:-:S12]  /*5a70*/  BSSY B0, `(.L_x_1118) ;  /* 0x0000010000007945 */ /* 0x000fd80003800000 */
[----:B------:R-:W-:Y:S05]  /*5a80*/  @P3 BRA `(.L_x_1119) ;  /* 0x0000000000203947 */ /* 0x000fea0003800000 */
[----:B------:R-:W-:-:S05]  /*5a90*/  IMAD.U32 R190, RZ, RZ, UR59 ;  /* 0x0000003bffbe7e24 */ /* 0x000fca000f8e00ff */
[----:B------:R-:W-:-:S13]  /*5aa0*/  ISETP.NE.AND P3, PT, R190, 0x1, PT ;  /* 0x00000001be00780c */ /* 0x000fda0003f65270 */
[----:B------:R-:W0:Y:S02]  /*5ab0*/  @P3 LDC.64 R152, c[0x0][0x9e8] ;  /* 0x00027a00ff983b82 */ /* 0x000e240000000a00 */
[----:B0-----:R-:W-:-:S04]  /*5ac0*/  @P3 IMAD.HI.U32 R188, R203, R152, RZ ;  /* 0x00000098cbbc3227 */ /* 0x001fc800078e00ff */
[----:B------:R-:W-:Y:S01]  /*5ad0*/  IMAD.MOV.U32 R152, RZ, RZ, R203 ;  /* 0x000000ffff987224 */ /* 0x000fe200078e00cb */
[----:B------:R-:W-:-:S04]  /*5ae0*/  @P3 SHF.R.U32.HI R152, RZ, R153, R188 ;  /* 0x00000099ff983219 */ /* 0x000fc800000116bc */
[----:B------:R-:W-:Y:S01]  /*5af0*/  LOP3.LUT R187, RZ, R152, RZ, 0x33, !PT ;  /* 0x00000098ffbb7212 */ /* 0x000fe200078e33ff */
[----:B------:R-:W-:Y:S06]  /*5b00*/  BRA `(.L_x_1120) ;  /* 0x0000000000187947 */ /* 0x000fec0003800000 */
.L_x_1119:
[----:B------:R-:W-:Y:S02]  /*5b10*/  IMAD.U32 R190, RZ, RZ, UR59 ;  /* 0x0000003bffbe7e24 */ /* 0x000fe4000f8e00ff */
[----:B------:R-:W-:-:S03]  /*5b20*/  IMAD.MOV.U32 R187, RZ, RZ, R219 ;  /* 0x000000ffffbb7224 */ /* 0x000fc600078e00db */
[----:B------:R-:W-:-:S13]  /*5b30*/  ISETP.NE.AND P3, PT, R190, 0x1, PT ;  /* 0x00000001be00780c */ /* 0x000fda0003f65270 */
[----:B------:R-:W0:Y:S02]  /*5b40*/  @P3 LDC.64 R152, c[0x0][0x9e8] ;  /* 0x00027a00ff983b82 */ /* 0x000e240000000a00 */
[----:B0-----:R-:W-:-:S05]  /*5b50*/  @P3 IMAD.HI.U32 R152, R219, R152, RZ ;  /* 0x00000098db983227 */ /* 0x001fca00078e00ff */
[----:B------:R-:W-:-:S07]  /*5b60*/  @P3 SHF.R.U32.HI R187, RZ, R153, R152 ;  /* 0x00000099ffbb3219 */ /* 0x000fce0000011698 */
.L_x_1120:
[----:B------:R-:W-:Y:S05]  /*5b70*/  BSYNC B0 ;  /* 0x0000000000007941 */ /* 0x000fea0003800000 */
.L_x_1118:
[----:B------:R-:W-:-:S04]  /*5b80*/  IMAD R153, R187, R190, -R2 ;  /* 0x000000bebb997224 */ /* 0x000fc800078e0a02 */
[----:B------:R-:W-:-:S05]  /*5b90*/  IMAD R153, R18, -0x2, R153 ;  /* 0xfffffffe12997824 */ /* 0x000fca00078e0299 */
[----:B------:R-:W-:Y:S02]  /*5ba0*/  VIADDMNMX R185, R153, R190, R185, PT ;  /* 0x000000be99b97246 */ /* 0x000fe400038001b9 */
[----:B------:R-:W-:-:S07]  /*5bb0*/  VIMNMX R186, R186, R153, !PT ;  /* 0x00000099baba7248 */ /* 0x000fce0007fe0100 */
.L_x_1117:
        /* <DEDUP_REMOVED lines=34> */
[----:B------:R-:W-:Y:S02]  /*5de0*/  ISETP.GT.AND P6, PT, R186, 0x18, P2 ;  /* 0x00000018ba00780c */ /* 0x000fe400017c4270 */
[C---:B------:R-:W-:Y:S01]  /*5df0*/  ISETP.LT.OR P5, PT, R185.reuse, 0x12, P5 ;  /* 0x00000012b900780c */ /* 0x040fe20002fa1670 */
[----:B------:R-:W0:Y:S01]  /*5e00*/  SHFL.BFLY PT, R153, R2, 0x2, 0x1f ;  /* 0x0c401f0002997f89 */ /* 0x000e2200000e0000 */
[----:B------:R-:W-:Y:S02]  /*5e10*/  FSEL R162, R162, -INF , !P3 ;  /* 0xff800000a2a27808 */ /* 0x000fe40005800000 */
[----:B------:R-:W-:Y:S02]  /*5e20*/  ISETP.GT.AND P4, PT, R186, 0x19, P2 ;  /* 0x00000019ba00780c */ /* 0x000fe40001784270 */
[----:B------:R-:W-:-:S02]  /*5e30*/  ISETP.LT.OR P6, PT, R185, 0x19, P6 ;  /* 0x00000019b900780c */ /* 0x000fc400037c1670 */
[----:B------:R-:W-:Y:S02]  /*5e40*/  FSEL R163, R163, -INF , !P5 ;  /* 0xff800000a3a37808 */ /* 0x000fe40006800000 */
[----:B------:R-:W-:Y:S02]  /*5e50*/  ISETP.GT.AND P3, PT, R186, 0x20, P2 ;  /* 0x00000020ba00780c */ /* 0x000fe40001764270 */
[----:B------:R-:W-:Y:S02]  /*5e60*/  FSEL R166, R166, -INF , !P6 ;  /* 0xff800000a6a67808 */ /* 0x000fe40007000000 */
[C---:B------:R-:W-:Y:S02]  /*5e70*/  ISETP.LT.OR P4, PT, R185.reuse, 0x1a, P4 ;  /* 0x0000001ab900780c */ /* 0x040fe40002781670 */
[----:B------:R-:W-:Y:S02]  /*5e80*/  ISETP.GT.AND P5, PT, R186, 0x21, P2 ;  /* 0x00000021ba00780c */ /* 0x000fe400017a4270 */
[----:B------:R-:W-:-:S02]  /*5e90*/  ISETP.LT.OR P3, PT, R185, 0x21, P3 ;  /* 0x00000021b900780c */ /* 0x000fc40001f61670 */
[----:B------:R-:W-:Y:S02]  /*5ea0*/  FSEL R167, R167, -INF , !P4 ;  /* 0xff800000a7a77808 */ /* 0x000fe40006000000 */
[----:B------:R-:W-:Y:S02]  /*5eb0*/  ISETP.GT.AND P6, PT, R186, 0x28, P2 ;  /* 0x00000028ba00780c */ /* 0x000fe400017c4270 */
[----:B------:R-:W-:Y:S02]  /*5ec0*/  ISETP.LT.OR P5, PT, R185, 0x22, P5 ;  /* 0x00000022b900780c */ /* 0x000fe40002fa1670 */
[----:B0-----:R-:W-:Y:S02]  /*5ed0*/  FMNMX.FTZ R153, R2, R153, !PT ;  /* 0x0000009902997209 */ /* 0x001fe40007810000 */
[----:B------:R-:W-:Y:S02]  /*5ee0*/  FMNMX.FTZ R2, R154, R3, !PT ;  /* 0x000000039a027209 */ /* 0x000fe40007810000 */
[----:B------:R-:W-:Y:S01]  /*5ef0*/  FSEL R170, R170, -INF , !P3 ;  /* 0xff800000aaaa7808 */ /* 0x000fe20005800000 */
[----:B------:R-:W0:Y:S01]  /*5f00*/  SHFL.BFLY PT, R152, R153, 0x1, 0x1f ;  /* 0x0c201f0099987f89 */ /* 0x000e2200000e0000 */
[----:B------:R-:W-:-:S02]  /*5f10*/  ISETP.GT.AND P3, PT, R186, 0x29, P2 ;  /* 0x00000029ba00780c */ /* 0x000fc40001764270 */
[----:B------:R-:W-:Y:S02]  /*5f20*/  FSEL R171, R171, -INF , !P5 ;  /* 0xff800000abab7808 */ /* 0x000fe40006800000 */
[C---:B------:R-:W-:Y:S02]  /*5f30*/  ISETP.LT.OR P6, PT, R185.reuse, 0x29, P6 ;  /* 0x00000029b900780c */ /* 0x040fe400037c1670 */
[----:B------:R-:W-:Y:S02]  /*5f40*/  ISETP.GT.AND P5, PT, R186, 0x30, P2 ;  /* 0x00000030ba00780c */ /* 0x000fe400017a4270 */
[----:B------:R-:W-:Y:S02]  /*5f50*/  ISETP.LT.OR P3, PT, R185, 0x2a, P3 ;  /* 0x0000002ab900780c */ /* 0x000fe40001f61670 */
[----:B------:R-:W-:Y:S02]  /*5f60*/  FSEL R174, R174, -INF , !P6 ;  /* 0xff800000aeae7808 */ /* 0x000fe40007000000 */
[----:B------:R-:W-:-:S02]  /*5f70*/  ISETP.GT.AND P6, PT, R186, 0x31, P2 ;  /* 0x00000031ba00780c */ /* 0x000fc400017c4270 */
[----:B------:R-:W-:Y:S02]  /*5f80*/  FSEL R175, R175, -INF , !P3 ;  /* 0xff800000afaf7808 */ /* 0x000fe40005800000 */
[C---:B------:R-:W-:Y:S02]  /*5f90*/  ISETP.LT.OR P5, PT, R185.reuse, 0x31, P5 ;  /* 0x00000031b900780c */ /* 0x040fe40002fa1670 */
[----:B------:R-:W-:Y:S02]  /*5fa0*/  ISETP.GT.AND P3, PT, R186, 0x38, P2 ;  /* 0x00000038ba00780c */ /* 0x000fe40001764270 */
[----:B------:R-:W-:Y:S02]  /*5fb0*/  ISETP.LT.OR P6, PT, R185, 0x32, P6 ;  /* 0x00000032b900780c */ /* 0x000fe400037c1670 */
[----:B------:R-:W-:Y:S02]  /*5fc0*/  FSEL R178, R178, -INF , !P5 ;  /* 0xff800000b2b27808 */ /* 0x000fe40006800000 */
[----:B0-----:R-:W-:-:S02]  /*5fd0*/  FMNMX.FTZ R152, R153, R152, !PT ;  /* 0x0000009899987209 */ /* 0x001fc40007810000 */
[----:B------:R-:W-:Y:S02]  /*5fe0*/  FMNMX.FTZ R153, R155, R2, !PT ;  /* 0x000000029b997209 */ /* 0x000fe40007810000 */
[C---:B------:R-:W-:Y:S01]  /*5ff0*/  FSETP.NEU.FTZ.AND P4, PT, R152.reuse, -INF , PT ;  /* 0xff8000009800780b */ /* 0x040fe20003f9d000 */
[----:B------:R-:W-:Y:S01]  /*6000*/  FMUL.FTZ R187, R152, UR10 ;  /* 0x0000000a98bb7c20 */ /* 0x000fe20008410000 */
[----:B------:R-:W-:Y:S02]  /*6010*/  FMNMX.FTZ R2, R158, R153, !PT ;  /* 0x000000999e027209 */ /* 0x000fe40007810000 */
[----:B------:R-:W-:Y:S02]  /*6020*/  ISETP.GT.AND P2, PT, R186, 0x39, P2 ;  /* 0x00000039ba00780c */ /* 0x000fe40001744270 */
[----:B------:R-:W-:Y:S02]  /*6030*/  FMNMX.FTZ R153, R159, R2, !PT ;  /* 0x000000029f997209 */ /* 0x000fe40007810000 */
[----:B------:R-:W-:-:S02]  /*6040*/  FSEL R187, R187, RZ, P4 ;  /* 0x000000ffbbbb7208 */ /* 0x000fc40002000000 */
        /* <DEDUP_REMOVED lines=9> */
[----:B------:R-:W-:Y:S01]  /*60e0*/  ISETP.LT.OR P2, PT, R185, 0x3a, P2 ;  /* 0x0000003ab900780c */ /* 0x000fe20001741670 */
[----:B------:R-:W-:Y:S01]  /*60f0*/  MUFU.EX2 R196, R196 ;  /* 0x000000c400c47308 */ /* 0x000fe20000000800 */
[----:B------:R-:W-:Y:S01]  /*6100*/  FMNMX.FTZ R189, R167, R2, !PT ;  /* 0x00000002a7bd7209 */ /* 0x000fe20007810000 */
[--C-:B------:R-:W-:Y:S01]  /*6110*/  FFMA.FTZ R157, R157, UR10, -R187.reuse ;  /* 0x0000000a9d9d7c23 */ /* 0x100fe200080108bb */
[----:B------:R-:W-:Y:S01]  /*6120*/  FSEL R182, R182, -INF , !P3 ;  /* 0xff800000b6b67808 */ /* 0x000fe20005800000 */
[--C-:B------:R-:W-:Y:S01]  /*6130*/  FFMA.FTZ R161, R161, UR10, -R187.reuse ;  /* 0x0000000aa1a17c23 */ /* 0x100fe200080108bb */
[----:B------:R-:W-:Y:S01]  /*6140*/  FMNMX.FTZ R2, R170, R189, !PT ;  /* 0x000000bdaa027209 */ /* 0x000fe20007810000 */
[--C-:B------:R-:W-:Y:S01]  /*6150*/  FFMA.FTZ R188, R168, UR10, -R187.reuse ;  /* 0x0000000aa8bc7c23 */ /* 0x100fe200080108bb */
[----:B------:R-:W-:Y:S01]  /*6160*/  FSEL R183, R183, -INF , !P2 ;  /* 0xff800000b7b77808 */ /* 0x000fe20005000000 */
[----:B------:R-:W-:Y:S01]  /*6170*/  MUFU.EX2 R153, R153 ;  /* 0x0000009900997308 */ /* 0x000fe20000000800 */
[----:B------:R-:W-:Y:S01]  /*6180*/  FMNMX.FTZ R189, R171, R2, !PT ;  /* 0x00000002abbd7209 */ /* 0x000fe20007810000 */
[--C-:B------:R-:W-:Y:S01]  /*6190*/  FFMA.FTZ R194, R164, UR10, -R187.reuse ;  /* 0x0000000aa4c27c23 */ /* 0x100fe200080108bb */
[--C-:B------:R-:W-:Y:S01]  /*61a0*/  FFMA.FTZ R165, R165, UR10, -R187.reuse ;  /* 0x0000000aa5a57c23 */ /* 0x100fe200080108bb */
[--C-:B------:R-:W-:Y:S01]  /*61b0*/  FFMA.FTZ R169, R169, UR10, -R187.reuse ;  /* 0x0000000aa9a97c23 */ /* 0x100fe200080108bb */
[----:B------:R-:W-:Y:S01]  /*61c0*/  FMNMX.FTZ R0, R174, R189, !PT ;  /* 0x000000bdae007209 */ /* 0x000fe20007810000 */
[--C-:B------:R-:W-:Y:S01]  /*61d0*/  FFMA.FTZ R190, R172, UR10, -R187.reuse ;  /* 0x0000000aacbe7c23 */ /* 0x100fe200080108bb */
[--C-:B------:R-:W-:Y:S01]  /*61e0*/  FFMA.FTZ R173, R173, UR10, -R187.reuse ;  /* 0x0000000aadad7c23 */ /* 0x100fe200080108bb */
[----:B------:R-:W-:Y:S01]  /*61f0*/  MUFU.EX2 R198, R198 ;  /* 0x000000c600c67308 */ /* 0x000fe20000000800 */
[----:B------:R-:W-:Y:S01]  /*6200*/  FMNMX.FTZ R189, R175, R0, !PT ;  /* 0x00000000afbd7209 */ /* 0x000fe20007810000 */
[--C-:B------:R-:W-:Y:S01]  /*6210*/  FFMA.FTZ R184, R176, UR10, -R187.reuse ;  /* 0x0000000ab0b87c23 */ /* 0x100fe200080108bb */
[--C-:B------:R-:W-:Y:S01]  /*6220*/  FFMA.FTZ R177, R177, UR10, -R187.reuse ;  /* 0x0000000ab1b17c23 */ /* 0x100fe200080108bb */
[--C-:B------:R-:W-:Y:S01]  /*6230*/  FFMA.FTZ R186, R180, UR10, -R187.reuse ;  /* 0x0000000ab4ba7c23 */ /* 0x100fe200080108bb */
[----:B------:R-:W-:Y:S01]  /*6240*/  FMNMX.FTZ R0, R178, R189, !PT ;  /* 0x000000bdb2007209 */ /* 0x000fe20007810000 */
[----:B------:R-:W-:-:S02]  /*6250*/  FFMA.FTZ R181, R181, UR10, -R187 ;  /* 0x0000000ab5b57c23 */ /* 0x000fc400080108bb */
[----:B------:R-:W-:Y:S01]  /*6260*/  MUFU.EX2 R157, R157 ;  /* 0x0000009d009d7308 */ /* 0x000fe20000000800 */
[----:B------:R-:W-:-:S04]  /*6270*/  FMNMX.FTZ R185, R179, R0, !PT ;  /* 0x00000000b3b97209 */ /* 0x000fc80007810000 */
[----:B------:R-:W-:-:S03]  /*6280*/  FMNMX.FTZ R0, R182, R185, !PT ;  /* 0x000000b9b6007209 */ /* 0x000fc60007810000 */
[----:B------:R-:W-:Y:S01]  /*6290*/  MUFU.EX2 R192, R192 ;  /* 0x000000c000c07308 */ /* 0x000fe20000000800 */
[----:B------:R-:W-:-:S05]  /*62a0*/  FMNMX.FTZ R0, R183, R0, !PT ;  /* 0x00000000b7007209 */ /* 0x000fca0007810000 */
[----:B------:R-:W0:Y:S02]  /*62b0*/  SHFL.BFLY PT, R185, R0, 0x2, 0x1f ;  /* 0x0c401f0000b97f89 */ /* 0x000e2400000e0000 */
[----:B------:R-:W-:Y:S08]  /*62c0*/  MUFU.EX2 R161, R161 ;  /* 0x000000a100a17308 */ /* 0x000ff00000000800 */
[----:B------:R-:W-:Y:S08]  /*62d0*/  MUFU.EX2 R194, R194 ;  /* 0x000000c200c27308 */ /* 0x000ff00000000800 */
[----:B------:R-:W-:Y:S01]  /*62e0*/  MUFU.EX2 R165, R165 ;  /* 0x000000a500a57308 */ /* 0x000fe20000000800 */
[----:B0-----:R-:W-:-:S02]  /*62f0*/  FMNMX.FTZ R185, R0, R185, !PT ;  /* 0x000000b900b97209 */ /* 0x001fc40007810000 */
[----:B------:R-:W-:-:S05]  /*6300*/  FSEL R0, R152, RZ, P4 ;  /* 0x000000ff98007208 */ /* 0x000fca0002000000 */
[----:B------:R-:W-:Y:S01]  /*6310*/  MUFU.EX2 R188, R188 ;  /* 0x000000bc00bc7308 */ /* 0x000fe20000000800 */
[----:B------:R-:W0:Y:S01]  /*6320*/  SHFL.BFLY PT, R156, R185, 0x1, 0x1f ;  /* 0x0c201f00b99c7f89 */ /* 0x000e2200000e0000 */
[----:B------:R-:W-:-:S04]  /*6330*/  FADD.FTZ R0, -R0, R5 ;  /* 0x0000000500007221 */ /* 0x000fc80000010100 */
[----:B------:R-:W-:Y:S02]  /*6340*/  FMUL.FTZ R0, R0, UR10 ;  /* 0x0000000a00007c20 */ /* 0x000fe40008410000 */
[----:B------:R-:W-:Y:S08]  /*6350*/  MUFU.EX2 R169, R169 ;  /* 0x000000a900a97308 */ /* 0x000ff00000000800 */
[----:B------:R-:W1:Y:S08]  /*6360*/  MUFU.EX2 R0, R0 ;  /* 0x0000000000007308 */ /* 0x000e700000000800 */
[----:B------:R-:W-:Y:S01]  /*6370*/  MUFU.EX2 R190, R190 ;  /* 0x000000be00be7308 */ /* 0x000fe20000000800 */
[----:B0-----:R-:W-:-:S04]  /*6380*/  FMNMX.FTZ R156, R185, R156, !PT ;  /* 0x0000009cb99c7209 */ /* 0x001fc80007810000 */
[C---:B------:R-:W-:Y:S01]  /*6390*/  FSETP.NEU.FTZ.AND P2, PT, R156.reuse, -INF , PT ;  /* 0xff8000009c00780b */ /* 0x040fe20003f5d000 */
[C---:B------:R-:W-:Y:S02]  /*63a0*/  FMUL.FTZ R160, R156.reuse, UR10 ;  /* 0x0000000a9ca07c20 */ /* 0x040fe40008410000 */
[----:B------:R-:W-:Y:S01]  /*63b0*/  MUFU.EX2 R173, R173 ;  /* 0x000000ad00ad7308 */ /* 0x000fe20000000800 */
[----:B------:R-:W-:Y:S01]  /*63c0*/  FSEL R2, R156, RZ, P2 ;  /* 0x000000ff9c027208 */ /* 0x000fe20001000000 */
[----:B-1----:R-:W-:Y:S01]  /*63d0*/  FFMA.FTZ R17, R0, R17, R153 ;  /* 0x0000001100117223 */ /* 0x002fe20000010099 */
[----:B------:R-:W-:Y:S02]  /*63e0*/  FSEL R160, R160, RZ, P2 ;  /* 0x000000ffa0a07208 */ /* 0x000fe40001000000 */
[----:B------:R-:W-:Y:S01]  /*63f0*/  ISETP.GT.AND P2, PT, R20, UR58, PT ;  /* 0x0000003a14007c0c */ /* 0x000fe2000bf44270 */
[----:B------:R-:W-:Y:S01]  /*6400*/  FADD.FTZ R2, -R2, R3 ;  /* 0x0000000302027221 */ /* 0x000fe20000010100 */
[----:B------:R-:W-:Y:S01]  /*6410*/  FADD.FTZ R17, R196, R17 ;  /* 0x00000011c4117221 */ /* 0x000fe20000010000 */
[--C-:B------:R-:W-:Y:S01]  /*6420*/  FFMA.FTZ R197, R154, UR10, -R160.reuse ;  /* 0x0000000a9ac57c23 */ /* 0x100fe200080108a0 */
[--C-:B------:R-:W-:Y:S01]  /*6430*/  FFMA.FTZ R154, R155, UR10, -R160.reuse ;  /* 0x0000000a9b9a7c23 */ /* 0x100fe200080108a0 */
[----:B------:R-:W-:Y:S01]  /*6440*/  FMUL.FTZ R2, R2, UR10 ;  /* 0x0000000a02027c20 */ /* 0x000fe20008410000 */
        /* <DEDUP_REMOVED lines=10> */
[--C-:B------:R-:W-:Y:S01]  /*64f0*/  FFMA.FTZ R166, R171, UR10, -R160.reuse ;  /* 0x0000000aaba67c23 */ /* 0x100fe200080108a0 */
[----:B------:R-:W0:Y:S01]  /*6500*/  MUFU.EX2 R2, R2 ;  /* 0x0000000200027308 */ /* 0x000e220000000800 */
[--C-:B------:R-:W-:Y:S01]  /*6510*/  FFMA.FTZ R191, R174, UR10, -R160.reuse ;  /* 0x0000000aaebf7c23 */ /* 0x100fe200080108a0 */
[--C-:B------:R-:W-:Y:S01]  /*6520*/  FFMA.FTZ R185, R178, UR10, -R160.reuse ;  /* 0x0000000ab2b97c23 */ /* 0x100fe200080108a0 */
[--C-:B------:R-:W-:Y:S01]  /*6530*/  FFMA.FTZ R179, R179, UR10, -R160.reuse ;  /* 0x0000000ab3b37c23 */ /* 0x100fe200080108a0 */
[----:B------:R-:W-:Y:S01]  /*6540*/  FFMA.FTZ R182, R182, UR10, -R160 ;  /* 0x0000000ab6b67c23 */ /* 0x000fe200080108a0 */
[----:B------:R-:W-:Y:S01]  /*6550*/  IMAD.U32 R155, RZ, RZ, UR6 ;  /* 0x00000006ff9b7e24 */ /* 0x000fe2000f8e00ff */
[----:B------:R-:W-:Y:S01]  /*6560*/  F2FP.BF16.F32.PACK_AB R196, R196, R153 ;  /* 0x00000099c4c4723e */ /* 0x000fe200000010ff */
[----:B------:R-:W-:Y:S01]  /*6570*/  VIADD R20, R20, 0xffffffff ;  /* 0xffffffff14147836 */ /* 0x000fe20000000000 */
[----:B------:R-:W1:Y:S01]  /*6580*/  MUFU.EX2 R154, R154 ;  /* 0x0000009a009a7308 */ /* 0x000e620000000800 */
[----:B------:R-:W-:Y:S01]  /*6590*/  @!P1 VIADD R155, R155, 0x30860 ;  /* 0x000308609b9b9836 */ /* 0x000fe20000000000 */
[----:B------:R-:W-:-:S04]  /*65a0*/  F2FP.BF16.F32.PACK_AB R198, R157, R198 ;  /* 0x000000c69dc6723e */ /* 0x000fc800000010ff */
[----:B------:R-:W-:Y:S02]  /*65b0*/  @!P1 PRMT R155, RZ, 0x654, R155 ;  /* 0x00000654ff9b9816 */ /* 0x000fe4000000009b */
[----:B------:R-:W2:Y:S01]  /*65c0*/  MUFU.EX2 R199, R199 ;  /* 0x000000c700c77308 */ /* 0x000ea20000000800 */
[----:B0-----:R-:W-:Y:S01]  /*65d0*/  FFMA.FTZ R3, R2, R16, R197 ;  /* 0x0000001002037223 */ /* 0x001fe200000100c5 */
[----:B------:R-:W-:Y:S01]  /*65e0*/  FADD.FTZ R16, R192, R17 ;  /* 0x00000011c0107221 */ /* 0x000fe20000010000 */
[----:B------:R0:W-:Y:S01]  /*65f0*/  @!P1 SYNCS.ARRIVE.TRANS64.RED.A1T0 RZ, [R155+URZ], RZ ;  /* 0x000000ff9bff99a7 */ /* 0x0001e2000810043f */
[C---:B------:R-:W-:Y:S02]  /*6600*/  F2FP.BF16.F32.PACK_AB R192, R161.reuse, R192 ;  /* 0x000000c0a1c0723e */ /* 0x040fe400000010ff */
[----:B------:R-:W-:Y:S01]  /*6610*/  FADD.FTZ R17, R161, R16 ;  /* 0x00000010a1117221 */ /* 0x000fe20000010000 */
[--C-:B------:R-:W-:Y:S01]  /*6620*/  FFMA.FTZ R16, R175, UR10, -R160.reuse ;  /* 0x0000000aaf107c23 */ /* 0x100fe200080108a0 */
[----:B------:R-:W3:Y:S01]  /*6630*/  MUFU.EX2 R158, R158 ;  /* 0x0000009e009e7308 */ /* 0x000ee20000000800 */
[----:B-1----:R-:W-:Y:S01]  /*6640*/  FADD.FTZ R168, R154, R3 ;  /* 0x000000039aa87221 */ /* 0x002fe20000010000 */
[----:B------:R-:W-:Y:S01]  /*6650*/  FADD.FTZ R170, R194, R17 ;  /* 0x00000011c2aa7221 */ /* 0x000fe20000010000 */
[----:B------:R-:W-:Y:S01]  /*6660*/  FFMA.FTZ R160, R183, UR10, -R160 ;  /* 0x0000000ab7a07c23 */ /* 0x000fe200080108a0 */
[----:B------:R-:W-:-:S02]  /*6670*/  F2FP.BF16.F32.PACK_AB R194, R165, R194 ;  /* 0x000000c2a5c2723e */ /* 0x000fc400000010ff */
[----:B------:R-:W-:Y:S01]  /*6680*/  FADD.FTZ R17, R165, R170 ;  /* 0x000000aaa5117221 */ /* 0x000fe20000010000 */
[----:B------:R-:W-:Y:S01]  /*6690*/  F2FP.BF16.F32.PACK_AB R197, R154, R197 ;  /* 0x000000c59ac5723e */ /* 0x000fe200000010ff */
[----:B------:R-:W1:Y:S01]  /*66a0*/  MUFU.EX2 R193, R193 ;  /* 0x000000c100c17308 */ /* 0x000e620000000800 */
[----:B--2---:R-:W-:Y:S01]  /*66b0*/  FADD.FTZ R3, R199, R168 ;  /* 0x000000a8c7037221 */ /* 0x004fe20000010000 */
[----:B------:R-:W-:Y:S01]  /*66c0*/  FADD.FTZ R170, R188, R17 ;  /* 0x00000011bcaa7221 */ /* 0x000fe20000010000 */
[----:B------:R-:W-:-:S03]  /*66d0*/  F2FP.BF16.F32.PACK_AB R188, R169, R188 ;  /* 0x000000bca9bc723e */ /* 0x000fc600000010ff */
[----:B------:R-:W-:Y:S02]  /*66e0*/  FADD.FTZ R17, R169, R170 ;  /* 0x000000aaa9117221 */ /* 0x000fe40000010000 */
[----:B------:R-:W2:Y:S01]  /*66f0*/  MUFU.EX2 R162, R162 ;  /* 0x000000a200a27308 */ /* 0x000ea20000000800 */
[----:B---3--:R-:W-:Y:S01]  /*6700*/  FADD.FTZ R168, R158, R3 ;  /* 0x000000039ea87221 */ /* 0x008fe20000010000 */
[----:B------:R-:W-:Y:S01]  /*6710*/  FADD.FTZ R170, R190, R17 ;  /* 0x00000011beaa7221 */ /* 0x000fe20000010000 */
[C---:B------:R-:W-:Y:S02]  /*6720*/  F2FP.BF16.F32.PACK_AB R190, R173.reuse, R190 ;  /* 0x000000beadbe723e */ /* 0x040fe400000010ff */
[----:B------:R-:W-:Y:S01]  /*6730*/  F2FP.BF16.F32.PACK_AB R199, R158, R199 ;  /* 0x000000c79ec7723e */ /* 0x000fe200000010ff */
[----:B------:R-:W-:Y:S02]  /*6740*/  FADD.FTZ R17, R173, R170 ;  /* 0x000000aaad117221 */ /* 0x000fe40000010000 */
[----:B------:R-:W3:Y:S01]  /*6750*/  MUFU.EX2 R195, R195 ;  /* 0x000000c300c37308 */ /* 0x000ee20000000800 */
[----:B-1----:R-:W-:-:S07]  /*6760*/  FADD.FTZ R3, R193, R168 ;  /* 0x000000a8c1037221 */ /* 0x002fce0000010000 */
        /* <DEDUP_REMOVED lines=14> */
[----:B-1----:R-:W-:-:S07]  /*6850*/  FADD.FTZ R3, R191, R168 ;  /* 0x000000a8bf037221 */ /* 0x002fce0000010000 */
[----:B------:R-:W1:Y:S01]  /*6860*/  MUFU.EX2 R185, R185 ;  /* 0x000000b900b97308 */ /* 0x000e620000000800 */
[C---:B--2---:R-:W-:Y:S01]  /*6870*/  FADD.FTZ R168, R16.reuse, R3 ;  /* 0x0000000310a87221 */ /* 0x044fe20000010000 */
[----:B------:R-:W-:Y:S01]  /*6880*/  F2FP.BF16.F32.PACK_AB R191, R16, R191 ;  /* 0x000000bf10bf723e */ /* 0x000fe200000010ff */
[----:B------:R-:W-:-:S05]  /*6890*/  IMAD.MOV.U32 R3, RZ, RZ, R156 ;  /* 0x000000ffff037224 */ /* 0x000fca00078e009c */
        /* <DEDUP_REMOVED lines=9> */
[----:B------:R-:W-:-:S06]  /*6930*/  F2FP.BF16.F32.PACK_AB R185, R179, R185 ;  /* 0x000000b9b3b9723e */ /* 0x000fcc00000010ff */
[----:B------:R-:W3:Y:S01]  /*6940*/  MUFU.EX2 R5, R181 ;  /* 0x000000b500057308 */ /* 0x000ee20000000800 */
[----:B-1----:R-:W-:-:S07]  /*6950*/  FADD.FTZ R170, R186, R17 ;  /* 0x00000011baaa7221 */ /* 0x002fce0000010000 */
[----:B------:R-:W1:Y:S01]  /*6960*/  MUFU.EX2 R160, R160 ;  /* 0x000000a000a07308 */ /* 0x000e620000000800 */
[----:B--2---:R-:W-:Y:S01]  /*6970*/  FADD.FTZ R168, R187, R168 ;  /* 0x000000a8bba87221 */ /* 0x004fe20000010000 */
[C---:B---3--:R-:W-:Y:S01]  /*6980*/  FADD.FTZ R17, R5.reuse, R170 ;  /* 0x000000aa05117221 */ /* 0x048fe20000010000 */
[----:B------:R-:W-:Y:S01]  /*6990*/  F2FP.BF16.F32.PACK_AB R186, R5, R186 ;  /* 0x000000ba05ba723e */ /* 0x000fe200000010ff */
[----:B------:R-:W-:Y:S02]  /*69a0*/  IMAD.MOV.U32 R5, RZ, RZ, R152 ;  /* 0x000000ffff057224 */ /* 0x000fe400078e0098 */
[C---:B-1----:R-:W-:Y:S01]  /*69b0*/  FADD.FTZ R16, R160.reuse, R168 ;  /* 0x000000a8a0107221 */ /* 0x042fe20000010000 */
[----:B------:R-:W-:Y:S01]  /*69c0*/  F2FP.BF16.F32.PACK_AB R187, R160, R187 ;  /* 0x000000bba0bb723e */ /* 0x000fe200000010ff */
[----:B0-----:R-:W-:Y:S06]  /*69d0*/  @P2 BRA `(.L_x_1121) ;  /* 0xffffffd800582947 */ /* 0x001fec000383ffff */
[----:B------:R-:W-:Y:S01]  /*69e0*/  IMAD.MOV.U32 R3, RZ, RZ, R156 ;  /* 0x000000ffff037224 */ /* 0x000fe200078e009c */
[----:B------:R-:W-:Y:S01]  /*69f0*/  UMOV UR36, UR4 ;  /* 0x0000000400247c82 */ /* 0x000fe20008000000 */
[----:B------:R-:W-:Y:S01]  /*6a00*/  IMAD.MOV.U32 R5, RZ, RZ, R152 ;  /* 0x000000ffff057224 */ /* 0x000fe200078e0098 */
[----:B------:R-:W-:-:S06]  /*6a10*/  UMOV UR37, UR7 ;  /* 0x0000000700257c82 */ /* 0x000fcc0008000000 */
.L_x_1104:
[----:B------:R-:W-:Y:S01]  /*6a20*/  IADD3 R152, R19, 0x80, -R22 ;  /* 0x0000008013987810 */ /* 0x000fe20007ffe816 */
[----:B------:R-:W-:Y:S02]  /*6a30*/  ULDC UR11, c[0x0][0x9e4] ;  /* 0x00027900000b7ab9 */ /* 0x000fe40000000800 */
[----:B------:R-:W-:Y:S02]  /*6a40*/  UISETP.GE.AND UP0, UPT, UR11, 0x1, UPT ;  /* 0x000000010b00788c */ /* 0x000fe4000bf06270 */
[----:B------:R-:W-:-:S04]  /*6a50*/  IMAD R152, R201, 0x80, R152 ;  /* 0x00000080c9987824 */ /* 0x000fc800078e0298 */
[----:B------:R-:W-:Y:S02]  /*6a60*/  PLOP3.LUT P6, PT, PT, PT, UP0, 0x80, 0x0 ;  /* 0x000000000000781c */ /* 0x000fe40003fcf008 */
[----:B------:R-:W-:-:S13]  /*6a70*/  R2UR UR15, R152 ;  /* 0x00000000980f72ca */ /* 0x000fda00000e0000 */
[----:B------:R-:W-:Y:S01]  /*6a80*/  UIADD3 UR14, UR15, -UR5, URZ ;  /* 0x800000050f0e7290 */ /* 0x000fe2000fffe03f */
        /* <DEDUP_REMOVED lines=11> */
.L_x_1123:
[----:B------:R-:W-:-:S11]  /*6b40*/  UISETP.NE.AND UP0, UPT, UR11, 0x1, UPT ;  /* 0x000000010b00788c */ /* 0x000fd6000bf05270 */
[----:B------:R-:W-:Y:S02]  /*6b50*/  @UP0 ULDC.64 UR4, c[0x0][0x9e8] ;  /* 0x00027a0000040ab9 */ /* 0x000fe40000000a00 */
[----:B------:R-:W-:-:S04]  /*6b60*/  UIMAD.WIDE.U32 UR6, UR15, UR4, URZ ;  /* 0x000000040f0672a5 */ /* 0x000fc8000f8e003f */
[----:B------:R-:W-:-:S12]  /*6b70*/  @UP0 USHF.R.U32.HI UR15, URZ, UR5, UR7 ;  /* 0x000000053f0f0299 */ /* 0x000fd80008011607 */
.L_x_1124:
[----:B------:R-:W-:-:S04]  /*6b80*/  UIMAD UR11, UR15, UR11, URZ ;  /* 0x0000000b0f0b72a4 */ /* 0x000fc8000f8e023f */
[----:B------:R-:W-:-:S04]  /*6b90*/  UISETP.LT.AND UP0, UPT, UR14, UR11, UPT ;  /* 0x0000000b0e00728c */ /* 0x000fc8000bf01270 */
[----:B------:R-:W-:-:S12]  /*6ba0*/  USEL UR14, UR14, UR11, !UP0 ;  /* 0x0000000b0e0e7287 */ /* 0x000fd8000c000000 */
.L_x_1122:
[----:B------:R-:W-:Y:S01]  /*6bb0*/  UIADD3 UR14, UR14, 0x3f, URZ ;  /* 0x0000003f0e0e7890 */ /* 0x000fe2000fffe03f */
[----:B------:R-:W-:-:S03]  /*6bc0*/  R2UR UR5, R200 ;  /* 0x00000000c80572ca */ /* 0x000fc600000e0000 */
        /* <DEDUP_REMOVED lines=12> */
.L_x_1134:
[----:B------:R-:W-:-:S04]  /*6c90*/  UIADD3 UR5, UR4, 0x1, URZ ;  /* 0x0000000104057890 */ /* 0x000fc8000fffe03f */
[----:B------:R-:W-:-:S04]  /*6ca0*/  UISETP.NE.AND UP0, UPT, UR5, 0x2, UPT ;  /* 0x000000020500788c */ /* 0x000fc8000bf05270 */
[----:B------:R-:W-:Y:S02]  /*6cb0*/  USEL UR37, URZ, 0x1, UP0 ;  /* 0x000000013f257887 */ /* 0x000fe40008000000 */
[----:B------:R-:W-:Y:S02]  /*6cc0*/  USEL UR36, UR5, URZ, UP0 ;  /* 0x0000003f05247287 */ /* 0x000fe40008000000 */
[----:B------:R-:W-:Y:S01]  /*6cd0*/  ULOP3.LUT UR37, UR7, UR37, URZ, 0x3c, !UPT ;  /* 0x0000002507257292 */ /* 0x000fe2000f8e3c3f */
[----:B------:R-:W-:Y:S11]  /*6ce0*/  @!P0 BRA `(.L_x_1126) ;  /* 0x0000000000048947 */ /* 0x000ff60003800000 */
[----:B------:R-:W-:Y:S01]  /*6cf0*/  BPT.TRAP 0x1 ;  /* 0x000000040000795c */ /* 0x000fe20000300000 */
.L_x_1126:
[----:B------:R-:W-:Y:S01]  /*6d00*/  ULEA UR5, UR36, UR38, 0x3 ;  /* 0x0000002624057291 */ /* 0x000fe2000f8e183f */
[----:B------:R-:W-:-:S05]  /*6d10*/  IMAD.U32 R3, RZ, RZ, UR37 ;  /* 0x00000025ff037e24 */ /* 0x000fca000f8e00ff */
[----:B------:R-:W-:-:S04]  /*6d20*/  SHF.L.U32 R3, R3, 0x1f, RZ ;  /* 0x0000001f03037819 */ /* 0x000fc800000006ff */
[----:B------:R0:W1:Y:S01]  /*6d30*/  SYNCS.PHASECHK.TRANS64.TRYWAIT P2, [UR5+0x30830], R3 ;  /* 0x03083003ff0075a7 */ /* 0x0000620008040145 */
[----:B------:R-:W-:Y:S05]  /*6d40*/  @!P0 BRA `(.L_x_1127) ;  /* 0x0000000000048947 */ /* 0x000fea0003800000 */
[----:B------:R-:W-:Y:S01]  /*6d50*/  BPT.TRAP 0x1 ;  /* 0x000000040000795c */ /* 0x000fe20000300000 */
.L_x_1127:
[----:B-1----:R-:W-:Y:S05]  /*6d60*/  @P2 BRA `(.L_x_1128) ;  /* 0x0000000000082947 */ /* 0x002fea0003800000 */
[----:B------:R-:W1:Y:S02]  /*6d70*/  SYNCS.PHASECHK.TRANS64.TRYWAIT P2, [UR5+0x30830], R3 ;  /* 0x03083003ff0075a7 */ /* 0x000e640008040145 */
[----:B-1----:R-:W-:Y:S05]  /*6d80*/  @!P2 BRA `(.L_x_1129) ;  /* 0x000000dc0064a947 */ /* 0x002fea0003800000 */
.L_x_1128:
[----:B------:R-:W-:Y:S01]  /*6d90*/  R2UR UR52, R14 ;  /* 0x000000000e3472ca */ /* 0x000fe200000e0000 */
[----:B------:R-:W-:Y:S01]  /*6da0*/  ULEA UR6, UR36, UR39, 0xb ;  /* 0x0000002724067291 */ /* 0x000fe2000f8e583f */
[----:B------:R-:W-:Y:S01]  /*6db0*/  R2UR UR53, R15 ;  /* 0x000000000f3572ca */ /* 0x000fe200000e0000 */
[----:B-1----:R-:W-:Y:S01]  /*6dc0*/  WARPGROUP.ARRIVE ;  /* 0x00000000000079c5 */ /* 0x002fe20000000000 */
        /* <DEDUP_REMOVED lines=219> */
.L_x_1130:
[----:B------:R-:W-:Y:S01]  /*7b80*/  ULEA UR11, UR4, UR38, 0x3 ;  /* 0x00000026040b7291 */ /* 0x000fe2000f8e183f */
[----:B------:R-:W-:-:S05]  /*7b90*/  IMAD.U32 R0, RZ, RZ, UR7 ;  /* 0x00000007ff007e24 */ /* 0x000fca000f8e00ff */
[----:B------:R-:W-:-:S04]  /*7ba0*/  SHF.L.U32 R0, R0, 0x1f, RZ ;  /* 0x0000001f00007819 */ /* 0x000fc800000006ff */
[----:B------:R1:W2:Y:S01]  /*7bb0*/  SYNCS.PHASECHK.TRANS64.TRYWAIT P2, [UR11+0x30850], R0 ;  /* 0x03085000ff0075a7 */ /* 0x0002a2000804014b */
[----:B------:R-:W-:Y:S05]  /*7bc0*/  @!P0 BRA `(.L_x_1131) ;  /* 0x0000000000048947 */ /* 0x000fea0003800000 */
[----:B------:R-:W-:Y:S01]  /*7bd0*/  BPT.TRAP 0x1 ;  /* 0x000000040000795c */ /* 0x000fe20000300000 */
.L_x_1131:
[----:B--2---:R-:W-:Y:S05]  /*7be0*/  @P2 BRA `(.L_x_1132) ;  /* 0x0000000000082947 */ /* 0x004fea0003800000 */
[----:B------:R-:W2:Y:S02]  /*7bf0*/  SYNCS.PHASECHK.TRANS64.TRYWAIT P2, [UR11+0x30850], R0 ;  /* 0x03085000ff0075a7 */ /* 0x000ea4000804014b */
[----:B--2---:R-:W-:Y:S05]  /*7c00*/  @!P2 BRA `(.L_x_1133) ;  /* 0x000000cc00dca947 */ /* 0x004fea0003800000 */
.L_x_1132:
[----:B------:R-:W-:Y:S01]  /*7c10*/  UIADD3 UR6, UR38, 0x400, URZ ;  /* 0x0000040026067890 */ /* 0x000fe2000fffe03f */
[----:B------:R-:W-:Y:S01]  /*7c20*/  WARPGROUP.ARRIVE ;  /* 0x00000000000079c5 */ /* 0x000fe20000000000 */
[----:B------:R-:W-:Y:S01]  /*7c30*/  UMOV UR7, 0x40000040 ;  /* 0x4000004000077882 */ /* 0x000fe20000000000 */
[----:B01----:R-:W-:Y:S01]  /*7c40*/  FMNMX.FTZ R0, R152, R201, !PT ;  /* 0x000000c998007209 */ /* 0x003fe20007810000 */
[----:B------:R-:W-:Y:S01]  /*7c50*/  USHF.R.U32.HI UR6, URZ, 0x4, UR6 ;  /* 0x000000043f067899 */ /* 0x000fe20008011606 */
[C---:B------:R-:W-:Y:S01]  /*7c60*/  ISETP.GT.AND P2, PT, R20.reuse, UR58, PT ;  /* 0x0000003a14007c0c */ /* 0x040fe2000bf44270 */
[----:B------:R-:W-:Y:S01]  /*7c70*/  UMOV UR10, UR59 ;  /* 0x0000003b000a7c82 */ /* 0x000fe20008000000 */
[----:B------:R-:W-:Y:S01]  /*7c80*/  FMNMX.FTZ R3, R153, R0, !PT ;  /* 0x0000000099037209 */ /* 0x000fe20007810000 */
[----:B------:R-:W-:Y:S01]  /*7c90*/  ULOP3.LUT UR6, UR6, 0x3fff, URZ, 0xc0, !UPT ;  /* 0x00003fff06067892 */ /* 0x000fe2000f8ec03f */
[----:B------:R-:W-:Y:S02]  /*7ca0*/  VIADD R20, R20, 0xffffffff ;  /* 0xffffffff14147836 */ /* 0x000fe40000000000 */
[----:B------:R-:W-:Y:S01]  /*7cb0*/  FMNMX.FTZ R0, R156, R3, !PT ;  /* 0x000000039c007209 */ /* 0x000fe20007810000 */
[----:B------:R-:W-:-:S03]  /*7cc0*/  ULOP3.LUT UR6, UR6, 0x2000000, URZ, 0xfc, !UPT ;  /* 0x0200000006067892 */ /* 0x000fc6000f8efc3f */
[----:B------:R-:W-:Y:S01]  /*7cd0*/  FMNMX.FTZ R3, R157, R0, !PT ;  /* 0x000000009d037209 */ /* 0x000fe20007810000 */
[----:B------:R-:W-:-:S03]  /*7ce0*/  ULEA UR4, UR4, UR6, 0xb ;  /* 0x0000000604047291 */ /* 0x000fc6000f8e583f */
[----:B------:R-:W-:-:S04]  /*7cf0*/  FMNMX.FTZ R0, R160, R3, !PT ;  /* 0x00000003a0007209 */ /* 0x000fc80007810000 */
        /* <DEDUP_REMOVED lines=28> */
[----:B------:R-:W-:Y:S01]  /*7ec0*/  UMOV UR4, UR36 ;  /* 0x0000002400047c82 */ /* 0x000fe20008000000 */
[----:B------:R-:W-:Y:S02]  /*7ed0*/  WARPGROUP.DEPBAR.LE gsb0, 0x0 ;  /* 0x00008000000079c5 */ /* 0x000fe40000010000 */
[----:B------:R-:W-:Y:S01]  /*7ee0*/  WARPGROUP.ARRIVE ;  /* 0x00000000000079c5 */ /* 0x000fe20000000000 */
[----:B0-----:R-:W-:Y:S02]  /*7ef0*/  FMNMX.FTZ R188, R2, R3, !PT ;  /* 0x0000000302bc7209 */ /* 0x001fe40007810000 */
[----:B------:R-:W-:-:S15]  /*7f00*/  FMNMX.FTZ R3, R155, R0, !PT ;  /* 0x000000009b037209 */ /* 0x000fde0007810000 */
[----:B------:R-:W-:-:S03]  /*7f10*/  NOP ;  /* 0x0000000000007918 */ /* 0x000fc60000000000 */
[----:B------:R-:W-:Y:S01]  /*7f20*/  HGMMA.64x256x16.F32.BF16 R24, R184, gdesc[UR4].tnspB, R24, gsb0 ;  /* 0x43e00004b8187df0 */ /* 0x000fe20008001818 */
[----:B------:R-:W0:Y:S01]  /*7f30*/  SHFL.BFLY PT, R5, R188, 0x1, 0x1f ;  /* 0x0c201f00bc057f89 */ /* 0x000e2200000e0000 */
[----:B------:R-:W-:Y:S01]  /*7f40*/  FMNMX.FTZ R0, R158, R3, !PT ;  /* 0x000000039e007209 */ /* 0x000fe20007810000 */
[----:B------:R-:W-:-:S03]  /*7f50*/  UMOV UR7, UR37 ;  /* 0x0000002500077c82 */ /* 0x000fc60008000000 */
[----:B------:R-:W-:-:S04]  /*7f60*/  FMNMX.FTZ R3, R159, R0, !PT ;  /* 0x000000009f037209 */ /* 0x000fc80007810000 */
[----:B------:R-:W-:-:S04]  /*7f70*/  FMNMX.FTZ R0, R162, R3, !PT ;  /* 0x00000003a2007209 */ /* 0x000fc80007810000 */
[----:B------:R-:W-:-:S04]  /*7f80*/  FMNMX.FTZ R3, R163, R0, !PT ;  /* 0x00000000a3037209 */ /* 0x000fc80007810000 */
[----:B------:R-:W-:-:S04]  /*7f90*/  FMNMX.FTZ R0, R166, R3, !PT ;  /* 0x00000003a6007209 */ /* 0x000fc80007810000 */
[----:B------:R-:W-:Y:S02]  /*7fa0*/  FMNMX.FTZ R3, R167, R0, !PT ;  /* 0x00000000a7037209 */ /* 0x000fe40007810000 */
[----:B0-----:R-:W-:Y:S02]  /*7fb0*/  FMNMX.FTZ R5, R188, R5, !PT ;  /* 0x00000005bc057209 */ /* 0x001fe40007810000 */
        /* <DEDUP_REMOVED lines=14> */
[----:B------:R0:W-:Y:S01]  /*80a0*/  MUFU.EX2 R0, R190 ;  /* 0x000000be00007308 */ /* 0x0001e20000000800 */
        /* <DEDUP_REMOVED lines=9> */
[--C-:B0-----:R-:W-:Y:S01]  /*8140*/  FFMA.FTZ R190, R172, UR10, -R2.reuse ;  /* 0x0000000aacbe7c23 */ /* 0x101fe20008010802 */
[----:B------:R-:W-:Y:S01]  /*8150*/  FFMA.FTZ R181, R181, UR10, -R2 ;  /* 0x0000000ab5b57c23 */ /* 0x000fe20008010802 */
[----:B------:R-:W0:Y:S01]  /*8160*/  MUFU.EX2 R189, R189 ;  /* 0x000000bd00bd7308 */ /* 0x000e220000000800 */
[----:B------:R-:W-:-:S05]  /*8170*/  FMNMX.FTZ R152, R183, R152, !PT ;  /* 0x00000098b7987209 */ /* 0x000fca0007810000 */
[----:B------:R-:W1:Y:S02]  /*8180*/  SHFL.BFLY PT, R3, R152, 0x2, 0x1f ;  /* 0x0c401f0098037f89 */ /* 0x000e6400000e0000 */
[----:B------:R-:W2:Y:S08]  /*8190*/  MUFU.EX2 R196, R196 ;  /* 0x000000c400c47308 */ /* 0x000eb00000000800 */
[----:B------:R-:W-:Y:S01]  /*81a0*/  MUFU.EX2 R198, R198 ;  /* 0x000000c600c67308 */ /* 0x000fe20000000800 */
[----:B0-----:R-:W-:-:S07]  /*81b0*/  FFMA.FTZ R17, R0, R17, R189 ;  /* 0x0000001100117223 */ /* 0x001fce00000100bd */
[----:B------:R-:W-:Y:S01]  /*81c0*/  MUFU.EX2 R153, R153 ;  /* 0x0000009900997308 */ /* 0x000fe20000000800 */
[C---:B--2---:R-:W-:Y:S01]  /*81d0*/  FADD.FTZ R17, R196.reuse, R17 ;  /* 0x00000011c4117221 */ /* 0x044fe20000010000 */
[----:B------:R-:W-:Y:S02]  /*81e0*/  F2FP.BF16.F32.PACK_AB R196, R196, R189 ;  /* 0x000000bdc4c4723e */ /* 0x000fe400000010ff */
[----:B-1----:R-:W-:-:S04]  /*81f0*/  FMNMX.FTZ R3, R152, R3, !PT ;  /* 0x0000000398037209 */ /* 0x002fc80007810000 */
[----:B------:R-:W-:Y:S01]  /*8200*/  MUFU.EX2 R192, R192 ;  /* 0x000000c000c07308 */ /* 0x000fe20000000800 */
[----:B------:R-:W0:Y:S07]  /*8210*/  SHFL.BFLY PT, R152, R3, 0x1, 0x1f ;  /* 0x0c201f0003987f89 */ /* 0x000e2e00000e0000 */
[----:B------:R-:W-:Y:S08]  /*8220*/  MUFU.EX2 R157, R157 ;  /* 0x0000009d009d7308 */ /* 0x000ff00000000800 */
[----:B------:R-:W-:Y:S08]  /*8230*/  MUFU.EX2 R194, R194 ;  /* 0x000000c200c27308 */ /* 0x000ff00000000800 */
[----:B------:R-:W-:Y:S01]  /*8240*/  MUFU.EX2 R161, R161 ;  /* 0x000000a100a17308 */ /* 0x000fe20000000800 */
[----:B0-----:R-:W-:-:S05]  /*8250*/  FMNMX.FTZ R3, R3, R152, !PT ;  /* 0x0000009803037209 */ /* 0x001fca0007810000 */
[----:B------:R-:W-:Y:S02]  /*8260*/  FMUL.FTZ R164, R3, UR10 ;  /* 0x0000000a03a47c20 */ /* 0x000fe40008410000 */
[----:B------:R-:W-:Y:S02]  /*8270*/  MUFU.EX2 R188, R188 ;  /* 0x000000bc00bc7308 */ /* 0x000fe40000000800 */
[--C-:B------:R-:W-:Y:S01]  /*8280*/  FFMA.FTZ R197, R154, UR10, -R164.reuse ;  /* 0x0000000a9ac57c23 */ /* 0x100fe200080108a4 */
[--C-:B------:R-:W-:Y:S01]  /*8290*/  FFMA.FTZ R152, R155, UR10, -R164.reuse ;  /* 0x0000000a9b987c23 */ /* 0x100fe200080108a4 */
[--C-:B------:R-:W-:Y:S01]  /*82a0*/  FFMA.FTZ R199, R158, UR10, -R164.reuse ;  /* 0x0000000a9ec77c23 */ /* 0x100fe200080108a4 */
[--C-:B------:R-:W-:Y:S01]  /*82b0*/  FFMA.FTZ R154, R159, UR10, -R164.reuse ;  /* 0x0000000a9f9a7c23 */ /* 0x100fe200080108a4 */
[----:B------:R-:W-:Y:S02]  /*82c0*/  IMAD.U32 R159, RZ, RZ, UR5 ;  /* 0x00000005ff9f7e24 */ /* 0x000fe4000f8e00ff */
[----:B------:R-:W-:Y:S01]  /*82d0*/  FFMA.FTZ R193, R162, UR10, -R164 ;  /* 0x0000000aa2c17c23 */ /* 0x000fe200080108a4 */
[----:B------:R-:W-:Y:S01]  /*82e0*/  MUFU.EX2 R197, R197 ;  /* 0x000000c500c57308 */ /* 0x000fe20000000800 */
[----:B------:R-:W-:-:S02]  /*82f0*/  IMAD.U32 R162, RZ, RZ, UR11 ;  /* 0x0000000bffa27e24 */ /* 0x000fc4000f8e00ff */
[--C-:B------:R-:W-:Y:S01]  /*8300*/  FFMA.FTZ R156, R163, UR10, -R164.reuse ;  /* 0x0000000aa39c7c23 */ /* 0x100fe200080108a4 */
[----:B------:R-:W-:Y:S02]  /*8310*/  @!P1 VIADD R159, R159, 0x30840 ;  /* 0x000308409f9f9836 */ /* 0x000fe40000000000 */
[--C-:B------:R-:W-:Y:S01]  /*8320*/  FFMA.FTZ R195, R166, UR10, -R164.reuse ;  /* 0x0000000aa6c37c23 */ /* 0x100fe200080108a4 */
[----:B------:R-:W-:Y:S02]  /*8330*/  @!P1 VIADD R162, R162, 0x30860 ;  /* 0x00030860a2a29836 */ /* 0x000fe40000000000 */
[--C-:B------:R-:W-:Y:S01]  /*8340*/  FFMA.FTZ R158, R167, UR10, -R164.reuse ;  /* 0x0000000aa79e7c23 */ /* 0x100fe200080108a4 */
[--C-:B------:R-:W-:Y:S01]  /*8350*/  FFMA.FTZ R155, R170, UR10, -R164.reuse ;  /* 0x0000000aaa9b7c23 */ /* 0x100fe200080108a4 */
[----:B------:R-:W-:Y:S01]  /*8360*/  MUFU.EX2 R152, R152 ;  /* 0x0000009800987308 */ /* 0x000fe20000000800 */
[----:B------:R-:W-:Y:S01]  /*8370*/  @!P1 PRMT R159, RZ, 0x654, R159 ;  /* 0x00000654ff9f9816 */ /* 0x000fe2000000009f */
[----:B------:R-:W-:Y:S01]  /*8380*/  FFMA.FTZ R160, R171, UR10, -R164 ;  /* 0x0000000aaba07c23 */ /* 0x000fe200080108a4 */
[----:B------:R-:W-:Y:S01]  /*8390*/  @!P1 PRMT R162, RZ, 0x654, R162 ;  /* 0x00000654ffa29816 */ /* 0x000fe200000000a2 */
[--C-:B------:R-:W-:Y:S01]  /*83a0*/  FFMA.FTZ R191, R174, UR10, -R164.reuse ;  /* 0x0000000aaebf7c23 */ /* 0x100fe200080108a4 */
[--C-:B------:R-:W-:Y:S01]  /*83b0*/  FFMA.FTZ R175, R175, UR10, -R164.reuse ;  /* 0x0000000aafaf7c23 */ /* 0x100fe200080108a4 */
[--C-:B------:R-:W-:Y:S01]  /*83c0*/  FFMA.FTZ R178, R178, UR10, -R164.reuse ;  /* 0x0000000ab2b27c23 */ /* 0x100fe200080108a4 */
[--C-:B------:R-:W-:Y:S01]  /*83d0*/  FFMA.FTZ R179, R179, UR10, -R164.reuse ;  /* 0x0000000ab3b37c23 */ /* 0x100fe200080108a4 */
[----:B------:R-:W-:Y:S01]  /*83e0*/  MUFU.EX2 R199, R199 ;  /* 0x000000c700c77308 */ /* 0x000fe20000000800 */
[--C-:B------:R-:W-:Y:S01]  /*83f0*/  FFMA.FTZ R182, R182, UR10, -R164.reuse ;  /* 0x0000000ab6b67c23 */ /* 0x100fe200080108a4 */
[----:B------:R-:W-:-:S06]  /*8400*/  FFMA.FTZ R164, R183, UR10, -R164 ;  /* 0x0000000ab7a47c23 */ /* 0x000fcc00080108a4 */
[----:B------:R-:W-:Y:S08]  /*8410*/  MUFU.EX2 R154, R154 ;  /* 0x0000009a009a7308 */ /* 0x000ff00000000800 */
[----:B------:R-:W-:Y:S08]  /*8420*/  MUFU.EX2 R193, R193 ;  /* 0x000000c100c17308 */ /* 0x000ff00000000800 */
[----:B------:R-:W-:Y:S08]  /*8430*/  MUFU.EX2 R156, R156 ;  /* 0x0000009c009c7308 */ /* 0x000ff00000000800 */
[----:B------:R-:W-:Y:S08]  /*8440*/  MUFU.EX2 R195, R195 ;  /* 0x000000c300c37308 */ /* 0x000ff00000000800 */
[----:B------:R-:W-:Y:S08]  /*8450*/  MUFU.EX2 R158, R158 ;  /* 0x0000009e009e7308 */ /* 0x000ff00000000800 */
[----:B------:R-:W-:Y:S08]  /*8460*/  MUFU.EX2 R155, R155 ;  /* 0x0000009b009b7308 */ /* 0x000ff00000000800 */
[----:B------:R-:W-:Y:S08]  /*8470*/  MUFU.EX2 R165, R165 ;  /* 0x000000a500a57308 */ /* 0x000ff00000000800 */
[----:B------:R-:W0:Y:S08]  /*8480*/  MUFU.EX2 R160, R160 ;  /* 0x000000a000a07308 */ /* 0x000e300000000800 */
[----:B------:R-:W-:Y:S08]  /*8490*/  MUFU.EX2 R190, R190 ;  /* 0x000000be00be7308 */ /* 0x000ff00000000800 */
[----:B------:R-:W-:Y:S01]  /*84a0*/  MUFU.EX2 R191, R191 ;  /* 0x000000bf00bf7308 */ /* 0x000fe20000000800 */
[----:B0-----:R-:W-:-:S07]  /*84b0*/  F2FP.BF16.F32.PACK_AB R189, R160, R155 ;  /* 0x0000009ba0bd723e */ /* 0x001fce00000010ff */
        /* <DEDUP_REMOVED lines=9> */
[----:B------:R-:W-:Y:S02]  /*8550*/  @!P1 SYNCS.ARRIVE.TRANS64.RED.A1T0 RZ, [R159+URZ], RZ ;  /* 0x000000ff9fff99a7 */ /* 0x000fe4000810043f */
[----:B------:R-:W-:Y:S01]  /*8560*/  MUFU.EX2 R185, R178 ;  /* 0x000000b200b97308 */ /* 0x000fe20000000800 */
[----:B------:R-:W-:Y:S01]  /*8570*/  FMUL.FTZ R2, R2, UR10 ;  /* 0x0000000a02027c20 */ /* 0x000fe20008410000 */
[----:B------:R0:W-:Y:S06]  /*8580*/  @!P1 SYNCS.ARRIVE.TRANS64.RED.A1T0 RZ, [R162+URZ], RZ ;  /* 0x000000ffa2ff99a7 */ /* 0x0001ec000810043f */
[----:B------:R-:W1:Y:S01]  /*8590*/  MUFU.EX2 R2, R2 ;  /* 0x0000000200027308 */ /* 0x000e620000000800 */
[----:B0-----:R-:W-:Y:S01]  /*85a0*/  FADD.FTZ R162, R198, R17 ;  /* 0x00000011c6a27221 */ /* 0x001fe20000010000 */
[----:B------:R-:W-:-:S06]  /*85b0*/  F2FP.BF16.F32.PACK_AB R198, R153, R198 ;  /* 0x000000c699c6723e */ /* 0x000fcc00000010ff */
[----:B------:R-:W0:Y:S01]  /*85c0*/  MUFU.EX2 R184, R184 ;  /* 0x000000b800b87308 */ /* 0x000e220000000800 */
[----:B-1----:R-:W-:Y:S01]  /*85d0*/  FFMA.FTZ R159, R2, R16, R197 ;  /* 0x00000010029f7223 */ /* 0x002fe200000100c5 */
[----:B------:R-:W-:-:S06]  /*85e0*/  F2FP.BF16.F32.PACK_AB R197, R152, R197 ;  /* 0x000000c598c5723e */ /* 0x000fcc00000010ff */
[----:B------:R-:W1:Y:S01]  /*85f0*/  MUFU.EX2 R186, R186 ;  /* 0x000000ba00ba7308 */ /* 0x000e620000000800 */
[----:B------:R-:W-:Y:S01]  /*8600*/  FADD.FTZ R16, R152, R159 ;  /* 0x0000009f98107221 */ /* 0x000fe20000010000 */
[----:B------:R-:W-:-:S03]  /*8610*/  FADD.FTZ R159, R153, R162 ;  /* 0x000000a2999f7221 */ /* 0x000fc60000010000 */
[----:B------:R-:W-:Y:S01]  /*8620*/  FADD.FTZ R17, R199, R16 ;  /* 0x00000010c7117221 */ /* 0x000fe20000010000 */
[----:B------:R-:W-:Y:S02]  /*8630*/  FADD.FTZ R162, R192, R159 ;  /* 0x0000009fc0a27221 */ /* 0x000fe40000010000 */
[----:B------:R-:W-:Y:S01]  /*8640*/  MUFU.EX2 R187, R182 ;  /* 0x000000b600bb7308 */ /* 0x000fe20000000800 */
[C---:B------:R-:W-:Y:S01]  /*8650*/  F2FP.BF16.F32.PACK_AB R199, R154.reuse, R199 ;  /* 0x000000c79ac7723e */ /* 0x040fe200000010ff */
[----:B------:R-:W-:Y:S01]  /*8660*/  FADD.FTZ R16, R154, R17 ;  /* 0x000000119a107221 */ /* 0x000fe20000010000 */
[C---:B------:R-:W-:Y:S01]  /*8670*/  FADD.FTZ R159, R157.reuse, R162 ;  /* 0x000000a29d9f7221 */ /* 0x040fe20000010000 */
[----:B------:R-:W-:Y:S02]  /*8680*/  F2FP.BF16.F32.PACK_AB R192, R157, R192 ;  /* 0x000000c09dc0723e */ /* 0x000fe400000010ff */
[----:B------:R-:W-:Y:S01]  /*8690*/  FADD.FTZ R17, R193, R16 ;  /* 0x00000010c1117221 */ /* 0x000fe20000010000 */
[----:B------:R-:W-:Y:S01]  /*86a0*/  FADD.FTZ R162, R194, R159 ;  /* 0x0000009fc2a27221 */ /* 0x000fe20000010000 */
[----:B------:R-:W2:Y:S01]  /*86b0*/  MUFU.EX2 R21, R181 ;  /* 0x000000b500157308 */ /* 0x000ea20000000800 */
[C---:B------:R-:W-:Y:S01]  /*86c0*/  F2FP.BF16.F32.PACK_AB R193, R156.reuse, R193 ;  /* 0x000000c19cc1723e */ /* 0x040fe200000010ff */
[----:B------:R-:W-:Y:S01]  /*86d0*/  FADD.FTZ R16, R156, R17 ;  /* 0x000000119c107221 */ /* 0x000fe20000010000 */
[C---:B------:R-:W-:Y:S01]  /*86e0*/  FADD.FTZ R153, R161.reuse, R162 ;  /* 0x000000a2a1997221 */ /* 0x040fe20000010000 */
[----:B------:R-:W-:-:S02]  /*86f0*/  F2FP.BF16.F32.PACK_AB R194, R161, R194 ;  /* 0x000000c2a1c2723e */ /* 0x000fc400000010ff */
[----:B------:R-:W-:Y:S01]  /*8700*/  FADD.FTZ R17, R195, R16 ;  /* 0x00000010c3117221 */ /* 0x000fe20000010000 */
[----:B------:R-:W-:Y:S01]  /*8710*/  FADD.FTZ R152, R188, R153 ;  /* 0x00000099bc987221 */ /* 0x000fe20000010000 */
[C---:B------:R-:W-:Y:S02]  /*8720*/  F2FP.BF16.F32.PACK_AB R195, R158.reuse, R195 ;  /* 0x000000c39ec3723e */ /* 0x040fe400000010ff */
[----:B------:R-:W-:Y:S01]  /*8730*/  FADD.FTZ R16, R158, R17 ;  /* 0x000000119e107221 */ /* 0x000fe20000010000 */
[C---:B------:R-:W-:Y:S01]  /*8740*/  FADD.FTZ R153, R165.reuse, R152 ;  /* 0x00000098a5997221 */ /* 0x040fe20000010000 */
[----:B------:R-:W-:Y:S02]  /*8750*/  F2FP.BF16.F32.PACK_AB R188, R165, R188 ;  /* 0x000000bca5bc723e */ /* 0x000fe400000010ff */
[----:B------:R-:W-:Y:S01]  /*8760*/  FADD.FTZ R17, R155, R16 ;  /* 0x000000109b117221 */ /* 0x000fe20000010000 */
[----:B------:R-:W-:Y:S01]  /*8770*/  FADD.FTZ R152, R190, R153 ;  /* 0x00000099be987221 */ /* 0x000fe20000010000 */
[----:B------:R-:W-:-:S02]  /*8780*/  F2FP.BF16.F32.PACK_AB R190, R169, R190 ;  /* 0x000000bea9be723e */ /* 0x000fc400000010ff */
[----:B------:R-:W-:Y:S01]  /*8790*/  FADD.FTZ R16, R160, R17 ;  /* 0x00000011a0107221 */ /* 0x000fe20000010000 */
[----:B------:R-:W-:-:S03]  /*87a0*/  FADD.FTZ R17, R169, R152 ;  /* 0x00000098a9117221 */ /* 0x000fc60000010000 */
[----:B------:R-:W-:Y:S01]  /*87b0*/  FADD.FTZ R16, R191, R16 ;  /* 0x00000010bf107221 */ /* 0x000fe20000010000 */
[----:B0-----:R-:W-:Y:S01]  /*87c0*/  FADD.FTZ R152, R184, R17 ;  /* 0x00000011b8987221 */ /* 0x001fe20000010000 */
[C---:B------:R-:W-:Y:S02]  /*87d0*/  F2FP.BF16.F32.PACK_AB R191, R175.reuse, R191 ;  /* 0x000000bfafbf723e */ /* 0x040fe400000010ff */
[----:B------:R-:W-:Y:S01]  /*87e0*/  FADD.FTZ R16, R175, R16 ;  /* 0x00000010af107221 */ /* 0x000fe20000010000 */
[C---:B------:R-:W-:Y:S01]  /*87f0*/  FADD.FTZ R17, R173.reuse, R152 ;  /* 0x00000098ad117221 */ /* 0x040fe20000010000 */
[----:B------:R-:W-:Y:S02]  /*8800*/  F2FP.BF16.F32.PACK_AB R184, R173, R184 ;  /* 0x000000b8adb8723e */ /* 0x000fe400000010ff */
[----:B------:R-:W-:Y:S01]  /*8810*/  FADD.FTZ R16, R185, R16 ;  /* 0x00000010b9107221 */ /* 0x000fe20000010000 */
[----:B-1----:R-:W-:Y:S01]  /*8820*/  FADD.FTZ R152, R186, R17 ;  /* 0x00000011ba987221 */ /* 0x002fe20000010000 */
[----:B--2---:R-:W-:-:S02]  /*8830*/  F2FP.BF16.F32.PACK_AB R186, R21, R186 ;  /* 0x000000ba15ba723e */ /* 0x004fc400000010ff */
[----:B------:R-:W-:Y:S01]  /*8840*/  FADD.FTZ R16, R179, R16 ;  /* 0x00000010b3107221 */ /* 0x000fe20000010000 */
[----:B------:R-:W-:Y:S01]  /*8850*/  FADD.FTZ R17, R21, R152 ;  /* 0x0000009815117221 */ /* 0x000fe20000010000 */
[----:B------:R-:W-:Y:S01]  /*8860*/  F2FP.BF16.F32.PACK_AB R185, R179, R185 ;  /* 0x000000b9b3b9723e */ /* 0x000fe200000010ff */
[----:B------:R-:W-:Y:S02]  /*8870*/  IMAD.MOV.U32 R21, RZ, RZ, R3 ;  /* 0x000000ffff157224 */ /* 0x000fe400078e0003 */
[----:B------:R-:W-:Y:S01]  /*8880*/  FADD.FTZ R16, R187, R16 ;  /* 0x00000010bb107221 */ /* 0x000fe20000010000 */
[----:B------:R-:W-:-:S03]  /*8890*/  F2FP.BF16.F32.PACK_AB R187, R164, R187 ;  /* 0x000000bba4bb723e */ /* 0x000fc600000010ff */
[----:B------:R-:W-:Y:S01]  /*88a0*/  FADD.FTZ R16, R164, R16 ;  /* 0x00000010a4107221 */ /* 0x000fe20000010000 */
[----:B------:R-:W-:Y:S06]  /*88b0*/  @P2 BRA `(.L_x_1134) ;  /* 0xffffffe000f42947 */ /* 0x000fec000383ffff */
.L_x_1125:
[----:B------:R-:W-:-:S13]  /*88c0*/  R2UR UR4, R200 ;  /* 0x00000000c80472ca */ /* 0x000fda00000e0000 */
[----:B------:R-:W-:-:S13]  /*88d0*/  ISETP.GE.AND P2, PT, R20, UR4, PT ;  /* 0x0000000414007c0c */ /* 0x000fda000bf46270 */
[----:B------:R-:W-:Y:S05]  /*88e0*/  @!P2 BRA `(.L_x_1135) ;  /* 0x0000002400c8a947 */ /* 0x000fea0003800000 */
[----:B------:R-:W-:Y:S01]  /*88f0*/  IMAD.IADD R217, R19, 0x1, -R22 ;  /* 0x0000000113d97824 */ /* 0x000fe200078e0a16 */
[----:B------:R-:W-:Y:S01]  /*8900*/  UMOV UR7, UR37 ;  /* 0x0000002500077c82 */ /* 0x000fe20008000000 */
[----:B------:R-:W-:Y:S01]  /*8910*/  IMAD.MOV.U32 R21, RZ, RZ, R3 ;  /* 0x000000ffff157224 */ /* 0x000fe200078e0003 */
[----:B------:R-:W-:Y:S01]  /*8920*/  UMOV UR4, UR36 ;  /* 0x0000002400047c82 */ /* 0x000fe20008000000 */
[----:B------:R-:W-:Y:S01]  /*8930*/  IMAD.MOV.U32 R201, RZ, RZ, R5 ;  /* 0x000000ffffc97224 */ /* 0x000fe200078e0005 */
[----:B------:R-:W-:Y:S01]  /*8940*/  IADD3 R203, R217, 0x8, R4 ;  /* 0x00000008d9cb7810 */ /* 0x000fe20007ffe004 */
[----:B------:R-:W-:Y:S01]  /*8950*/  IMAD.IADD R217, R4, 0x1, R217 ;  /* 0x0000000104d97824 */ /* 0x000fe200078e02d9 */
[----:B------:R-:W-:Y:S01]  /*8960*/  ULDC UR58, c[0x0][0x9e4] ;  /* 0x00027900003a7ab9 */ /* 0x000fe20000000800 */
[----:B------:R-:W-:Y:S01]  /*8970*/  ULDC UR59, c[0x0][0x9dc] ;  /* 0x00027700003b7ab9 */ /* 0x000fe20000000800 */
[----:B------:R-:W-:-:S07]  /*8980*/  LOP3.LUT R219, RZ, R203, RZ, 0x33, !PT ;  /* 0x000000cbffdb7212 */ /* 0x000fce00078e33ff */
.L_x_1152:
[----:B------:R-:W-:-:S04]  /*8990*/  UIADD3 UR5, UR4, 0x1, URZ ;  /* 0x0000000104057890 */ /* 0x000fc8000fffe03f */
[----:B------:R-:W-:-:S04]  /*89a0*/  UISETP.NE.AND UP0, UPT, UR5, 0x2, UPT ;  /* 0x000000020500788c */ /* 0x000fc8000bf05270 */
[----:B------:R-:W-:Y:S02]  /*89b0*/  USEL UR37, URZ, 0x1, UP0 ;  /* 0x000000013f257887 */ /* 0x000fe40008000000 */
[----:B------:R-:W-:Y:S02]  /*89c0*/  USEL UR36, UR5, URZ, UP0 ;  /* 0x0000003f05247287 */ /* 0x000fe40008000000 */
[----:B------:R-:W-:Y:S01]  /*89d0*/  ULOP3.LUT UR37, UR7, UR37, URZ, 0x3c, !UPT ;  /* 0x0000002507257292 */ /* 0x000fe2000f8e3c3f */
[----:B------:R-:W-:Y:S11]  /*89e0*/  @!P0 BRA `(.L_x_1136) ;  /* 0x0000000000048947 */ /* 0x000ff60003800000 */
[----:B------:R-:W-:Y:S01]  /*89f0*/  BPT.TRAP 0x1 ;  /* 0x000000040000795c */ /* 0x000fe20000300000 */
.L_x_1136:
[----:B------:R-:W-:Y:S01]  /*8a00*/  ULEA UR5, UR36, UR38, 0x3 ;  /* 0x0000002624057291 */ /* 0x000fe2000f8e183f */
[----:B------:R-:W-:-:S05]  /*8a10*/  IMAD.U32 R3, RZ, RZ, UR37 ;  /* 0x00000025ff037e24 */ /* 0x000fca000f8e00ff */
[----:B------:R-:W-:-:S04]  /*8a20*/  SHF.L.U32 R3, R3, 0x1f, RZ ;  /* 0x0000001f03037819 */ /* 0x000fc800000006ff */
[----:B------:R0:W1:Y:S01]  /*8a30*/  SYNCS.PHASECHK.TRANS64.TRYWAIT P2, [UR5+0x30830], R3 ;  /* 0x03083003ff0075a7 */ /* 0x0000620008040145 */
[----:B------:R-:W-:Y:S05]  /*8a40*/  @!P0 BRA `(.L_x_1137) ;  /* 0x0000000000048947 */ /* 0x000fea0003800000 */
[----:B------:R-:W-:Y:S01]  /*8a50*/  BPT.TRAP 0x1 ;  /* 0x000000040000795c */ /* 0x000fe20000300000 */
.L_x_1137:
[----:B-1----:R-:W-:Y:S05]  /*8a60*/  @P2 BRA `(.L_x_1138) ;  /* 0x0000000000082947 */ /* 0x002fea0003800000 */
[----:B------:R-:W1:Y:S02]  /*8a70*/  SYNCS.PHASECHK.TRANS64.TRYWAIT P2, [UR5+0x30830], R3 ;  /* 0x03083003ff0075a7 */ /* 0x000e640008040145 */
[----:B-1----:R-:W-:Y:S05]  /*8a80*/  @!P2 BRA `(.L_x_1139) ;  /* 0x000000c00054a947 */ /* 0x002fea0003800000 */
.L_x_1138:
        /* <DEDUP_REMOVED lines=223> */
.L_x_1140:
[----:B------:R-:W-:Y:S01]  /*9880*/  ULEA UR11, UR4, UR38, 0x3 ;  /* 0x00000026040b7291 */ /* 0x000fe2000f8e183f */
[----:B------:R-:W-:-:S05]  /*9890*/  IMAD.U32 R0, RZ, RZ, UR7 ;  /* 0x00000007ff007e24 */ /* 0x000fca000f8e00ff */
[----:B------:R-:W-:-:S04]  /*98a0*/  SHF.L.U32 R0, R0, 0x1f, RZ ;  /* 0x0000001f00007819 */ /* 0x000fc800000006ff */
[----:B------:R1:W2:Y:S01]  /*98b0*/  SYNCS.PHASECHK.TRANS64.TRYWAIT P2, [UR11+0x30850], R0 ;  /* 0x03085000ff0075a7 */ /* 0x0002a2000804014b */
[----:B------:R-:W-:Y:S05]  /*98c0*/  @!P0 BRA `(.L_x_1141) ;  /* 0x0000000000048947 */ /* 0x000fea0003800000 */
[----:B------:R-:W-:Y:S01]  /*98d0*/  BPT.TRAP 0x1 ;  /* 0x000000040000795c */ /* 0x000fe20000300000 */
.L_x_1141:
[----:B--2---:R-:W-:Y:S05]  /*98e0*/  @P2 BRA `(.L_x_1142) ;  /* 0x0000000000082947 */ /* 0x004fea0003800000 */
[----:B------:R-:W2:Y:S02]  /*98f0*/  SYNCS.PHASECHK.TRANS64.TRYWAIT P2, [UR11+0x30850], R0 ;  /* 0x03085000ff0075a7 */ /* 0x000ea4000804014b */
[----:B--2---:R-:W-:Y:S05]  /*9900*/  @!P2 BRA `(.L_x_1143) ;  /* 0x000000b000cca947 */ /* 0x004fea0003800000 */
.L_x_1142:
[----:B------:R-:W-:Y:S01]  /*9910*/  UIADD3 UR6, UR38, 0x400, URZ ;  /* 0x0000040026067890 */ /* 0x000fe2000fffe03f */
[----:B------:R-:W-:Y:S01]  /*9920*/  WARPGROUP.ARRIVE ;  /* 0x00000000000079c5 */ /* 0x000fe20000000000 */
[----:B------:R-:W-:Y:S01]  /*9930*/  UMOV UR7, 0x40000040 ;  /* 0x4000004000077882 */ /* 0x000fe20000000000 */
[----:B01----:R-:W-:Y:S01]  /*9940*/  IMAD.SHL.U32 R0, R20, 0x40, RZ ;  /* 0x0000004014007824 */ /* 0x003fe200078e00ff */
[----:B------:R-:W-:Y:S01]  /*9950*/  USHF.R.U32.HI UR6, URZ, 0x4, UR6 ;  /* 0x000000043f067899 */ /* 0x000fe20008011606 */
[----:B------:R-:W-:Y:S01]  /*9960*/  IMAD.U32 R2, RZ, RZ, UR5 ;  /* 0x00000005ff027e24 */ /* 0x000fe2000f8e00ff */
[----:B------:R-:W-:Y:S02]  /*9970*/  ULDC UR10, c[0x0][0x9e0] ;  /* 0x00027800000a7ab9 */ /* 0x000fe40000000800 */
[----:B------:R-:W-:Y:S01]  /*9980*/  ULOP3.LUT UR6, UR6, 0x3fff, URZ, 0xc0, !UPT ;  /* 0x00003fff06067892 */ /* 0x000fe2000f8ec03f */
[----:B------:R-:W-:Y:S01]  /*9990*/  IADD3 R3, R19, 0x1, -R0 ;  /* 0x0000000113037810 */ /* 0x000fe20007ffe800 */
[----:B------:R-:W-:-:S02]  /*99a0*/  @!P1 VIADD R2, R2, 0x30840 ;  /* 0x0003084002029836 */ /* 0x000fc40000000000 */
[----:B------:R-:W-:Y:S02]  /*99b0*/  ULOP3.LUT UR6, UR6, 0x2000000, URZ, 0xfc, !UPT ;  /* 0x0200000006067892 */ /* 0x000fe4000f8efc3f */
[----:B------:R-:W-:Y:S01]  /*99c0*/  IMAD.IADD R3, R3, 0x1, -R22 ;  /* 0x0000000103037824 */ /* 0x000fe200078e0a16 */
[----:B------:R-:W-:Y:S01]  /*99d0*/  @!P1 PRMT R2, RZ, 0x654, R2 ;  /* 0x00000654ff029816 */ /* 0x000fe20000000002 */
[----:B------:R-:W-:Y:S02]  /*99e0*/  ULEA UR4, UR4, UR6, 0xb ;  /* 0x0000000604047291 */ /* 0x000fe4000f8e583f */
[----:B------:R-:W-:-:S05]  /*99f0*/  IMAD R3, R18, -0x2, R3 ;  /* 0xfffffffe12037824 */ /* 0x000fca00078e0203 */
        /* <DEDUP_REMOVED lines=16> */
[----:B------:R-:W-:Y:S01]  /*9b00*/  ULOP3.LUT UR4, URZ, UR59, URZ, 0x33, !UPT ;  /* 0x0000003b3f047292 */ /* 0x000fe2000f8e333f */
[----:B------:R-:W-:Y:S02]  /*9b10*/  WARPGROUP.DEPBAR.LE gsb0, 0x0 ;  /* 0x00008000000079c5 */ /* 0x000fe40000010000 */
[----:B------:R-:W-:Y:S01]  /*9b20*/  WARPGROUP.ARRIVE ;  /* 0x00000000000079c5 */ /* 0x000fe20000000000 */
[C---:B------:R-:W-:Y:S02]  /*9b30*/  VIADD R189, R3.reuse, UR10 ;  /* 0x0000000a03bd7c36 */ /* 0x040fe40008000000 */
[----:B------:R-:W-:Y:S02]  /*9b40*/  VIADD R191, R3, UR4 ;  /* 0x0000000403bf7c36 */ /* 0x000fe40008000000 */
[----:B------:R-:W-:-:S15]  /*9b50*/  IMAD.IADD R5, R4, 0x1, R189 ;  /* 0x0000000104057824 */ /* 0x000fde00078e02bd */
[----:B------:R-:W-:-:S02]  /*9b60*/  NOP ;  /* 0x0000000000007918 */ /* 0x000fc40000000000 */
[----:B------:R-:W-:Y:S03]  /*9b70*/  HGMMA.64x256x16.F32.BF16 R24, R184, gdesc[UR4].tnspB, R24, gsb0 ;  /* 0x43e00004b8187df0 */ /* 0x000fe60008001818 */
[----:B------:R-:W-:Y:S02]  /*9b80*/  WARPGROUP.DEPBAR.LE gsb0, 0x0 ;  /* 0x00008000000079c5 */ /* 0x000fe40000010000 */
[----:B------:R0:W-:Y:S01]  /*9b90*/  @!P1 SYNCS.ARRIVE.TRANS64.RED.A1T0 RZ, [R2+URZ], RZ ;  /* 0x000000ff02ff99a7 */ /* 0x0001e2000810043f */
[----:B------:R-:W-:Y:S01]  /*9ba0*/  IMAD.IADD R185, R4, 0x1, R191 ;  /* 0x0000000104b97824 */ /* 0x000fe200078e02bf */
[----:B------:R-:W-:Y:S06]  /*9bb0*/  @!P6 BRA `(.L_x_1144) ;  /* 0x00000000005ce947 */ /* 0x000fec0003800000 */
[----:B------:R-:W-:Y:S01]  /*9bc0*/  ISETP.GT.AND P2, PT, R217, -0x1, PT ;  /* 0xffffffffd900780c */ /* 0x000fe20003f44270 */
[----:B------:R-:W-:-:S12]  /*9bd0*/  BSSY B0, `(.L_x_1145) ;  /* 0x0000011000007945 */ /* 0x000fd80003800000 */
[----:B------:R-:W-:Y:S05]  /*9be0*/  @P2 BRA `(.L_x_1146) ;  /* 0x0000000000242947 */ /* 0x000fea0003800000 */
[----:B------:R-:W-:Y:S01]  /*9bf0*/  IMAD.U32 R186, RZ, RZ, UR58 ;  /* 0x0000003affba7e24 */ /* 0x000fe2000f8e00ff */
[----:B------:R-:W-:-:S04]  /*9c00*/  IADD3 R184, R4, R19, -R22 ;  /* 0x0000001304b87210 */ /* 0x000fc80007ffe816 */
[----:B------:R-:W-:Y:S02]  /*9c10*/  ISETP.NE.AND P2, PT, R186, 0x1, PT ;  /* 0x00000001ba00780c */ /* 0x000fe40003f45270 */
[----:B------:R-:W-:-:S11]  /*9c20*/  LOP3.LUT R187, RZ, R184, RZ, 0x33, !PT ;  /* 0x000000b8ffbb7212 */ /* 0x000fd600078e33ff */
[----:B0-----:R-:W0:Y:S02]  /*9c30*/  @P2 LDC.64 R2, c[0x0][0x9e8] ;  /* 0x00027a00ff022b82 */ /* 0x001e240000000a00 */
[----:B0-----:R-:W-:-:S05]  /*9c40*/  @P2 IMAD.HI.U32 R2, R187, R2, RZ ;  /* 0x00000002bb022227 */ /* 0x001fca00078e00ff */
[----:B------:R-:W-:-:S04]  /*9c50*/  @P2 SHF.R.U32.HI R187, RZ, R3, R2 ;  /* 0x00000003ffbb2219 */ /* 0x000fc80000011602 */
[----:B------:R-:W-:Y:S01]  /*9c60*/  LOP3.LUT R187, RZ, R187, RZ, 0x33, !PT ;  /* 0x000000bbffbb7212 */ /* 0x000fe200078e33ff */
[----:B------:R-:W-:Y:S06]  /*9c70*/  BRA `(.L_x_1147) ;  /* 0x0000000000187947 */ /* 0x000fec0003800000 */
.L_x_1146:
[----:B------:R-:W-:Y:S02]  /*9c80*/  IMAD.U32 R186, RZ, RZ, UR58 ;  /* 0x0000003affba7e24 */ /* 0x000fe4000f8e00ff */
[----:B------:R-:W-:-:S03]  /*9c90*/  IMAD.MOV.U32 R187, RZ, RZ, R217 ;  /* 0x000000ffffbb7224 */ /* 0x000fc600078e00d9 */
[----:B------:R-:W-:-:S13]  /*9ca0*/  ISETP.NE.AND P2, PT, R186, 0x1, PT ;  /* 0x00000001ba00780c */ /* 0x000fda0003f45270 */
[----:B0-----:R-:W0:Y:S02]  /*9cb0*/  @P2 LDC.64 R2, c[0x0][0x9e8] ;  /* 0x00027a00ff022b82 */ /* 0x001e240000000a00 */
[----:B0-----:R-:W-:-:S05]  /*9cc0*/  @P2 IMAD.HI.U32 R2, R217, R2, RZ ;  /* 0x00000002d9022227 */ /* 0x001fca00078e00ff */
[----:B------:R-:W-:-:S07]  /*9cd0*/  @P2 SHF.R.U32.HI R187, RZ, R3, R2 ;  /* 0x00000003ffbb2219 */ /* 0x000fce0000011602 */
.L_x_1147:
[----:B------:R-:W-:Y:S05]  /*9ce0*/  BSYNC B0 ;  /* 0x0000000000007941 */ /* 0x000fea0003800000 */
.L_x_1145:
[----:B------:R-:W-:-:S04]  /*9cf0*/  IMAD R3, R187, R186, -R0 ;  /* 0x000000babb037224 */ /* 0x000fc800078e0a00 */
[----:B------:R-:W-:-:S05]  /*9d00*/  IMAD R2, R18, -0x2, R3 ;  /* 0xfffffffe12027824 */ /* 0x000fca00078e0203 */
[----:B------:R-:W-:Y:S02]  /*9d10*/  VIADDMNMX R5, R2, R186, R5, PT ;  /* 0x000000ba02057246 */ /* 0x000fe40003800105 */
[----:B------:R-:W-:-:S07]  /*9d20*/  VIMNMX R185, R185, R2, !PT ;  /* 0x00000002b9b97248 */ /* 0x000fce0007fe0100 */
.L_x_1144:
[----:B------:R-:W-:Y:S02]  /*9d30*/  ISETP.GT.AND P2, PT, R20, -0x1, PT ;  /* 0xffffffff1400780c */ /* 0x000fe40003f44270 */
[----:B------:R-:W-:Y:S02]  /*9d40*/  IADD3 R186, R191, 0x8, R4 ;  /* 0x00000008bfba7810 */ /* 0x000fe40007ffe004 */
[C---:B------:R-:W-:Y:S02]  /*9d50*/  ISETP.GT.AND P3, PT, R185.reuse, RZ, P2 ;  /* 0x000000ffb900720c */ /* 0x040fe40001764270 */
[----:B------:R-:W-:Y:S02]  /*9d60*/  ISETP.GT.AND P5, PT, R185, 0x1, P2 ;  /* 0x00000001b900780c */ /* 0x000fe400017a4270 */
[----:B------:R-:W-:Y:S02]  /*9d70*/  ISETP.LT.OR P4, PT, R5, 0x1, P3 ;  /* 0x000000010500780c */ /* 0x000fe40001f81670 */
[----:B------:R-:W-:-:S02]  /*9d80*/  ISETP.GT.AND P3, PT, R185, 0x8, P2 ;  /* 0x00000008b900780c */ /* 0x000fc40001764270 */
[----:B------:R-:W-:Y:S02]  /*9d90*/  FSEL R184, R152, -INF , !P4 ;  /* 0xff80000098b87808 */ /* 0x000fe40006000000 */
[----:B------:R-:W-:Y:S02]  /*9da0*/  ISETP.GT.AND P4, PT, R185, 0x9, P2 ;  /* 0x00000009b900780c */ /* 0x000fe40001784270 */
[C---:B------:R-:W-:Y:S02]  /*9db0*/  ISETP.LT.OR P5, PT, R5.reuse, 0x2, P5 ;  /* 0x000000020500780c */ /* 0x040fe40002fa1670 */
[C---:B------:R-:W-:Y:S02]  /*9dc0*/  ISETP.LT.OR P3, PT, R5.reuse, 0x9, P3 ;  /* 0x000000090500780c */ /* 0x040fe40001f61670 */
[----:B------:R-:W-:Y:S02]  /*9dd0*/  ISETP.LT.OR P4, PT, R5, 0xa, P4 ;  /* 0x0000000a0500780c */ /* 0x000fe40002781670 */
[----:B------:R-:W-:-:S02]  /*9de0*/  FSEL R152, R153, -INF , !P5 ;  /* 0xff80000099987808 */ /* 0x000fc40006800000 */
[----:B------:R-:W-:Y:S02]  /*9df0*/  FSEL R156, R156, -INF , !P3 ;  /* 0xff8000009c9c7808 */ /* 0x000fe40005800000 */
[----:B------:R-:W-:Y:S02]  /*9e00*/  FSEL R157, R157, -INF , !P4 ;  /* 0xff8000009d9d7808 */ /* 0x000fe40006000000 */
[C---:B------:R-:W-:Y:S02]  /*9e10*/  ISETP.GT.AND P5, PT, R185.reuse, 0x10, P2 ;  /* 0x00000010b900780c */ /* 0x040fe400017a4270 */
[C---:B------:R-:W-:Y:S02]  /*9e20*/  ISETP.GT.AND P3, PT, R185.reuse, 0x11, P2 ;  /* 0x00000011b900780c */ /* 0x040fe40001764270 */
        /* <DEDUP_REMOVED lines=31> */
[----:B------:R-:W-:-:S02]  /*a020*/  IADD3 R185, R189, 0x8, R4 ;  /* 0x00000008bdb97810 */ /* 0x000fc40007ffe004 */
[----:B------:R-:W-:Y:S02]  /*a030*/  FSEL R177, R177, -INF , !P5 ;  /* 0xff800000b1b17808 */ /* 0x000fe40006800000 */
[----:B------:R-:W-:Y:S02]  /*a040*/  FSEL R180, R180, -INF , !P3 ;  /* 0xff800000b4b47808 */ /* 0x000fe40005800000 */
[----:B------:R-:W-:Y:S01]  /*a050*/  FSEL R181, R181, -INF , !P4 ;  /* 0xff800000b5b57808 */ /* 0x000fe20006000000 */
[----:B------:R-:W-:Y:S06]  /*a060*/  @!P6 BRA `(.L_x_1148) ;  /* 0x000000000058e947 */ /* 0x000fec0003800000 */
[----:B------:R-:W-:Y:S01]  /*a070*/  ISETP.GT.AND P3, PT, R203, -0x1, PT ;  /* 0xffffffffcb00780c */ /* 0x000fe20003f64270 */
[----:B------:R-:W-:-:S12]  /*a080*/  BSSY B0, `(.L_x_1149) ;  /* 0x0000010000007945 */ /* 0x000fd80003800000 */
[----:B------:R-:W-:Y:S05]  /*a090*/  @P3 BRA `(.L_x_1150) ;  /* 0x0000000000203947 */ /* 0x000fea0003800000 */
[----:B------:R-:W-:-:S05]  /*a0a0*/  IMAD.U32 R190, RZ, RZ, UR58 ;  /* 0x0000003affbe7e24 */ /* 0x000fca000f8e00ff */
[----:B------:R-:W-:-:S13]  /*a0b0*/  ISETP.NE.AND P3, PT, R190, 0x1, PT ;  /* 0x00000001be00780c */ /* 0x000fda0003f65270 */
[----:B0-----:R-:W0:Y:S02]  /*a0c0*/  @P3 LDC.64 R2, c[0x0][0x9e8] ;  /* 0x00027a00ff023b82 */ /* 0x001e240000000a00 */
[----:B0-----:R-:W-:-:S04]  /*a0d0*/  @P3 IMAD.HI.U32 R188, R219, R2, RZ ;  /* 0x00000002dbbc3227 */ /* 0x001fc800078e00ff */
[----:B------:R-:W-:Y:S01]  /*a0e0*/  IMAD.MOV.U32 R2, RZ, RZ, R219 ;  /* 0x000000ffff027224 */ /* 0x000fe200078e00db */
[----:B------:R-:W-:-:S04]  /*a0f0*/  @P3 SHF.R.U32.HI R2, RZ, R3, R188 ;  /* 0x00000003ff023219 */ /* 0x000fc800000116bc */
[----:B------:R-:W-:Y:S01]  /*a100*/  LOP3.LUT R5, RZ, R2, RZ, 0x33, !PT ;  /* 0x00000002ff057212 */ /* 0x000fe200078e33ff */
[----:B------:R-:W-:Y:S06]  /*a110*/  BRA `(.L_x_1151) ;  /* 0x0000000000187947 */ /* 0x000fec0003800000 */
.L_x_1150:
[----:B------:R-:W-:Y:S02]  /*a120*/  IMAD.U32 R190, RZ, RZ, UR58 ;  /* 0x0000003affbe7e24 */ /* 0x000fe4000f8e00ff */
[----:B------:R-:W-:-:S03]  /*a130*/  IMAD.MOV.U32 R5, RZ, RZ, R203 ;  /* 0x000000ffff057224 */ /* 0x000fc600078e00cb */
[----:B------:R-:W-:-:S13]  /*a140*/  ISETP.NE.AND P3, PT, R190, 0x1, PT ;  /* 0x00000001be00780c */ /* 0x000fda0003f65270 */
[----:B0-----:R-:W0:Y:S02]  /*a150*/  @P3 LDC.64 R2, c[0x0][0x9e8] ;  /* 0x00027a00ff023b82 */ /* 0x001e240000000a00 */
[----:B0-----:R-:W-:-:S05]  /*a160*/  @P3 IMAD.HI.U32 R2, R203, R2, RZ ;  /* 0x00000002cb023227 */ /* 0x001fca00078e00ff */
[----:B------:R-:W-:-:S07]  /*a170*/  @P3 SHF.R.U32.HI R5, RZ, R3, R2 ;  /* 0x00000003ff053219 */ /* 0x000fce0000011602 */
.L_x_1151:
[----:B------:R-:W-:Y:S05]  /*a180*/  BSYNC B0 ;  /* 0x0000000000007941 */ /* 0x000fea0003800000 */
.L_x_1149:
[----:B------:R-:W-:-:S04]  /*a190*/  IMAD R3, R5, R190, -R0 ;  /* 0x000000be05037224 */ /* 0x000fc800078e0a00 */
[----:B------:R-:W-:-:S05]  /*a1a0*/  IMAD R3, R18, -0x2, R3 ;  /* 0xfffffffe12037824 */ /* 0x000fca00078e0203 */
[----:B------:R-:W-:Y:S02]  /*a1b0*/  VIADDMNMX R185, R3, R190, R185, PT ;  /* 0x000000be03b97246 */ /* 0x000fe400038001b9 */
[----:B------:R-:W-:-:S07]  /*a1c0*/  VIMNMX R186, R186, R3, !PT ;  /* 0x00000003baba7248 */ /* 0x000fce0007fe0100 */
.L_x_1148:
        /* <DEDUP_REMOVED lines=36> */
[----:B------:R-:W1:Y:S01]  /*a410*/  SHFL.BFLY PT, R3, R0, 0x2, 0x1f ;  /* 0x0c401f0000037f89 */ /* 0x000e6200000e0000 */
        /* <DEDUP_REMOVED lines=11> */
[C---:B------:R-:W-:Y:S02]  /*a4d0*/  ISETP.LT.OR P3, PT, R185.reuse, 0x22, P3 ;  /* 0x00000022b900780c */ /* 0x040fe40001f61670 */
[----:B-1----:R-:W-:Y:S02]  /*a4e0*/  FMNMX.FTZ R3, R0, R3, !PT ;  /* 0x0000000300037209 */ /* 0x002fe40007810000 */
[----:B------:R-:W-:Y:S02]  /*a4f0*/  FMNMX.FTZ R0, R154, R21, !PT ;  /* 0x000000159a007209 */ /* 0x000fe40007810000 */
[----:B------:R-:W-:Y:S01]  /*a500*/  FSEL R170, R170, -INF , !P5 ;  /* 0xff800000aaaa7808 */ /* 0x000fe20006800000 */
[----:B0-----:R-:W0:Y:S01]  /*a510*/  SHFL.BFLY PT, R2, R3, 0x1, 0x1f ;  /* 0x0c201f0003027f89 */ /* 0x001e2200000e0000 */
        /* <DEDUP_REMOVED lines=12> */
[----:B0-----:R-:W-:-:S02]  /*a5e0*/  FMNMX.FTZ R5, R3, R2, !PT ;  /* 0x0000000203057209 */ /* 0x001fc40007810000 */
        /* <DEDUP_REMOVED lines=18> */
[----:B------:R-:W-:Y:S01]  /*a710*/  FSEL R2, R5, RZ, P5 ;  /* 0x000000ff05027208 */ /* 0x000fe20002800000 */
        /* <DEDUP_REMOVED lines=24> */
[----:B------:R-:W-:Y:S01]  /*a8a0*/  R2UR UR4, R200 ;  /* 0x00000000c80472ca */ /* 0x000fe200000e0000 */
[----:B------:R-:W-:Y:S01]  /*a8b0*/  IMAD.MOV.U32 R201, RZ, RZ, R5 ;  /* 0x000000ffffc97224 */ /* 0x000fe200078e0005 */
[----:B------:R-:W0:Y:S01]  /*a8c0*/  SHFL.BFLY PT, R185, R0, 0x2, 0x1f ;  /* 0x0c401f0000b97f89 */ /* 0x000e2200000e0000 */
[----:B------:R-:W-:-:S04]  /*a8d0*/  FMUL.FTZ R2, R2, UR10 ;  /* 0x0000000a02027c20 */ /* 0x000fc80008410000 */
[----:B------:R-:W-:Y:S08]  /*a8e0*/  MUFU.EX2 R196, R196 ;  /* 0x000000c400c47308 */ /* 0x000ff00000000800 */
[----:B------:R-:W-:Y:S08]  /*a8f0*/  MUFU.EX2 R198, R198 ;  /* 0x000000c600c67308 */ /* 0x000ff00000000800 */
[----:B------:R-:W-:Y:S01]  /*a900*/  MUFU.EX2 R157, R157 ;  /* 0x0000009d009d7308 */ /* 0x000fe20000000800 */
[----:B0-----:R-:W-:-:S05]  /*a910*/  FMNMX.FTZ R185, R0, R185, !PT ;  /* 0x000000b900b97209 */ /* 0x001fca0007810000 */
[----:B------:R-:W0:Y:S02]  /*a920*/  SHFL.BFLY PT, R0, R185, 0x1, 0x1f ;  /* 0x0c201f00b9007f89 */ /* 0x000e2400000e0000 */
[----:B------:R-:W-:Y:S08]  /*a930*/  MUFU.EX2 R192, R192 ;  /* 0x000000c000c07308 */ /* 0x000ff00000000800 */
[----:B------:R-:W-:Y:S08]  /*a940*/  MUFU.EX2 R161, R161 ;  /* 0x000000a100a17308 */ /* 0x000ff00000000800 */
[----:B------:R-:W-:Y:S01]  /*a950*/  MUFU.EX2 R194, R194 ;  /* 0x000000c200c27308 */ /* 0x000fe20000000800 */
[----:B0-----:R-:W-:-:S07]  /*a960*/  FMNMX.FTZ R3, R185, R0, !PT ;  /* 0x00000000b9037209 */ /* 0x001fce0007810000 */
[----:B------:R-:W-:Y:S01]  /*a970*/  MUFU.EX2 R165, R165 ;  /* 0x000000a500a57308 */ /* 0x000fe20000000800 */
[C---:B------:R-:W-:Y:S01]  /*a980*/  FSETP.NEU.FTZ.AND P2, PT, R3.reuse, -INF , PT ;  /* 0xff8000000300780b */ /* 0x040fe20003f5d000 */
[----:B------:R-:W-:-:S06]  /*a990*/  FMUL.FTZ R156, R3, UR10 ;  /* 0x0000000a039c7c20 */ /* 0x000fcc0008410000 */
[----:B------:R0:W1:Y:S01]  /*a9a0*/  MUFU.EX2 R0, R2 ;  /* 0x0000000200007308 */ /* 0x0000620000000800 */
[----:B------:R-:W-:-:S05]  /*a9b0*/  FSEL R156, R156, RZ, P2 ;  /* 0x000000ff9c9c7208 */ /* 0x000fca0001000000 */
[--C-:B------:R-:W-:Y:S01]  /*a9c0*/  FFMA.FTZ R197, R154, UR10, -R156.reuse ;  /* 0x0000000a9ac57c23 */ /* 0x100fe2000801089c */
[--C-:B------:R-:W-:Y:S01]  /*a9d0*/  FFMA.FTZ R152, R155, UR10, -R156.reuse ;  /* 0x0000000a9b987c23 */ /* 0x100fe2000801089c */
[--C-:B------:R-:W-:Y:S01]  /*a9e0*/  FFMA.FTZ R199, R158, UR10, -R156.reuse ;  /* 0x0000000a9ec77c23 */ /* 0x100fe2000801089c */
[----:B0-----:R-:W-:Y:S01]  /*a9f0*/  FSEL R2, R3, RZ, P2 ;  /* 0x000000ff03027208 */ /* 0x001fe20001000000 */
[--C-:B------:R-:W-:Y:S01]  /*aa00*/  FFMA.FTZ R154, R159, UR10, -R156.reuse ;  /* 0x0000000a9f9a7c23 */ /* 0x100fe2000801089c */
[--C-:B------:R-:W-:Y:S01]  /*aa10*/  FFMA.FTZ R193, R162, UR10, -R156.reuse ;  /* 0x0000000aa2c17c23 */ /* 0x100fe2000801089c */
[----:B------:R-:W-:Y:S01]  /*aa20*/  MUFU.EX2 R197, R197 ;  /* 0x000000c500c57308 */ /* 0x000fe20000000800 */
[--C-:B------:R-:W-:Y:S01]  /*aa30*/  FFMA.FTZ R158, R163, UR10, -R156.reuse ;  /* 0x0000000aa39e7c23 */ /* 0x100fe2000801089c */
[----:B------:R-:W-:Y:S01]  /*aa40*/  FADD.FTZ R2, -R2, R21 ;  /* 0x0000001502027221 */ /* 0x000fe20000010100 */
[--C-:B------:R-:W-:Y:S01]  /*aa50*/  FFMA.FTZ R195, R166, UR10, -R156.reuse ;  /* 0x0000000aa6c37c23 */ /* 0x100fe2000801089c */
[--C-:B------:R-:W-:Y:S01]  /*aa60*/  FFMA.FTZ R160, R167, UR10, -R156.reuse ;  /* 0x0000000aa7a07c23 */ /* 0x100fe2000801089c */
[----:B-1----:R-:W-:Y:S01]  /*aa70*/  FFMA.FTZ R17, R0, R17, R153 ;  /* 0x0000001100117223 */ /* 0x002fe20000010099 */
[----:B------:R-:W-:Y:S01]  /*aa80*/  FMUL.FTZ R2, R2, UR10 ;  /* 0x0000000a02027c20 */ /* 0x000fe20008410000 */
[--C-:B------:R-:W-:Y:S01]  /*aa90*/  FFMA.FTZ R189, R170, UR10, -R156.reuse ;  /* 0x0000000aaabd7c23 */ /* 0x100fe2000801089c */
[----:B------:R-:W-:Y:S01]  /*aaa0*/  MUFU.EX2 R152, R152 ;  /* 0x0000009800987308 */ /* 0x000fe20000000800 */
[----:B------:R-:W-:Y:S01]  /*aab0*/  FADD.FTZ R17, R196, R17 ;  /* 0x00000011c4117221 */ /* 0x000fe20000010000 */
[--C-:B------:R-:W-:Y:S01]  /*aac0*/  FFMA.FTZ R162, R171, UR10, -R156.reuse ;  /* 0x0000000aaba27c23 */ /* 0x100fe2000801089c */
[--C-:B------:R-:W-:Y:S01]  /*aad0*/  FFMA.FTZ R191, R174, UR10, -R156.reuse ;  /* 0x0000000aaebf7c23 */ /* 0x100fe2000801089c */
[--C-:B------:R-:W-:Y:S01]  /*aae0*/  FFMA.FTZ R185, R178, UR10, -R156.reuse ;  /* 0x0000000ab2b97c23 */ /* 0x100fe2000801089c */
[----:B------:R-:W-:Y:S01]  /*aaf0*/  FADD.FTZ R164, R198, R17 ;  /* 0x00000011c6a47221 */ /* 0x000fe20000010000 */
[--C-:B------:R-:W-:Y:S01]  /*ab00*/  FFMA.FTZ R179, R179, UR10, -R156.reuse ;  /* 0x0000000ab3b37c23 */ /* 0x100fe2000801089c */
[----:B------:R-:W-:Y:S01]  /*ab10*/  FFMA.FTZ R182, R182, UR10, -R156 ;  /* 0x0000000ab6b67c23 */ /* 0x000fe2000801089c */
[----:B------:R-:W0:Y:S01]  /*ab20*/  MUFU.EX2 R2, R2 ;  /* 0x0000000200027308 */ /* 0x000e220000000800 */
[----:B------:R-:W-:Y:S01]  /*ab30*/  FADD.FTZ R21, R157, R164 ;  /* 0x000000a49d157221 */ /* 0x000fe20000010000 */
[----:B------:R-:W-:Y:S01]  /*ab40*/  IMAD.U32 R155, RZ, RZ, UR11 ;  /* 0x0000000bff9b7e24 */ /* 0x000fe2000f8e00ff */
[----:B------:R-:W-:Y:S01]  /*ab50*/  ISETP.GT.AND P2, PT, R20, UR4, PT ;  /* 0x0000000414007c0c */ /* 0x000fe2000bf44270 */
[----:B------:R-:W-:Y:S01]  /*ab60*/  UMOV UR4, UR36 ;  /* 0x0000002400047c82 */ /* 0x000fe20008000000 */
[----:B------:R-:W-:Y:S01]  /*ab70*/  F2FP.BF16.F32.PACK_AB R196, R196, R153 ;  /* 0x00000099c4c4723e */ /* 0x000fe200000010ff */
[----:B------:R-:W-:Y:S01]  /*ab80*/  @!P1 VIADD R155, R155, 0x30860 ;  /* 0x000308609b9b9836 */ /* 0x000fe20000000000 */
[----:B------:R-:W-:Y:S01]  /*ab90*/  F2FP.BF16.F32.PACK_AB R198, R157, R198 ;  /* 0x000000c69dc6723e */ /* 0x000fe200000010ff */
[----:B------:R-:W1:Y:S01]  /*aba0*/  MUFU.EX2 R199, R199 ;  /* 0x000000c700c77308 */ /* 0x000e620000000800 */
[----:B------:R-:W-:-:S02]  /*abb0*/  VIADD R20, R20, 0xffffffff ;  /* 0xffffffff14147836 */ /* 0x000fc40000000000 */
[----:B------:R-:W-:-:S04]  /*abc0*/  @!P1 PRMT R155, RZ, 0x654, R155 ;  /* 0x00000654ff9b9816 */ /* 0x000fc8000000009b */
[----:B------:R2:W-:Y:S01]  /*abd0*/  @!P1 SYNCS.ARRIVE.TRANS64.RED.A1T0 RZ, [R155+URZ], RZ ;  /* 0x000000ff9bff99a7 */ /* 0x0005e2000810043f */
[----:B------:R-:W3:Y:S01]  /*abe0*/  MUFU.EX2 R154, R154 ;  /* 0x0000009a009a7308 */ /* 0x000ee20000000800 */
[----:B0-----:R-:W-:Y:S01]  /*abf0*/  FFMA.FTZ R17, R2, R16, R197 ;  /* 0x0000001002117223 */ /* 0x001fe200000100c5 */
[----:B------:R-:W-:Y:S01]  /*ac00*/  FADD.FTZ R16, R192, R21 ;  /* 0x00000015c0107221 */ /* 0x000fe20000010000 */
[C---:B------:R-:W-:Y:S02]  /*ac10*/  F2FP.BF16.F32.PACK_AB R192, R161.reuse, R192 ;  /* 0x000000c0a1c0723e */ /* 0x040fe400000010ff */
[----:B------:R-:W-:Y:S01]  /*ac20*/  FADD.FTZ R164, R152, R17 ;  /* 0x0000001198a47221 */ /* 0x000fe20000010000 */
[----:B------:R-:W-:Y:S01]  /*ac30*/  FADD.FTZ R21, R161, R16 ;  /* 0x00000010a1157221 */ /* 0x000fe20000010000 */
[----:B------:R-:W-:Y:S01]  /*ac40*/  FFMA.FTZ R16, R175, UR10, -R156 ;  /* 0x0000000aaf107c23 */ /* 0x000fe2000801089c */
[----:B------:R-:W0:Y:S01]  /*ac50*/  MUFU.EX2 R193, R193 ;  /* 0x000000c100c17308 */ /* 0x000e220000000800 */
[----:B-1----:R-:W-:Y:S01]  /*ac60*/  FADD.FTZ R17, R199, R164 ;  /* 0x000000a4c7117221 */ /* 0x002fe20000010000 */
[----:B------:R-:W-:Y:S01]  /*ac70*/  FADD.FTZ R166, R194, R21 ;  /* 0x00000015c2a67221 */ /* 0x000fe20000010000 */
[----:B------:R-:W-:Y:S01]  /*ac80*/  FFMA.FTZ R156, R183, UR10, -R156 ;  /* 0x0000000ab79c7c23 */ /* 0x000fe2000801089c */
[----:B------:R-:W-:-:S02]  /*ac90*/  F2FP.BF16.F32.PACK_AB R194, R165, R194 ;  /* 0x000000c2a5c2723e */ /* 0x000fc400000010ff */
[----:B------:R-:W-:Y:S01]  /*aca0*/  FADD.FTZ R21, R165, R166 ;  /* 0x000000a6a5157221 */ /* 0x000fe20000010000 */
[----:B------:R-:W-:Y:S01]  /*acb0*/  F2FP.BF16.F32.PACK_AB R197, R152, R197 ;  /* 0x000000c598c5723e */ /* 0x000fe200000010ff */
[----:B------:R-:W1:Y:S01]  /*acc0*/  MUFU.EX2 R158, R158 ;  /* 0x0000009e009e7308 */ /* 0x000e620000000800 */
[C---:B---3--:R-:W-:Y:S01]  /*acd0*/  FADD.FTZ R164, R154.reuse, R17 ;  /* 0x000000119aa47221 */ /* 0x048fe20000010000 */
[----:B------:R-:W-:-:S06]  /*ace0*/  F2FP.BF16.F32.PACK_AB R199, R154, R199 ;  /* 0x000000c79ac7723e */ /* 0x000fcc00000010ff */
[----:B------:R-:W3:Y:S01]  /*acf0*/  MUFU.EX2 R195, R195 ;  /* 0x000000c300c37308 */ /* 0x000ee20000000800 */
[----:B0-----:R-:W-:-:S07]  /*ad00*/  FADD.FTZ R17, R193, R164 ;  /* 0x000000a4c1117221 */ /* 0x001fce0000010000 */
[----:B------:R-:W0:Y:S01]  /*ad10*/  MUFU.EX2 R160, R160 ;  /* 0x000000a000a07308 */ /* 0x000e220000000800 */
[C---:B-1----:R-:W-:Y:S01]  /*ad20*/  FADD.FTZ R164, R158.reuse, R17 ;  /* 0x000000119ea47221 */ /* 0x042fe20000010000 */
[----:B------:R-:W-:-:S06]  /*ad30*/  F2FP.BF16.F32.PACK_AB R193, R158, R193 ;  /* 0x000000c19ec1723e */ /* 0x000fcc00000010ff */
[----:B------:R-:W1:Y:S01]  /*ad40*/  MUFU.EX2 R188, R188 ;  /* 0x000000bc00bc7308 */ /* 0x000e620000000800 */
[----:B---3--:R-:W-:-:S07]  /*ad50*/  FADD.FTZ R17, R195, R164 ;  /* 0x000000a4c3117221 */ /* 0x008fce0000010000 */
[----:B------:R-:W3:Y:S01]  /*ad60*/  MUFU.EX2 R189, R189 ;  /* 0x000000bd00bd7308 */ /* 0x000ee20000000800 */
[C---:B0-----:R-:W-:Y:S01]  /*ad70*/  FADD.FTZ R164, R160.reuse, R17 ;  /* 0x00000011a0a47221 */ /* 0x041fe20000010000 */
[----:B------:R-:W-:-:S06]  /*ad80*/  F2FP.BF16.F32.PACK_AB R195, R160, R195 ;  /* 0x000000c3a0c3723e */ /* 0x000fcc00000010ff */
[----:B------:R-:W0:Y:S01]  /*ad90*/  MUFU.EX2 R169, R169 ;  /* 0x000000a900a97308 */ /* 0x000e220000000800 */
[----:B-1----:R-:W-:-:S07]  /*ada0*/  FADD.FTZ R166, R188, R21 ;  /* 0x00000015bca67221 */ /* 0x002fce0000010000 */
[----:B------:R-:W1:Y:S01]  /*adb0*/  MUFU.EX2 R162, R162 ;  /* 0x000000a200a27308 */ /* 0x000e620000000800 */
[----:B---3--:R-:W-:-:S07]  /*adc0*/  FADD.FTZ R17, R189, R164 ;  /* 0x000000a4bd117221 */ /* 0x008fce0000010000 */
[----:B------:R-:W3:Y:S01]  /*add0*/  MUFU.EX2 R190, R190 ;  /* 0x000000be00be7308 */ /* 0x000ee20000000800 */
[C---:B0-----:R-:W-:Y:S01]  /*ade0*/  FADD.FTZ R21, R169.reuse, R166 ;  /* 0x000000a6a9157221 */ /* 0x041fe20000010000 */
[----:B------:R-:W-:-:S06]  /*adf0*/  F2FP.BF16.F32.PACK_AB R188, R169, R188 ;  /* 0x000000bca9bc723e */ /* 0x000fcc00000010ff */
[----:B------:R-:W0:Y:S01]  /*ae00*/  MUFU.EX2 R191, R191 ;  /* 0x000000bf00bf7308 */ /* 0x000e220000000800 */
[C---:B-1----:R-:W-:Y:S01]  /*ae10*/  FADD.FTZ R164, R162.reuse, R17 ;  /* 0x00000011a2a47221 */ /* 0x042fe20000010000 */
[----:B------:R-:W-:-:S06]  /*ae20*/  F2FP.BF16.F32.PACK_AB R189, R162, R189 ;  /* 0x000000bda2bd723e */ /* 0x000fcc00000010ff */
[----:B------:R-:W1:Y:S01]  /*ae30*/  MUFU.EX2 R173, R173 ;  /* 0x000000ad00ad7308 */ /* 0x000e620000000800 */
[----:B---3--:R-:W-:-:S07]  /*ae40*/  FADD.FTZ R166, R190, R21 ;  /* 0x00000015bea67221 */ /* 0x008fce0000010000 */
[----:B------:R-:W3:Y:S01]  /*ae50*/  MUFU.EX2 R16, R16 ;  /* 0x0000001000107308 */ /* 0x000ee20000000800 */
[----:B0-----:R-:W-:-:S07]  /*ae60*/  FADD.FTZ R17, R191, R164 ;  /* 0x000000a4bf117221 */ /* 0x001fce0000010000 */
[----:B------:R-:W0:Y:S01]  /*ae70*/  MUFU.EX2 R184, R184 ;  /* 0x000000b800b87308 */ /* 0x000e220000000800 */
[C---:B-1----:R-:W-:Y:S01]  /*ae80*/  FADD.FTZ R21, R173.reuse, R166 ;  /* 0x000000a6ad157221 */ /* 0x042fe20000010000 */
[----:B------:R-:W-:-:S06]  /*ae90*/  F2FP.BF16.F32.PACK_AB R190, R173, R190 ;  /* 0x000000beadbe723e */ /* 0x000fcc00000010ff */
[----:B------:R-:W1:Y:S01]  /*aea0*/  MUFU.EX2 R185, R185 ;  /* 0x000000b900b97308 */ /* 0x000e620000000800 */
[C---:B---3--:R-:W-:Y:S01]  /*aeb0*/  FADD.FTZ R164, R16.reuse, R17 ;  /* 0x0000001110a47221 */ /* 0x048fe20000010000 */
[----:B------:R-:W-:-:S06]  /*aec0*/  F2FP.BF16.F32.PACK_AB R191, R16, R191 ;  /* 0x000000bf10bf723e */ /* 0x000fcc00000010ff */
[----:B------:R-:W3:Y:S01]  /*aed0*/  MUFU.EX2 R177, R177 ;  /* 0x000000b100b17308 */ /* 0x000ee20000000800 */
[----:B0-----:R-:W-:-:S07]  /*aee0*/  FADD.FTZ R166, R184, R21 ;  /* 0x00000015b8a67221 */ /* 0x001fce0000010000 */
[----:B------:R-:W0:Y:S01]  /*aef0*/  MUFU.EX2 R179, R179 ;  /* 0x000000b300b37308 */ /* 0x000e220000000800 */
[----:B-1----:R-:W-:-:S07]  /*af00*/  FADD.FTZ R164, R185, R164 ;  /* 0x000000a4b9a47221 */ /* 0x002fce0000010000 */
[----:B------:R-:W1:Y:S01]  /*af10*/  MUFU.EX2 R186, R186 ;  /* 0x000000ba00ba7308 */ /* 0x000e620000000800 */
[C---:B---3--:R-:W-:Y:S01]  /*af20*/  FADD.FTZ R21, R177.reuse, R166 ;  /* 0x000000a6b1157221 */ /* 0x048fe20000010000 */
[----:B------:R-:W-:-:S06]  /*af30*/  F2FP.BF16.F32.PACK_AB R184, R177, R184 ;  /* 0x000000b8b1b8723e */ /* 0x000fcc00000010ff */
[----:B------:R-:W3:Y:S01]  /*af40*/  MUFU.EX2 R187, R182 ;  /* 0x000000b600bb7308 */ /* 0x000ee20000000800 */
[C---:B0-----:R-:W-:Y:S01]  /*af50*/  FADD.FTZ R164, R179.reuse, R164 ;  /* 0x000000a4b3a47221 */ /* 0x041fe20000010000 */
[----:B------:R-:W-:-:S06]  /*af60*/  F2FP.BF16.F32.PACK_AB R185, R179, R185 ;  /* 0x000000b9b3b9723e */ /* 0x000fcc00000010ff */
[----:B------:R-:W0:Y:S01]  /*af70*/  MUFU.EX2 R181, R181 ;  /* 0x000000b500b57308 */ /* 0x000e220000000800 */
[----:B-1----:R-:W-:Y:S01]  /*af80*/  FADD.FTZ R166, R186, R21 ;  /* 0x00000015baa67221 */ /* 0x002fe20000010000 */
[----:B------:R-:W-:-:S06]  /*af90*/  IMAD.MOV.U32 R21, RZ, RZ, R3 ;  /* 0x000000ffff157224 */ /* 0x000fcc00078e0003 */
[----:B------:R-:W1:Y:S01]  /*afa0*/  MUFU.EX2 R156, R156 ;  /* 0x0000009c009c7308 */ /* 0x000e620000000800 */
[----:B---3--:R-:W-:Y:S01]  /*afb0*/  FADD.FTZ R164, R187, R164 ;  /* 0x000000a4bba47221 */ /* 0x008fe20000010000 */
[C---:B0-----:R-:W-:Y:S01]  /*afc0*/  FADD.FTZ R17, R181.reuse, R166 ;  /* 0x000000a6b5117221 */ /* 0x041fe20000010000 */
[----:B------:R-:W-:Y:S02]  /*afd0*/  F2FP.BF16.F32.PACK_AB R186, R181, R186 ;  /* 0x000000bab5ba723e */ /* 0x000fe400000010ff */
[C---:B-1----:R-:W-:Y:S01]  /*afe0*/  FADD.FTZ R16, R156.reuse, R164 ;  /* 0x000000a49c107221 */ /* 0x042fe20000010000 */
[----:B------:R-:W-:Y:S01]  /*aff0*/  F2FP.BF16.F32.PACK_AB R187, R156, R187 ;  /* 0x000000bb9cbb723e */ /* 0x000fe200000010ff */
[----:B--2---:R-:W-:Y:S06]  /*b000*/  @P2 BRA `(.L_x_1152) ;  /* 0xffffffd800602947 */ /* 0x004fec000383ffff */
.L_x_1135:
        /* <DEDUP_REMOVED lines=131> */
.L_x_1153:
[----:B------:R-:W-:Y:S01]  /*b840*/  ULEA UR5, UR36, UR38, 0x3 ;  /* 0x0000002624057291 */ /* 0x000fe2000f8e183f */
[----:B------:R-:W-:-:S05]  /*b850*/  IMAD.U32 R0, RZ, RZ, UR37 ;  /* 0x00000025ff007e24 */ /* 0x000fca000f8e00ff */
[----:B------:R-:W-:-:S04]  /*b860*/  SHF.L.U32 R0, R0, 0x1f, RZ ;  /* 0x0000001f00007819 */ /* 0x000fc800000006ff */
[----:B------:R0:W1:Y:S01]  /*b870*/  SYNCS.PHASECHK.TRANS64.TRYWAIT P2, [UR5+0x30850], R0 ;  /* 0x03085000ff0075a7 */ /* 0x0000620008040145 */
[----:B------:R-:W-:Y:S05]  /*b880*/  @!P0 BRA `(.L_x_1154) ;  /* 0x0000000000048947 */ /* 0x000fea0003800000 */
[----:B------:R-:W-:Y:S01]  /*b890*/  BPT.TRAP 0x1 ;  /* 0x000000040000795c */ /* 0x000fe20000300000 */
.L_x_1154:
[----:B-1----:R-:W-:Y:S05]  /*b8a0*/  @P2 BRA `(.L_x_1155) ;  /* 0x0000000000082947 */ /* 0x002fea0003800000 */
[----:B------:R-:W1:Y:S02]  /*b8b0*/  SYNCS.PHASECHK.TRANS64.TRYWAIT P0, [UR5+0x30850], R0 ;  /* 0x03085000ff0075a7 */ /* 0x000e640008000145 */
[----:B-1----:R-:W-:Y:S05]  /*b8c0*/  @!P0 BRA `(.L_x_1156) ;  /* 0x0000009000f48947 */ /* 0x002fea0003800000 */
.L_x_1155:
[----:B------:R-:W-:Y:S01]  /*b8d0*/  UIADD3 UR38, UR38, 0x400, URZ ;  /* 0x0000040026267890 */ /* 0x000fe2000fffe03f */
[----:B------:R-:W-:Y:S01]  /*b8e0*/  WARPGROUP.ARRIVE ;  /* 0x00000000000079c5 */ /* 0x000fe20000000000 */
[----:B------:R-:W-:Y:S01]  /*b8f0*/  UMOV UR7, 0x40000040 ;  /* 0x4000004000077882 */ /* 0x000fe20000000000 */
[----:B-1----:R-:W1:Y:S01]  /*b900*/  SHFL.BFLY PT, R7, R16, 0x2, 0x1f ;  /* 0x0c401f0010077f89 */ /* 0x002e6200000e0000 */
[----:B------:R-:W-:Y:S01]  /*b910*/  USHF.R.U32.HI UR38, URZ, 0x4, UR38 ;  /* 0x000000043f267899 */ /* 0x000fe20008011626 */
[----:B------:R-:W-:Y:S01]  /*b920*/  IMAD.MOV.U32 R6, RZ, RZ, RZ ;  /* 0x000000ffff067224 */ /* 0x000fe200078e00ff */
[----:B------:R-:W-:Y:S01]  /*b930*/  R2UR UR8, R209 ;  /* 0x00000000d10872ca */ /* 0x000fe200000e0000 */
[----:B0-----:R-:W0:Y:S01]  /*b940*/  SHFL.BFLY PT, R0, R17, 0x2, 0x1f ;  /* 0x0c401f0011007f89 */ /* 0x001e2200000e0000 */
[----:B------:R-:W-:Y:S01]  /*b950*/  ULOP3.LUT UR38, UR38, 0x3fff, URZ, 0xc0, !UPT ;  /* 0x00003fff26267892 */ /* 0x000fe2000f8ec03f */
[----:B------:R-:W-:Y:S02]  /*b960*/  IMAD.U32 R12, RZ, RZ, UR5 ;  /* 0x00000005ff0c7e24 */ /* 0x000fe4000f8e00ff */
[----:B------:R-:W-:Y:S01]  /*b970*/  IMAD.MOV.U32 R4, RZ, RZ, RZ ;  /* 0x000000ffff047224 */ /* 0x000fe200078e00ff */
[----:B------:R-:W-:Y:S01]  /*b980*/  ULOP3.LUT UR4, UR38, 0x2000000, URZ, 0xfc, !UPT ;  /* 0x0200000026047892 */ /* 0x000fe2000f8efc3f */
[----:B------:R-:W-:-:S02]  /*b990*/  IMAD.U32 R13, RZ, RZ, UR10 ;  /* 0x0000000aff0d7e24 */ /* 0x000fc4000f8e00ff */
[----:B------:R-:W-:Y:S01]  /*b9a0*/  IMAD.U32 R8, RZ, RZ, UR10 ;  /* 0x0000000aff087e24 */ /* 0x000fe2000f8e00ff */
[----:B------:R-:W-:Y:S02]  /*b9b0*/  ULEA UR4, UR36, UR4, 0xb ;  /* 0x0000000424047291 */ /* 0x000fe4000f8e583f */
[----:B------:R-:W-:Y:S02]  /*b9c0*/  UIADD3 UR36, UR36, 0x1, URZ ;  /* 0x0000000124247890 */ /* 0x000fe4000fffe03f */
[----:B------:R-:W-:Y:S02]  /*b9d0*/  UIADD3 UR8, UR8, 0x1, URZ ;  /* 0x0000000108087890 */ /* 0x000fe4000fffe03f */
[----:B------:R-:W-:Y:S01]  /*b9e0*/  UISETP.NE.AND UP0, UPT, UR36, 0x2, UPT ;  /* 0x000000022400788c */ /* 0x000fe2000bf05270 */
[----:B------:R-:W-:Y:S02]  /*b9f0*/  UMOV UR6, UR4 ;  /* 0x0000000400067c82 */ /* 0x000fe40008000000 */
[----:B------:R-:W-:Y:S01]  /*ba00*/  HGMMA.64x256x16.F32.BF16 R24, R196, gdesc[UR4].tnspB, R24, gsb0 ;  /* 0x43e00004c4187df0 */ /* 0x000fe20008001818 */
[----:B------:R-:W-:Y:S01]  /*ba10*/  UIADD3 UR6, UR4, 0x80, URZ ;  /* 0x0000008004067890 */ /* 0x000fe2000fffe03f */
[----:B-1----:R-:W-:Y:S01]  /*ba20*/  FADD.FTZ R2, R7, R16 ;  /* 0x0000001007027221 */ /* 0x002fe20000010000 */
[----:B------:R-:W-:Y:S01]  /*ba30*/  UMOV UR7, 0x40000040 ;  /* 0x4000004000077882 */ /* 0x000fe20000000000 */
[----:B------:R-:W-:-:S02]  /*ba40*/  IMAD.U32 R209, RZ, RZ, UR8 ;  /* 0x00000008ffd17e24 */ /* 0x000fc4000f8e00ff */
[----:B0-----:R-:W-:Y:S01]  /*ba50*/  FADD.FTZ R0, R0, R17 ;  /* 0x0000001100007221 */ /* 0x001fe20000010000 */
[----:B------:R-:W-:Y:S01]  /*ba60*/  USEL UR36, UR36, URZ, UP0 ;  /* 0x0000003f24247287 */ /* 0x000fe20008000000 */
[----:B------:R-:W0:Y:S04]  /*ba70*/  SHFL.BFLY PT, R9, R2, 0x1, 0x1f ;  /* 0x0c201f0002097f89 */ /* 0x000e2800000e0000 */
[----:B------:R-:W1:Y:S01]  /*ba80*/  SHFL.BFLY PT, R7, R0, 0x1, 0x1f ;  /* 0x0c201f0000077f89 */ /* 0x000e6200000e0000 */
[----:B0-----:R-:W-:Y:S01]  /*ba90*/  FADD.FTZ R11, R2, R9 ;  /* 0x00000009020b7221 */ /* 0x001fe20000010000 */
[----:B------:R-:W-:Y:S02]  /*baa0*/  IMAD.MOV.U32 R2, RZ, RZ, -0x800000 ;  /* 0xff800000ff027424 */ /* 0x000fe400078e00ff */
[----:B-1----:R-:W-:-:S02]  /*bab0*/  FADD.FTZ R10, R0, R7 ;  /* 0x00000007000a7221 */ /* 0x002fc40000010000 */
[----:B------:R-:W-:Y:S01]  /*bac0*/  FSETP.NE.FTZ.AND P2, PT, R11, RZ, PT ;  /* 0x000000ff0b00720b */ /* 0x000fe20003f55000 */
[----:B------:R-:W-:Y:S02]  /*bad0*/  IMAD.MOV.U32 R0, RZ, RZ, -0x800000 ;  /* 0xff800000ff007424 */ /* 0x000fe400078e00ff */
[----:B------:R-:W-:-:S10]  /*bae0*/  FSETP.NE.FTZ.AND P0, PT, R10, RZ, PT ;  /* 0x000000ff0a00720b */ /* 0x000fd40003f15000 */
[----:B------:R-:W0:Y:S01]  /*baf0*/  @P2 MUFU.LG2 R9, R11 ;  /* 0x0000000b00092308 */ /* 0x000e220000000c00 */
[----:B------:R-:W-:Y:S02]  /*bb00*/  @P2 FMUL.FTZ R13, R13, 0.69314718246459960938 ;  /* 0x3f3172180d0d2820 */ /* 0x000fe40000410000 */
[----:B------:R-:W-:-:S05]  /*bb10*/  @P0 FMUL.FTZ R8, R8, 0.69314718246459960938 ;  /* 0x3f31721808080820 */ /* 0x000fca0000410000 */
[----:B------:R-:W-:Y:S08]  /*bb20*/  @P0 MUFU.RCP R6, R10 ;  /* 0x0000000a00060308 */ /* 0x000ff00000001000 */
[----:B------:R0:W1:Y:S08]  /*bb30*/  @P0 MUFU.LG2 R7, R10 ;  /* 0x0000000a00070308 */ /* 0x0000700000000c00 */
[----:B------:R-:W2:Y:S01]  /*bb40*/  @P2 MUFU.RCP R4, R11 ;  /* 0x0000000b00042308 */ /* 0x000ea20000001000 */
[----:B0-----:R-:W-:Y:S01]  /*bb50*/  @P2 FMUL.FTZ R10, R9, 0.69314718246459960938 ;  /* 0x3f317218090a2820 */ /* 0x001fe20000410000 */
[----:B------:R-:W-:-:S03]  /*bb60*/  @!P1 VIADD R9, R12, 0x30860 ;  /* 0x000308600c099836 */ /* 0x000fc60000000000 */
[----:B------:R-:W-:Y:S02]  /*bb70*/  @P2 FFMA.FTZ R0, R13, R3, R10 ;  /* 0x000000030d002223 */ /* 0x000fe4000001000a */
[----:B------:R-:W-:Y:S01]  /*bb80*/  @!P1 PRMT R9, RZ, 0x654, R9 ;  /* 0x00000654ff099816 */ /* 0x000fe20000000009 */
[----:B-1----:R-:W-:-:S04]  /*bb90*/  @P0 FMUL.FTZ R7, R7, 0.69314718246459960938 ;  /* 0x3f31721807070820 */ /* 0x002fc80000410000 */
[----:B------:R-:W-:Y:S01]  /*bba0*/  @P0 FFMA.FTZ R2, R8, R5, R7 ;  /* 0x0000000508020223 */ /* 0x000fe20000010007 */
[----:B------:R-:W-:Y:S01]  /*bbb0*/  PLOP3.LUT P0, PT, PT, PT, PT, 0x8, 0x0 ;  /* 0x000000000000781c */ /* 0x000fe20003f0e170 */
        /* <DEDUP_REMOVED lines=19> */
[----:B------:R0:W-:Y:S01]  /*bcf0*/  @!P1 SYNCS.ARRIVE.TRANS64.RED.A1T0 RZ, [R9+URZ], RZ ;  /* 0x000000ff09ff99a7 */ /* 0x0001e2000810043f */
[----:B--2---:R-:W-:Y:S01]  /*bd00*/  FMUL.FTZ R3, R83, R4 ;  /* 0x0000000453037220 */ /* 0x004fe20000410000 */
        /* <DEDUP_REMOVED lines=127> */
.L_x_1086:
[----:B------:R-:W0:Y:S01]  /*c500*/  S2R R4, SR_CgaCtaId ;  /* 0x0000000000047919 */ /* 0x000e220000008800 */
[----:B------:R-:W-:Y:S01]  /*c510*/  MOV R19, 0x400 ;  /* 0x0000040000137802 */ /* 0x000fe20000000f00 */
[----:B------:R-:W-:Y:S01]  /*c520*/  BSSY B0, `(.L_x_1157) ;  /* 0x00002ae000007945 */ /* 0x000fe20003800000 */
[----:B------:R-:W-:Y:S02]  /*c530*/  BAR.SYNC.DEFER_BLOCKING 0x5, 0x120 ;  /* 0x0144800000007b1d */ /* 0x000fe40000010000 */
[----:B0-----:R-:W-:-:S05]  /*c540*/  LEA R19, R4, R19, 0x18 ;  /* 0x0000001304137211 */ /* 0x001fca00078ec0ff */
[----:B------:R-:W0:Y:S02]  /*c550*/  LDS.128 R200, [R19+0x308d0] ;  /* 0x0308d00013c87984 */ /* 0x000e240000000c00 */
[----:B0-----:R-:W-:Y:S02]  /*c560*/  R2UR UR6, R202 ;  /* 0x00000000ca0672ca */ /* 0x001fe400000e0000 */
[----:B------:R-:W-:Y:S01]  /*c570*/  R2UR UR5, R203 ;  /* 0x00000000cb0572ca */ /* 0x000fe200000e0000 */
[----:B------:R-:W-:Y:S06]  /*c580*/  BAR.ARV 0x4, 0x120 ;  /* 0x0104800000007b1d */ /* 0x000fec0000002000 */
[----:B------:R-:W-:Y:S08]  /*c590*/  @P0 BRA `(.L_x_1158) ;  /* 0x0000001c00800947 */ /* 0x000ff00003800000 */
[----:B------:R-:W0:Y:S01]  /*c5a0*/  S2R R10, SR_SWINHI ;  /* 0x00000000000a7919 */ /* 0x000e220000002f00 */
[----:B------:R-:W-:Y:S01]  /*c5b0*/  F2FP.BF16.F32.PACK_AB R24, R25, R24 ;  /* 0x000000181918723e */ /* 0x000fe200000010ff */
[----:B------:R-:W-:Y:S01]  /*c5c0*/  ULDC.64 UR8, c[0x0][0xbd8] ;  /* 0x0002f60000087ab9 */ /* 0x000fe20000000a00 */
[----:B------:R-:W-:Y:S01]  /*c5d0*/  F2FP.BF16.F32.PACK_AB R25, R8, R26 ;  /* 0x0000001a0819723e */ /* 0x000fe200000010ff */
[----:B------:R-:W-:Y:S01]  /*c5e0*/  UISETP.NE.U32.AND UP0, UPT, UR8, URZ, UPT ;  /* 0x0000003f0800728c */ /* 0x000fe2000bf05070 */
[----:B------:R-:W-:Y:S02]  /*c5f0*/  F2FP.BF16.F32.PACK_AB R32, R33, R32 ;  /* 0x000000202120723e */ /* 0x000fe400000010ff */
[----:B------:R-:W-:Y:S01]  /*c600*/  F2FP.BF16.F32.PACK_AB R26, R29, R28 ;  /* 0x0000001c1d1a723e */ /* 0x000fe200000010ff */
[----:B------:R-:W-:Y:S01]  /*c610*/  UISETP.NE.AND.EX UP0, UPT, UR9, URZ, UPT, UP0 ;  /* 0x0000003f0900728c */ /* 0x000fe2000bf05300 */
[----:B------:R-:W-:Y:S02]  /*c620*/  F2FP.BF16.F32.PACK_AB R27, R6, R27 ;  /* 0x0000001b061b723e */ /* 0x000fe400000010ff */
[----:B------:R-:W-:Y:S01]  /*c630*/  F2FP.BF16.F32.PACK_AB R33, R163, R34 ;  /* 0x00000022a321723e */ /* 0x000fe200000010ff */
[----:B------:R-:W-:Y:S01]  /*c640*/  ULDC.64 UR8, c[0x0][0xbd8] ;  /* 0x0002f60000087ab9 */ /* 0x000fe20000000a00 */
[----:B------:R-:W-:-:S02]  /*c650*/  F2FP.BF16.F32.PACK_AB R40, R41, R40 ;  /* 0x000000282928723e */ /* 0x000fc400000010ff */
[----:B------:R-:W-:Y:S02]  /*c660*/  F2FP.BF16.F32.PACK_AB R34, R37, R36 ;  /* 0x000000242522723e */ /* 0x000fe400000010ff */
[----:B------:R-:W-:Y:S02]  /*c670*/  F2FP.BF16.F32.PACK_AB R35, R162, R35 ;  /* 0x00000023a223723e */ /* 0x000fe400000010ff */
[----:B------:R-:W-:Y:S02]  /*c680*/  F2FP.BF16.F32.PACK_AB R41, R161, R42 ;  /* 0x0000002aa129723e */ /* 0x000fe400000010ff */
[----:B------:R-:W-:Y:S02]  /*c690*/  F2FP.BF16.F32.PACK_AB R48, R49, R48 ;  /* 0x000000303130723e */ /* 0x000fe400000010ff */
[----:B------:R-:W-:Y:S02]  /*c6a0*/  R2UR UR4, R208 ;  /* 0x00000000d00472ca */ /* 0x000fe400000e0000 */
[----:B------:R-:W-:-:S02]  /*c6b0*/  F2FP.BF16.F32.PACK_AB R42, R45, R44 ;  /* 0x0000002c2d2a723e */ /* 0x000fc400000010ff */
[----:B------:R-:W-:Y:S02]  /*c6c0*/  F2FP.BF16.F32.PACK_AB R43, R160, R43 ;  /* 0x0000002ba02b723e */ /* 0x000fe400000010ff */
[----:B------:R-:W-:Y:S02]  /*c6d0*/  F2FP.BF16.F32.PACK_AB R49, R159, R50 ;  /* 0x000000329f31723e */ /* 0x000fe400000010ff */
[----:B------:R-:W-:Y:S02]  /*c6e0*/  F2FP.BF16.F32.PACK_AB R56, R57, R56 ;  /* 0x000000383938723e */ /* 0x000fe400000010ff */
[----:B------:R-:W-:Y:S02]  /*c6f0*/  MOV R4, R19 ;  /* 0x0000001300047202 */ /* 0x000fe40000000f00 */
[----:B0-----:R-:W-:Y:S02]  /*c700*/  MOV R5, R10 ;  /* 0x0000000a00057202 */ /* 0x001fe40000000f00 */
[----:B------:R-:W-:Y:S01]  /*c710*/  F2FP.BF16.F32.PACK_AB R50, R53, R52 ;  /* 0x000000343532723e */ /* 0x000fe200000010ff */
[----:B------:R-:W-:Y:S01]  /*c720*/  UIMAD.WIDE UR8, UR4, 0x4, UR8 ;  /* 0x00000004040878a5 */ /* 0x000fe2000f8e0208 */
[----:B------:R-:W-:Y:S01]  /*c730*/  F2FP.BF16.F32.PACK_AB R51, R158, R51 ;  /* 0x000000339e33723e */ /* 0x000fe200000010ff */
[----:B------:R-:W-:Y:S01]  /*c740*/  IMAD.WIDE R98, R213, 0x2, R4 ;  /* 0x00000002d5627825 */ /* 0x000fe200078e0204 */
[----:B------:R-:W-:-:S02]  /*c750*/  F2FP.BF16.F32.PACK_AB R57, R157, R58 ;  /* 0x0000003a9d39723e */ /* 0x000fc400000010ff */
[----:B------:R-:W-:Y:S02]  /*c760*/  F2FP.BF16.F32.PACK_AB R64, R65, R64 ;  /* 0x000000404140723e */ /* 0x000fe400000010ff */
[C---:B------:R-:W-:Y:S02]  /*c770*/  IADD3 R177, P5, R98.reuse, 0x4040, RZ ;  /* 0x0000404062b17810 */ /* 0x040fe40007fbe0ff */
[C---:B------:R-:W-:Y:S02]  /*c780*/  IADD3 R167, P1, R98.reuse, 0x20, RZ ;  /* 0x0000002062a77810 */ /* 0x040fe40007f3e0ff */
[C---:B------:R-:W-:Y:S01]  /*c790*/  IADD3 R169, P0, R98.reuse, 0x40, RZ ;  /* 0x0000004062a97810 */ /* 0x040fe20007f1e0ff */
[--C-:B------:R-:W-:Y:S01]  /*c7a0*/  IMAD.X R31, RZ, RZ, R99.reuse, P5 ;  /* 0x000000ffff1f7224 */ /* 0x100fe200028e0663 */
[----:B------:R-:W-:Y:S01]  /*c7b0*/  LOP3.LUT R22, R177, 0x380, RZ, 0xc0, !PT ;  /* 0x00000380b1167812 */ /* 0x000fe200078ec0ff */
[--C-:B------:R-:W-:Y:S01]  /*c7c0*/  IMAD.X R11, RZ, RZ, R99.reuse, P1 ;  /* 0x000000ffff0b7224 */ /* 0x100fe200008e0663 */
[C---:B------:R-:W-:Y:S01]  /*c7d0*/  IADD3 R171, P4, R98.reuse, 0x60, RZ ;  /* 0x0000006062ab7810 */ /* 0x040fe20007f9e0ff */
[----:B------:R-:W-:Y:S01]  /*c7e0*/  IMAD.X R13, RZ, RZ, R99, P0 ;  /* 0x000000ffff0d7224 */ /* 0x000fe200000e0663 */
[----:B------:R-:W-:-:S02]  /*c7f0*/  LOP3.LUT R7, R98, 0x380, RZ, 0xc0, !PT ;  /* 0x0000038062077812 */ /* 0x000fc400078ec0ff */
[----:B------:R-:W-:Y:S01]  /*c800*/  IADD3 R173, P3, R98, 0x4000, RZ ;  /* 0x0000400062ad7810 */ /* 0x000fe20007f7e0ff */
[--C-:B------:R-:W-:Y:S01]  /*c810*/  IMAD.X R15, RZ, RZ, R99.reuse, P4 ;  /* 0x000000ffff0f7224 */ /* 0x100fe200020e0663 */
[----:B------:R-:W-:Y:S02]  /*c820*/  SHF.R.U64 R22, R22, 0x3, RZ ;  /* 0x0000000316167819 */ /* 0x000fe400000012ff */
[C---:B------:R-:W-:Y:S01]  /*c830*/  IADD3 R175, P6, R98.reuse, 0x4020, RZ ;  /* 0x0000402062af7810 */ /* 0x040fe20007fde0ff */
[--C-:B------:R-:W-:Y:S01]  /*c840*/  IMAD.X R17, RZ, RZ, R99.reuse, P3 ;  /* 0x000000ffff117224 */ /* 0x100fe200018e0663 */
[C---:B------:R-:W-:Y:S02]  /*c850*/  IADD3 R179, P2, R98.reuse, 0x4060, RZ ;  /* 0x0000406062b37810 */ /* 0x040fe40007f5e0ff */
[C---:B------:R-:W-:Y:S01]  /*c860*/  IADD3 R181, P1, R98.reuse, 0x8000, RZ ;  /* 0x0000800062b57810 */ /* 0x040fe20007f3e0ff */
[--C-:B------:R-:W-:Y:S01]  /*c870*/  IMAD.X R21, RZ, RZ, R99.reuse, P6 ;  /* 0x000000ffff157224 */ /* 0x100fe200030e0663 */
[----:B------:R-:W-:Y:S01]  /*c880*/  IADD3 R183, P0, R98, 0x8020, RZ ;  /* 0x0000802062b77810 */ /* 0x000fe20007f1e0ff */
[--C-:B------:R-:W-:Y:S01]  /*c890*/  IMAD.X R39, RZ, RZ, R99.reuse, P2 ;  /* 0x000000ffff277224 */ /* 0x100fe200010e0663 */
[----:B------:R-:W-:Y:S01]  /*c8a0*/  LOP3.LUT R10, R167, 0x380, RZ, 0xc0, !PT ;  /* 0x00000380a70a7812 */ /* 0x000fe200078ec0ff */
[--C-:B------:R-:W-:Y:S01]  /*c8b0*/  IMAD.X R47, RZ, RZ, R99.reuse, P1 ;  /* 0x000000ffff2f7224 */ /* 0x100fe200008e0663 */
[----:B------:R-:W-:Y:S01]  /*c8c0*/  LOP3.LUT R12, R169, 0x380, RZ, 0xc0, !PT ;  /* 0x00000380a90c7812 */ /* 0x000fe200078ec0ff */
[----:B------:R-:W-:Y:S01]  /*c8d0*/  IMAD.X R55, RZ, RZ, R99, P0 ;  /* 0x000000ffff377224 */ /* 0x000fe200000e0663 */
[----:B------:R-:W-:-:S02]  /*c8e0*/  LOP3.LUT R14, R171, 0x380, RZ, 0xc0, !PT ;  /* 0x00000380ab0e7812 */ /* 0x000fc400078ec0ff */
[----:B------:R-:W-:Y:S02]  /*c8f0*/  SHF.R.U64 R7, R7, 0x3, RZ ;  /* 0x0000000307077819 */ /* 0x000fe400000012ff */
[----:B------:R-:W-:Y:S02]  /*c900*/  LOP3.LUT R16, R173, 0x380, RZ, 0xc0, !PT ;  /* 0x00000380ad107812 */ /* 0x000fe400078ec0ff */
[----:B------:R-:W-:Y:S02]  /*c910*/  LOP3.LUT R30, R22, R177, RZ, 0x3c, !PT ;  /* 0x000000b1161e7212 */ /* 0x000fe400078e3cff */
[----:B------:R-:W-:Y:S02]  /*c920*/  SHF.R.U64 R10, R10, 0x3, RZ ;  /* 0x000000030a0a7819 */ /* 0x000fe400000012ff */
[----:B------:R-:W-:Y:S02]  /*c930*/  LOP3.LUT R20, R175, 0x380, RZ, 0xc0, !PT ;  /* 0x00000380af147812 */ /* 0x000fe400078ec0ff */
[----:B------:R-:W-:-:S02]  /*c940*/  LOP3.LUT R22, R183, 0x380, RZ, 0xc0, !PT ;  /* 0x00000380b7167812 */ /* 0x000fc400078ec0ff */
[----:B------:R-:W-:Y:S02]  /*c950*/  IADD3 R185, P4, R98, 0x8040, RZ ;  /* 0x0000804062b97810 */ /* 0x000fe40007f9e0ff */
[----:B------:R-:W-:Y:S02]  /*c960*/  SHF.R.U64 R12, R12, 0x3, RZ ;  /* 0x000000030c0c7819 */ /* 0x000fe400000012ff */
[C---:B------:R-:W-:Y:S01]  /*c970*/  IADD3 R187, P3, R98.reuse, 0x8060, RZ ;  /* 0x0000806062bb7810 */ /* 0x040fe20007f7e0ff */
[--C-:B------:R-:W-:Y:S01]  /*c980*/  IMAD.X R63, RZ, RZ, R99.reuse, P4 ;  /* 0x000000ffff3f7224 */ /* 0x100fe200020e0663 */
[C---:B------:R-:W-:Y:S02]  /*c990*/  IADD3 R189, P6, R98.reuse, 0xc000, RZ ;  /* 0x0000c00062bd7810 */ /* 0x040fe40007fde0ff */
[C---:B------:R-:W-:Y:S01]  /*c9a0*/  IADD3 R191, P5, R98.reuse, 0xc020, RZ ;  /* 0x0000c02062bf7810 */ /* 0x040fe20007fbe0ff */
[--C-:B------:R-:W-:Y:S01]  /*c9b0*/  IMAD.X R71, RZ, RZ, R99.reuse, P3 ;  /* 0x000000ffff477224 */ /* 0x100fe200018e0663 */
[C---:B------:R-:W-:Y:S01]  /*c9c0*/  IADD3 R193, P2, R98.reuse, 0xc040, RZ ;  /* 0x0000c04062c17810 */ /* 0x040fe20007f5e0ff */
[--C-:B------:R-:W-:Y:S01]  /*c9d0*/  IMAD.X R79, RZ, RZ, R99.reuse, P6 ;  /* 0x000000ffff4f7224 */ /* 0x100fe200030e0663 */
[----:B------:R-:W-:Y:S01]  /*c9e0*/  IADD3 R195, P1, R98, 0xc060, RZ ;  /* 0x0000c06062c37810 */ /* 0x000fe20007f3e0ff */
[----:B------:R-:W-:Y:S01]  /*c9f0*/  IMAD.X R95, RZ, RZ, R99, P5 ;  /* 0x000000ffff5f7224 */ /* 0x000fe200028e0663 */
[----:B------:R-:W-:-:S02]  /*ca00*/  SHF.R.U64 R14, R14, 0x3, RZ ;  /* 0x000000030e0e7819 */ /* 0x000fc400000012ff */
[----:B------:R-:W-:Y:S01]  /*ca10*/  LOP3.LUT R38, R179, 0x380, RZ, 0xc0, !PT ;  /* 0x00000380b3267812 */ /* 0x000fe200078ec0ff */
[--C-:B------:R-:W-:Y:S01]  /*ca20*/  IMAD.X R9, RZ, RZ, R99.reuse, P1 ;  /* 0x000000ffff097224 */ /* 0x100fe200008e0663 */
[----:B------:R-:W-:Y:S01]  /*ca30*/  LOP3.LUT R98, R7, R98, RZ, 0x3c, !PT ;  /* 0x0000006207627212 */ /* 0x000fe200078e3cff */
[----:B------:R-:W-:Y:S01]  /*ca40*/  IMAD.X R7, RZ, RZ, R99, P2 ;  /* 0x000000ffff077224 */ /* 0x000fe200010e0663 */
[----:B------:R-:W-:Y:S02]  /*ca50*/  SHF.R.U64 R16, R16, 0x3, RZ ;  /* 0x0000000310107819 */ /* 0x000fe400000012ff */
[----:B------:R-:W-:Y:S02]  /*ca60*/  LOP3.LUT R46, R181, 0x380, RZ, 0xc0, !PT ;  /* 0x00000380b52e7812 */ /* 0x000fe400078ec0ff */
[----:B------:R-:W-:Y:S02]  /*ca70*/  LOP3.LUT R10, R10, R167, RZ, 0x3c, !PT ;  /* 0x000000a70a0a7212 */ /* 0x000fe400078e3cff */
[----:B------:R-:W-:-:S02]  /*ca80*/  SHF.R.U64 R20, R20, 0x3, RZ ;  /* 0x0000000314147819 */ /* 0x000fc400000012ff */
[----:B------:R-:W-:Y:S02]  /*ca90*/  SHF.R.U64 R22, R22, 0x3, RZ ;  /* 0x0000000316167819 */ /* 0x000fe400000012ff */
[----:B------:R-:W-:Y:S02]  /*caa0*/  LOP3.LUT R12, R12, R169, RZ, 0x3c, !PT ;  /* 0x000000a90c0c7212 */ /* 0x000fe400078e3cff */
[----:B------:R-:W-:Y:S02]  /*cab0*/  LOP3.LUT R62, R185, 0x380, RZ, 0xc0, !PT ;  /* 0x00000380b93e7812 */ /* 0x000fe400078ec0ff */
[----:B------:R-:W-:Y:S02]  /*cac0*/  LOP3.LUT R14, R14, R171, RZ, 0x3c, !PT ;  /* 0x000000ab0e0e7212 */ /* 0x000fe400078e3cff */
[----:B------:R-:W-:Y:S02]  /*cad0*/  SHF.R.U64 R38, R38, 0x3, RZ ;  /* 0x0000000326267819 */ /* 0x000fe400000012ff */
[----:B------:R-:W-:-:S02]  /*cae0*/  LOP3.LUT R70, R187, 0x380, RZ, 0xc0, !PT ;  /* 0x00000380bb467812 */ /* 0x000fc400078ec0ff */
[----:B------:R-:W-:Y:S02]  /*caf0*/  LOP3.LUT R16, R16, R173, RZ, 0x3c, !PT ;  /* 0x000000ad10107212 */ /* 0x000fe400078e3cff */
[----:B------:R-:W-:Y:S02]  /*cb00*/  SHF.R.U64 R46, R46, 0x3, RZ ;  /* 0x000000032e2e7819 */ /* 0x000fe400000012ff */
[----:B------:R-:W-:Y:S02]  /*cb10*/  LOP3.LUT R78, R189, 0x380, RZ, 0xc0, !PT ;  /* 0x00000380bd4e7812 */ /* 0x000fe400078ec0ff */
[----:B------:R-:W-:Y:S01]  /*cb20*/  MOV R98, R98 ;  /* 0x0000006200627202 */ /* 0x000fe20000000f00 */
[----:B------:R-:W-:Y:S01]  /*cb30*/  BAR.SYNC.DEFER_BLOCKING 0x1, 0x100 ;  /* 0x0044000000007b1d */ /* 0x000fe20000010000 */
[----:B------:R-:W-:Y:S02]  /*cb40*/  LOP3.LUT R20, R20, R175, RZ, 0x3c, !PT ;  /* 0x000000af14147212 */ /* 0x000fe400078e3cff */
[----:B------:R-:W-:-:S02]  /*cb50*/  LOP3.LUT R54, R22, R183, RZ, 0x3c, !PT ;  /* 0x000000b716367212 */ /* 0x000fc400078e3cff */
[----:B------:R-:W-:Y:S02]  /*cb60*/  LOP3.LUT R8, R191, 0x380, RZ, 0xc0, !PT ;  /* 0x00000380bf087812 */ /* 0x000fe400078ec0ff */
[----:B------:R-:W-:Y:S02]  /*cb70*/  MOV R11, R10 ;  /* 0x0000000a000b7202 */ /* 0x000fe40000000f00 */
[----:B------:R-:W-:Y:S02]  /*cb80*/  SHF.R.U64 R62, R62, 0x3, RZ ;  /* 0x000000033e3e7819 */ /* 0x000fe400000012ff */
[----:B------:R-:W-:Y:S02]  /*cb90*/  LOP3.LUT R22, R193, 0x380, RZ, 0xc0, !PT ;  /* 0x00000380c1167812 */ /* 0x000fe400078ec0ff */
[----:B------:R-:W-:Y:S02]  /*cba0*/  MOV R12, R12 ;  /* 0x0000000c000c7202 */ /* 0x000fe40000000f00 */
[----:B------:R-:W-:-:S02]  /*cbb0*/  LOP3.LUT R38, R38, R179, RZ, 0x3c, !PT ;  /* 0x000000b326267212 */ /* 0x000fc400078e3cff */
[----:B------:R-:W-:Y:S02]  /*cbc0*/  SHF.R.U64 R70, R70, 0x3, RZ ;  /* 0x0000000346467819 */ /* 0x000fe400000012ff */
[----:B------:R-:W-:Y:S02]  /*cbd0*/  LOP3.LUT R94, R195, 0x380, RZ, 0xc0, !PT ;  /* 0x00000380c35e7812 */ /* 0x000fe400078ec0ff */
[----:B------:R-:W-:Y:S02]  /*cbe0*/  MOV R14, R14 ;  /* 0x0000000e000e7202 */ /* 0x000fe40000000f00 */
[----:B------:R-:W-:Y:S01]  /*cbf0*/  LOP3.LUT R46, R46, R181, RZ, 0x3c, !PT ;  /* 0x000000b52e2e7212 */ /* 0x000fe200078e3cff */
[----:B------:R0:W-:Y:S01]  /*cc00*/  STSM.16.M88.4 [R98], R24 ;  /* 0x0000001862007844 */ /* 0x0001e20000000200 */
[----:B------:R-:W-:Y:S02]  /*cc10*/  SHF.R.U64 R78, R78, 0x3, RZ ;  /* 0x000000034e4e7819 */ /* 0x000fe400000012ff */
        /* <DEDUP_REMOVED lines=8> */
[----:B------:R-:W-:Y:S02]  /*cca0*/  SHF.R.U64 R8, R8, 0x3, RZ ;  /* 0x0000000308087819 */ /* 0x000fe400000012ff */
[----:B------:R-:W-:Y:S01]  /*ccb0*/  MOV R20, R20 ;  /* 0x0000001400147202 */ /* 0x000fe20000000f00 */
[----:B------:R-:W-:Y:S01]  /*ccc0*/  STSM.16.M88.4 [R16], R56 ;  /* 0x0000003810007844 */ /* 0x000fe20000000200 */
[----:B------:R-:W-:-:S02]  /*ccd0*/  F2FP.BF16.F32.PACK_AB R66, R69, R68 ;  /* 0x000000444542723e */ /* 0x000fc400000010ff */
        /* <DEDUP_REMOVED lines=10> */
[----:B------:R-:W-:Y:S01]  /*cd80*/  LOP3.LUT R70, R70, R187, RZ, 0x3c, !PT ;  /* 0x000000bb46467212 */ /* 0x000fe200078e3cff */
[----:B------:R-:W-:Y:S01]  /*cd90*/  STSM.16.M88.4 [R30], R72 ;  /* 0x000000481e007844 */ /* 0x000fe20000000200 */
[----:B------:R-:W-:Y:S02]  /*cda0*/  SHF.R.U64 R28, R94, 0x3, RZ ;  /* 0x000000035e1c7819 */ /* 0x000fe400000012ff */
[----:B------:R-:W-:-:S02]  /*cdb0*/  MOV R38, R38 ;  /* 0x0000002600267202 */ /* 0x000fc40000000f00 */
[----:B------:R-:W-:Y:S02]  /*cdc0*/  F2FP.BF16.F32.PACK_AB R82, R85, R84 ;  /* 0x000000545552723e */ /* 0x000fe400000010ff */
[----:B------:R-:W-:Y:S02]  /*cdd0*/  F2FP.BF16.F32.PACK_AB R83, R83, R86 ;  /* 0x000000565353723e */ /* 0x000fe400000010ff */
[----:B------:R-:W-:Y:S02]  /*cde0*/  LOP3.LUT R78, R78, R189, RZ, 0x3c, !PT ;  /* 0x000000bd4e4e7212 */ /* 0x000fe400078e3cff */
[----:B------:R-:W-:Y:S01]  /*cdf0*/  MOV R46, R46 ;  /* 0x0000002e002e7202 */ /* 0x000fe20000000f00 */
[----:B------:R-:W-:Y:S01]  /*ce00*/  STSM.16.M88.4 [R38], R80 ;  /* 0x0000005026007844 */ /* 0x000fe20000000200 */
[----:B------:R-:W-:Y:S02]  /*ce10*/  F2FP.BF16.F32.PACK_AB R84, R89, R88 ;  /* 0x000000585954723e */ /* 0x000fe400000010ff */
[----:B------:R-:W-:-:S02]  /*ce20*/  F2FP.BF16.F32.PACK_AB R85, R91, R90 ;  /* 0x0000005a5b55723e */ /* 0x000fc400000010ff */
[----:B------:R-:W-:Y:S02]  /*ce30*/  F2FP.BF16.F32.PACK_AB R86, R93, R92 ;  /* 0x0000005c5d56723e */ /* 0x000fe400000010ff */
[----:B------:R-:W-:Y:S02]  /*ce40*/  F2FP.BF16.F32.PACK_AB R87, R164, R87 ;  /* 0x00000057a457723e */ /* 0x000fe400000010ff */
[----:B------:R-:W-:Y:S02]  /*ce50*/  F2FP.BF16.F32.PACK_AB R96, R97, R96 ;  /* 0x000000606160723e */ /* 0x000fe400000010ff */
[----:B------:R-:W-:Y:S01]  /*ce60*/  F2FP.BF16.F32.PACK_AB R104, R105, R104 ;  /* 0x000000686968723e */ /* 0x000fe200000010ff */
[----:B------:R-:W-:Y:S01]  /*ce70*/  STSM.16.M88.4 [R46], R84 ;  /* 0x000000542e007844 */ /* 0x000fe20000000200 */
[----:B------:R-:W-:Y:S02]  /*ce80*/  LOP3.LUT R94, R8, R191, RZ, 0x3c, !PT ;  /* 0x000000bf085e7212 */ /* 0x000fe400078e3cff */
[----:B------:R-:W-:-:S02]  /*ce90*/  MOV R54, R54 ;  /* 0x0000003600367202 */ /* 0x000fc40000000f00 */
[----:B------:R-:W-:Y:S02]  /*cea0*/  F2FP.BF16.F32.PACK_AB R97, R166, R165 ;  /* 0x000000a5a661723e */ /* 0x000fe400000010ff */
[----:B0-----:R-:W-:Y:S02]  /*ceb0*/  F2FP.BF16.F32.PACK_AB R98, R101, R100 ;  /* 0x000000646562723e */ /* 0x001fe400000010ff */
[----:B------:R-:W-:Y:S02]  /*cec0*/  F2FP.BF16.F32.PACK_AB R99, R103, R102 ;  /* 0x000000666763723e */ /* 0x000fe400000010ff */
[----:B------:R-:W-:Y:S02]  /*ced0*/  F2FP.BF16.F32.PACK_AB R105, R107, R106 ;  /* 0x0000006a6b69723e */ /* 0x000fe400000010ff */
[----:B------:R-:W-:Y:S01]  /*cee0*/  F2FP.BF16.F32.PACK_AB R112, R113, R112 ;  /* 0x000000707170723e */ /* 0x000fe200000010ff */
[----:B------:R-:W-:Y:S01]  /*cef0*/  STSM.16.M88.4 [R54], R96 ;  /* 0x0000006036007844 */ /* 0x000fe20000000200 */
[----:B------:R-:W-:-:S02]  /*cf00*/  LOP3.LUT R6, R22, R193, RZ, 0x3c, !PT ;  /* 0x000000c116067212 */ /* 0x000fc400078e3cff */
[----:B------:R-:W-:Y:S02]  /*cf10*/  MOV R62, R62 ;  /* 0x0000003e003e7202 */ /* 0x000fe40000000f00 */
[----:B------:R-:W-:Y:S02]  /*cf20*/  F2FP.BF16.F32.PACK_AB R106, R109, R108 ;  /* 0x0000006c6d6a723e */ /* 0x000fe400000010ff */
        /* <DEDUP_REMOVED lines=23> */
[----:B------:R-:W-:Y:S01]  /*d0a0*/  MOV R10, R6 ;  /* 0x00000006000a7202 */ /* 0x000fe20000000f00 */
[----:B------:R-:W-:Y:S01]  /*d0b0*/  IMAD.U32 R6, RZ, RZ, UR8 ;  /* 0x00000008ff067e24 */ /* 0x000fe2000f8e00ff */
[----:B------:R-:W-:Y:S01]  /*d0c0*/  F2FP.BF16.F32.PACK_AB R138, R141, R140 ;  /* 0x0000008c8d8a723e */ /* 0x000fe200000010ff */
[----:B------:R-:W-:Y:S01]  /*d0d0*/  IMAD.U32 R7, RZ, RZ, UR9 ;  /* 0x00000009ff077e24 */ /* 0x000fe2000f8e00ff */
[----:B------:R-:W-:Y:S01]  /*d0e0*/  F2FP.BF16.F32.PACK_AB R139, R143, R142 ;  /* 0x0000008e8f8b723e */ /* 0x000fe200000010ff */
[----:B------:R-:W-:Y:S01]  /*d0f0*/  ULDC.64 UR8, c[0x0][0xbe0] ;  /* 0x0002f80000087ab9 */ /* 0x000fe20000000a00 */
[----:B------:R-:W-:-:S02]  /*d100*/  F2FP.BF16.F32.PACK_AB R145, R147, R146 ;  /* 0x000000929391723e */ /* 0x000fc400000010ff */
[----:B------:R-:W-:Y:S01]  /*d110*/  MOV R8, R8 ;  /* 0x0000000800087202 */ /* 0x000fe20000000f00 */
[----:B------:R-:W-:Y:S01]  /*d120*/  STSM.16.M88.4 [R10], R136 ;  /* 0x000000880a007844 */ /* 0x000fe20000000200 */
[----:B------:R-:W-:Y:S02]  /*d130*/  F2FP.BF16.F32.PACK_AB R146, R149, R148 ;  /* 0x000000949592723e */ /* 0x000fe400000010ff */
[----:B------:R-:W-:Y:S01]  /*d140*/  F2FP.BF16.F32.PACK_AB R147, R151, R150 ;  /* 0x000000969793723e */ /* 0x000fe200000010ff */
[----:B------:R-:W-:Y:S01]  /*d150*/  UISETP.NE.U32.AND UP1, UPT, UR8, URZ, UPT ;  /* 0x0000003f0800728c */ /* 0x000fe2000bf25070 */
[----:B------:R-:W-:-:S03]  /*d160*/  PLOP3.LUT P1, PT, PT, PT, UP0, 0x80, 0x0 ;  /* 0x000000000000781c */ /* 0x000fc60003f2f008 */
[----:B------:R0:W-:Y:S01]  /*d170*/  STSM.16.M88.4 [R8], R144 ;  /* 0x0000009008007844 */ /* 0x0001e20000000200 */
[----:B------:R-:W-:Y:S01]  /*d180*/  BAR.SYNC.DEFER_BLOCKING 0x1, 0x100 ;  /* 0x0044000000007b1d */ /* 0x000fe20000010000 */
[----:B------:R-:W-:-:S07]  /*d190*/  UISETP.NE.AND.EX UP1, UPT, UR9, URZ, UPT, UP1 ;  /* 0x0000003f0900728c */ /* 0x000fce000bf25310 */
[----:B------:R-:W1:Y:S01]  /*d1a0*/  LDC R21, c[0x0][0xa88] ;  /* 0x0002a200ff157b82 */ /* 0x000e620000000800 */
[----:B------:R-:W-:Y:S01]  /*d1b0*/  PLOP3.LUT P2, PT, PT, PT, UP1, 0x80, 0x0 ;  /* 0x000000000000781c */ /* 0x000fe20003f4f018 */
[----:B------:R-:W-:Y:S02]  /*d1c0*/  IMAD R9, R204, 0x40, R23 ;  /* 0x00000040cc097824 */ /* 0x000fe400078e0217 */
[----:B------:R-:W-:Y:S02]  /*d1d0*/  @UP1 ULDC.64 UR8, c[0x0][0xbe0] ;  /* 0x0002f80000081ab9 */ /* 0x000fe40000000a00 */
[----:B------:R-:W-:Y:S01]  /*d1e0*/  @UP1 UIMAD.WIDE UR8, UR4, 0x4, UR8 ;  /* 0x00000004040818a5 */ /* 0x000fe2000f8e0208 */
[----:B------:R-:W-:-:S05]  /*d1f0*/  IMAD.WIDE R4, R9, 0x2, R4 ;  /* 0x0000000209047825 */ /* 0x000fca00078e0204 */
[----:B0-----:R-:W-:Y:S02]  /*d200*/  IMAD.U32 R8, RZ, RZ, UR8 ;  /* 0x00000008ff087e24 */ /* 0x001fe4000f8e00ff */
[----:B------:R-:W-:Y:S01]  /*d210*/  IMAD.U32 R9, RZ, RZ, UR9 ;  /* 0x00000009ff097e24 */ /* 0x000fe2000f8e00ff */
[----:B------:R-:W2:Y:S01]  /*d220*/  @P1 LDG.E R3, desc[UR60][R6.64] ;  /* 0x0000003c06031981 */ /* 0x000ea2000c1e1900 */
[----:B------:R-:W-:Y:S01]  /*d230*/  UMOV UR4, URZ ;  /* 0x0000003f00047c82 */ /* 0x000fe20008000000 */
[----:B------:R-:W-:Y:S02]  /*d240*/  IADD3 R13, P0, R4, 0x1000, RZ ;  /* 0x00001000040d7810 */ /* 0x000fe40007f1e0ff */
[----:B-1----:R0:W5:Y:S01]  /*d250*/  @P2 LDG.E R21, desc[UR60][R8.64] ;  /* 0x0000003c08152981 */ /* 0x002162000c1e1900 */
[----:B--2---:R-:W-:Y:S01]  /*d260*/  @P1 R2UR UR4, R3 ;  /* 0x00000000030412ca */ /* 0x004fe200000e0000 */
[----:B0-----:R-:W-:-:S14]  /*d270*/  @P2 BRA `(.L_x_1159) ;  /* 0x0000000000102947 */ /* 0x001fdc0003800000 */
[----:B------:R-:W-:Y:S05]  /*d280*/  @!P1 BRA `(.L_x_1159) ;  /* 0x00000000000c9947 */ /* 0x000fea0003800000 */
[----:B------:R-:W2:Y:S04]  /*d290*/  LDG.E R8, desc[UR60][R6.64] ;  /* 0x0000003c06087981 */ /* 0x000ea8000c1e1900 */
[----:B-----5:R-:W2:Y:S02]  /*d2a0*/  LDG.E R21, desc[UR60][R6.64+0x4] ;  /* 0x0000043c06157981 */ /* 0x020ea4000c1e1900 */
[----:B--2---:R-:W-:-:S07]  /*d2b0*/  IMAD.IADD R21, R21, 0x1, -R8 ;  /* 0x0000000115157824 */ /* 0x004fce00078e0a08 */
.L_x_1159:
[----:B------:R-:W-:Y:S01]  /*d2c0*/  R2UR UR17, R207 ;  /* 0x00000000cf1172ca */ /* 0x000fe200000e0000 */
[----:B------:R-:W-:Y:S01]  /*d2d0*/  ULDC.64 UR12, c[0x0][0xb70] ;  /* 0x0002dc00000c7ab9 */ /* 0x000fe20000000a00 */
[----:B------:R-:W-:Y:S01]  /*d2e0*/  R2UR UR15, R208 ;  /* 0x00000000d00f72ca */ /* 0x000fe200000e0000 */
[----:B------:R-:W-:Y:S01]  /*d2f0*/  USHF.R.S32.HI UR11, URZ, 0x1f, UR4 ;  /* 0x0000001f3f0b7899 */ /* 0x000fe20008011404 */
[----:B------:R-:W-:Y:S01]  /*d300*/  IADD3 R7, P2, R4, 0x3000, RZ ;  /* 0x0000300004077810 */ /* 0x000fe20007f5e0ff */
[----:B------:R-:W-:Y:S01]  /*d310*/  UMOV UR10, UR4 ;  /* 0x00000004000a7c82 */ /* 0x000fe20008000000 */
[----:B------:R-:W-:Y:S01]  /*d320*/  IMAD R14, R206, 0x80, R211 ;  /* 0x00000080ce0e7824 */ /* 0x000fe200078e02d3 */
[----:B------:R-:W-:Y:S02]  /*d330*/  LOP3.LUT R12, R13, 0x380, RZ, 0xc0, !PT ;  /* 0x000003800d0c7812 */ /* 0x000fe400078ec0ff */
[----:B------:R-:W-:Y:S02]  /*d340*/  LOP3.LUT R6, R7, 0x380, RZ, 0xc0, !PT ;  /* 0x0000038007067812 */ /* 0x000fe400078ec0ff */
[----:B------:R-:W-:-:S02]  /*d350*/  IADD3 R9, P1, R4, 0x2000, RZ ;  /* 0x0000200004097810 */ /* 0x000fc40007f3e0ff */
[----:B------:R-:W-:Y:S01]  /*d360*/  USHF.R.S32.HI UR14, URZ, 0x1f, UR17 ;  /* 0x0000001f3f0e7899 */ /* 0x000fe20008011411 */
[----:B------:R-:W-:Y:S01]  /*d370*/  SHF.R.U64 R6, R6, 0x3, RZ ;  /* 0x0000000306067819 */ /* 0x000fe200000012ff */
[----:B------:R-:W-:Y:S01]  /*d380*/  UIMAD.WIDE.U32 UR8, UR17, UR12, UR10 ;  /* 0x0000000c110872a5 */ /* 0x000fe2000f8e000a */
[----:B------:R-:W-:Y:S01]  /*d390*/  SHF.R.S32.HI R3, RZ, 0x1f, R14 ;  /* 0x0000001fff037819 */ /* 0x000fe2000001140e */
[----:B------:R-:W-:Y:S01]  /*d3a0*/  UIMAD UR7, UR14, UR12, URZ ;  /* 0x0000000c0e0772a4 */ /* 0x000fe2000f8e023f */
[----:B------:R-:W-:Y:S02]  /*d3b0*/  LOP3.LUT R6, R6, R7, RZ, 0x3c, !PT ;  /* 0x0000000706067212 */ /* 0x000fe400078e3cff */
[----:B------:R-:W-:Y:S01]  /*d3c0*/  SHF.R.U64 R12, R12, 0x3, RZ ;  /* 0x000000030c0c7819 */ /* 0x000fe200000012ff */
[----:B------:R-:W-:Y:S01]  /*d3d0*/  UIMAD UR10, UR17, UR13, UR7 ;  /* 0x0000000d110a72a4 */ /* 0x000fe2000f8e0207 */
[----:B------:R-:W-:Y:S01]  /*d3e0*/  LOP3.LUT R8, R9, 0x380, RZ, 0xc0, !PT ;  /* 0x0000038009087812 */ /* 0x000fe200078ec0ff */
[----:B------:R-:W-:Y:S01]  /*d3f0*/  USHF.R.S32.HI UR7, URZ, 0x1f, UR15 ;  /* 0x0000001f3f077899 */ /* 0x000fe2000801140f */
[----:B------:R-:W-:Y:S01]  /*d400*/  LOP3.LUT R12, R12, R13, RZ, 0x3c, !PT ;  /* 0x0000000d0c0c7212 */ /* 0x000fe200078e3cff */
[----:B------:R-:W-:Y:S01]  /*d410*/  ULDC.64 UR12, c[0x0][0xb78] ;  /* 0x0002de00000c7ab9 */ /* 0x000fe20000000a00 */
[----:B------:R-:W-:Y:S01]  /*d420*/  USEL UR15, UR15, URZ, !UP0 ;  /* 0x0000003f0f0f7287 */ /* 0x000fe2000c000000 */
[----:B------:R-:W-:Y:S01]  /*d430*/  SHF.R.U64 R8, R8, 0x3, RZ ;  /* 0x0000000308087819 */ /* 0x000fe200000012ff */
[----:B------:R-:W-:Y:S01]  /*d440*/  USEL UR16, UR7, URZ, !UP0 ;  /* 0x0000003f07107287 */ /* 0x000fe2000c000000 */
[--C-:B------:R-:W-:Y:S01]  /*d450*/  IMAD.X R13, RZ, RZ, R5.reuse, P0 ;  /* 0x000000ffff0d7224 */ /* 0x100fe200000e0605 */
[----:B------:R-:W-:Y:S01]  /*d460*/  UIADD3 UR9, UR9, UR10, URZ ;  /* 0x0000000a09097290 */ /* 0x000fe2000fffe03f */
[----:B------:R-:W-:Y:S01]  /*d470*/  IADD3 R69, P0, R4, 0x8000, RZ ;  /* 0x0000800004457810 */ /* 0x000fe20007f1e0ff */
[----:B------:R-:W-:Y:S01]  /*d480*/  UIMAD UR7, UR16, UR12, URZ ;  /* 0x0000000c100772a4 */ /* 0x000fe2000f8e023f */
[----:B------:R-:W-:Y:S01]  /*d490*/  LOP3.LUT R8, R8, R9, RZ, 0x3c, !PT ;  /* 0x0000000908087212 */ /* 0x000fe200078e3cff */
[----:B------:R-:W-:Y:S01]  /*d4a0*/  UIMAD.WIDE.U32 UR8, UR15, UR12, UR8 ;  /* 0x0000000c0f0872a5 */ /* 0x000fe2000f8e0008 */
[----:B------:R-:W-:Y:S01]  /*d4b0*/  IMAD.X R9, RZ, RZ, R5, P1 ;  /* 0x000000ffff097224 */ /* 0x000fe200008e0605 */
[----:B------:R-:W-:Y:S01]  /*d4c0*/  UIMAD UR7, UR15, UR13, UR7 ;  /* 0x0000000d0f0772a4 */ /* 0x000fe2000f8e0207 */
[----:B------:R-:W-:-:S02]  /*d4d0*/  IADD3 R61, P6, R4, 0x4000, RZ ;  /* 0x00004000043d7810 */ /* 0x000fc40007fde0ff */
[----:B------:R-:W-:Y:S02]  /*d4e0*/  IADD3 R37, P5, R4, 0x5000, RZ ;  /* 0x0000500004257810 */ /* 0x000fe40007fbe0ff */
[----:B------:R-:W-:Y:S01]  /*d4f0*/  IADD3 R7, P3, R14, UR8, RZ ;  /* 0x000000080e077c10 */ /* 0x000fe2000ff7e0ff */
[----:B------:R-:W-:Y:S01]  /*d500*/  IMAD.U32 R10, RZ, RZ, UR7 ;  /* 0x00000007ff0a7e24 */ /* 0x000fe2000f8e00ff */
[C---:B------:R-:W-:Y:S02]  /*d510*/  IADD3 R33, P4, R4.reuse, 0x6000, RZ ;  /* 0x0000600004217810 */ /* 0x040fe40007f9e0ff */
[----:B------:R-:W-:Y:S02]  /*d520*/  IADD3 R57, P1, R4, 0x9000, RZ ;  /* 0x0000900004397810 */ /* 0x000fe40007f3e0ff */
[----:B------:R-:W-:Y:S01]  /*d530*/  IADD3.X R10, R3, UR9, R10, P3, !PT ;  /* 0x00000009030a7c10 */ /* 0x000fe20009ffe40a */
[----:B------:R-:W-:Y:S01]  /*d540*/  ULDC.64 UR8, c[0x0][0xb40] ;  /* 0x0002d00000087ab9 */ /* 0x000fe20000000a00 */
[----:B------:R-:W-:-:S02]  /*d550*/  LOP3.LUT R68, R69, 0x380, RZ, 0xc0, !PT ;  /* 0x0000038045447812 */ /* 0x000fc400078ec0ff */
[----:B------:R-:W-:Y:S02]  /*d560*/  LEA R16, P3, R7, UR8, 0x2 ;  /* 0x0000000807107c11 */ /* 0x000fe4000f8610ff */
[----:B------:R-:W-:Y:S02]  /*d570*/  LOP3.LUT R60, R61, 0x380, RZ, 0xc0, !PT ;  /* 0x000003803d3c7812 */ /* 0x000fe400078ec0ff */
[----:B------:R-:W-:Y:S01]  /*d580*/  LEA.HI.X R17, R7, UR9, R10, 0x2, P3 ;  /* 0x0000000907117c11 */ /* 0x000fe200098f140a */
[----:B------:R-:W-:Y:S01]  /*d590*/  IMAD.X R7, RZ, RZ, R5, P2 ;  /* 0x000000ffff077224 */ /* 0x000fe200010e0605 */
[----:B------:R-:W-:Y:S01]  /*d5a0*/  IADD3 R25, P3, R4, 0x7000, RZ ;  /* 0x0000700004197810 */ /* 0x000fe20007f7e0ff */
[----:B------:R-:W-:Y:S01]  /*d5b0*/  VIADD R10, R14, 0x8 ;  /* 0x000000080e0a7836 */ /* 0x000fe20000000000 */
[----:B------:R-:W-:Y:S01]  /*d5c0*/  IADD3 R49, P2, R4, 0xa000, RZ ;  /* 0x0000a00004317810 */ /* 0x000fe20007f5e0ff */
[----:B------:R-:W-:Y:S01]  /*d5d0*/  ULDC.64 UR8, c[0x0][0xaa0] ;  /* 0x0002a80000087ab9 */ /* 0x000fe20000000a00 */
[----:B------:R-:W-:-:S02]  /*d5e0*/  LOP3.LUT R36, R37, 0x380, RZ, 0xc0, !PT ;  /* 0x0000038025247812 */ /* 0x000fc400078ec0ff */
[----:B------:R-:W-:Y:S02]  /*d5f0*/  LOP3.LUT R32, R33, 0x380, RZ, 0xc0, !PT ;  /* 0x0000038021207812 */ /* 0x000fe400078ec0ff */
[----:B------:R-:W-:Y:S02]  /*d600*/  LOP3.LUT R24, R25, 0x380, RZ, 0xc0, !PT ;  /* 0x0000038019187812 */ /* 0x000fe400078ec0ff */
[----:B------:R-:W-:Y:S02]  /*d610*/  LOP3.LUT R56, R57, 0x380, RZ, 0xc0, !PT ;  /* 0x0000038039387812 */ /* 0x000fe400078ec0ff */
[----:B------:R-:W-:Y:S02]  /*d620*/  SHF.R.U64 R68, R68, 0x3, RZ ;  /* 0x0000000344447819 */ /* 0x000fe400000012ff */
[----:B------:R-:W-:Y:S02]  /*d630*/  LOP3.LUT R48, R49, 0x380, RZ, 0xc0, !PT ;  /* 0x0000038031307812 */ /* 0x000fe400078ec0ff */
[----:B------:R-:W-:-:S02]  /*d640*/  SHF.R.U64 R60, R60, 0x3, RZ ;  /* 0x000000033c3c7819 */ /* 0x000fc400000012ff */
[----:B------:R-:W-:Y:S02]  /*d650*/  SHF.R.U64 R36, R36, 0x3, RZ ;  /* 0x0000000324247819 */ /* 0x000fe400000012ff */
[----:B------:R-:W-:Y:S02]  /*d660*/  SHF.R.U64 R32, R32, 0x3, RZ ;  /* 0x0000000320207819 */ /* 0x000fe400000012ff */
[----:B------:R-:W-:Y:S02]  /*d670*/  SHF.R.U64 R24, R24, 0x3, RZ ;  /* 0x0000000318187819 */ /* 0x000fe400000012ff */
[----:B------:R-:W-:Y:S02]  /*d680*/  SHF.R.U64 R56, R56, 0x3, RZ ;  /* 0x0000000338387819 */ /* 0x000fe400000012ff */
[----:B------:R-:W-:Y:S01]  /*d690*/  LOP3.LUT R68, R68, R69, RZ, 0x3c, !PT ;  /* 0x0000004544447212 */ /* 0x000fe200078e3cff */
[----:B------:R-:W-:Y:S01]  /*d6a0*/  IMAD.X R69, RZ, RZ, R5, P0 ;  /* 0x000000ffff457224 */ /* 0x000fe200000e0605 */
[----:B------:R-:W-:-:S02]  /*d6b0*/  SHF.R.U64 R48, R48, 0x3, RZ ;  /* 0x0000000330307819 */ /* 0x000fc400000012ff */
[----:B------:R-:W-:Y:S02]  /*d6c0*/  LOP3.LUT P0, RZ, R210, 0x3, RZ, 0xc0, !PT ;  /* 0x00000003d2ff7812 */ /* 0x000fe4000780c0ff */
        /* <DEDUP_REMOVED lines=11> */
[----:B------:R-:W-:Y:S01]  /*d780*/  IMAD.X R49, RZ, RZ, R5, P2 ;  /* 0x000000ffff317224 */ /* 0x000fe200010e0605 */
[----:B------:R-:W-:-:S02]  /*d790*/  IADD3 R41, P6, R4, 0xb000, RZ ;  /* 0x0000b00004297810 */ /* 0x000fc40007fde0ff */
[C---:B------:R-:W-:Y:S02]  /*d7a0*/  IADD3 R73, P5, R4.reuse, 0xc000, RZ ;  /* 0x0000c00004497810 */ /* 0x040fe40007fbe0ff */
[C---:B------:R-:W-:Y:S02]  /*d7b0*/  IADD3 R65, P4, R4.reuse, 0xd000, RZ ;  /* 0x0000d00004417810 */ /* 0x040fe40007f9e0ff */
[----:B------:R-:W-:Y:S02]  /*d7c0*/  IADD3 R53, P3, R4, 0xe000, RZ ;  /* 0x0000e00004357810 */ /* 0x000fe40007f7e0ff */
[-C--:B-----5:R-:W-:Y:S02]  /*d7d0*/  ISETP.GE.OR P1, PT, R14, R21.reuse, P0 ;  /* 0x000000150e00720c */ /* 0x0a0fe40000726670 */
[----:B------:R-:W-:Y:S02]  /*d7e0*/  IADD3 R14, P2, R4, 0xf000, RZ ;  /* 0x0000f000040e7810 */ /* 0x000fe40007f5e0ff */
[----:B------:R-:W-:-:S02]  /*d7f0*/  ISETP.GE.OR P0, PT, R10, R21, P0 ;  /* 0x000000150a00720c */ /* 0x000fc40000706670 */
[----:B------:R-:W-:Y:S01]  /*d800*/  LOP3.LUT R40, R41, 0x380, RZ, 0xc0, !PT ;  /* 0x0000038029287812 */ /* 0x000fe200078ec0ff */
[----:B------:R-:W-:Y:S01]  /*d810*/  IMAD.X R45, RZ, RZ, R5, P2 ;  /* 0x000000ffff2d7224 */ /* 0x000fe200010e0605 */
[----:B------:R-:W-:Y:S02]  /*d820*/  LOP3.LUT R72, R73, 0x380, RZ, 0xc0, !PT ;  /* 0x0000038049487812 */ /* 0x000fe400078ec0ff */
[----:B------:R-:W-:Y:S02]  /*d830*/  LOP3.LUT R64, R65, 0x380, RZ, 0xc0, !PT ;  /* 0x0000038041407812 */ /* 0x000fe400078ec0ff */
[----:B------:R-:W-:Y:S02]  /*d840*/  LOP3.LUT R52, R53, 0x380, RZ, 0xc0, !PT ;  /* 0x0000038035347812 */ /* 0x000fe400078ec0ff */
[----:B------:R-:W-:Y:S01]  /*d850*/  LOP3.LUT R29, R4, 0x380, RZ, 0xc0, !PT ;  /* 0x00000380041d7812 */ /* 0x000fe200078ec0ff */
[----:B------:R-:W-:Y:S01]  /*d860*/  UIMAD UR7, UR11, UR8, URZ ;  /* 0x000000080b0772a4 */ /* 0x000fe2000f8e023f */
[----:B------:R-:W-:Y:S01]  /*d870*/  LOP3.LUT R3, R14, 0x380, RZ, 0xc0, !PT ;  /* 0x000003800e037812 */ /* 0x000fe200078ec0ff */
[----:B------:R0:W-:Y:S01]  /*d880*/  @!P1 STG.E desc[UR60][R16.64], R2 ;  /* 0x0000000210009986 */ /* 0x0001e2000c10193c */
[----:B------:R-:W-:-:S02]  /*d890*/  SHF.R.U64 R40, R40, 0x3, RZ ;  /* 0x0000000328287819 */ /* 0x000fc400000012ff */
[----:B------:R-:W-:Y:S01]  /*d8a0*/  SHF.R.U64 R72, R72, 0x3, RZ ;  /* 0x0000000348487819 */ /* 0x000fe200000012ff */
[----:B------:R1:W-:Y:S01]  /*d8b0*/  @!P0 STG.E desc[UR60][R16.64+0x20], R0 ;  /* 0x0000200010008986 */ /* 0x0003e2000c10193c */
[----:B------:R-:W-:Y:S02]  /*d8c0*/  SHF.R.U64 R64, R64, 0x3, RZ ;  /* 0x0000000340407819 */ /* 0x000fe400000012ff */
[----:B------:R-:W-:Y:S01]  /*d8d0*/  SHF.R.U64 R52, R52, 0x3, RZ ;  /* 0x0000000334347819 */ /* 0x000fe200000012ff */
[----:B------:R-:W5:Y:S01]  /*d8e0*/  LD.E.128 R8, desc[UR60][R8.64] ;  /* 0x0000003c08087980 */ /* 0x000f62000c101d00 */
[----:B------:R-:W-:Y:S02]  /*d8f0*/  SHF.R.U64 R29, R29, 0x3, RZ ;  /* 0x000000031d1d7819 */ /* 0x000fe400000012ff */
[----:B------:R-:W-:Y:S01]  /*d900*/  SHF.R.U64 R3, R3, 0x3, RZ ;  /* 0x0000000303037819 */ /* 0x000fe200000012ff */
[----:B0-----:R-:W-:Y:S01]  /*d910*/  IMAD.MOV.U32 R2, RZ, RZ, R23 ;  /* 0x000000ffff027224 */ /* 0x001fe200078e0017 */
        /* <DEDUP_REMOVED lines=10> */
[----:B------:R-:W-:Y:S01]  /*d9c0*/  LOP3.LUT R44, R3, R14, RZ, 0x3c, !PT ;  /* 0x0000000e032c7212 */ /* 0x000fe200078e3cff */
[----:B-1----:R-:W-:Y:S01]  /*d9d0*/  IMAD.U32 R17, RZ, RZ, UR8 ;  /* 0x00000008ff117e24 */ /* 0x002fe2000f8e00ff */
[----:B------:R-:W-:Y:S01]  /*d9e0*/  SHF.R.S32.HI R3, RZ, 0x1f, R23 ;  /* 0x0000001fff037819 */ /* 0x000fe20000011417 */
[----:B------:R-:W5:Y:S01]  /*d9f0*/  LD.E.128 R12, desc[UR60][R12.64] ;  /* 0x0000003c0c0c7980 */ /* 0x000f62000c101d00 */
[----:B------:R-:W-:-:S03]  /*da00*/  UIMAD UR7, UR4, UR9, UR7 ;  /* 0x00000009040772a4 */ /* 0x000fc6000f8e0207 */
[----:B------:R-:W5:Y:S01]  /*da10*/  LD.E.128 R28, desc[UR60][R28.64] ;  /* 0x0000003c1c1c7980 */ /* 0x000f62000c101d00 */
[----:B------:R-:W-:Y:S01]  /*da20*/  IMAD.WIDE.U32 R2, R17, UR4, R2 ;  /* 0x0000000411027c25 */ /* 0x000fe2000f8e0002 */
        /* <DEDUP_REMOVED lines=14> */
[----:B------:R-:W-:Y:S01]  /*db10*/  UIMAD UR4, UR14, UR8, URZ ;  /* 0x000000080e0472a4 */ /* 0x000fe2000f8e023f */
[----:B------:R-:W-:Y:S01]  /*db20*/  @!PT LDS RZ, [RZ] ;  /* 0x00000000fffff984 */ /* 0x000fe20000000800 */
[----:B------:R-:W-:Y:S01]  /*db30*/  @!PT LDS RZ, [RZ] ;  /* 0x00000000fffff984 */ /* 0x000fe20000000800 */
[----:B------:R-:W-:Y:S01]  /*db40*/  @!PT LDS RZ, [RZ] ;  /* 0x00000000fffff984 */ /* 0x000fe20000000800 */
[----:B------:R-:W-:Y:S01]  /*db50*/  @!PT LDS RZ, [RZ] ;  /* 0x00000000fffff984 */ /* 0x000fe20000000800 */
[----:B------:R0:W-:Y:S06]  /*db60*/  MEMBAR.ALL.CTA ;  /* 0x0000000000007992 */ /* 0x0001ec0000008000 */
[----:B0-----:R-:W0:Y:S01]  /*db70*/  FENCE.VIEW.ASYNC.S ;  /* 0x00000000000073c6 */ /* 0x001e220000000000 */
[----:B------:R-:W-:-:S02]  /*db80*/  IMAD R21, R206, -0x80, R21 ;  /* 0xffffff80ce157824 */ /* 0x000fc400078e0215 */
[----:B------:R-:W-:Y:S02]  /*db90*/  VIADD R0, R204, 0x20 ;  /* 0x00000020cc007836 */ /* 0x000fe40000000000 */
[----:B------:R-:W-:Y:S02]  /*dba0*/  VIADD R3, R3, UR7 ;  /* 0x0000000703037c36 */ /* 0x000fe40008000000 */
[----:B------:R-:W-:Y:S01]  /*dbb0*/  IMAD.U32 R17, RZ, RZ, UR8 ;  /* 0x00000008ff117e24 */ /* 0x000fe2000f8e00ff */
[----:B------:R-:W-:Y:S01]  /*dbc0*/  UIMAD UR4, UR17, UR9, UR4 ;  /* 0x00000009110472a4 */ /* 0x000fe2000f8e0204 */
[-C--:B------:R-:W-:Y:S01]  /*dbd0*/  ISETP.GE.AND P0, PT, R0, R21.reuse, PT ;  /* 0x000000150000720c */ /* 0x080fe20003f06270 */
[C---:B------:R-:W-:Y:S02]  /*dbe0*/  VIADD R0, R204.reuse, 0x40 ;  /* 0x00000040cc007836 */ /* 0x040fe40000000000 */
[C---:B------:R-:W-:Y:S01]  /*dbf0*/  VIADD R16, R204.reuse, 0x60 ;  /* 0x00000060cc107836 */ /* 0x040fe20000000000 */
[-C--:B------:R-:W-:Y:S01]  /*dc00*/  ISETP.GE.AND P3, PT, R204, R21.reuse, PT ;  /* 0x00000015cc00720c */ /* 0x080fe20003f66270 */
[----:B------:R-:W-:Y:S01]  /*dc10*/  IMAD.WIDE.U32 R2, R17, UR17, R2 ;  /* 0x0000001111027c25 */ /* 0x000fe2000f8e0002 */
[----:B------:R-:W-:Y:S01]  /*dc20*/  ULDC.64 UR8, c[0x0][0xae8] ;  /* 0x0002ba0000087ab9 */ /* 0x000fe20000000a00 */
[----:B------:R-:W-:-:S02]  /*dc30*/  ISETP.GE.AND P1, PT, R0, R21, PT ;  /* 0x000000150000720c */ /* 0x000fc40003f26270 */
[----:B------:R-:W-:Y:S01]  /*dc40*/  VIADD R3, R3, UR4 ;  /* 0x0000000403037c36 */ /* 0x000fe20008000000 */
[----:B------:R-:W-:Y:S01]  /*dc50*/  UIMAD UR4, UR16, UR8, URZ ;  /* 0x00000008100472a4 */ /* 0x000fe2000f8e023f */
[----:B------:R-:W-:Y:S01]  /*dc60*/  ISETP.GE.AND P2, PT, R16, R21, PT ;  /* 0x000000151000720c */ /* 0x000fe20003f46270 */
[----:B------:R-:W-:Y:S02]  /*dc70*/  VIADD R19, R19, 0x30820 ;  /* 0x0003082013137836 */ /* 0x000fe40000000000 */
[----:B------:R-:W-:Y:S01]  /*dc80*/  IMAD.U32 R21, RZ, RZ, UR8 ;  /* 0x00000008ff157e24 */ /* 0x000fe2000f8e00ff */
[----:B------:R-:W-:Y:S02]  /*dc90*/  UIMAD UR4, UR15, UR9, UR4 ;  /* 0x000000090f0472a4 */ /* 0x000fe4000f8e0204 */
[----:B------:R-:W-:Y:S01]  /*dca0*/  PRMT R19, RZ, 0x654, R19 ;  /* 0x00000654ff137816 */ /* 0x000fe20000000013 */
[----:B------:R-:W-:Y:S01]  /*dcb0*/  IMAD.WIDE.U32 R20, R21, UR15, R2 ;  /* 0x0000000f15147c25 */ /* 0x000fe2000f8e0002 */
[----:B------:R-:W-:Y:S01]  /*dcc0*/  SHF.R.S32.HI R205, RZ, 0x1f, R204 ;  /* 0x0000001fffcd7819 */ /* 0x000fe200000114cc */
[----:B------:R-:W-:Y:S01]  /*dcd0*/  BSSY B1, `(.L_x_1160) ;  /* 0x000001b000017945 */ /* 0x000fe20003800000 */
[----:B0-----:R0:W-:Y:S01]  /*dce0*/  SYNCS.ARRIVE.TRANS64.RED.A1T0 RZ, [R19+URZ], RZ ;  /* 0x000000ff13ff79a7 */ /* 0x0011e2000810043f */
[----:B------:R-:W-:-:S02]  /*dcf0*/  VIADD R79, R21, UR4 ;  /* 0x00000004154f7c36 */ /* 0x000fc40008000000 */
[----:B------:R-:W-:Y:S01]  /*dd00*/  IMAD.WIDE R16, R206, 0x80, R204 ;  /* 0x00000080ce107825 */ /* 0x000fe200078e02cc */
[----:B------:R-:W-:Y:S06]  /*dd10*/  @P3 BRA `(.L_x_1161) ;  /* 0x0000000000583947 */ /* 0x000fec0003800000 */
[----:B------:R-:W-:Y:S01]  /*dd20*/  ULDC.64 UR8, c[0x0][0xad8] ;  /* 0x0002b60000087ab9 */ /* 0x000fe20000000a00 */
[----:B------:R-:W-:Y:S01]  /*dd30*/  IMAD.MOV.U32 R2, RZ, RZ, R20 ;  /* 0x000000ffff027224 */ /* 0x000fe200078e0014 */
[----:B------:R-:W-:Y:S01]  /*dd40*/  ULDC UR4, c[0x0][0xa8c] ;  /* 0x0002a30000047ab9 */ /* 0x000fe20000000800 */
[----:B0-----:R-:W-:Y:S01]  /*dd50*/  IMAD R19, R17, UR8, RZ ;  /* 0x0000000811137c24 */ /* 0x001fe2000f8e02ff */
[C---:B------:R-:W-:Y:S01]  /*dd60*/  ISETP.GE.AND P4, PT, R23.reuse, UR4, PT ;  /* 0x0000000417007c0c */ /* 0x040fe2000bf86270 */
[----:B------:R-:W-:Y:S02]  /*dd70*/  IMAD.MOV.U32 R3, RZ, RZ, R79 ;  /* 0x000000ffff037224 */ /* 0x000fe400078e004f */
        /* <DEDUP_REMOVED lines=16> */
.L_x_1161:
[----:B------:R-:W-:Y:S05]  /*de80*/  BSYNC B1 ;  /* 0x0000000000017941 */ /* 0x000fea0003800000 */
.L_x_1160:
[----:B------:R-:W-:Y:S04]  /*de90*/  BSSY B1, `(.L_x_1162) ;  /* 0x000001a000017945 */ /* 0x000fe80003800000 */
[----:B------:R-:W-:Y:S05]  /*dea0*/  @P0 BRA `(.L_x_1163) ;  /* 0x0000000000600947 */ /* 0x000fea0003800000 */
[----:B0-----:R-:W-:Y:S01]  /*deb0*/  IADD3 R19, P0, R16, 0x20, RZ ;  /* 0x0000002010137810 */ /* 0x001fe20007f1e0ff */
        /* <DEDUP_REMOVED lines=10> */
[----:B------:R-:W-:-:S02]  /*df60*/  IMAD R0, R0, UR8, RZ ;  /* 0x0000000800007c24 */ /* 0x000fc4000f8e02ff */
[----:B------:R-:W-:Y:S02]  /*df70*/  VIADD R22, R23, 0xc0 ;  /* 0x000000c017167836 */ /* 0x000fe40000000000 */
[----:B------:R-:W-:-:S03]  /*df80*/  IMAD.WIDE.U32 R2, R19, UR8, R2 ;  /* 0x0000000813027c25 */ /* 0x000fc6000f8e0002 */
[----:B------:R-:W-:Y:S01]  /*df90*/  ISETP.GE.AND P6, PT, R22, UR4, PT ;  /* 0x0000000416007c0c */ /* 0x000fe2000bfc6270 */
        /* <DEDUP_REMOVED lines=9> */
.L_x_1163:
[----:B------:R-:W-:Y:S05]  /*e030*/  BSYNC B1 ;  /* 0x0000000000017941 */ /* 0x000fea0003800000 */
.L_x_1162:
[----:B------:R-:W-:Y:S04]  /*e040*/  BSSY B1, `(.L_x_1164) ;  /* 0x000001a000017945 */ /* 0x000fe80003800000 */
[----:B------:R-:W-:Y:S05]  /*e050*/  @P1 BRA `(.L_x_1165) ;  /* 0x0000000000601947 */ /* 0x000fea0003800000 */
[----:B--2--5:R-:W-:Y:S01]  /*e060*/  IADD3 R13, P0, R16, 0x40, RZ ;  /* 0x00000040100d7810 */ /* 0x024fe20007f1e0ff */
        /* <DEDUP_REMOVED lines=23> */
.L_x_1165:
[----:B------:R-:W-:Y:S05]  /*e1e0*/  BSYNC B1 ;  /* 0x0000000000017941 */ /* 0x000fea0003800000 */
.L_x_1164:
[----:B------:R-:W-:Y:S05]  /*e1f0*/  @P2 BRA `(.L_x_1166) ;  /* 0x0000000c00802947 */ /* 0x000fea0003800000 */
[----:B---3-5:R-:W-:Y:S01]  /*e200*/  IADD3 R9, P0, R16, 0x60, RZ ;  /* 0x0000006010097810 */ /* 0x028fe20007f1e0ff */
[C---:B------:R-:W-:Y:S01]  /*e210*/  VIADD R0, R23.reuse, 0x40 ;  /* 0x0000004017007836 */ /* 0x040fe20000000000 */
[----:B------:R-:W-:Y:S01]  /*e220*/  ULDC UR4, c[0x0][0xa8c] ;  /* 0x0002a30000047ab9 */ /* 0x000fe20000000800 */
[----:B------:R-:W-:Y:S01]  /*e230*/  ULDC.64 UR8, c[0x0][0xad8] ;  /* 0x0002b60000087ab9 */ /* 0x000fe20000000a00 */
[----:B------:R-:W-:Y:S01]  /*e240*/  IMAD.MOV.U32 R2, RZ, RZ, R20 ;  /* 0x000000ffff027224 */ /* 0x000fe200078e0014 */
[----:B------:R-:W-:Y:S01]  /*e250*/  ISETP.GE.AND P1, PT, R23, UR4, PT ;  /* 0x0000000417007c0c */ /* 0x000fe2000bf26270 */
[----:B------:R-:W-:Y:S01]  /*e260*/  IMAD.X R16, RZ, RZ, R17, P0 ;  /* 0x000000ffff107224 */ /* 0x000fe200000e0611 */
[----:B------:R-:W-:Y:S01]  /*e270*/  ISETP.GE.AND P2, PT, R0, UR4, PT ;  /* 0x0000000400007c0c */ /* 0x000fe2000bf46270 */
[----:B------:R-:W-:Y:S02]  /*e280*/  IMAD.MOV.U32 R3, RZ, RZ, R79 ;  /* 0x000000ffff037224 */ /* 0x000fe400078e004f */
[----:B------:R-:W-:-:S02]  /*e290*/  IMAD R16, R16, UR8, RZ ;  /* 0x0000000810107c24 */ /* 0x000fc4000f8e02ff */
[----:B------:R-:W-:Y:S02]  /*e2a0*/  VIADD R0, R23, 0x80 ;  /* 0x0000008017007836 */ /* 0x000fe40000000000 */
        /* <DEDUP_REMOVED lines=13> */
[----:B------:R3:W-:Y:S01]  /*e380*/  STG.E.128 desc[UR60][R8.64+0x180], R44 ;  /* 0x0001802c08007986 */ /* 0x0007e2000c101d3c */
[----:B------:R-:W-:Y:S05]  /*e390*/  BRA `(.L_x_1166) ;  /* 0x0000000c00187947 */ /* 0x000fea0003800000 */
.L_x_1158:
[----:B------:R-:W-:Y:S01]  /*e3a0*/  R2UR UR7, R208 ;  /* 0x00000000d00772ca */ /* 0x000fe200000e0000 */
[----:B------:R-:W-:Y:S01]  /*e3b0*/  ULDC.64 UR8, c[0x0][0xbd8] ;  /* 0x0002f60000087ab9 */ /* 0x000fe20000000a00 */
[----:B------:R-:W-:Y:S01]  /*e3c0*/  IMAD.MOV.U32 R9, RZ, RZ, RZ ;  /* 0x000000ffff097224 */ /* 0x000fe200078e00ff */
[----:B------:R-:W-:Y:S01]  /*e3d0*/  UISETP.NE.U32.AND UP0, UPT, UR8, URZ, UPT ;  /* 0x0000003f0800728c */ /* 0x000fe2000bf05070 */
[----:B------:R-:W-:-:S03]  /*e3e0*/  R2UR UR4, R207 ;  /* 0x00000000cf0472ca */ /* 0x000fc600000e0000 */
[----:B------:R-:W-:-:S03]  /*e3f0*/  UISETP.NE.AND.EX UP0, UPT, UR9, URZ, UPT, UP0 ;  /* 0x0000003f0900728c */ /* 0x000fc6000bf05300 */
[----:B------:R-:W-:-:S03]  /*e400*/  ULDC.64 UR8, c[0x0][0xbd8] ;  /* 0x0002f60000087ab9 */ /* 0x000fc60000000a00 */
[----:B------:R-:W-:Y:S01]  /*e410*/  UIMAD.WIDE UR8, UR7, 0x4, UR8 ;  /* 0x00000004070878a5 */ /* 0x000fe2000f8e0208 */
[----:B------:R-:W0:Y:S01]  /*e420*/  LDC R7, c[0x0][0xa88] ;  /* 0x0002a200ff077b82 */ /* 0x000e220000000800 */
[----:B------:R-:W-:-:S04]  /*e430*/  PLOP3.LUT P1, PT, PT, PT, UP0, 0x80, 0x0 ;  /* 0x000000000000781c */ /* 0x000fc80003f2f008 */
[----:B------:R-:W-:Y:S02]  /*e440*/  IMAD.U32 R2, RZ, RZ, UR8 ;  /* 0x00000008ff027e24 */ /* 0x000fe4000f8e00ff */
[----:B------:R-:W-:Y:S01]  /*e450*/  IMAD.U32 R3, RZ, RZ, UR9 ;  /* 0x00000009ff037e24 */ /* 0x000fe2000f8e00ff */
[----:B------:R-:W-:Y:S02]  /*e460*/  ULDC.64 UR8, c[0x0][0xbe0] ;  /* 0x0002f80000087ab9 */ /* 0x000fe40000000a00 */
[----:B------:R-:W-:-:S04]  /*e470*/  UISETP.NE.U32.AND UP1, UPT, UR8, URZ, UPT ;  /* 0x0000003f0800728c */ /* 0x000fc8000bf25070 */
[----:B------:R-:W-:Y:S01]  /*e480*/  UISETP.NE.AND.EX UP1, UPT, UR9, URZ, UPT, UP1 ;  /* 0x0000003f0900728c */ /* 0x000fe2000bf25310 */
[----:B------:R1:W5:Y:S05]  /*e490*/  @P1 LDG.E R9, desc[UR60][R2.64] ;  /* 0x0000003c02091981 */ /* 0x00036a000c1e1900 */
[----:B------:R-:W-:-:S05]  /*e4a0*/  PLOP3.LUT P2, PT, PT, PT, UP1, 0x80, 0x0 ;  /* 0x000000000000781c */ /* 0x000fca0003f4f018 */
[----:B------:R-:W-:Y:S02]  /*e4b0*/  @UP1 ULDC.64 UR8, c[0x0][0xbe0] ;  /* 0x0002f80000081ab9 */ /* 0x000fe40000000a00 */
[----:B------:R-:W-:-:S06]  /*e4c0*/  @UP1 UIMAD.WIDE UR8, UR7, 0x4, UR8 ;  /* 0x00000004070818a5 */ /* 0x000fcc000f8e0208 */
[----:B------:R-:W-:Y:S02]  /*e4d0*/  IMAD.U32 R4, RZ, RZ, UR8 ;  /* 0x00000008ff047e24 */ /* 0x000fe4000f8e00ff */
[----:B------:R-:W-:-:S05]  /*e4e0*/  IMAD.U32 R5, RZ, RZ, UR9 ;  /* 0x00000009ff057e24 */ /* 0x000fca000f8e00ff */
[----:B0-----:R1:W5:Y:S01]  /*e4f0*/  @P2 LDG.E R7, desc[UR60][R4.64] ;  /* 0x0000003c04072981 */ /* 0x001362000c1e1900 */
[----:B------:R-:W-:Y:S01]  /*e500*/  USHF.R.S32.HI UR8, URZ, 0x1f, UR4 ;  /* 0x0000001f3f087899 */ /* 0x000fe20008011404 */
[----:B------:R-:W-:Y:S01]  /*e510*/  ISETP.GT.AND P0, PT, R215, 0x7f, PT ;  /* 0x0000007fd700780c */ /* 0x000fe20003f04270 */
[----:B------:R-:W-:-:S12]  /*e520*/  @P2 BRA `(.L_x_1167) ;  /* 0x0000000000102947 */ /* 0x000fd80003800000 */
[----:B------:R-:W-:Y:S05]  /*e530*/  @!P1 BRA `(.L_x_1167) ;  /* 0x00000000000c9947 */ /* 0x000fea0003800000 */
[----:B------:R-:W2:Y:S04]  /*e540*/  LDG.E R0, desc[UR60][R2.64] ;  /* 0x0000003c02007981 */ /* 0x000ea8000c1e1900 */
[----:B-----5:R-:W2:Y:S02]  /*e550*/  LDG.E R7, desc[UR60][R2.64+0x4] ;  /* 0x0000043c02077981 */ /* 0x020ea4000c1e1900 */
[----:B--2---:R-:W-:-:S07]  /*e560*/  IMAD.IADD R7, R7, 0x1, -R0 ;  /* 0x0000000107077824 */ /* 0x004fce00078e0a00 */
.L_x_1167:
[----:B------:R-:W-:Y:S01]  /*e570*/  R2UR UR7, R208 ;  /* 0x00000000d00772ca */ /* 0x000fe200000e0000 */
[----:B------:R-:W-:Y:S01]  /*e580*/  BSSY B1, `(.L_x_1168) ;  /* 0x0000020000017945 */ /* 0x000fe20003800000 */
[----:B------:R-:W-:Y:S02]  /*e590*/  SHF.R.S32.HI R8, RZ, 0x1f, R23 ;  /* 0x0000001fff087819 */ /* 0x000fe40000011417 */
[----:B-----5:R-:W-:-:S09]  /*e5a0*/  SHF.R.S32.HI R6, RZ, 0x1f, R9 ;  /* 0x0000001fff067819 */ /* 0x020fd20000011409 */
        /* <DEDUP_REMOVED lines=14> */
[----:B------:R-:W-:-:S07]  /*e690*/  LEA.HI.X.SX32 R3, R0, R6, 0x1, P0 ;  /* 0x0000000600037211 */ /* 0x000fce00000f0eff */
        /* <DEDUP_REMOVED lines=14> */
.L_x_1169:
[----:B------:R-:W-:Y:S05]  /*e780*/  BSYNC B1 ;  /* 0x0000000000017941 */ /* 0x000fea0003800000 */
.L_x_1168:
[----:B------:R-:W-:Y:S01]  /*e790*/  R2UR UR7, R207 ;  /* 0x00000000cf0772ca */ /* 0x000fe200000e0000 */
[----:B------:R-:W-:Y:S01]  /*e7a0*/  ULDC.64 UR12, c[0x0][0xaa0] ;  /* 0x0002a800000c7ab9 */ /* 0x000fe20000000a00 */
[----:B-1----:R-:W-:Y:S01]  /*e7b0*/  IMAD.MOV.U32 R2, RZ, RZ, R23 ;  /* 0x000000ffff027224 */ /* 0x002fe200078e0017 */
[----:B------:R-:W-:Y:S01]  /*e7c0*/  BSSY B1, `(.L_x_1170) ;  /* 0x0000033000017945 */ /* 0x000fe20003800000 */
[----:B0-----:R-:W-:Y:S02]  /*e7d0*/  IMAD.MOV.U32 R3, RZ, RZ, R8 ;  /* 0x000000ffff037224 */ /* 0x001fe400078e0008 */
[----:B------:R-:W-:Y:S02]  /*e7e0*/  IMAD R0, R6, UR12, RZ ;  /* 0x0000000c06007c24 */ /* 0x000fe4000f8e02ff */
[----:B------:R-:W-:-:S04]  /*e7f0*/  IMAD.WIDE.U32 R2, R9, UR12, R2 ;  /* 0x0000000c09027c25 */ /* 0x000fc8000f8e0002 */
[----:B------:R-:W-:Y:S01]  /*e800*/  IMAD R9, R9, UR13, R0 ;  /* 0x0000000d09097c24 */ /* 0x000fe2000f8e0200 */
[----:B------:R-:W-:Y:S01]  /*e810*/  ULDC.64 UR12, c[0x0][0xae0] ;  /* 0x0002b800000c7ab9 */ /* 0x000fe20000000a00 */
[----:B------:R-:W-:Y:S01]  /*e820*/  IMAD R11, R206, -0x80, R7 ;  /* 0xffffff80ce0b7824 */ /* 0x000fe200078e0207 */
[----:B------:R-:W-:Y:S01]  /*e830*/  UIMAD UR4, UR8, UR12, URZ ;  /* 0x0000000c080472a4 */ /* 0x000fe2000f8e023f */
[----:B------:R-:W-:Y:S01]  /*e840*/  IMAD.IADD R3, R3, 0x1, R9 ;  /* 0x0000000103037824 */ /* 0x000fe200078e0209 */
[----:B------:R-:W-:Y:S01]  /*e850*/  SHF.R.S32.HI R7, RZ, 0x1f, R204 ;  /* 0x0000001fff077819 */ /* 0x000fe200000114cc */
[----:B------:R-:W-:Y:S01]  /*e860*/  IMAD.U32 R5, RZ, RZ, UR12 ;  /* 0x0000000cff057e24 */ /* 0x000fe2000f8e00ff */
[----:B------:R-:W-:Y:S01]  /*e870*/  UIMAD UR4, UR7, UR13, UR4 ;  /* 0x0000000d070472a4 */ /* 0x000fe2000f8e0204 */
[C---:B------:R-:W-:Y:S01]  /*e880*/  ISETP.GE.AND P2, PT, R204.reuse, R11, PT ;  /* 0x0000000bcc00720c */ /* 0x040fe20003f46270 */
[----:B------:R-:W-:Y:S01]  /*e890*/  VIADD R4, R204, 0x40 ;  /* 0x00000040cc047836 */ /* 0x000fe20000000000 */
[----:B------:R-:W-:Y:S01]  /*e8a0*/  ULDC.64 UR12, c[0x0][0xae8] ;  /* 0x0002ba00000c7ab9 */ /* 0x000fe20000000a00 */
[----:B------:R-:W-:-:S03]  /*e8b0*/  IMAD.WIDE.U32 R2, R5, UR7, R2 ;  /* 0x0000000705027c25 */ /* 0x000fc6000f8e0002 */
[-C--:B------:R-:W-:Y:S01]  /*e8c0*/  ISETP.GE.AND P0, PT, R4, R11.reuse, PT ;  /* 0x0000000b0400720c */ /* 0x080fe20003f06270 */
[----:B------:R-:W-:Y:S01]  /*e8d0*/  VIADD R3, R3, UR4 ;  /* 0x0000000403037c36 */ /* 0x000fe20008000000 */
[----:B------:R-:W-:Y:S02]  /*e8e0*/  UIMAD UR4, UR9, UR12, URZ ;  /* 0x0000000c090472a4 */ /* 0x000fe4000f8e023f */
[----:B------:R-:W-:Y:S02]  /*e8f0*/  IMAD.U32 R5, RZ, RZ, UR12 ;  /* 0x0000000cff057e24 */ /* 0x000fe4000f8e00ff */
[----:B------:R-:W-:Y:S01]  /*e900*/  VIADD R0, R204, 0x20 ;  /* 0x00000020cc007836 */ /* 0x000fe20000000000 */
[----:B------:R-:W-:Y:S02]  /*e910*/  UIMAD UR4, UR10, UR13, UR4 ;  /* 0x0000000d0a0472a4 */ /* 0x000fe4000f8e0204 */
[----:B------:R-:W-:Y:S02]  /*e920*/  IMAD.WIDE.U32 R4, R5, UR10, R2 ;  /* 0x0000000a05047c25 */ /* 0x000fe4000f8e0002 */
[----:B------:R-:W-:-:S02]  /*e930*/  ISETP.GE.AND P1, PT, R0, R11, PT ;  /* 0x0000000b0000720c */ /* 0x000fc40003f26270 */
[----:B------:R-:W-:Y:S02]  /*e940*/  IMAD.MOV.U32 R6, RZ, RZ, R204 ;  /* 0x000000ffff067224 */ /* 0x000fe400078e00cc */
[----:B------:R-:W-:Y:S02]  /*e950*/  VIADD R13, R5, UR4 ;  /* 0x00000004050d7c36 */ /* 0x000fe40008000000 */
[----:B------:R-:W-:-:S04]  /*e960*/  IMAD.WIDE R6, R206, 0x80, R6 ;  /* 0x00000080ce067825 */ /* 0x000fc800078e0206 */
[----:B------:R-:W-:Y:S01]  /*e970*/  VIADD R0, R204, 0x60 ;  /* 0x00000060cc007836 */ /* 0x000fe20000000000 */
[----:B------:R-:W-:Y:S06]  /*e980*/  @P2 BRA `(.L_x_1171) ;  /* 0x0000000000582947 */ /* 0x000fec0003800000 */
[C---:B------:R-:W-:Y:S01]  /*e990*/  VIADD R2, R23.reuse, 0x40 ;  /* 0x0000004017027836 */ /* 0x040fe20000000000 */
[----:B------:R-:W-:Y:S01]  /*e9a0*/  ULDC UR4, c[0x0][0xa8c] ;  /* 0x0002a30000047ab9 */ /* 0x000fe20000000800 */
[C---:B------:R-:W-:Y:S01]  /*e9b0*/  VIADD R3, R23.reuse, 0x80 ;  /* 0x0000008017037836 */ /* 0x040fe20000000000 */
        /* <DEDUP_REMOVED lines=9> */
[----:B------:R-:W-:-:S02]  /*ea50*/  IMAD R9, R6, UR9, R9 ;  /* 0x0000000906097c24 */ /* 0x000fc4000f8e0209 */
        /* <DEDUP_REMOVED lines=9> */
.L_x_1171:
[----:B------:R-:W-:Y:S05]  /*eaf0*/  BSYNC B1 ;  /* 0x0000000000017941 */ /* 0x000fea0003800000 */
.L_x_1170:
[----:B------:R-:W-:Y:S01]  /*eb00*/  BSSY B1, `(.L_x_1172) ;  /* 0x000001b000017945 */ /* 0x000fe20003800000 */
[----:B------:R-:W-:-:S03]  /*eb10*/  ISETP.GE.AND P2, PT, R0, R11, PT ;  /* 0x0000000b0000720c */ /* 0x000fc60003f46270 */
[----:B------:R-:W-:Y:S10]  /*eb20*/  @P1 BRA `(.L_x_1173) ;  /* 0x0000000000601947 */ /* 0x000ff40003800000 */
        /* <DEDUP_REMOVED lines=24> */
.L_x_1173:
[----:B------:R-:W-:Y:S05]  /*ecb0*/  BSYNC B1 ;  /* 0x0000000000017941 */ /* 0x000fea0003800000 */
.L_x_1172:
        /* <DEDUP_REMOVED lines=26> */
.L_x_1175:
[----:B------:R-:W-:Y:S05]  /*ee60*/  BSYNC B1 ;  /* 0x0000000000017941 */ /* 0x000fea0003800000 */
.L_x_1174:
[----:B------:R-:W-:Y:S05]  /*ee70*/  @P2 BRA `(.L_x_1166) ;  /* 0x0000000000602947 */ /* 0x000fea0003800000 */
[----:B------:R-:W-:Y:S01]  /*ee80*/  IADD3 R5, P0, R6, 0x60, RZ ;  /* 0x0000006006057810 */ /* 0x000fe20007f1e0ff */
[C---:B------:R-:W-:Y:S01]  /*ee90*/  VIADD R0, R23.reuse, 0x40 ;  /* 0x0000004017007836 */ /* 0x040fe20000000000 */
[----:B------:R-:W-:Y:S01]  /*eea0*/  ULDC UR4, c[0x0][0xa8c] ;  /* 0x0002a30000047ab9 */ /* 0x000fe20000000800 */
[----:B------:R-:W-:Y:S01]  /*eeb0*/  ULDC.64 UR8, c[0x0][0xad8] ;  /* 0x0002b60000087ab9 */ /* 0x000fe20000000a00 */
[----:B------:R-:W-:Y:S01]  /*eec0*/  IMAD.MOV.U32 R2, RZ, RZ, R4 ;  /* 0x000000ffff027224 */ /* 0x000fe200078e0004 */
[C---:B------:R-:W-:Y:S01]  /*eed0*/  ISETP.GE.AND P1, PT, R23.reuse, UR4, PT ;  /* 0x0000000417007c0c */ /* 0x040fe2000bf26270 */
[----:B------:R-:W-:Y:S01]  /*eee0*/  IMAD.X R6, RZ, RZ, R7, P0 ;  /* 0x000000ffff067224 */ /* 0x000fe200000e0607 */
[----:B------:R-:W-:Y:S01]  /*eef0*/  ISETP.GE.AND P2, PT, R0, UR4, PT ;  /* 0x0000000400007c0c */ /* 0x000fe2000bf46270 */
[----:B------:R-:W-:Y:S02]  /*ef00*/  IMAD.MOV.U32 R3, RZ, RZ, R13 ;  /* 0x000000ffff037224 */ /* 0x000fe400078e000d */
        /* <DEDUP_REMOVED lines=15> */
.L_x_1166:
[----:B------:R-:W-:Y:S05]  /*f000*/  BSYNC B0 ;  /* 0x0000000000007941 */ /* 0x000fea0003800000 */
.L_x_1157:
[----:B------:R-:W-:Y:S02]  /*f010*/  ULDC UR4, c[0x0][0xc14] ;  /* 0x0003050000047ab9 */ /* 0x000fe40000000800 */
[----:B------:R-:W-:-:S06]  /*f020*/  UISETP.GE.AND UP0, UPT, UR5, UR4, UPT ;  /* 0x000000040500728c */ /* 0x000fcc000bf06270 */
[----:B------:R-:W-:-:S13]  /*f030*/  PLOP3.LUT P0, PT, PT, PT, UP0, 0x80, 0x0 ;  /* 0x000000000000781c */ /* 0x000fda0003f0f008 */
[----:B------:R-:W-:Y:S05]  /*f040*/  @!P0 BRA `(.L_x_1176) ;  /* 0xffffff1c005c8947 */ /* 0x000fea000383ffff */
[----:B------:R-:W-:Y:S05]  /*f050*/  EXIT ;  /* 0x000000000000794d */ /* 0x000fea0003800000 */
.L_x_1075:
        /* <DEDUP_REMOVED lines=10> */
[----:B------:R-:W1:Y:S01]  /*f100*/  S2UR UR6, SR_CTAID.X ;  /* 0x00000000000679c3 */ /* 0x000e620000002500 */
        /* <DEDUP_REMOVED lines=9> */
[----:B------:R-:W-:Y:S01]  /*f1a0*/  IMAD.MOV.U32 R16, RZ, RZ, RZ ;  /* 0x000000ffff107224 */ /* 0x000fe200078e00ff */
[----:B------:R-:W-:Y:S02]  /*f1b0*/  ISETP.GE.U32.AND P0, PT, R7, 0x2, PT ;  /* 0x000000020700780c */ /* 0x000fe40003f06070 */
[----:B------:R-:W-:-:S09]  /*f1c0*/  LOP3.LUT R0, R0, 0xfffffffe, RZ, 0xc0, !PT ;  /* 0xfffffffe00007812 */ /* 0x000fd200078ec0ff */
[----:B------:R-:W-:-:S04]  /*f1d0*/  @P1 LOP3.LUT R0, R0, 0x1, RZ, 0xfc, !PT ;  /* 0x0000000100001812 */ /* 0x000fc800078efcff */
[----:B------:R-:W-:-:S04]  /*f1e0*/  LOP3.LUT R0, R0, 0xffffffef, RZ, 0xc0, !PT ;  /* 0xffffffef00007812 */ /* 0x000fc800078ec0ff */
[----:B------:R-:W-:-:S04]  /*f1f0*/  @P0 LOP3.LUT R0, R0, 0x10, RZ, 0xfc, !PT ;  /* 0x0000001000000812 */ /* 0x000fc800078efcff */
[----:B------:R-:W-:Y:S01]  /*f200*/  LOP3.LUT R0, R0, 0xfffffff7, RZ, 0xc0, !PT ;  /* 0xfffffff700007812 */ /* 0x000fe200078ec0ff */
[----:B--2---:R-:W0:Y:S02]  /*f210*/  SHFL.UP PT, R4, R10, 0x1, RZ ;  /* 0x042000000a047989 */ /* 0x004e2400000e00ff */
[----:B0-----:R-:W-:-:S05]  /*f220*/  SEL R5, R4, RZ, P1 ;  /* 0x000000ff04057207 */ /* 0x001fca0000800000 */
[----:B------:R-:W-:-:S05]  /*f230*/  IMAD.IADD R5, R10, 0x1, R5 ;  /* 0x000000010a057824 */ /* 0x000fca00078e0205 */
[----:B------:R-:W0:Y:S02]  /*f240*/  SHFL.UP PT, R4, R5, 0x2, RZ ;  /* 0x0440000005047989 */ /* 0x000e2400000e00ff */
[----:B0-----:R-:W-:Y:S02]  /*f250*/  SEL R4, R4, RZ, P0 ;  /* 0x000000ff04047207 */ /* 0x001fe40000000000 */
[----:B------:R-:W-:-:S03]  /*f260*/  ISETP.GE.U32.AND P0, PT, R7, 0x4, PT ;  /* 0x000000040700780c */ /* 0x000fc60003f06070 */
[----:B------:R-:W-:-:S05]  /*f270*/  IMAD.IADD R4, R5, 0x1, R4 ;  /* 0x0000000105047824 */ /* 0x000fca00078e0204 */
[----:B------:R-:W0:Y:S05]  /*f280*/  SHFL.UP PT, R6, R4, 0x4, RZ ;  /* 0x0480000004067989 */ /* 0x000e2a00000e00ff */
[----:B------:R-:W-:-:S04]  /*f290*/  @P0 LOP3.LUT R0, R0, 0x8, RZ, 0xfc, !PT ;  /* 0x0000000800000812 */ /* 0x000fc800078efcff */
[----:B------:R-:W-:Y:S02]  /*f2a0*/  LOP3.LUT R0, R0, 0xfffffffb, RZ, 0xc0, !PT ;  /* 0xfffffffb00007812 */ /* 0x000fe400078ec0ff */
[----:B0-----:R-:W-:Y:S01]  /*f2b0*/  SEL R3, R6, RZ, P0 ;  /* 0x000000ff06037207 */ /* 0x001fe20000000000 */
[----:B------:R-:W-:Y:S01]  /*f2c0*/  IMAD.MOV.U32 R6, RZ, RZ, RZ ;  /* 0x000000ffff067224 */ /* 0x000fe200078e00ff */
[----:B------:R-:W-:-:S03]  /*f2d0*/  ISETP.GE.U32.AND P0, PT, R7, 0x8, PT ;  /* 0x000000080700780c */ /* 0x000fc60003f06070 */
[----:B------:R-:W-:-:S05]  /*f2e0*/  IMAD.IADD R3, R4, 0x1, R3 ;  /* 0x0000000104037824 */ /* 0x000fca00078e0203 */
[----:B------:R-:W0:Y:S05]  /*f2f0*/  SHFL.UP PT, R2, R3, 0x8, RZ ;  /* 0x0500000003027989 */ /* 0x000e2a00000e00ff */
[----:B------:R-:W-:-:S04]  /*f300*/  @P0 LOP3.LUT R0, R0, 0x4, RZ, 0xfc, !PT ;  /* 0x0000000400000812 */ /* 0x000fc800078efcff */
[----:B------:R-:W-:Y:S02]  /*f310*/  LOP3.LUT R0, R0, 0xfffffffd, RZ, 0xc0, !PT ;  /* 0xfffffffd00007812 */ /* 0x000fe400078ec0ff */
[----:B0-----:R-:W-:Y:S02]  /*f320*/  SEL R2, R2, RZ, P0 ;  /* 0x000000ff02027207 */ /* 0x001fe40000000000 */
[----:B------:R-:W-:-:S03]  /*f330*/  ISETP.GE.U32.AND P0, PT, R7, 0x10, PT ;  /* 0x000000100700780c */ /* 0x000fc60003f06070 */
[----:B------:R-:W-:-:S05]  /*f340*/  IMAD.IADD R2, R3, 0x1, R2 ;  /* 0x0000000103027824 */ /* 0x000fca00078e0202 */
[----:B------:R-:W0:Y:S05]  /*f350*/  SHFL.UP PT, R5, R2, 0x10, RZ ;  /* 0x0600000002057989 */ /* 0x000e2a00000e00ff */
[----:B------:R-:W-:Y:S02]  /*f360*/  @P0 LOP3.LUT R0, R0, 0x2, RZ, 0xfc, !PT ;  /* 0x0000000200000812 */ /* 0x000fe400078efcff */
[----:B0-----:R-:W-:-:S05]  /*f370*/  SEL R5, R5, RZ, P0 ;  /* 0x000000ff05057207 */ /* 0x001fca0000000000 */
[----:B------:R-:W-:-:S05]  /*f380*/  IMAD.IADD R4, R2, 0x1, R5 ;  /* 0x0000000102047824 */ /* 0x000fca00078e0205 */
[----:B------:R-:W0:Y:S02]  /*f390*/  SHFL.IDX PT, R5, R4, 0x1f, 0x1f ;  /* 0x03e01f0004057f89 */ /* 0x000e2400000e0000 */
[----:B0-----:R-:W-:-:S04]  /*f3a0*/  IMAD R5, R5, UR4, RZ ;  /* 0x0000000405057c24 */ /* 0x001fc8000f8e02ff */
[----:B------:R-:W-:Y:S01]  /*f3b0*/  IMAD.MOV.U32 R2, RZ, RZ, R5 ;  /* 0x000000ffff027224 */ /* 0x000fe200078e0005 */
[----:B-1----:R-:W-:-:S13]  /*f3c0*/  ISETP.GT.AND P0, PT, R5, UR6, PT ;  /* 0x0000000605007c0c */ /* 0x002fda000bf04270 */
[----:B------:R-:W-:Y:S05]  /*f3d0*/  @P0 BRA `(.L_x_1177) ;  /* 0x0000000000b80947 */ /* 0x000fea0003800000 */
[----:B------:R-:W-:Y:S01]  /*f3e0*/  IMAD.MOV.U32 R5, RZ, RZ, R2 ;  /* 0x000000ffff057224 */ /* 0x000fe200078e0002 */
[----:B------:R-:W-:Y:S01]  /*f3f0*/  ULDC UR5, c[0x0][0xc14] ;  /* 0x0003050000057ab9 */ /* 0x000fe20000000800 */
[----:B------:R-:W-:Y:S01]  /*f400*/  IMAD.MOV.U32 R6, RZ, RZ, RZ ;  /* 0x000000ffff067224 */ /* 0x000fe200078e00ff */
[----:B------:R-:W-:Y:S01]  /*f410*/  ULDC UR7, c[0x0][0xc14] ;  /* 0x0003050000077ab9 */ /* 0x000fe20000000800 */
[----:B------:R-:W-:-:S05]  /*f420*/  ULDC UR4, c[0x0][0xc10] ;  /* 0x0003040000047ab9 */ /* 0x000fca0000000800 */
.L_x_1181:
[----:B------:R-:W-:Y:S02]  /*f430*/  VIADD R6, R6, 0x1f ;  /* 0x0000001f06067836 */ /* 0x000fe40000000000 */
[----:B------:R-:W-:-:S03]  /*f440*/  IMAD.U32 R19, RZ, RZ, UR7 ;  /* 0x00000007ff137e24 */ /* 0x000fc6000f8e00ff */
[----:B------:R-:W-:-:S13]  /*f450*/  ISETP.GE.AND P0, PT, R6, UR5, PT ;  /* 0x0000000506007c0c */ /* 0x000fda000bf06270 */
[----:B------:R-:W-:Y:S05]  /*f460*/  @P0 BRA `(.L_x_1178) ;  /* 0x0000000400c40947 */ /* 0x000fea0003800000 */
[----:B------:R-:W0:Y:S01]  /*f470*/  S2R R2, SR_TID.X ;  /* 0x0000000000027919 */ /* 0x000e220000002100 */
[----:B------:R-:W-:Y:S01]  /*f480*/  BSSY B0, `(.L_x_1179) ;  /* 0x000000a000007945 */ /* 0x000fe20003800000 */
[----:B------:R-:W-:Y:S01]  /*f490*/  IMAD.MOV.U32 R10, RZ, RZ, RZ ;  /* 0x000000ffff0a7224 */ /* 0x000fe200078e00ff */
[----:B0-----:R-:W-:-:S04]  /*f4a0*/  LOP3.LUT R8, R2, 0x1f, RZ, 0xc0, !PT ;  /* 0x0000001f02087812 */ /* 0x001fc800078ec0ff */
[C---:B------:R-:W-:Y:S01]  /*f4b0*/  ISETP.NE.AND P1, PT, R8.reuse, 0x1f, PT ;  /* 0x0000001f0800780c */ /* 0x040fe20003f25270 */
[----:B------:R-:W-:-:S05]  /*f4c0*/  IMAD.IADD R7, R8, 0x1, R6 ;  /* 0x0000000108077824 */ /* 0x000fca00078e0206 */
[----:B------:R-:W-:-:S13]  /*f4d0*/  ISETP.GE.OR P0, PT, R7, UR5, !P1 ;  /* 0x0000000507007c0c */ /* 0x000fda000cf06670 */
[----:B------:R-:W-:Y:S05]  /*f4e0*/  @P0 BRA `(.L_x_1180) ;  /* 0x00000000000c0947 */ /* 0x000fea0003800000 */
[----:B------:R-:W0:Y:S02]  /*f4f0*/  LDC.64 R2, c[0x0][0xc58] ;  /* 0x00031600ff027b82 */ /* 0x000e240000000a00 */
[----:B0-----:R-:W-:-:S05]  /*f500*/  IMAD.WIDE R2, R7, 0x4, R2 ;  /* 0x0000000407027825 */ /* 0x001fca00078e0202 */
[----:B------:R0:W5:Y:S02]  /*f510*/  LDG.E R10, desc[UR60][R2.64] ;  /* 0x0000003c020a7981 */ /* 0x000164000c1e1900 */
.L_x_1180:
[----:B------:R-:W-:Y:S05]  /*f520*/  BSYNC B0 ;  /* 0x0000000000007941 */ /* 0x000fea0003800000 */
.L_x_1179:
        /* <DEDUP_REMOVED lines=25> */
.L_x_1177:
[----:B------:R-:W-:-:S04]  /*f6c0*/  IMAD.IADD R7, R5, 0x1, -R2 ;  /* 0x0000000105077824 */ /* 0x000fc800078e0a02 */
[----:B------:R-:W-:-:S05]  /*f6d0*/  IMAD R2, R4, UR4, R7 ;  /* 0x0000000404027c24 */ /* 0x000fca000f8e0207 */
[----:B------:R-:W-:Y:S02]  /*f6e0*/  ISETP.GT.AND P0, PT, R2, UR6, PT ;  /* 0x0000000602007c0c */ /* 0x000fe4000bf04270 */
[----:B------:R-:W0:Y:S11]  /*f6f0*/  LDC.64 R2, c[0x0][0xc68] ;  /* 0x00031a00ff027b82 */ /* 0x000e360000000a00 */
[----:B------:R-:W-:-:S04]  /*f700*/  VOTE.ANY R9, PT, !P0 ;  /* 0x0000000000097806 */ /* 0x000fc800040e0100 */
[----:B------:R-:W1:Y:S02]  /*f710*/  POPC R5, R9 ;  /* 0x0000000900057309 */ /* 0x000e640000000000 */
[----:B-1----:R-:W-:-:S04]  /*f720*/  IMAD.IADD R19, R5, 0x1, R6 ;  /* 0x0000000105137824 */ /* 0x002fc800078e0206 */
[----:B0-----:R-:W-:-:S05]  /*f730*/  IMAD.WIDE R2, R19, 0x4, R2 ;  /* 0x0000000413027825 */ /* 0x001fca00078e0202 */
[----:B------:R-:W2:Y:S01]  /*f740*/  LDG.E R8, desc[UR60][R2.64] ;  /* 0x0000003c02087981 */ /* 0x000ea2000c1e1900 */
[----:B------:R-:W-:-:S03]  /*f750*/  ISETP.NE.AND P0, PT, R9, RZ, PT ;  /* 0x000000ff0900720c */ /* 0x000fc60003f05270 */
[----:B------:R-:W2:Y:S02]  /*f760*/  SHFL.IDX PT, R17, R10, R5, 0x1f ;  /* 0x00001f050a117589 */ /* 0x000ea400000e0000 */
[----:B--2---:R-:W-:-:S05]  /*f770*/  IMAD R6, R17, R8, RZ ;  /* 0x0000000811067224 */ /* 0x004fca00078e02ff */
[----:B------:R-:W-:-:S04]  /*f780*/  IABS R11, R6 ;  /* 0x00000006000b7213 */ /* 0x000fc80000000000 */
[----:B------:R-:W0:Y:S08]  /*f790*/  I2F.RP R12, R11 ;  /* 0x0000000b000c7306 */ /* 0x000e300000209400 */
[----:B0-----:R-:W0:Y:S02]  /*f7a0*/  MUFU.RCP R12, R12 ;  /* 0x0000000c000c7308 */ /* 0x001e240000001000 */
[----:B0-----:R-:W-:-:S06]  /*f7b0*/  VIADD R13, R12, 0xffffffe ;  /* 0x0ffffffe0c0d7836 */ /* 0x001fcc0000000000 */
[----:B------:R0:W1:Y:S01]  /*f7c0*/  F2I.FTZ.U32.TRUNC.NTZ R3, R13 ;  /* 0x0000000d00037305 */ /* 0x000062000021f000 */
[----:B------:R-:W-:Y:S05]  /*f7d0*/  @!P0 BRA `(.L_x_1182) ;  /* 0x0000000000088947 */ /* 0x000fea0003800000 */
[----:B------:R-:W-:-:S05]  /*f7e0*/  VIADD R5, R5, 0xffffffff ;  /* 0xffffffff05057836 */ /* 0x000fca0000000000 */
[----:B------:R2:W3:Y:S02]  /*f7f0*/  SHFL.IDX PT, R16, R4, R5, 0x1f ;  /* 0x00001f0504107589 */ /* 0x0004e400000e0000 */
.L_x_1182:
[----:B-1----:R-:W-:Y:S01]  /*f800*/  IMAD.MOV R2, RZ, RZ, -R3 ;  /* 0x000000ffff027224 */ /* 0x002fe200078e0a03 */
[----:B--2---:R-:W-:Y:S01]  /*f810*/  IABS R4, R6 ;  /* 0x0000000600047213 */ /* 0x004fe20000000000 */
[----:B---3--:R-:W-:Y:S02]  /*f820*/  IMAD R16, R16, UR4, R7 ;  /* 0x0000000410107c24 */ /* 0x008fe4000f8e0207 */
[----:B------:R-:W-:Y:S02]  /*f830*/  IMAD R5, R2, R11, RZ ;  /* 0x0000000b02057224 */ /* 0x000fe400078e02ff */
[----:B------:R-:W-:Y:S02]  /*f840*/  IMAD.MOV.U32 R2, RZ, RZ, RZ ;  /* 0x000000ffff027224 */ /* 0x000fe400078e00ff */
[----:B------:R-:W-:Y:S02]  /*f850*/  IMAD.MOV R4, RZ, RZ, -R4 ;  /* 0x000000ffff047224 */ /* 0x000fe400078e0a04 */
[----:B------:R-:W-:Y:S01]  /*f860*/  IMAD.HI.U32 R2, R3, R5, R2 ;  /* 0x0000000503027227 */ /* 0x000fe200078e0002 */
[----:B------:R-:W-:-:S04]  /*f870*/  IADD3 R5, -R16, UR6, RZ ;  /* 0x0000000610057c10 */ /* 0x000fc8000fffe1ff */
        /* <DEDUP_REMOVED lines=13> */
[----:B------:R-:W-:Y:S02]  /*f950*/  IMAD R4, R8, R9, RZ ;  /* 0x0000000908047224 */ /* 0x000fe400078e02ff */
[----:B------:R-:W-:Y:S02]  /*f960*/  IMAD.MOV R9, RZ, RZ, -R9 ;  /* 0x000000ffff097224 */ /* 0x000fe400078e0a09 */
[----:B------:R-:W-:Y:S02]  /*f970*/  IMAD.MOV R3, RZ, RZ, -R4 ;  /* 0x000000ffff037224 */ /* 0x000fe400078e0a04 */
[----:B------:R-:W-:-:S03]  /*f980*/  IMAD R5, R6, R9, R5 ;  /* 0x0000000906057224 */ /* 0x000fc600078e0205 */
[----:B------:R-:W-:Y:S01]  /*f990*/  VIADDMNMX R8, R3, UR4, R8, PT ;  /* 0x0000000403087c46 */ /* 0x000fe2000b800108 */
[----:B------:R-:W-:-:S03]  /*f9a0*/  IMAD.IADD R4, R5, 0x1, R4 ;  /* 0x0000000105047824 */ /* 0x000fc600078e0204 */
[----:B------:R-:W-:-:S04]  /*f9b0*/  IABS R7, R8 ;  /* 0x0000000800077213 */ /* 0x000fc80000000000 */
[----:B------:R-:W1:Y:S08]  /*f9c0*/  I2F.RP R10, R7 ;  /* 0x00000007000a7306 */ /* 0x000e700000209400 */
[----:B-1----:R-:W1:Y:S02]  /*f9d0*/  MUFU.RCP R10, R10 ;  /* 0x0000000a000a7308 */ /* 0x002e640000001000 */
[----:B-1----:R-:W-:-:S06]  /*f9e0*/  VIADD R2, R10, 0xffffffe ;  /* 0x0ffffffe0a027836 */ /* 0x002fcc0000000000 */
[----:B------:R1:W2:Y:S02]  /*f9f0*/  F2I.FTZ.U32.TRUNC.NTZ R3, R2 ;  /* 0x0000000200037305 */ /* 0x0002a4000021f000 */
[----:B-1----:R-:W-:Y:S02]  /*fa00*/  IMAD.MOV.U32 R2, RZ, RZ, RZ ;  /* 0x000000ffff027224 */ /* 0x002fe400078e00ff */
[----:B--2---:R-:W-:-:S04]  /*fa10*/  IMAD.MOV R6, RZ, RZ, -R3 ;  /* 0x000000ffff067224 */ /* 0x004fc800078e0a03 */
[----:B------:R-:W-:Y:S01]  /*fa20*/  IMAD R9, R6, R7, RZ ;  /* 0x0000000706097224 */ /* 0x000fe200078e02ff */
[----:B------:R-:W-:-:S03]  /*fa30*/  IABS R6, R5 ;  /* 0x0000000500067213 */ /* 0x000fc60000000000 */
[----:B------:R-:W-:Y:S01]  /*fa40*/  IMAD.HI.U32 R3, R3, R9, R2 ;  /* 0x0000000903037227 */ /* 0x000fe200078e0002 */
[----:B------:R-:W-:-:S05]  /*fa50*/  IABS R9, R8 ;  /* 0x0000000800097213 */ /* 0x000fca0000000000 */
        /* <DEDUP_REMOVED lines=12> */
[----:B------:R-:W-:Y:S01]  /*fb20*/  @!P0 LOP3.LUT R3, RZ, R8, RZ, 0x33, !PT ;  /* 0x00000008ff038212 */ /* 0x000fe200078e33ff */
[----:B------:R-:W-:-:S03]  /*fb30*/  IMAD.MOV R8, RZ, RZ, -R8 ;  /* 0x000000ffff087224 */ /* 0x000fc600078e0a08 */
[----:B------:R-:W-:Y:S01]  /*fb40*/  LOP3.LUT R2, RZ, R3, RZ, 0x33, !PT ;  /* 0x00000003ff027212 */ /* 0x000fe200078e33ff */
[----:B------:R-:W-:-:S04]  /*fb50*/  IMAD R18, R3, R8, R4 ;  /* 0x0000000803127224 */ /* 0x000fc800078e0204 */
[----:B------:R-:W-:Y:S01]  /*fb60*/  IMAD.IADD R17, R17, 0x1, R2 ;  /* 0x0000000111117824 */ /* 0x000fe200078e0202 */
[----:B------:R-:W-:Y:S06]  /*fb70*/  BRA `(.L_x_1183) ;  /* 0x00000000000c7947 */ /* 0x000fec0003800000 */
.L_x_1178:
[----:B------:R-:W-:Y:S02]  /*fb80*/  IMAD.MOV.U32 R17, RZ, RZ, RZ ;  /* 0x000000ffff117224 */ /* 0x000fe400078e00ff */
[----:B------:R-:W-:Y:S02]  /*fb90*/  IMAD.U32 R16, RZ, RZ, UR6 ;  /* 0x00000006ff107e24 */ /* 0x000fe4000f8e00ff */
[----:B------:R-:W-:-:S07]  /*fba0*/  IMAD.MOV.U32 R18, RZ, RZ, RZ ;  /* 0x000000ffff127224 */ /* 0x000fce00078e00ff */
.L_x_1183:
[----:B------:R-:W1:Y:S01]  /*fbb0*/  S2R R2, SR_TID.X ;  /* 0x0000000000027919 */ /* 0x000e620000002100 */
[----:B------:R-:W-:Y:S01]  /*fbc0*/  STL [R1], RZ ;  /* 0x000000ff01007387 */ /* 0x000fe20000100800 */
[----:B-1----:R-:W-:-:S04]  /*fbd0*/  LOP3.LUT R2, R2, 0x1f, RZ, 0xc0, !PT ;  /* 0x0000001f02027812 */ /* 0x002fc800078ec0ff */
[----:B------:R-:W-:-:S13]  /*fbe0*/  ISETP.NE.AND P0, PT, R2, RZ, PT ;  /* 0x000000ff0200720c */ /* 0x000fda0003f05270 */
[----:B------:R-:W1:Y:S01]  /*fbf0*/  @!P0 S2R R3, SR_CgaCtaId ;  /* 0x0000000000038919 */ /* 0x000e620000008800 */
[----:B------:R-:W-:-:S04]  /*fc00*/  @!P0 MOV R0, 0x400 ;  /* 0x0000040000008802 */ /* 0x000fc80000000f00 */
[----:B-1----:R-:W-:-:S05]  /*fc10*/  @!P0 LEA R0, R3, R0, 0x18 ;  /* 0x0000000003008211 */ /* 0x002fca00078ec0ff */
[----:B------:R1:W-:Y:S01]  /*fc20*/  @!P0 STS.128 [R0+0x308d0], R16 ;  /* 0x0308d01000008388 */ /* 0x0003e20000000c00 */
[----:B------:R-:W-:Y:S06]  /*fc30*/  BAR.ARV 0x5, 0x120 ;  /* 0x0144800000007b1d */ /* 0x000fec0000002000 */
[----:B------:R-:W-:Y:S01]  /*fc40*/  ISETP.GE.AND P0, PT, R19, UR5, PT ;  /* 0x0000000513007c0c */ /* 0x000fe2000bf06270 */
[----:B-1----:R-:W-:-:S05]  /*fc50*/  IMAD.MOV.U32 R0, RZ, RZ, 0x1 ;  /* 0x00000001ff007424 */ /* 0x002fca00078e00ff */
[----:B------:R1:W-:Y:S04]  /*fc60*/  STL [R1+0x8], R0 ;  /* 0x0000080001007387 */ /* 0x0003e80000100800 */
[----:B------:R1:W-:Y:S03]  /*fc70*/  STL [R1+0x18], RZ ;  /* 0x000018ff01007387 */ /* 0x0003e60000100800 */
[----:B------:R-:W-:Y:S05]  /*fc80*/  @P0 BRA `(.L_x_1184) ;  /* 0x00000048004c0947 */ /* 0x000fea0003800000 */
[----:B-1----:R-:W-:Y:S01]  /*fc90*/  IMAD.MOV.U32 R0, RZ, RZ, 0x1 ;  /* 0x00000001ff007424 */ /* 0x002fe200078e00ff */
[----:B------:R1:W-:Y:S01]  /*fca0*/  STL [R1+0x18], RZ ;  /* 0x000018ff01007387 */ /* 0x0003e20000100800 */
[----:B------:R-:W-:Y:S01]  /*fcb0*/  ULDC UR38, c[0x0][0xc] ;  /* 0x0000030000267ab9 */ /* 0x000fe20000000800 */
[----:B------:R-:W-:Y:S02]  /*fcc0*/  ULDC.64 UR36, c[0x0][0x198] ;  /* 0x0000660000247ab9 */ /* 0x000fe40000000a00 */
[----:B------:R1:W-:Y:S04]  /*fcd0*/  STL [R1+0x8], R0 ;  /* 0x0000080001007387 */ /* 0x0003e80000100800 */
[----:B------:R1:W-:Y:S02]  /*fce0*/  STL [R1], RZ ;  /* 0x000000ff01007387 */ /* 0x0003e40000100800 */
.L_x_1260:
[----:B------:R-:W-:Y:S05]  /*fcf0*/  YIELD ;  /* 0x0000000000007946 */ /* 0x000fea0003800000 */
[----:B------:R-:W-:Y:S01]  /*fd00*/  ULDC.64 UR4, c[0x0][0xa28] ;  /* 0x00028a0000047ab9 */ /* 0x000fe20000000a00 */
[----:B------:R-:W-:Y:S01]  /*fd10*/  IMAD.MOV.U32 R4, RZ, RZ, RZ ;  /* 0x000000ffff047224 */ /* 0x000fe200078e00ff */
[----:B------:R-:W-:Y:S01]  /*fd20*/  ISETP.NE.U32.AND P0, PT, RZ, UR4, PT ;  /* 0x00000004ff007c0c */ /* 0x000fe2000bf05070 */
[----:B-1----:R-:W-:Y:S01]  /*fd30*/  IMAD.MOV.U32 R0, RZ, RZ, RZ ;  /* 0x000000ffff007224 */ /* 0x002fe200078e00ff */
[----:B------:R-:W-:Y:S02]  /*fd40*/  ULDC.64 UR6, c[0x0][0xa08] ;  /* 0x0002820000067ab9 */ /* 0x000fe40000000a00 */
[----:B------:R-:W-:Y:S01]  /*fd50*/  ISETP.NE.AND.EX P0, PT, RZ, UR5, PT, P0 ;  /* 0x00000005ff007c0c */ /* 0x000fe2000bf05300 */
[----:B------:R-:W-:-:S12]  /*fd60*/  ULDC.64 UR4, c[0x0][0xa00] ;  /* 0x0002800000047ab9 */ /* 0x000fd80000000a00 */
[----:B--2---:R-:W1:Y:S01]  /*fd70*/  @P0 LDC.64 R2, c[0x0][0xa28] ;  /* 0x00028a00ff020b82 */ /* 0x004e620000000a00 */
[----:B------:R-:W-:Y:S01]  /*fd80*/  ISETP.NE.U32.AND P2, PT, RZ, UR4, PT ;  /* 0x00000004ff007c0c */ /* 0x000fe2000bf45070 */
[----:B-1----:R-:W-:-:S05]  /*fd90*/  @P0 IMAD.WIDE R2, R19, 0x4, R2 ;  /* 0x0000000413020825 */ /* 0x002fca00078e0202 */
[----:B------:R1:W5:Y:S01]  /*fda0*/  @P0 LDG.E R4, desc[UR60][R2.64] ;  /* 0x0000003c02040981 */ /* 0x000362000c1e1900 */
[----:B------:R-:W-:Y:S01]  /*fdb0*/  ISETP.NE.AND.EX P2, PT, RZ, UR5, PT, P2 ;  /* 0x00000005ff007c0c */ /* 0x000fe2000bf45320 */
[----:B------:R-:W-:Y:S01]  /*fdc0*/  ULDC.64 UR4, c[0x0][0xa18] ;  /* 0x0002860000047ab9 */ /* 0x000fe20000000a00 */
[----:B-1----:R-:W1:Y:S02]  /*fdd0*/  LDC.64 R2, c[0x0][0xa00] ;  /* 0x00028000ff027b82 */ /* 0x002e640000000a00 */
[----:B-1----:R-:W-:-:S09]  /*fde0*/  IMAD.WIDE R2, R19, 0x4, R2 ;  /* 0x0000000413027825 */ /* 0x002fd200078e0202 */
[----:B------:R-:W2:Y:S01]  /*fdf0*/  @P2 LDG.E R0, desc[UR60][R2.64] ;  /* 0x0000003c02002981 */ /* 0x000ea2000c1e1900 */
[----:B------:R-:W-:Y:S01]  /*fe00*/  ISETP.NE.U32.AND P1, PT, RZ, UR4, PT ;  /* 0x00000004ff007c0c */ /* 0x000fe2000bf25070 */
[----:B------:R-:W-:-:S03]  /*fe10*/  ULDC UR4, c[0x0][0x288] ;  /* 0x0000a20000047ab9 */ /* 0x000fc60000000800 */
[----:B------:R-:W-:-:S13]  /*fe20*/  ISETP.NE.AND.EX P1, PT, RZ, UR5, PT, P1 ;  /* 0x00000005ff007c0c */ /* 0x000fda000bf25310 */
[----:B------:R-:W1:Y:S02]  /*fe30*/  @P1 LDC.64 R6, c[0x0][0xa18] ;  /* 0x00028600ff061b82 */ /* 0x000e640000000a00 */
[----:B-1----:R-:W-:Y:S01]  /*fe40*/  @P1 IMAD.WIDE R6, R19, 0x4, R6 ;  /* 0x0000000413061825 */ /* 0x002fe200078e0206 */
[----:B--2---:R1:W-:Y:S03]  /*fe50*/  STL [R1+0x1c], R0 ;  /* 0x00001c0001007387 */ /* 0x0043e60000100800 */
[----:B-1----:R-:W-:Y:S01]  /*fe60*/  IMAD.U32 R0, RZ, RZ, UR4 ;  /* 0x00000004ff007e24 */ /* 0x002fe2000f8e00ff */
[----:B------:R-:W-:-:S05]  /*fe70*/  ULDC.64 UR4, c[0x0][0x3f8] ;  /* 0x0000fe0000047ab9 */ /* 0x000fca0000000a00 */
[----:B------:R1:W5:Y:S01]  /*fe80*/  @P1 LDG.E R0, desc[UR60][R6.64] ;  /* 0x0000003c06001981 */ /* 0x000362000c1e1900 */
[----:B------:R-:W-:Y:S01]  /*fe90*/  UISETP.NE.U32.AND UP0, UPT, UR4, URZ, UPT ;  /* 0x0000003f0400728c */ /* 0x000fe2000bf05070 */
[----:B------:R-:W-:Y:S02]  /*fea0*/  ISETP.NE.U32.AND P0, PT, RZ, UR6, PT ;  /* 0x00000006ff007c0c */ /* 0x000fe4000bf05070 */
[----:B------:R-:W-:Y:S01]  /*feb0*/  ULDC UR4, c[0x0][0x404] ;  /* 0x0001010000047ab9 */ /* 0x000fe20000000800 */
[----:B------:R-:W-:Y:S01]  /*fec0*/  UISETP.NE.AND.EX UP0, UPT, UR5, URZ, UPT, UP0 ;  /* 0x0000003f0500728c */ /* 0x000fe2000bf05300 */
[----:B------:R-:W-:Y:S02]  /*fed0*/  ISETP.NE.AND.EX P0, PT, RZ, UR7, PT, P0 ;  /* 0x00000007ff007c0c */ /* 0x000fe4000bf05300 */
[----:B------:R-:W-:Y:S01]  /*fee0*/  ULDC UR5, c[0x0][0x2e0] ;  /* 0x0000b80000057ab9 */ /* 0x000fe20000000800 */
[----:B------:R-:W-:-:S04]  /*fef0*/  USEL UR4, UR4, 0x1, UP0 ;  /* 0x0000000104047887 */ /* 0x000fc80008000000 */
[----:B------:R-:W-:-:S06]  /*ff00*/  UIMAD UR4, UR4, UR5, URZ ;  /* 0x00000005040472a4 */ /* 0x000fcc000f8e023f */
[----:B------:R-:W-:Y:S01]  /*ff10*/  IMAD.U32 R5, RZ, RZ, UR4 ;  /* 0x00000004ff057e24 */ /* 0x000fe2000f8e00ff */
[----:B-1----:R-:W-:Y:S06]  /*ff20*/  @P1 BRA `(.L_x_1185) ;  /* 0x0000000000101947 */ /* 0x002fec0003800000 */
[----:B------:R-:W-:Y:S05]  /*ff30*/  @!P2 BRA `(.L_x_1185) ;  /* 0x00000000000ca947 */ /* 0x000fea0003800000 */
[----:B------:R-:W2:Y:S04]  /*ff40*/  LDG.E R7, desc[UR60][R2.64] ;  /* 0x0000003c02077981 */ /* 0x000ea8000c1e1900 */
[----:B-----5:R-:W2:Y:S02]  /*ff50*/  LDG.E R0, desc[UR60][R2.64+0x4] ;  /* 0x0000043c02007981 */ /* 0x020ea4000c1e1900 */
[----:B--2---:R-:W-:-:S07]  /*ff60*/  IMAD.IADD R0, R0, 0x1, -R7 ;  /* 0x0000000100007824 */ /* 0x004fce00078e0a07 */
.L_x_1185:
[----:B------:R-:W1:Y:S01]  /*ff70*/  LDC.64 R2, c[0x0][0xa08] ;  /* 0x00028200ff027b82 */ /* 0x000e620000000a00 */
[----:B------:R-:W-:Y:S01]  /*ff80*/  IMAD.MOV.U32 R7, RZ, RZ, RZ ;  /* 0x000000ffff077224 */ /* 0x000fe200078e00ff */
[----:B------:R-:W-:Y:S01]  /*ff90*/  ULDC.64 UR4, c[0x0][0xa20] ;  /* 0x0002880000047ab9 */ /* 0x000fe20000000a00 */
[----:B-1----:R-:W-:-:S05]  /*ffa0*/  IMAD.WIDE R2, R19, 0x4, R2 ;  /* 0x0000000413027825 */ /* 0x002fca00078e0202 */
[----:B------:R-:W2:Y:S01]  /*ffb0*/  @P0 LDG.E R7, desc[UR60][R2.64] ;  /* 0x0000003c02070981 */ /* 0x000ea2000c1e1900 */
[----:B------:R-:W-:-:S04]  /*ffc0*/  ISETP.NE.U32.AND P1, PT, RZ, UR4, PT ;  /* 0x00000004ff007c0c */ /* 0x000fc8000bf25070 */
[----:B------:R-:W-:Y:S01]  /*ffd0*/  ISETP.NE.AND.EX P1, PT, RZ, UR5, PT, P1 ;  /* 0x00000005ff007c0c */ /* 0x000fe2000bf25310 */
[----:B--2--5:R-:W-:-:S05]  /*ffe0*/  IMAD.IADD R6, R7, 0x1, R4 ;  /* 0x0000000107067824 */ /* 0x024fca00078e0204 */
[----:B------:R1:W-:Y:S07]  /*fff0*/  STL [R1+0x4], R6 ;  /* 0x0000040601007387 */ /* 0x0003ee0000100800 */
[----:B------:R-:W-:Y:S05]  /*10000*/  @!P1 BRA `(.L_x_1186) ;  /* 0x0000000000109947 */ /* 0x000fea0003800000 */
[----:B------:R-:W2:Y:S02]  /*10010*/  LDC.64 R2, c[0x0][0xa20] ;  /* 0x00028800ff027b82 */ /* 0x000ea40000000a00 */
[----:B--2---:R-:W-:-:S05]  /*10020*/  IMAD.WIDE R2, R19, 0x4, R2 ;  /* 0x0000000413027825 */ /* 0x004fca00078e0202 */
[----:B------:R2:W5:Y:S01]  /*10030*/  LDG.E R5, desc[UR60][R2.64] ;  /* 0x0000003c02057981 */ /* 0x000562000c1e1900 */
[----:B------:R-:W-:Y:S05]  /*10040*/  BRA `(.L_x_1187) ;  /* 0x0000000000107947 */ /* 0x000fea0003800000 */
.L_x_1186:
[----:B------:R-:W-:Y:S05]  /*10050*/  @!P0 BRA `(.L_x_1187) ;  /* 0x00000000000c8947 */ /* 0x000fea0003800000 */
[----:B-1----:R-:W2:Y:S04]  /*10060*/  LDG.E R6, desc[UR60][R2.64] ;  /* 0x0000003c02067981 */ /* 0x002ea8000c1e1900 */
[----:B------:R-:W2:Y:S02]  /*10070*/  LDG.E R5, desc[UR60][R2.64+0x4] ;  /* 0x0000043c02057981 */ /* 0x000ea4000c1e1900 */
[----:B--2---:R-:W-:-:S07]  /*10080*/  IMAD.IADD R5, R5, 0x1, -R6 ;  /* 0x0000000105057824 */ /* 0x004fce00078e0a06 */
.L_x_1187:
[----:B--2---:R-:W2:Y:S01]  /*10090*/  LDC.64 R2, c[0x0][0x9e0] ;  /* 0x00027800ff027b82 */ /* 0x004ea20000000a00 */
[----:B-----5:R-:W-:Y:S01]  /*100a0*/  IMAD.IADD R7, R5, 0x1, -R4 ;  /* 0x0000000105077824 */ /* 0x020fe200078e0a04 */
[----:B------:R-:W-:-:S04]  /*100b0*/  LEA R9, R17, 0x80, 0x7 ;  /* 0x0000008011097811 */ /* 0x000fc800078e38ff */
[----:B------:R-:W-:Y:S02]  /*100c0*/  IADD3 R9, R7, R9, -R0 ;  /* 0x0000000907097210 */ /* 0x000fe40007ffe800 */
[----:B--2---:R-:W-:-:S03]  /*100d0*/  ISETP.GE.AND P0, PT, R3, 0x1, PT ;  /* 0x000000010300780c */ /* 0x004fc60003f06270 */
[----:B------:R-:W-:-:S10]  /*100e0*/  IMAD.IADD R2, R9, 0x1, R2 ;  /* 0x0000000109027824 */ /* 0x000fd400078e0202 */
[----:B------:R-:W-:Y:S05]  /*100f0*/  @!P0 BRA `(.L_x_1188) ;  /* 0x0000000000488947 */ /* 0x000fea0003800000 */
[C---:B------:R-:W-:Y:S01]  /*10100*/  ISETP.GT.AND P1, PT, R9.reuse, RZ, PT ;  /* 0x000000ff0900720c */ /* 0x040fe20003f24270 */
[----:B------:R-:W-:Y:S01]  /*10110*/  BSSY B0, `(.L_x_1189) ;  /* 0x000000e000007945 */ /* 0x000fe20003800000 */
[----:B-1----:R-:W-:-:S11]  /*10120*/  VIADD R6, R9, 0xffffffff ;  /* 0xffffffff09067836 */ /* 0x002fd60000000000 */
[----:B------:R-:W-:Y:S05]  /*10130*/  @P1 BRA `(.L_x_1190) ;  /* 0x00000000001c1947 */ /* 0x000fea0003800000 */
[----:B------:R-:W-:Y:S01]  /*10140*/  ISETP.NE.AND P1, PT, R3, 0x1, PT ;  /* 0x000000010300780c */ /* 0x000fe20003f25270 */
[----:B------:R-:W-:-:S12]  /*10150*/  IMAD.MOV R9, RZ, RZ, -R9 ;  /* 0x000000ffff097224 */ /* 0x000fd800078e0a09 */
[----:B------:R-:W1:Y:S02]  /*10160*/  @P1 LDC.64 R4, c[0x0][0x9e8] ;  /* 0x00027a00ff041b82 */ /* 0x000e640000000a00 */
[----:B-1----:R-:W-:-:S05]  /*10170*/  @P1 IMAD.HI.U32 R4, R9, R4, RZ ;  /* 0x0000000409041227 */ /* 0x002fca00078e00ff */
[----:B------:R-:W-:-:S04]  /*10180*/  @P1 SHF.R.U32.HI R9, RZ, R5, R4 ;  /* 0x00000005ff091219 */ /* 0x000fc80000011604 */
[----:B------:R-:W-:Y:S01]  /*10190*/  LOP3.LUT R6, RZ, R9, RZ, 0x33, !PT ;  /* 0x00000009ff067212 */ /* 0x000fe200078e33ff */
[----:B------:R-:W-:Y:S06]  /*101a0*/  BRA `(.L_x_1191) ;  /* 0x0000000000107947 */ /* 0x000fec0003800000 */
.L_x_1190:
[----:B------:R-:W-:-:S13]  /*101b0*/  ISETP.NE.AND P1, PT, R3, 0x1, PT ;  /* 0x000000010300780c */ /* 0x000fda0003f25270 */
[----:B------:R-:W1:Y:S02]  /*101c0*/  @P1 LDC.64 R4, c[0x0][0x9e8] ;  /* 0x00027a00ff041b82 */ /* 0x000e640000000a00 */
[----:B-1----:R-:W-:-:S05]  /*101d0*/  @P1 IMAD.HI.U32 R4, R6, R4, RZ ;  /* 0x0000000406041227 */ /* 0x002fca00078e00ff */
[----:B------:R-:W-:-:S07]  /*101e0*/  @P1 SHF.R.U32.HI R6, RZ, R5, R4 ;  /* 0x00000005ff061219 */ /* 0x000fce0000011604 */
.L_x_1191:
[----:B------:R-:W-:Y:S05]  /*101f0*/  BSYNC B0 ;  /* 0x0000000000007941 */ /* 0x000fea0003800000 */
.L_x_1189:
[----:B------:R-:W-:-:S05]  /*10200*/  IMAD R5, R6, R3, R3 ;  /* 0x0000000306057224 */ /* 0x000fca00078e0203 */
[----:B------:R-:W-:-:S07]  /*10210*/  VIMNMX R2, R2, R5, PT ;  /* 0x0000000502027248 */ /* 0x000fce0003fe0100 */
.L_x_1188:
[----:B------:R-:W-:Y:S01]  /*10220*/  VIADD R2, R2, 0x3f ;  /* 0x0000003f02027836 */ /* 0x000fe20000000000 */
[----:B------:R-:W-:Y:S01]  /*10230*/  ULDC UR4, c[0x0][0x9dc] ;  /* 0x0002770000047ab9 */ /* 0x000fe20000000800 */
[----:B------:R-:W-:-:S03]  /*10240*/  IMAD R0, R17, 0x80, -R0 ;  /* 0x0000008011007824 */ /* 0x000fc600078e0a00 */
[----:B------:R-:W-:-:S04]  /*10250*/  SHF.R.S32.HI R5, RZ, 0x1f, R2 ;  /* 0x0000001fff057819 */ /* 0x000fc80000011402 */
[----:B------:R-:W-:Y:S01]  /*10260*/  LEA.HI R4, R5, R2, RZ, 0x6 ;  /* 0x0000000205047211 */ /* 0x000fe200078f30ff */
[----:B------:R-:W-:-:S03]  /*10270*/  VIADD R2, R7, 0x3f ;  /* 0x0000003f07027836 */ /* 0x000fc60000000000 */
[----:B------:R-:W-:Y:S02]  /*10280*/  SHF.R.S32.HI R4, RZ, 0x6, R4 ;  /* 0x00000006ff047819 */ /* 0x000fe40000011404 */
[----:B------:R-:W-:-:S04]  /*10290*/  SHF.R.S32.HI R5, RZ, 0x1f, R2 ;  /* 0x0000001fff057819 */ /* 0x000fc80000011402 */
[----:B------:R-:W-:Y:S01]  /*102a0*/  LEA.HI R5, R5, R2, RZ, 0x6 ;  /* 0x0000000205057211 */ /* 0x000fe200078f30ff */
[----:B------:R-:W-:-:S03]  /*102b0*/  IMAD.IADD R2, R7, 0x1, R0 ;  /* 0x0000000107027824 */ /* 0x000fc600078e0200 */
[----:B------:R-:W-:Y:S01]  /*102c0*/  SHF.R.S32.HI R5, RZ, 0x6, R5 ;  /* 0x00000006ff057819 */ /* 0x000fe20000011405 */
[----:B------:R-:W-:-:S03]  /*102d0*/  VIADD R0, R2, -UR4 ;  /* 0x8000000402007c36 */ /* 0x000fc60008000000 */
[----:B-1----:R-:W-:-:S05]  /*102e0*/  VIMNMX R6, R5, R4, PT ;  /* 0x0000000405067248 */ /* 0x002fca0003fe0100 */
[----:B------:R1:W-:Y:S01]  /*102f0*/  STL [R1+0x14], R6 ;  /* 0x0000140601007387 */ /* 0x0003e20000100800 */
[----:B------:R-:W-:Y:S05]  /*10300*/  @!P0 BRA `(.L_x_1192) ;  /* 0x0000000000448947 */ /* 0x000fea0003800000 */
[----:B------:R-:W-:Y:S01]  /*10310*/  ISETP.GT.AND P0, PT, R2, -0x1, PT ;  /* 0xffffffff0200780c */ /* 0x000fe20003f04270 */
[----:B------:R-:W-:-:S12]  /*10320*/  BSSY B0, `(.L_x_1193) ;  /* 0x000000d000007945 */ /* 0x000fd80003800000 */
[----:B------:R-:W-:Y:S05]  /*10330*/  @P0 BRA `(.L_x_1194) ;  /* 0x00000000001c0947 */ /* 0x000fea0003800000 */
[----:B------:R-:W-:Y:S02]  /*10340*/  ISETP.NE.AND P0, PT, R3, 0x1, PT ;  /* 0x000000010300780c */ /* 0x000fe40003f05270 */
[----:B------:R-:W-:-:S11]  /*10350*/  LOP3.LUT R7, RZ, R2, RZ, 0x33, !PT ;  /* 0x00000002ff077212 */ /* 0x000fd600078e33ff */
[----:B------:R-:W2:Y:S02]  /*10360*/  @P0 LDC.64 R4, c[0x0][0x9e8] ;  /* 0x00027a00ff040b82 */ /* 0x000ea40000000a00 */
[----:B--2---:R-:W-:-:S05]  /*10370*/  @P0 IMAD.HI.U32 R4, R7, R4, RZ ;  /* 0x0000000407040227 */ /* 0x004fca00078e00ff */
[----:B------:R-:W-:-:S04]  /*10380*/  @P0 SHF.R.U32.HI R7, RZ, R5, R4 ;  /* 0x00000005ff070219 */ /* 0x000fc80000011604 */
[----:B------:R-:W-:Y:S01]  /*10390*/  LOP3.LUT R2, RZ, R7, RZ, 0x33, !PT ;  /* 0x00000007ff027212 */ /* 0x000fe200078e33ff */
[----:B------:R-:W-:Y:S06]  /*103a0*/  BRA `(.L_x_1195) ;  /* 0x0000000000107947 */ /* 0x000fec0003800000 */
.L_x_1194:
[----:B------:R-:W-:-:S13]  /*103b0*/  ISETP.NE.AND P0, PT, R3, 0x1, PT ;  /* 0x000000010300780c */ /* 0x000fda0003f05270 */
[----:B------:R-:W2:Y:S02]  /*103c0*/  @P0 LDC.64 R4, c[0x0][0x9e8] ;  /* 0x00027a00ff040b82 */ /* 0x000ea40000000a00 */
[----:B--2---:R-:W-:-:S05]  /*103d0*/  @P0 IMAD.HI.U32 R4, R2, R4, RZ ;  /* 0x0000000402040227 */ /* 0x004fca00078e00ff */
[----:B------:R-:W-:-:S07]  /*103e0*/  @P0 SHF.R.U32.HI R2, RZ, R5, R4 ;  /* 0x00000005ff020219 */ /* 0x000fce0000011604 */
.L_x_1195:
[----:B------:R-:W-:Y:S05]  /*103f0*/  BSYNC B0 ;  /* 0x0000000000007941 */ /* 0x000fea0003800000 */
.L_x_1193:
[----:B------:R-:W-:-:S05]  /*10400*/  IMAD R3, R2, R3, RZ ;  /* 0x0000000302037224 */ /* 0x000fca00078e02ff */
[----:B------:R-:W-:-:S07]  /*10410*/  VIMNMX R0, R0, R3, !PT ;  /* 0x0000000300007248 */ /* 0x000fce0007fe0100 */
.L_x_1192:
[----:B------:R-:W-:Y:S01]  /*10420*/  SHF.R.S32.HI R3, RZ, 0x1f, R0 ;  /* 0x0000001fff037819 */ /* 0x000fe20000011400 */
[----:B------:R-:W-:Y:S03]  /*10430*/  BSSY B6, `(.L_x_1196) ;  /* 0x0000357000067945 */ /* 0x000fe60003800000 */
[----:B------:R-:W-:-:S04]  /*10440*/  LEA.HI R3, R3, R0, RZ, 0x6 ;  /* 0x0000000003037211 */ /* 0x000fc800078f30ff */
[----:B------:R-:W-:-:S04]  /*10450*/  SHF.R.S32.HI R3, RZ, 0x6, R3 ;  /* 0x00000006ff037819 */ /* 0x000fc80000011403 */
[----:B------:R-:W-:-:S04]  /*10460*/  VIMNMX R2, RZ, R3, !PT ;  /* 0x00000003ff027248 */ /* 0x000fc80007fe0100 */
[----:B------:R-:W-:Y:S01]  /*10470*/  ISETP.GT.AND P0, PT, R6, R2, PT ;  /* 0x000000020600720c */ /* 0x000fe20003f04270 */
[----:B------:R2:W-:-:S12]  /*10480*/  STL [R1+0x10], R2 ;  /* 0x0000100201007387 */ /* 0x0005d80000100800 */
[----:B--2---:R-:W-:Y:S05]  /*10490*/  @P0 BRA `(.L_x_1197) ;  /* 0x0000000000440947 */ /* 0x004fea0003800000 */
[----:B------:R-:W2:Y:S02]  /*104a0*/  S2R R2, SR_TID.X ;  /* 0x0000000000027919 */ /* 0x000ea40000002100 */
[----:B--2---:R-:W-:-:S04]  /*104b0*/  LOP3.LUT R2, R2, 0x1f, RZ, 0xc0, !PT ;  /* 0x0000001f02027812 */ /* 0x004fc800078ec0ff */
[----:B------:R-:W-:-:S13]  /*104c0*/  ISETP.NE.AND P1, PT, R2, RZ, PT ;  /* 0x000000ff0200720c */ /* 0x000fda0003f25270 */
[----:B------:R-:W-:Y:S05]  /*104d0*/  @P1 BRA `(.L_x_1198) ;  /* 0x0000003400301947 */ /* 0x000fea0003800000 */
[----:B------:R-:W2:Y:S01]  /*104e0*/  S2R R7, SR_LANEID ;  /* 0x0000000000077919 */ /* 0x000ea20000000000 */
[----:B------:R-:W-:Y:S01]  /*104f0*/  VOTEU.ANY UR4, UPT, PT ;  /* 0x0000000000047886 */ /* 0x000fe200038e0100 */
[----:B------:R-:W3:Y:S01]  /*10500*/  LDC.64 R2, c[0x0][0xc38] ;  /* 0x00030e00ff027b82 */ /* 0x000ee20000000a00 */
[----:B------:R-:W2:Y:S08]  /*10510*/  FLO.U32 R0, UR4 ;  /* 0x0000000400007d00 */ /* 0x000eb000080e0000 */
[----:B------:R-:W3:Y:S01]  /*10520*/  POPC R5, UR4 ;  /* 0x0000000400057d09 */ /* 0x000ee20008000000 */
[----:B--2---:R-:W-:-:S13]  /*10530*/  ISETP.EQ.U32.AND P0, PT, R0, R7, PT ;  /* 0x000000070000720c */ /* 0x004fda0003f02070 */
[----:B---3--:R-:W2:Y:S01]  /*10540*/  @P0 ATOMG.E.ADD.STRONG.GPU PT, R3, desc[UR60][R2.64], R5 ;  /* 0x00000005020309a8 */ /* 0x008ea200081ee1fc */
[----:B------:R-:W3:Y:S02]  /*10550*/  S2R R4, SR_LTMASK ;  /* 0x0000000000047919 */ /* 0x000ee40000003900 */
[----:B---3--:R-:W-:-:S04]  /*10560*/  LOP3.LUT R4, R4, UR4, RZ, 0xc0, !PT ;  /* 0x0000000404047c12 */ /* 0x008fc8000f8ec0ff */
[----:B------:R-:W3:Y:S01]  /*10570*/  POPC R7, R4 ;  /* 0x0000000400077309 */ /* 0x000ee20000000000 */
[----:B--2---:R-:W3:Y:S02]  /*10580*/  SHFL.IDX PT, R0, R3, R0, 0x1f ;  /* 0x00001f0003007589 */ /* 0x004ee400000e0000 */
[----:B---3--:R-:W-:Y:S01]  /*10590*/  IADD3 R16, R0, UR38, R7 ;  /* 0x0000002600107c10 */ /* 0x008fe2000fffe007 */
[----:B------:R-:W-:Y:S06]  /*105a0*/  BRA `(.L_x_1198) ;  /* 0x0000003000fc7947 */ /* 0x000fec0003800000 */
.L_x_1197:
[----:B------:R-:W2:Y:S01]  /*105b0*/  S2R R3, SR_CgaCtaId ;  /* 0x0000000000037919 */ /* 0x000ea20000008800 */
[----:B------:R-:W-:-:S04]  /*105c0*/  MOV R0, 0x400 ;  /* 0x0000040000007802 */ /* 0x000fc80000000f00 */
[----:B--2---:R-:W-:-:S05]  /*105d0*/  LEA R2, R3, R0, 0x18 ;  /* 0x0000000003027211 */ /* 0x004fca00078ec0ff */
[----:B------:R2:W-:Y:S01]  /*105e0*/  STL [R1+0xc], R2 ;  /* 0x00000c0201007387 */ /* 0x0005e20000100800 */
[----:B------:R-:W-:-:S05]  /*105f0*/  VIADD R0, R2, 0x20400 ;  /* 0x0002040002007836 */ /* 0x000fca0000000000 */
[----:B------:R-:W-:-:S13]  /*10600*/  LOP3.LUT P0, RZ, R0, 0x3ff, RZ, 0xc0, !PT ;  /* 0x000003ff00ff7812 */ /* 0x000fda000780c0ff */
[----:B--2---:R-:W-:Y:S05]  /*10610*/  @!P0 BRA `(.L_x_1199) ;  /* 0x0000000000408947 */ /* 0x004fea0003800000 */
[----:B------:R-:W-:Y:S01]  /*10620*/  MOV R2, 0x0 ;  /* 0x0000000000027802 */ /* 0x000fe20000000f00 */
[----:B------:R-:W-:Y:S01]  /*10630*/  ULDC.64 UR6, c[0x4][0xa8] ;  /* 0x01002a0000067ab9 */ /* 0x000fe20000000a00 */
[----:B------:R-:W-:Y:S01]  /*10640*/  ULDC.64 UR8, c[0x4][0xb0] ;  /* 0x01002c0000087ab9 */ /* 0x000fe20000000a00 */
[----:B------:R-:W-:Y:S01]  /*10650*/  ULDC.64 UR4, c[0x4][0x30] ;  /* 0x01000c0000047ab9 */ /* 0x000fe20000000a00 */
[----:B------:R-:W-:Y:S02]  /*10660*/  IMAD.U32 R4, RZ, RZ, UR6 ;  /* 0x00000006ff047e24 */ /* 0x000fe4000f8e00ff */
[----:B------:R-:W2:Y:S01]  /*10670*/  LDC.64 R2, c[0x4][R2] ;  /* 0x0100000002027b82 */ /* 0x000ea20000000a00 */
[----:B------:R-:W-:Y:S02]  /*10680*/  IMAD.U32 R5, RZ, RZ, UR7 ;  /* 0x00000007ff057e24 */ /* 0x000fe4000f8e00ff */
[----:B-1----:R-:W-:Y:S02]  /*10690*/  IMAD.U32 R6, RZ, RZ, UR8 ;  /* 0x00000008ff067e24 */ /* 0x002fe4000f8e00ff */
[----:B------:R-:W-:-:S02]  /*106a0*/  IMAD.U32 R7, RZ, RZ, UR9 ;  /* 0x00000009ff077e24 */ /* 0x000fc4000f8e00ff */
[----:B------:R-:W-:Y:S02]  /*106b0*/  IMAD.U32 R10, RZ, RZ, UR4 ;  /* 0x00000004ff0a7e24 */ /* 0x000fe4000f8e00ff */
[----:B------:R-:W-:Y:S02]  /*106c0*/  IMAD.U32 R11, RZ, RZ, UR5 ;  /* 0x00000005ff0b7e24 */ /* 0x000fe4000f8e00ff */
[----:B------:R-:W-:Y:S02]  /*106d0*/  IMAD.MOV.U32 R8, RZ, RZ, 0x70 ;  /* 0x00000070ff087424 */ /* 0x000fe400078e00ff */
[----:B------:R-:W-:Y:S02]  /*106e0*/  IMAD.MOV.U32 R12, RZ, RZ, 0x1 ;  /* 0x00000001ff0c7424 */ /* 0x000fe400078e00ff */
[----:B0-----:R-:W-:-:S07]  /*106f0*/  IMAD.MOV.U32 R13, RZ, RZ, RZ ;  /* 0x000000ffff0d7224 */ /* 0x001fce00078e00ff */
[----:B------:R-:W-:-:S07]  /*10700*/  LEPC R20, `(.L_x_1199) ;  /* 0x000000001014794e */ /* 0x000fce0000000000 */
[----:B--2---:R-:W-:Y:S05]  /*10710*/  CALL.ABS.NOINC R2 ;  /* 0x0000000002007343 */ /* 0x004fea0003c00000 */
.L_x_1199:
        /* <DEDUP_REMOVED lines=8> */
[----:B------:R2:W3:Y:S01]  /*107a0*/  LDC.64 R2, c[0x4][R0] ;  /* 0x0100000000027b82 */ /* 0x0004e20000000a00 */
[----:B------:R-:W-:Y:S02]  /*107b0*/  IMAD.U32 R4, RZ, RZ, UR6 ;  /* 0x00000006ff047e24 */ /* 0x000fe4000f8e00ff */
[----:B------:R-:W-:Y:S02]  /*107c0*/  IMAD.U32 R5, RZ, RZ, UR7 ;  /* 0x00000007ff057e24 */ /* 0x000fe4000f8e00ff */
[----:B-1----:R-:W-:Y:S02]  /*107d0*/  IMAD.U32 R6, RZ, RZ, UR8 ;  /* 0x00000008ff067e24 */ /* 0x002fe4000f8e00ff */
[----:B------:R-:W-:-:S02]  /*107e0*/  IMAD.U32 R7, RZ, RZ, UR9 ;  /* 0x00000009ff077e24 */ /* 0x000fc4000f8e00ff */
[----:B------:R-:W-:Y:S02]  /*107f0*/  IMAD.U32 R10, RZ, RZ, UR4 ;  /* 0x00000004ff0a7e24 */ /* 0x000fe4000f8e00ff */
[----:B------:R-:W-:Y:S02]  /*10800*/  IMAD.U32 R11, RZ, RZ, UR5 ;  /* 0x00000005ff0b7e24 */ /* 0x000fe4000f8e00ff */
[----:B------:R-:W-:Y:S02]  /*10810*/  IMAD.MOV.U32 R8, RZ, RZ, 0x70 ;  /* 0x00000070ff087424 */ /* 0x000fe400078e00ff */
[----:B------:R-:W-:Y:S02]  /*10820*/  IMAD.MOV.U32 R12, RZ, RZ, 0x1 ;  /* 0x00000001ff0c7424 */ /* 0x000fe400078e00ff */
[----:B0-2---:R-:W-:-:S07]  /*10830*/  IMAD.MOV.U32 R13, RZ, RZ, RZ ;  /* 0x000000ffff0d7224 */ /* 0x005fce00078e00ff */
[----:B------:R-:W-:-:S07]  /*10840*/  LEPC R20, `(.L_x_1201) ;  /* 0x000000001014794e */ /* 0x000fce0000000000 */
[----:B---3--:R-:W-:Y:S05]  /*10850*/  CALL.ABS.NOINC R2 ;  /* 0x0000000002007343 */ /* 0x008fea0003c00000 */
.L_x_1201:
[----:B------:R-:W-:Y:S01]  /*10860*/  MOV R2, 0x0 ;  /* 0x0000000000027802 */ /* 0x000fe20000000f00 */
[----:B------:R-:W-:Y:S01]  /*10870*/  ULDC.64 UR6, c[0x4][0xa8] ;  /* 0x01002a0000067ab9 */ /* 0x000fe20000000a00 */
[----:B------:R-:W-:Y:S01]  /*10880*/  ULDC.64 UR8, c[0x4][0xb0] ;  /* 0x01002c0000087ab9 */ /* 0x000fe20000000a00 */
[----:B------:R-:W-:Y:S01]  /*10890*/  ULDC.64 UR4, c[0x4][0x40] ;  /* 0x0100100000047ab9 */ /* 0x000fe20000000a00 */
[----:B------:R-:W-:Y:S02]  /*108a0*/  IMAD.U32 R4, RZ, RZ, UR6 ;  /* 0x00000006ff047e24 */ /* 0x000fe4000f8e00ff */
[----:B------:R-:W0:Y:S01]  /*108b0*/  LDC.64 R2, c[0x4][R2] ;  /* 0x0100000002027b82 */ /* 0x000e220000000a00 */
[----:B------:R-:W-:Y:S02]  /*108c0*/  IMAD.U32 R5, RZ, RZ, UR7 ;  /* 0x00000007ff057e24 */ /* 0x000fe4000f8e00ff */
[----:B------:R-:W-:Y:S02]  /*108d0*/  IMAD.U32 R6, RZ, RZ, UR8 ;  /* 0x00000008ff067e24 */ /* 0x000fe4000f8e00ff */
[----:B------:R-:W-:-:S02]  /*108e0*/  IMAD.U32 R7, RZ, RZ, UR9 ;  /* 0x00000009ff077e24 */ /* 0x000fc4000f8e00ff */
[----:B------:R-:W-:Y:S02]  /*108f0*/  IMAD.U32 R10, RZ, RZ, UR4 ;  /* 0x00000004ff0a7e24 */ /* 0x000fe4000f8e00ff */
[----:B------:R-:W-:Y:S02]  /*10900*/  IMAD.U32 R11, RZ, RZ, UR5 ;  /* 0x00000005ff0b7e24 */ /* 0x000fe4000f8e00ff */
[----:B------:R-:W-:Y:S02]  /*10910*/  IMAD.MOV.U32 R8, RZ, RZ, 0x70 ;  /* 0x00000070ff087424 */ /* 0x000fe400078e00ff */
[----:B------:R-:W-:Y:S02]  /*10920*/  IMAD.MOV.U32 R12, RZ, RZ, 0x1 ;  /* 0x00000001ff0c7424 */ /* 0x000fe400078e00ff */
[----:B------:R-:W-:-:S07]  /*10930*/  IMAD.MOV.U32 R13, RZ, RZ, RZ ;  /* 0x000000ffff0d7224 */ /* 0x000fce00078e00ff */
[----:B------:R-:W-:-:S07]  /*10940*/  LEPC R20, `(.L_x_1200) ;  /* 0x000000001014794e */ /* 0x000fce0000000000 */
[----:B0-----:R-:W-:Y:S05]  /*10950*/  CALL.ABS.NOINC R2 ;  /* 0x0000000002007343 */ /* 0x001fea0003c00000 */
.L_x_1200:
[----:B-1----:R-:W2:Y:S01]  /*10960*/  LDL.LU R6, [R1+0x1c] ;  /* 0x00001c0001067983 */ /* 0x002ea20000300800 */
[----:B------:R-:W1:Y:S01]  /*10970*/  LDC R0, c[0x0][0x428] ;  /* 0x00010a00ff007b82 */ /* 0x000e620000000800 */
[----:B------:R-:W-:Y:S01]  /*10980*/  IMAD.MOV.U32 R4, RZ, RZ, R18 ;  /* 0x000000ffff047224 */ /* 0x000fe200078e0012 */
[----:B------:R-:W-:Y:S01]  /*10990*/  ULDC.64 UR4, c[0x0][0x9f8] ;  /* 0x00027e0000047ab9 */ /* 0x000fe20000000a00 */
[----:B------:R-:W3:Y:S01]  /*109a0*/  S2R R7, SR_TID.X ;  /* 0x0000000000077919 */ /* 0x000ee20000002100 */
[----:B-1----:R-:W-:Y:S02]  /*109b0*/  ISETP.NE.AND P0, PT, R0, 0x1, PT ;  /* 0x000000010000780c */ /* 0x002fe40003f05270 */
[----:B---3--:R-:W-:-:S11]  /*109c0*/  LOP3.LUT R7, R7, 0x1f, RZ, 0xc0, !PT ;  /* 0x0000001f07077812 */ /* 0x008fd600078ec0ff */
[----:B------:R-:W1:Y:S08]  /*109d0*/  @P0 LDC R3, c[0x0][0x42c] ;  /* 0x00010b00ff030b82 */ /* 0x000e700000000800 */
[----:B------:R-:W3:Y:S01]  /*109e0*/  @P0 LDC R5, c[0x0][0x430] ;  /* 0x00010c00ff050b82 */ /* 0x000ee20000000800 */
[----:B-1----:R-:W-:-:S05]  /*109f0*/  @P0 IMAD.HI.U32 R0, R18, R3, RZ ;  /* 0x0000000312000227 */ /* 0x002fca00078e00ff */
[----:B---3--:R-:W-:Y:S01]  /*10a00*/  @P0 SHF.R.U32.HI R4, RZ, R5, R0 ;  /* 0x00000005ff040219 */ /* 0x008fe20000011600 */
[----:B------:R-:W-:Y:S01]  /*10a10*/  IMAD.MOV.U32 R0, RZ, RZ, R19 ;  /* 0x000000ffff007224 */ /* 0x000fe200078e0013 */
[----:B------:R-:W-:-:S04]  /*10a20*/  ISETP.NE.U32.AND P0, PT, RZ, UR4, PT ;  /* 0x00000004ff007c0c */ /* 0x000fc8000bf05070 */
[----:B------:R-:W-:Y:S01]  /*10a30*/  ISETP.NE.AND.EX P0, PT, RZ, UR5, PT, P0 ;  /* 0x00000005ff007c0c */ /* 0x000fe2000bf05300 */
[----:B------:R-:W-:-:S12]  /*10a40*/  ULDC.64 UR4, c[0x0][0xa00] ;  /* 0x0002800000047ab9 */ /* 0x000fd80000000a00 */
[----:B------:R-:W1:Y:S01]  /*10a50*/  @P0 LDC.64 R2, c[0x0][0x9f8] ;  /* 0x00027e00ff020b82 */ /* 0x000e620000000a00 */
[----:B------:R-:W-:-:S04]  /*10a60*/  ISETP.NE.AND P6, PT, R7, RZ, PT ;  /* 0x000000ff0700720c */ /* 0x000fc80003fc5270 */
[----:B------:R-:W-:-:S09]  /*10a70*/  PLOP3.LUT P1, PT, P6, PT, PT, 0x8, 0x0 ;  /* 0x000000000000781c */ /* 0x000fd2000372e170 */
[----:B------:R-:W-:Y:S01]  /*10a80*/  VOTEU.ALL UP1, P6 ;  /* 0x00000000003f7886 */ /* 0x000fe20003020000 */
[----:B-1----:R-:W-:-:S05]  /*10a90*/  @P0 IMAD.WIDE R2, R19, 0x4, R2 ;  /* 0x0000000413020825 */ /* 0x002fca00078e0202 */
[----:B------:R1:W5:Y:S01]  /*10aa0*/  @P0 LDG.E R0, desc[UR60][R2.64] ;  /* 0x0000003c02000981 */ /* 0x000362000c1e1900 */
[----:B------:R-:W-:Y:S01]  /*10ab0*/  ISETP.NE.U32.AND P0, PT, RZ, UR4, PT ;  /* 0x00000004ff007c0c */ /* 0x000fe2000bf05070 */
[----:B------:R-:W-:-:S03]  /*10ac0*/  @!UP1 UIADD3 UR8, UP0, UR36, 0x270, URZ ;  /* 0x0000027024089890 */ /* 0x000fc6000ff1e03f */
[----:B------:R-:W-:Y:S01]  /*10ad0*/  ISETP.NE.AND.EX P0, PT, RZ, UR5, PT, P0 ;  /* 0x00000005ff007c0c */ /* 0x000fe2000bf05300 */
[----:B------:R-:W-:-:S03]  /*10ae0*/  @!UP1 UIADD3.X UR9, URZ, UR37, URZ, UP0, !UPT ;  /* 0x000000253f099290 */ /* 0x000fc600087fe43f */
[----:B------:R-:W-:Y:S01]  /*10af0*/  SEL R7, R19, RZ, !P0 ;  /* 0x000000ff13077207 */ /* 0x000fe20004000000 */
[----:B------:R-:W-:Y:S01]  /*10b00*/  VOTEU.ALL UP0, P6 ;  /* 0x00000000003f7886 */ /* 0x000fe20003000000 */
[----:B-12---:R-:W-:-:S07]  /*10b10*/  IMAD R8, R17, 0x80, R6 ;  /* 0x0000008011087824 */ /* 0x006fce00078e0206 */
.L_x_1202:
        /* <DEDUP_REMOVED lines=16> */
.L_x_1203:
        /* <DEDUP_REMOVED lines=15> */
.L_x_1204:
        /* <DEDUP_REMOVED lines=15> */
.L_x_1205:
        /* <DEDUP_REMOVED lines=9> */
[----:B------:R-:W2:Y:S01]  /*10e90*/  LDL R5, [R1+0x14] ;  /* 0x0000140001057983 */ /* 0x000ea20000100800 */
[----:B------:R-:W1:Y:S01]  /*10ea0*/  LDC.64 R2, c[0x0][0x3f8] ;  /* 0x0000fe00ff027b82 */ /* 0x000e620000000a00 */
[----:B------:R-:W-:Y:S02]  /*10eb0*/  ULDC.64 UR4, c[0x0][0xa08] ;  /* 0x0002820000047ab9 */ /* 0x000fe40000000a00 */
[----:B-1----:R-:W-:Y:S01]  /*10ec0*/  LOP3.LUT P0, RZ, R2, UR4, RZ, 0xfc, !PT ;  /* 0x0000000402ff7c12 */ /* 0x002fe2000f80fcff */
[----:B------:R-:W-:-:S03]  /*10ed0*/  UMOV UR4, 0xffffffff ;  /* 0xffffffff00047882 */ /* 0x000fc60000000000 */
[----:B------:R-:W-:-:S04]  /*10ee0*/  LOP3.LUT P0, RZ, R3, UR5, RZ, 0xfc, P0 ;  /* 0x0000000503ff7c12 */ /* 0x000fc8000800fcff */
[----:B-----5:R-:W-:Y:S01]  /*10ef0*/  SEL R6, R0, RZ, !P0 ;  /* 0x000000ff00067207 */ /* 0x020fe20004000000 */
[----:B--2---:R-:W-:Y:S01]  /*10f00*/  VIADD R5, R5, 0xffffffff ;  /* 0xffffffff05057836 */ /* 0x004fe20000000000 */
[----:B------:R-:W-:Y:S07]  /*10f10*/  BRA.DIV UR4, `(.L_x_1206) ;  /* 0x0000003e04787947 */ /* 0x000fee000b800000 */
.L_x_1276:
[----:B------:R-:W-:Y:S01]  /*10f20*/  UMOV UR4, 0xffffffff ;  /* 0xffffffff00047882 */ /* 0x000fe20000000000 */
[----:B------:R-:W-:Y:S02]  /*10f30*/  SHF.R.S32.HI R17, RZ, 0x1f, R0 ;  /* 0x0000001fff117819 */ /* 0x000fe40000011400 */
[----:B------:R-:W-:Y:S05]  /*10f40*/  BRA.DIV UR4, `(.L_x_1207) ;  /* 0x0000003e04a07947 */ /* 0x000fea000b800000 */
[----:B------:R-:W-:-:S13]  /*10f50*/  ELECT P6, URZ, PT ;  /* 0x00000000003f782f */ /* 0x000fda00038c0000 */
.L_x_1279:
[----:B------:R-:W-:Y:S05]  /*10f60*/  @!P6 BRA `(.L_x_1208) ;  /* 0x000000040038e947 */ /* 0x000fea0003800000 */
[----:B------:R-:W-:-:S04]  /*10f70*/  ISETP.NE.U32.AND P0, PT, R2, RZ, PT ;  /* 0x000000ff0200720c */ /* 0x000fc80003f05070 */
[----:B------:R-:W-:-:S13]  /*10f80*/  ISETP.NE.AND.EX P0, PT, R3, RZ, PT, P0 ;  /* 0x000000ff0300720c */ /* 0x000fda0003f05300 */
[----:B------:R-:W-:Y:S05]  /*10f90*/  @!P0 BRA `(.L_x_1209) ;  /* 0x0000000000488947 */ /* 0x000fea0003800000 */
[----:B------:R-:W1:Y:S01]  /*10fa0*/  LDC R12, c[0x0][0x41c] ;  /* 0x00010700ff0c7b82 */ /* 0x000e620000000800 */
[----:B------:R-:W-:Y:S01]  /*10fb0*/  IMAD.MOV.U32 R6, RZ, RZ, R5 ;  /* 0x000000ffff067224 */ /* 0x000fe200078e0005 */
[----:B------:R-:W-:Y:S01]  /*10fc0*/  ULDC.64 UR4, c[0x0][0x408] ;  /* 0x0001020000047ab9 */ /* 0x000fe20000000a00 */
[----:B-1----:R-:W-:-:S13]  /*10fd0*/  ISETP.NE.AND P0, PT, R12, 0x1, PT ;  /* 0x000000010c00780c */ /* 0x002fda0003f05270 */
[----:B------:R-:W1:Y:S02]  /*10fe0*/  @P0 LDC.64 R10, c[0x0][0x420] ;  /* 0x00010800ff0a0b82 */ /* 0x000e640000000a00 */
[----:B-1----:R-:W-:-:S05]  /*10ff0*/  @P0 IMAD.HI.U32 R10, R5, R10, RZ ;  /* 0x0000000a050a0227 */ /* 0x002fca00078e00ff */
[----:B------:R-:W-:-:S04]  /*11000*/  @P0 SHF.R.U32.HI R6, RZ, R11, R10 ;  /* 0x0000000bff060219 */ /* 0x000fc8000001160a */
[--C-:B------:R-:W-:Y:S01]  /*11010*/  SHF.R.S32.HI R11, RZ, 0x1f, R6.reuse ;  /* 0x0000001fff0b7819 */ /* 0x100fe20000011406 */
[--C-:B------:R-:W-:Y:S02]  /*11020*/  IMAD.MOV R9, RZ, RZ, -R6.reuse ;  /* 0x000000ffff097224 */ /* 0x100fe400078e0a06 */
[----:B------:R-:W-:Y:S02]  /*11030*/  IMAD.MOV.U32 R10, RZ, RZ, R6 ;  /* 0x000000ffff0a7224 */ /* 0x000fe400078e0006 */
[----:B------:R-:W-:Y:S02]  /*11040*/  IMAD R5, R12, R9, R5 ;  /* 0x000000090c057224 */ /* 0x000fe400078e0205 */
[----:B------:R-:W-:Y:S02]  /*11050*/  IMAD R9, R17, UR4, RZ ;  /* 0x0000000411097c24 */ /* 0x000fe4000f8e02ff */
[----:B------:R-:W-:-:S04]  /*11060*/  IMAD.WIDE.U32 R10, R0, UR4, R10 ;  /* 0x00000004000a7c25 */ /* 0x000fc8000f8e000a */
[----:B------:R-:W-:Y:S01]  /*11070*/  IMAD R9, R0, UR5, R9 ;  /* 0x0000000500097c24 */ /* 0x000fe2000f8e0209 */
[----:B------:R-:W-:-:S03]  /*11080*/  LEA R12, P0, R10, R2, 0x2 ;  /* 0x000000020a0c7211 */ /* 0x000fc600078010ff */
[----:B------:R-:W-:-:S05]  /*11090*/  IMAD.IADD R6, R11, 0x1, R9 ;  /* 0x000000010b067824 */ /* 0x000fca00078e0209 */
[----:B0-----:R-:W-:-:S05]  /*110a0*/  LEA.HI.X R13, R10, R3, R6, 0x2, P0 ;  /* 0x000000030a0d7211 */ /* 0x001fca00000f1406 */
[----:B------:R1:W5:Y:S02]  /*110b0*/  LDG.E R6, desc[UR60][R12.64] ;  /* 0x0000003c0c067981 */ /* 0x000364000c1e1900 */
.L_x_1209:
[----:B------:R-:W2:Y:S01]  /*110c0*/  LDL R9, [R1] ;  /* 0x0000000001097983 */ /* 0x000ea20000100800 */
[----:B------:R-:W-:-:S03]  /*110d0*/  MOV R11, 0x400 ;  /* 0x00000400000b7802 */ /* 0x000fc60000000f00 */
[----:B------:R-:W3:Y:S01]  /*110e0*/  LDL R10, [R1+0x8] ;  /* 0x00000800010a7983 */ /* 0x000ee20000100800 */
[----:B-1----:R-:W1:Y:S02]  /*110f0*/  S2R R12, SR_CgaCtaId ;  /* 0x00000000000c7919 */ /* 0x002e640000008800 */
[----:B-1----:R-:W-:-:S05]  /*11100*/  LEA R11, R12, R11, 0x18 ;  /* 0x0000000b0c0b7211 */ /* 0x002fca00078ec0ff */
[----:B--2---:R-:W-:Y:S01]  /*11110*/  IMAD R9, R9, 0x8, R11 ;  /* 0x0000000809097824 */ /* 0x004fe200078e020b */
[----:B---3--:R-:W-:-:S04]  /*11120*/  SHF.L.U32 R10, R10, 0x1f, RZ ;  /* 0x0000001f0a0a7819 */ /* 0x008fc800000006ff */
[----:B------:R-:W1:Y:S02]  /*11130*/  SYNCS.PHASECHK.TRANS64.TRYWAIT P0, [R9+URZ+0x30840], R10 ;  /* 0x0308400a090075a7 */ /* 0x000e64000800017f */
[----:B-1----:R-:W-:Y:S05]  /*11140*/  @!P0 BRA `(.L_x_1210) ;  /* 0x0000003c00408947 */ /* 0x002fea0003800000 */
.L_x_1280:
        /* <DEDUP_REMOVED lines=11> */
.L_x_1211:
[----:B------:R-:W2:Y:S01]  /*11200*/  LDL R11, [R1] ;  /* 0x00000000010b7983 */ /* 0x000ea20000100800 */
[----:B------:R-:W-:-:S03]  /*11210*/  MOV R12, 0x400 ;  /* 0x00000400000c7802 */ /* 0x000fc60000000f00 */
[----:B-1----:R-:W3:Y:S01]  /*11220*/  LDL R10, [R1+0x4] ;  /* 0x00000400010a7983 */ /* 0x002ee20000100800 */
[----:B0-----:R-:W0:Y:S01]  /*11230*/  S2R R13, SR_CgaCtaId ;  /* 0x00000000000d7919 */ /* 0x001e220000008800 */
[----:B------:R-:W-:Y:S02]  /*11240*/  R2UR UR9, R9 ;  /* 0x00000000090972ca */ /* 0x000fe400000e0000 */
[----:B------:R-:W-:Y:S01]  /*11250*/  R2UR UR11, R5 ;  /* 0x00000000050b72ca */ /* 0x000fe200000e0000 */
[----:B------:R-:W-:Y:S01]  /*11260*/  UIADD3 UR4, UP0, UR36, 0x370, URZ ;  /* 0x0000037024047890 */ /* 0x000fe2000ff1e03f */
[----:B------:R-:W-:Y:S02]  /*11270*/  R2UR UR12, R4 ;  /* 0x00000000040c72ca */ /* 0x000fe400000e0000 */
[----:B-----5:R-:W-:Y:S02]  /*11280*/  R2UR UR13, R6 ;  /* 0x00000000060d72ca */ /* 0x020fe400000e0000 */
[----:B0-----:R-:W-:-:S05]  /*11290*/  LEA R12, R13, R12, 0x18 ;  /* 0x0000000c0d0c7211 */ /* 0x001fca00078ec0ff */
[----:B------:R-:W-:Y:S01]  /*112a0*/  UIADD3 UR9, UR9, 0x30830, URZ ;  /* 0x0003083009097890 */ /* 0x000fe2000fffe03f */
[----:B------:R-:W-:Y:S01]  /*112b0*/  UMOV UR10, URZ ;  /* 0x0000003f000a7c82 */ /* 0x000fe20008000000 */
[----:B------:R-:W-:Y:S01]  /*112c0*/  UMOV UR6, 0x0 ;  /* 0x0000000000067882 */ /* 0x000fe20000000000 */
[----:B------:R-:W-:Y:S01]  /*112d0*/  UMOV UR7, 0x14f00000 ;  /* 0x14f0000000077882 */ /* 0x000fe20000000000 */
[----:B------:R-:W-:Y:S01]  /*112e0*/  UMOV UR16, 0x40 ;  /* 0x0000004000107882 */ /* 0x000fe20000000000 */
[----:B--2---:R-:W-:Y:S01]  /*112f0*/  IMAD R9, R11, 0x8000, R12 ;  /* 0x000080000b097824 */ /* 0x004fe200078e020c */
[----:B---3--:R-:W-:-:S04]  /*11300*/  R2UR UR5, R10 ;  /* 0x000000000a0572ca */ /* 0x008fc800000e0000 */
[----:B------:R-:W-:-:S09]  /*11310*/  R2UR UR14, R9 ;  /* 0x00000000090e72ca */ /* 0x000fd200000e0000 */
[----:B------:R-:W-:-:S04]  /*11320*/  ULEA UR11, UR11, UR5, 0x6 ;  /* 0x000000050b0b7291 */ /* 0x000fc8000f8e303f */
[----:B------:R-:W-:Y:S02]  /*11330*/  UIADD3 UR8, UR14, 0x20400, URZ ;  /* 0x000204000e087890 */ /* 0x000fe4000fffe03f */
        /* <DEDUP_REMOVED lines=17> */
.L_x_1208:
[----:B------:R-:W2:Y:S01]  /*11450*/  LDL.LU R12, [R1+0x18] ;  /* 0x00001800010c7983 */ /* 0x000ea20000300800 */
[----:B------:R-:W-:Y:S01]  /*11460*/  MOV R10, 0x400 ;  /* 0x00000400000a7802 */ /* 0x000fe20000000f00 */
[----:B------:R-:W-:Y:S05]  /*11470*/  WARPSYNC.ALL ;  /* 0x0000000000007948 */ /* 0x000fea0003800000 */
[----:B------:R-:W1:Y:S01]  /*11480*/  S2R R11, SR_CgaCtaId ;  /* 0x00000000000b7919 */ /* 0x000e620000008800 */
[----:B------:R-:W-:-:S13]  /*11490*/  ELECT P0, URZ, PT ;  /* 0x00000000003f782f */ /* 0x000fda0003800000 */
[C---:B------:R-:W-:Y:S01]  /*114a0*/  @P0 R2UR UR13, R7.reuse ;  /* 0x00000000070d02ca */ /* 0x040fe200000e0000 */
[----:B------:R-:W-:Y:S01]  /*114b0*/  UIADD3 UR4, UP0, UR36, 0x270, URZ ;  /* 0x0000027024047890 */ /* 0x000fe2000ff1e03f */
[----:B------:R-:W-:Y:S01]  /*114c0*/  @P0 R2UR UR12, R18 ;  /* 0x00000000120c02ca */ /* 0x000fe200000e0000 */
[----:B------:R-:W-:Y:S01]  /*114d0*/  UMOV UR6, 0x0 ;  /* 0x0000000000067882 */ /* 0x000fe20000000000 */
[----:B------:R-:W-:Y:S01]  /*114e0*/  @P0 R2UR UR11, R8 ;  /* 0x00000000080b02ca */ /* 0x000fe200000e0000 */
        /* <DEDUP_REMOVED lines=13> */
[----:B-1----:R-:W-:Y:S01]  /*115c0*/  LEA R10, R11, R10, 0x18 ;  /* 0x0000000a0b0a7211 */ /* 0x002fe200078ec0ff */
        /* <DEDUP_REMOVED lines=9> */
[----:B---3--:R-:W-:Y:S01]  /*11660*/  @P0 R2UR UR13, R7 ;  /* 0x00000000070d02ca */ /* 0x008fe200000e0000 */
[----:B------:R-:W-:Y:S01]  /*11670*/  UIADD3 UR8, UR24, 0x18400, URZ ;  /* 0x0001840018087890 */ /* 0x000fe2000fffe03f */
[----:B------:R-:W-:Y:S01]  /*11680*/  @P0 R2UR UR12, R18 ;  /* 0x00000000120c02ca */ /* 0x000fe200000e0000 */
[----:B------:R-:W-:Y:S01]  /*11690*/  UMOV UR10, 0x80 ;  /* 0x00000080000a7882 */ /* 0x000fe20000000000 */
[----:B------:R-:W-:Y:S01]  /*116a0*/  @P0 R2UR UR11, R8 ;  /* 0x00000000080b02ca */ /* 0x000fe200000e0000 */
[----:B------:R-:W-:Y:S01]  /*116b0*/  UMOV UR6, 0x0 ;  /* 0x0000000000067882 */ /* 0x000fe20000000000 */
[----:B------:R-:W-:-:S11]  /*116c0*/  UMOV UR7, 0x12f00000 ;  /* 0x12f0000000077882 */ /* 0x000fd60000000000 */
[----:B------:R3:W-:Y:S02]  /*116d0*/  UTMALDG.4D [UR8], [UR4], desc[UR22] ;  /* 0x00001608040075b4 */ /* 0x0007e40008019000 */
[----:B---3--:R-:W-:Y:S01]  /*116e0*/  @P0 R2UR UR13, R7 ;  /* 0x00000000070d02ca */ /* 0x008fe200000e0000 */
        /* <DEDUP_REMOVED lines=11> */
[----:B------:R-:W2:Y:S02]  /*117a0*/  SYNCS.PHASECHK.TRANS64.TRYWAIT P0, [R10+URZ+0x30820], R7 ;  /* 0x030820070a0075a7 */ /* 0x000ea4000800017f */
[----:B-12---:R-:W-:Y:S05]  /*117b0*/  @!P0 BRA `(.L_x_1213) ;  /* 0x0000003400b88947 */ /* 0x006fea0003800000 */
.L_x_1281:
[----:B------:R-:W-:Y:S05]  /*117c0*/  BSYNC B0 ;  /* 0x0000000000007941 */ /* 0x000fea0003800000 */
.L_x_1212:
[----:B------:R-:W2:Y:S04]  /*117d0*/  LDL R9, [R1+0x14] ;  /* 0x0000140001097983 */ /* 0x000ea80000100800 */
[----:B-1----:R-:W3:Y:S01]  /*117e0*/  LDL R8, [R1+0x10] ;  /* 0x0000100001087983 */ /* 0x002ee20000100800 */
[----:B------:R-:W-:Y:S01]  /*117f0*/  BSSY B0, `(.L_x_1214) ;  /* 0x00001c3000007945 */ /* 0x000fe20003800000 */
[----:B--2---:R-:W-:-:S05]  /*11800*/  VIADD R7, R9, 0xfffffffe ;  /* 0xfffffffe09077836 */ /* 0x004fca0000000000 */
[----:B---3--:R-:W-:-:S13]  /*11810*/  ISETP.GE.AND P0, PT, R7, R8, PT ;  /* 0x000000080700720c */ /* 0x008fda0003f06270 */
[----:B------:R-:W-:Y:S05]  /*11820*/  @!P0 BRA `(.L_x_1215) ;  /* 0x0000001800fc8947 */ /* 0x000fea0003800000 */
[----:B0-----:R-:W-:Y:S01]  /*11830*/  LOP3.LUT R13, RZ, R8, RZ, 0x33, !PT ;  /* 0x00000008ff0d7212 */ /* 0x001fe200078e33ff */
[----:B------:R-:W-:Y:S01]  /*11840*/  IMAD.MOV R8, RZ, RZ, -R9 ;  /* 0x000000ffff087224 */ /* 0x000fe200078e0a09 */
[----:B------:R-:W-:Y:S04]  /*11850*/  BSSY B1, `(.L_x_1216) ;  /* 0x000009b000017945 */ /* 0x000fe80003800000 */
[----:B------:R-:W-:-:S05]  /*11860*/  VIADDMNMX R13, R8, 0x1, R13, !PT ;  /* 0x00000001080d7846 */ /* 0x000fca000780010d */
[----:B------:R-:W-:-:S05]  /*11870*/  IMAD.IADD R8, R9, 0x1, R13 ;  /* 0x0000000109087824 */ /* 0x000fca00078e020d */
        /* <DEDUP_REMOVED lines=33> */
.L_x_1220:
[----:B0-----:R-:W0:Y:S01]  /*11a90*/  S2R R3, SR_CgaCtaId ;  /* 0x0000000000037919 */ /* 0x001e220000008800 */
[----:B------:R-:W-:-:S04]  /*11aa0*/  MOV R2, 0x400 ;  /* 0x0000040000027802 */ /* 0x000fc80000000f00 */
[----:B0-----:R-:W-:Y:S02]  /*11ab0*/  LEA R2, R3, R2, 0x18 ;  /* 0x0000000203027211 */ /* 0x001fe400078ec0ff */
[----:B------:R-:W-:-:S03]  /*11ac0*/  SHF.L.U32 R3, R14, 0x1f, RZ ;  /* 0x0000001f0e037819 */ /* 0x000fc600000006ff */
[----:B------:R-:W-:-:S04]  /*11ad0*/  IMAD R2, R12, 0x8, R2 ;  /* 0x000000080c027824 */ /* 0x000fc800078e0202 */
[----:B------:R-:W0:Y:S02]  /*11ae0*/  SYNCS.PHASECHK.TRANS64.TRYWAIT P0, [R2+URZ+0x30840], R3 ;  /* 0x03084003020075a7 */ /* 0x000e24000800017f */
[----:B0-----:R-:W-:Y:S05]  /*11af0*/  @!P0 BRA `(.L_x_1221) ;  /* 0x0000003400088947 */ /* 0x001fea0003800000 */
.L_x_1282:
        /* <DEDUP_REMOVED lines=11> */
.L_x_1222:
        /* <DEDUP_REMOVED lines=26> */
[----:B------:R-:W-:Y:S02]  /*11d50*/  ULEA UR11, UR11, UR5, 0x6 ;  /* 0x000000050b0b7291 */ /* 0x000fe4000f8e303f */
        /* <DEDUP_REMOVED lines=15> */
.L_x_1283:
        /* <DEDUP_REMOVED lines=13> */
.L_x_1224:
[----:B01----:R-:W2:Y:S01]  /*11f20*/  LDL.LU R2, [R1] ;  /* 0x0000000001027983 */ /* 0x003ea20000300800 */
[----:B------:R-:W-:-:S03]  /*11f30*/  MOV R10, 0x400 ;  /* 0x00000400000a7802 */ /* 0x000fc60000000f00 */
[----:B------:R-:W3:Y:S01]  /*11f40*/  LDL R3, [R1+0x4] ;  /* 0x0000040001037983 */ /* 0x000ee20000100800 */
[----:B------:R-:W0:Y:S01]  /*11f50*/  S2R R11, SR_CgaCtaId ;  /* 0x00000000000b7919 */ /* 0x000e220000008800 */
[----:B------:R-:W-:Y:S01]  /*11f60*/  R2UR UR11, R5 ;  /* 0x00000000050b72ca */ /* 0x000fe200000e0000 */
[----:B------:R-:W-:Y:S01]  /*11f70*/  UIADD3 UR4, UP0, UR36, 0x470, URZ ;  /* 0x0000047024047890 */ /* 0x000fe2000ff1e03f */
[----:B------:R-:W-:Y:S02]  /*11f80*/  R2UR UR13, R6 ;  /* 0x00000000060d72ca */ /* 0x000fe400000e0000 */
[----:B------:R-:W-:Y:S02]  /*11f90*/  R2UR UR12, R4 ;  /* 0x00000000040c72ca */ /* 0x000fe400000e0000 */
[----:B0-----:R-:W-:Y:S01]  /*11fa0*/  LEA R10, R11, R10, 0x18 ;  /* 0x0000000a0b0a7211 */ /* 0x001fe200078ec0ff */
[----:B------:R-:W-:Y:S01]  /*11fb0*/  UMOV UR10, URZ ;  /* 0x0000003f000a7c82 */ /* 0x000fe20008000000 */
[----:B------:R-:W-:Y:S01]  /*11fc0*/  UMOV UR6, 0x0 ;  /* 0x0000000000067882 */ /* 0x000fe20000000000 */
[----:B------:R-:W-:Y:S01]  /*11fd0*/  UMOV UR7, 0x14f00000 ;  /* 0x14f0000000077882 */ /* 0x000fe20000000000 */
[----:B------:R-:W-:Y:S01]  /*11fe0*/  UMOV UR17, 0x40 ;  /* 0x0000004000117882 */ /* 0x000fe20000000000 */
[----:B------:R-:W-:-:S02]  /*11ff0*/  IMAD.MOV.U32 R6, RZ, RZ, R8 ;  /* 0x000000ffff067224 */ /* 0x000fc400078e0008 */
[----:B------:R-:W-:Y:S02]  /*12000*/  IMAD.MOV.U32 R5, RZ, RZ, R7 ;  /* 0x000000ffff057224 */ /* 0x000fe400078e0007 */
[----:B--2---:R-:W-:-:S04]  /*12010*/  IMAD.MOV.U32 R9, RZ, RZ, R2 ;  /* 0x000000ffff097224 */ /* 0x004fc800078e0002 */
[----:B------:R-:W-:-:S05]  /*12020*/  IMAD R2, R9, 0x8, R10 ;  /* 0x0000000809027824 */ /* 0x000fca00078e020a */
[----:B------:R-:W-:Y:S01]  /*12030*/  R2UR UR9, R2 ;  /* 0x00000000020972ca */ /* 0x000fe200000e0000 */
[----:B------:R-:W-:Y:S01]  /*12040*/  IMAD R2, R9, 0x8000, R10 ;  /* 0x0000800009027824 */ /* 0x000fe200078e020a */
[----:B---3--:R-:W-:-:S04]  /*12050*/  R2UR UR5, R3 ;  /* 0x00000000030572ca */ /* 0x008fc800000e0000 */
[----:B------:R-:W-:-:S07]  /*12060*/  R2UR UR16, R2 ;  /* 0x00000000021072ca */ /* 0x000fce00000e0000 */
[----:B------:R-:W-:Y:S02]  /*12070*/  UIADD3 UR9, UR9, 0x30850, URZ ;  /* 0x0003085009097890 */ /* 0x000fe4000fffe03f */
[----:B------:R-:W-:Y:S02]  /*12080*/  ULEA UR11, UR11, UR5, 0x6 ;  /* 0x000000050b0b7291 */ /* 0x000fe4000f8e303f */
[----:B------:R-:W-:Y:S02]  /*12090*/  UIADD3.X UR5, URZ, UR37, URZ, UP0, !UPT ;  /* 0x000000253f057290 */ /* 0x000fe400087fe43f */
[----:B------:R-:W-:Y:S02]  /*120a0*/  UIADD3 UR8, UR16, 0x400, URZ ;  /* 0x0000040010087890 */ /* 0x000fe4000fffe03f */
[----:B------:R-:W-:Y:S02]  /*120b0*/  UIADD3 UR14, UR16, 0x2400, URZ ;  /* 0x00002400100e7890 */ /* 0x000fe4000fffe03f */
[----:B------:R-:W-:-:S02]  /*120c0*/  UIADD3 UR15, UR16, 0x4400, URZ ;  /* 0x00004400100f7890 */ /* 0x000fc4000fffe03f */
        /* <DEDUP_REMOVED lines=14> */
.L_x_1219:
[----:B------:R-:W-:Y:S05]  /*121b0*/  BSYNC B2 ;  /* 0x0000000000027941 */ /* 0x000fea0003800000 */
.L_x_1218:
[----:B------:R-:W2:Y:S04]  /*121c0*/  LDL R2, [R1+0x14] ;  /* 0x0000140001027983 */ /* 0x000ea80000100800 */
[----:B------:R0:W-:Y:S04]  /*121d0*/  STL [R1], R12 ;  /* 0x0000000c01007387 */ /* 0x0001e80000100800 */
[----:B------:R0:W-:Y:S02]  /*121e0*/  STL [R1+0x8], R14 ;  /* 0x0000080e01007387 */ /* 0x0001e40000100800 */
[----:B0-2---:R-:W-:-:S07]  /*121f0*/  VIADD R7, R2, 0xfffffffd ;  /* 0xfffffffd02077836 */ /* 0x005fce0000000000 */
.L_x_1217:
[----:B------:R-:W-:Y:S05]  /*12200*/  BSYNC B1 ;  /* 0x0000000000017941 */ /* 0x000fea0003800000 */
.L_x_1216:
[----:B------:R-:W2:Y:S01]  /*12210*/  LDL.LU R2, [R1+0x14] ;  /* 0x0000140001027983 */ /* 0x000ea20000300800 */
[----:B------:R-:W-:Y:S01]  /*12220*/  VIADD R13, R13, 0xfffffffe ;  /* 0xfffffffe0d0d7836 */ /* 0x000fe20000000000 */
[----:B--2---:R-:W-:-:S04]  /*12230*/  LOP3.LUT R2, RZ, R2, RZ, 0x33, !PT ;  /* 0x00000002ff027212 */ /* 0x004fc800078e33ff */
[----:B------:R-:W-:-:S13]  /*12240*/  ISETP.NE.AND P0, PT, R13, R2, PT ;  /* 0x000000020d00720c */ /* 0x000fda0003f05270 */
[----:B------:R-:W-:Y:S05]  /*12250*/  @!P0 BRA `(.L_x_1215) ;  /* 0x0000001000708947 */ /* 0x000fea0003800000 */
[----:B------:R-:W-:-:S07]  /*12260*/  IMAD.MOV.U32 R10, RZ, RZ, R6 ;  /* 0x000000ffff0a7224 */ /* 0x000fce00078e0006 */
.L_x_1239:
        /* <DEDUP_REMOVED lines=32> */
.L_x_1227:
[----:B------:R-:W1:Y:S01]  /*12470*/  S2R R3, SR_CgaCtaId ;  /* 0x0000000000037919 */ /* 0x000e620000008800 */
[----:B------:R-:W-:-:S04]  /*12480*/  MOV R2, 0x400 ;  /* 0x0000040000027802 */ /* 0x000fc80000000f00 */
[----:B-1----:R-:W-:Y:S02]  /*12490*/  LEA R2, R3, R2, 0x18 ;  /* 0x0000000203027211 */ /* 0x002fe400078ec0ff */
[----:B------:R-:W-:-:S03]  /*124a0*/  SHF.L.U32 R3, R9, 0x1f, RZ ;  /* 0x0000001f09037819 */ /* 0x000fc600000006ff */
[----:B------:R-:W-:-:S04]  /*124b0*/  IMAD R2, R8, 0x8, R2 ;  /* 0x0000000808027824 */ /* 0x000fc800078e0202 */
[----:B------:R-:W1:Y:S02]  /*124c0*/  SYNCS.PHASECHK.TRANS64.TRYWAIT P0, [R2+URZ+0x30840], R3 ;  /* 0x03084003020075a7 */ /* 0x000e64000800017f */
[----:B-1----:R-:W-:Y:S05]  /*124d0*/  @!P0 BRA `(.L_x_1228) ;  /* 0x0000002800b88947 */ /* 0x002fea0003800000 */
.L_x_1284:
        /* <DEDUP_REMOVED lines=11> */
.L_x_1229:
        /* <DEDUP_REMOVED lines=42> */
.L_x_1285:
        /* <DEDUP_REMOVED lines=8> */
.L_x_1231:
[----:B0-----:R-:W2:Y:S01]  /*128b0*/  LDL.LU R2, [R1] ;  /* 0x0000000001027983 */ /* 0x001ea20000300800 */
[----:B------:R-:W-:-:S03]  /*128c0*/  MOV R13, 0x400 ;  /* 0x00000400000d7802 */ /* 0x000fc60000000f00 */
[----:B------:R-:W3:Y:S01]  /*128d0*/  LDL R11, [R1+0x4] ;  /* 0x00000400010b7983 */ /* 0x000ee20000100800 */
[----:B------:R-:W0:Y:S01]  /*128e0*/  S2R R14, SR_CgaCtaId ;  /* 0x00000000000e7919 */ /* 0x000e220000008800 */
[----:B------:R-:W-:Y:S02]  /*128f0*/  R2UR UR11, R5 ;  /* 0x00000000050b72ca */ /* 0x000fe400000e0000 */
[----:B------:R-:W-:Y:S01]  /*12900*/  R2UR UR9, R3 ;  /* 0x00000000030972ca */ /* 0x000fe200000e0000 */
[----:B------:R-:W-:Y:S01]  /*12910*/  UIADD3 UR4, UP0, UR36, 0x470, URZ ;  /* 0x0000047024047890 */ /* 0x000fe2000ff1e03f */
[----:B------:R-:W-:Y:S02]  /*12920*/  R2UR UR13, R6 ;  /* 0x00000000060d72ca */ /* 0x000fe400000e0000 */
[----:B------:R-:W-:Y:S02]  /*12930*/  R2UR UR12, R4 ;  /* 0x00000000040c72ca */ /* 0x000fe400000e0000 */
[----:B0-----:R-:W-:-:S07]  /*12940*/  LEA R13, R14, R13, 0x18 ;  /* 0x0000000d0e0d7211 */ /* 0x001fce00078ec0ff */
[----:B------:R-:W-:Y:S01]  /*12950*/  UIADD3 UR9, UR9, 0x50, URZ ;  /* 0x0000005009097890 */ /* 0x000fe2000fffe03f */
[----:B------:R-:W-:Y:S01]  /*12960*/  UMOV UR10, URZ ;  /* 0x0000003f000a7c82 */ /* 0x000fe20008000000 */
[----:B------:R-:W-:Y:S01]  /*12970*/  UMOV UR6, 0x0 ;  /* 0x0000000000067882 */ /* 0x000fe20000000000 */
[----:B------:R-:W-:Y:S01]  /*12980*/  UMOV UR7, 0x14f00000 ;  /* 0x14f0000000077882 */ /* 0x000fe20000000000 */
[----:B------:R-:W-:Y:S01]  /*12990*/  UMOV UR17, 0x40 ;  /* 0x0000004000117882 */ /* 0x000fe20000000000 */
[----:B------:R-:W-:Y:S02]  /*129a0*/  IMAD.MOV.U32 R5, RZ, RZ, R12 ;  /* 0x000000ffff057224 */ /* 0x000fe400078e000c */
[----:B------:R-:W-:Y:S02]  /*129b0*/  IMAD.MOV.U32 R6, RZ, RZ, R10 ;  /* 0x000000ffff067224 */ /* 0x000fe400078e000a */
        /* <DEDUP_REMOVED lines=22> */
.L_x_1226:
[----:B------:R-:W-:Y:S05]  /*12b20*/  BSYNC B1 ;  /* 0x0000000000017941 */ /* 0x000fea0003800000 */
.L_x_1225:
[----:B------:R-:W-:Y:S01]  /*12b30*/  VIADD R3, R8, 0x1 ;  /* 0x0000000108037836 */ /* 0x000fe20000000000 */
[----:B------:R-:W-:Y:S01]  /*12b40*/  BSSY B1, `(.L_x_1232) ;  /* 0x0000089000017945 */ /* 0x000fe20003800000 */
[----:B------:R-:W-:-:S03]  /*12b50*/  VIADD R13, R7, 0xffffffff ;  /* 0xffffffff070d7836 */ /* 0x000fc60000000000 */
        /* <DEDUP_REMOVED lines=8> */
[----:B------:R-:W-:Y:S01]  /*12be0*/  IMAD.MOV.U32 R12, RZ, RZ, R13 ;  /* 0x000000ffff0c7224 */ /* 0x000fe200078e000d */
[----:B------:R-:W-:-:S04]  /*12bf0*/  ISETP.NE.U32.AND P0, PT, RZ, UR4, PT ;  /* 0x00000004ff007c0c */ /* 0x000fc8000bf05070 */
[----:B------:R-:W-:-:S13]  /*12c00*/  ISETP.NE.AND.EX P0, PT, RZ, UR5, PT, P0 ;  /* 0x00000005ff007c0c */ /* 0x000fda000bf05300 */
[----:B------:R-:W-:Y:S05]  /*12c10*/  @!P0 BRA `(.L_x_1234) ;  /* 0x0000000000448947 */ /* 0x000fea0003800000 */
        /* <DEDUP_REMOVED lines=17> */
.L_x_1234:
[----:B------:R-:W2:Y:S01]  /*12d30*/  S2R R3, SR_CgaCtaId ;  /* 0x0000000000037919 */ /* 0x000ea20000008800 */
[----:B------:R-:W-:-:S04]  /*12d40*/  MOV R2, 0x400 ;  /* 0x0000040000027802 */ /* 0x000fc80000000f00 */
[----:B--2---:R-:W-:Y:S02]  /*12d50*/  LEA R2, R3, R2, 0x18 ;  /* 0x0000000203027211 */ /* 0x004fe400078ec0ff */
[----:B------:R-:W-:-:S03]  /*12d60*/  SHF.L.U32 R3, R14, 0x1f, RZ ;  /* 0x0000001f0e037819 */ /* 0x000fc600000006ff */
[----:B------:R-:W-:-:S04]  /*12d70*/  IMAD R2, R15, 0x8, R2 ;  /* 0x000000080f027824 */ /* 0x000fc800078e0202 */
[----:B------:R-:W2:Y:S02]  /*12d80*/  SYNCS.PHASECHK.TRANS64.TRYWAIT P0, [R2+URZ+0x30840], R3 ;  /* 0x03084003020075a7 */ /* 0x000ea4000800017f */
[----:B--2---:R-:W-:Y:S05]  /*12d90*/  @!P0 BRA `(.L_x_1235) ;  /* 0x0000002000b08947 */ /* 0x004fea0003800000 */
.L_x_1286:
        /* <DEDUP_REMOVED lines=11> */
.L_x_1236:
        /* <DEDUP_REMOVED lines=42> */
.L_x_1287:
        /* <DEDUP_REMOVED lines=8> */
.L_x_1238:
[----:B-1----:R-:W2:Y:S01]  /*13170*/  LDL R3, [R1+0x4] ;  /* 0x0000040001037983 */ /* 0x002ea20000100800 */
[----:B0-----:R-:W-:Y:S01]  /*13180*/  MOV R9, 0x400 ;  /* 0x0000040000097802 */ /* 0x001fe20000000f00 */
[----:B------:R-:W0:Y:S01]  /*13190*/  S2R R11, SR_CgaCtaId ;  /* 0x00000000000b7919 */ /* 0x000e220000008800 */
[----:B------:R-:W-:Y:S02]  /*131a0*/  R2UR UR11, R5 ;  /* 0x00000000050b72ca */ /* 0x000fe400000e0000 */
        /* <DEDUP_REMOVED lines=16> */
[----:B------:R-:W-:Y:S02]  /*132b0*/  IMAD.MOV.U32 R5, RZ, RZ, R12 ;  /* 0x000000ffff057224 */ /* 0x000fe400078e000c */
[----:B------:R-:W-:Y:S01]  /*132c0*/  IMAD.MOV.U32 R6, RZ, RZ, R10 ;  /* 0x000000ffff067224 */ /* 0x000fe200078e000a */
[----:B--2---:R-:W-:-:S13]  /*132d0*/  R2UR UR5, R3 ;  /* 0x00000000030572ca */ /* 0x004fda00000e0000 */
[----:B------:R-:W-:Y:S02]  /*132e0*/  ULEA UR11, UR11, UR5, 0x6 ;  /* 0x000000050b0b7291 */ /* 0x000fe4000f8e303f */
        /* <DEDUP_REMOVED lines=14> */
.L_x_1233:
[----:B------:R-:W-:Y:S05]  /*133d0*/  BSYNC B1 ;  /* 0x0000000000017941 */ /* 0x000fea0003800000 */
.L_x_1232:
[----:B------:R-:W2:Y:S01]  /*133e0*/  LDL R2, [R1+0x10] ;  /* 0x0000100001027983 */ /* 0x000ea20000100800 */
[----:B------:R-:W-:Y:S01]  /*133f0*/  VIADD R7, R7, 0xfffffffe ;  /* 0xfffffffe07077836 */ /* 0x000fe20000000000 */
[----:B--2---:R-:W-:-:S13]  /*13400*/  ISETP.GT.AND P0, PT, R13, R2, PT ;  /* 0x000000020d00720c */ /* 0x004fda0003f04270 */
[----:B------:R-:W-:Y:S05]  /*13410*/  @P0 BRA `(.L_x_1239) ;  /* 0xffffffec00940947 */ /* 0x000fea000383ffff */
.L_x_1215:
[----:B------:R-:W-:Y:S05]  /*13420*/  BSYNC B0 ;  /* 0x0000000000007941 */ /* 0x000fea0003800000 */
.L_x_1214:
        /* <DEDUP_REMOVED lines=8> */
[----:B------:R-:W1:Y:S08]  /*134b0*/  FLO.U32 R0, UR4 ;  /* 0x0000000400007d00 */ /* 0x000e7000080e0000 */
        /* <DEDUP_REMOVED lines=8> */
.L_x_1241:
[----:B------:R-:W-:Y:S05]  /*13540*/  BSYNC B0 ;  /* 0x0000000000007941 */ /* 0x000fea0003800000 */
.L_x_1240:
        /* <DEDUP_REMOVED lines=11> */
.L_x_1288:
        /* <DEDUP_REMOVED lines=11> */
.L_x_1245:
[----:B------:R-:W2:Y:S01]  /*136b0*/  LDL.LU R8, [R1+0x4] ;  /* 0x0000040001087983 */ /* 0x000ea20000300800 */
[----:B------:R-:W-:-:S03]  /*136c0*/  MOV R2, 0x400 ;  /* 0x0000040000027802 */ /* 0x000fc60000000f00 */
[----:B-1----:R-:W3:Y:S01]  /*136d0*/  LDL R0, [R1] ;  /* 0x0000000001007983 */ /* 0x002ee20000100800 */
[----:B------:R-:W1:Y:S01]  /*136e0*/  S2R R7, SR_CgaCtaId ;  /* 0x0000000000077919 */ /* 0x000e620000008800 */
[----:B------:R-:W-:Y:S02]  /*136f0*/  R2UR UR11, R5 ;  /* 0x00000000050b72ca */ /* 0x000fe400000e0000 */
[----:B------:R-:W-:Y:S01]  /*13700*/  R2UR UR9, R3 ;  /* 0x00000000030972ca */ /* 0x000fe200000e0000 */
[----:B------:R-:W-:Y:S01]  /*13710*/  UIADD3 UR4, UP0, UR36, 0x470, URZ ;  /* 0x0000047024047890 */ /* 0x000fe2000ff1e03f */
[----:B------:R-:W-:Y:S02]  /*13720*/  R2UR UR12, R4 ;  /* 0x00000000040c72ca */ /* 0x000fe400000e0000 */
[----:B------:R-:W-:Y:S02]  /*13730*/  R2UR UR13, R6 ;  /* 0x00000000060d72ca */ /* 0x000fe400000e0000 */
[----:B-1----:R-:W-:-:S07]  /*13740*/  LEA R2, R7, R2, 0x18 ;  /* 0x0000000207027211 */ /* 0x002fce00078ec0ff */
[----:B------:R-:W-:Y:S01]  /*13750*/  UIADD3 UR9, UR9, 0x30850, URZ ;  /* 0x0003085009097890 */ /* 0x000fe2000fffe03f */
[----:B------:R-:W-:Y:S01]  /*13760*/  UMOV UR10, URZ ;  /* 0x0000003f000a7c82 */ /* 0x000fe20008000000 */
[----:B------:R-:W-:Y:S01]  /*13770*/  UMOV UR6, 0x0 ;  /* 0x0000000000067882 */ /* 0x000fe20000000000 */
[----:B------:R-:W-:Y:S01]  /*13780*/  UMOV UR7, 0x14f00000 ;  /* 0x14f0000000077882 */ /* 0x000fe20000000000 */
[----:B------:R-:W-:Y:S01]  /*13790*/  UMOV UR17, 0x40 ;  /* 0x0000004000117882 */ /* 0x000fe20000000000 */
[----:B--2---:R-:W-:Y:S01]  /*137a0*/  R2UR UR5, R8 ;  /* 0x00000000080572ca */ /* 0x004fe200000e0000 */
[----:B---3--:R-:W-:-:S05]  /*137b0*/  IMAD R0, R0, 0x8000, R2 ;  /* 0x0000800000007824 */ /* 0x008fca00078e0202 */
[----:B------:R-:W-:-:S07]  /*137c0*/  R2UR UR14, R0 ;  /* 0x00000000000e72ca */ /* 0x000fce00000e0000 */
[----:B------:R-:W-:Y:S02]  /*137d0*/  ULEA UR11, UR11, UR5, 0x6 ;  /* 0x000000050b0b7291 */ /* 0x000fe4000f8e303f */
[----:B------:R-:W-:-:S04]  /*137e0*/  UIADD3.X UR5, URZ, UR37, URZ, UP0, !UPT ;  /* 0x000000253f057290 */ /* 0x000fc800087fe43f */
        /* <DEDUP_REMOVED lines=17> */
.L_x_1243:
[----:B------:R-:W-:Y:S05]  /*13900*/  BSYNC B0 ;  /* 0x0000000000007941 */ /* 0x000fea0003800000 */
.L_x_1242:
        /* <DEDUP_REMOVED lines=9> */
.L_x_1198:
[----:B------:R-:W-:Y:S05]  /*139a0*/  BSYNC B6 ;  /* 0x0000000000067941 */ /* 0x000fea0003800000 */
.L_x_1196:
[----:B------:R-:W-:-:S03]  /*139b0*/  UMOV UR4, 0xffffffff ;  /* 0xffffffff00047882 */ /* 0x000fc60000000000 */
[----:B------:R-:W-:Y:S05]  /*139c0*/  BRA.DIV UR4, `(.L_x_1246) ;  /* 0x0000001604e07947 */ /* 0x000fea000b800000 */
[----:B------:R2:W3:Y:S04]  /*139d0*/  SHFL.IDX PT, R4, R16, RZ, 0x1f ;  /* 0x00001fff10047589 */ /* 0x0004e800000e0000 */
[----:B------:R-:W4:Y:S02]  /*139e0*/  SHFL.IDX PT, R16, R16, 0x1, 0x1f ;  /* 0x00201f0010107f89 */ /* 0x000f2400000e0000 */
.L_x_1292:
[----:B-1----:R-:W1:Y:S01]  /*139f0*/  S2R R0, SR_TID.X ;  /* 0x0000000000007919 */ /* 0x002e620000002100 */
[----:B------:R-:W-:Y:S01]  /*13a00*/  ULDC UR4, c[0x0][0xc14] ;  /* 0x0003050000047ab9 */ /* 0x000fe20000000800 */
[----:B------:R-:W-:Y:S01]  /*13a10*/  BSSY B0, `(.L_x_1247) ;  /* 0x000000b000007945 */ /* 0x000fe20003800000 */
[----:B------:R-:W-:Y:S01]  /*13a20*/  IMAD.MOV.U32 R17, RZ, RZ, RZ ;  /* 0x000000ffff117224 */ /* 0x000fe200078e00ff */
[----:B-1----:R-:W-:Y:S01]  /*13a30*/  LOP3.LUT R6, R0, 0x1f, RZ, 0xc0, !PT ;  /* 0x0000001f00067812 */ /* 0x002fe200078ec0ff */
[----:B------:R-:W-:-:S03]  /*13a40*/  IMAD.U32 R0, RZ, RZ, UR4 ;  /* 0x00000004ff007e24 */ /* 0x000fc6000f8e00ff */
[C---:B------:R-:W-:Y:S01]  /*13a50*/  ISETP.NE.AND P0, PT, R6.reuse, 0x1f, PT ;  /* 0x0000001f0600780c */ /* 0x040fe20003f05270 */
[----:B------:R-:W-:-:S05]  /*13a60*/  IMAD.IADD R5, R6, 0x1, R19 ;  /* 0x0000000106057824 */ /* 0x000fca00078e0213 */
[----:B------:R-:W-:-:S13]  /*13a70*/  ISETP.GE.OR P0, PT, R5, R0, !P0 ;  /* 0x000000000500720c */ /* 0x000fda0004706670 */
[----:B------:R-:W-:Y:S05]  /*13a80*/  @P0 BRA `(.L_x_1248) ;  /* 0x00000000000c0947 */ /* 0x000fea0003800000 */
[----:B------:R-:W1:Y:S02]  /*13a90*/  LDC.64 R2, c[0x0][0xc58] ;  /* 0x00031600ff027b82 */ /* 0x000e640000000a00 */
[----:B-1----:R-:W-:-:S05]  /*13aa0*/  IMAD.WIDE R2, R5, 0x4, R2 ;  /* 0x0000000405027825 */ /* 0x002fca00078e0202 */
[----:B------:R1:W5:Y:S02]  /*13ab0*/  LDG.E R17, desc[UR60][R2.64] ;  /* 0x0000003c02117981 */ /* 0x000364000c1e1900 */
.L_x_1248:
[----:B------:R-:W-:Y:S05]  /*13ac0*/  BSYNC B0 ;  /* 0x0000000000007941 */ /* 0x000fea0003800000 */
.L_x_1247:
[----:B------:R-:W-:-:S03]  /*13ad0*/  UMOV UR4, 0xffffffff ;  /* 0xffffffff00047882 */ /* 0x000fc60000000000 */
[----:B------:R-:W-:Y:S05]  /*13ae0*/  BRA.DIV UR4, `(.L_x_1249) ;  /* 0x0000001604e47947 */ /* 0x000fea000b800000 */
[----:B0----5:R-:W0:Y:S01]  /*13af0*/  SHFL.UP PT, R14, R17, 0x1, RZ ;  /* 0x04200000110e7989 */ /* 0x021e2200000e00ff */
[C---:B------:R-:W-:Y:S02]  /*13b00*/  ISETP.NE.AND P0, PT, R6.reuse, RZ, PT ;  /* 0x000000ff0600720c */ /* 0x040fe40003f05270 */
[----:B------:R-:W-:Y:S02]  /*13b10*/  ISETP.GE.U32.AND P1, PT, R6, 0x2, PT ;  /* 0x000000020600780c */ /* 0x000fe40003f26070 */
[----:B0-----:R-:W-:Y:S02]  /*13b20*/  SEL R14, R14, RZ, P0 ;  /* 0x000000ff0e0e7207 */ /* 0x001fe40000000000 */
[----:B------:R-:W-:-:S03]  /*13b30*/  ISETP.GE.U32.AND P0, PT, R6, 0x4, PT ;  /* 0x000000040600780c */ /* 0x000fc60003f06070 */
[----:B------:R-:W-:-:S05]  /*13b40*/  IMAD.IADD R13, R17, 0x1, R14 ;  /* 0x00000001110d7824 */ /* 0x000fca00078e020e */
[----:B------:R-:W1:Y:S02]  /*13b50*/  SHFL.UP PT, R14, R13, 0x2, RZ ;  /* 0x044000000d0e7989 */ /* 0x000e6400000e00ff */
[----:B-1----:R-:W-:Y:S02]  /*13b60*/  SEL R2, R14, RZ, P1 ;  /* 0x000000ff0e027207 */ /* 0x002fe40000800000 */
        /* <DEDUP_REMOVED lines=13> */
.L_x_1300:
[----:B------:R-:W-:Y:S02]  /*13c40*/  ULDC UR4, c[0x0][0xc10] ;  /* 0x0003040000047ab9 */ /* 0x000fe40000000800 */
[----:B------:R-:W-:-:S04]  /*13c50*/  IMAD.U32 R5, RZ, RZ, UR4 ;  /* 0x00000004ff057e24 */ /* 0x000fc8000f8e00ff */
[----:B-1----:R-:W-:-:S04]  /*13c60*/  IMAD R3, R14, R5, RZ ;  /* 0x000000050e037224 */ /* 0x002fc800078e02ff */
[----:B--2-4-:R-:W-:-:S05]  /*13c70*/  IMAD.IADD R16, R16, 0x1, R3 ;  /* 0x0000000110107824 */ /* 0x014fca00078e0203 */
[----:B---3--:R-:W-:-:S13]  /*13c80*/  ISETP.GT.AND P0, PT, R16, R4, PT ;  /* 0x000000041000720c */ /* 0x008fda0003f04270 */
[----:B------:R-:W-:Y:S05]  /*13c90*/  @P0 BRA `(.L_x_1250) ;  /* 0x0000000000b40947 */ /* 0x000fea0003800000 */
[----:B------:R-:W1:Y:S02]  /*13ca0*/  LDC R0, c[0x0][0xc14] ;  /* 0x00030500ff007b82 */ /* 0x000e640000000800 */
.L_x_1255:
        /* <DEDUP_REMOVED lines=11> */
[----:B------:R-:W0:Y:S02]  /*13d60*/  LDC.64 R2, c[0x0][0xc58] ;  /* 0x00031600ff027b82 */ /* 0x000e240000000a00 */
[----:B0-----:R-:W-:-:S05]  /*13d70*/  IMAD.WIDE R2, R5, 0x4, R2 ;  /* 0x0000000405027825 */ /* 0x001fca00078e0202 */
[----:B------:R0:W5:Y:S02]  /*13d80*/  LDG.E R17, desc[UR60][R2.64] ;  /* 0x0000003c02117981 */ /* 0x000164000c1e1900 */
.L_x_1253:
[----:B------:R-:W-:Y:S05]  /*13d90*/  BSYNC B0 ;  /* 0x0000000000007941 */ /* 0x000fea0003800000 */
.L_x_1252:
        /* <DEDUP_REMOVED lines=23> */
.L_x_1308:
[----:B------:R-:W-:Y:S02]  /*13f10*/  ULDC UR4, c[0x0][0xc10] ;  /* 0x0003040000047ab9 */ /* 0x000fe40000000800 */
[----:B------:R-:W-:-:S04]  /*13f20*/  IMAD.U32 R5, RZ, RZ, UR4 ;  /* 0x00000004ff057e24 */ /* 0x000fc8000f8e00ff */
[----:B-1----:R-:W-:-:S04]  /*13f30*/  IMAD R3, R14, R5, RZ ;  /* 0x000000050e037224 */ /* 0x002fc800078e02ff */
[----:B------:R-:W-:-:S05]  /*13f40*/  IMAD.IADD R16, R3, 0x1, R16 ;  /* 0x0000000103107824 */ /* 0x000fca00078e0210 */
[----:B------:R-:W-:-:S13]  /*13f50*/  ISETP.GT.AND P0, PT, R16, R4, PT ;  /* 0x000000041000720c */ /* 0x000fda0003f04270 */
[----:B------:R-:W-:Y:S05]  /*13f60*/  @!P0 BRA `(.L_x_1255) ;  /* 0xfffffffc00508947 */ /* 0x000fea000383ffff */
.L_x_1250:
        /* <DEDUP_REMOVED lines=8> */
.L_x_1312:
[----:B------:R-:W-:Y:S01]  /*13ff0*/  ISETP.NE.AND P0, PT, R3, RZ, PT ;  /* 0x000000ff0300720c */ /* 0x000fe20003f05270 */
[----:B------:R-:W-:-:S12]  /*14000*/  IMAD.MOV.U32 R7, RZ, RZ, RZ ;  /* 0x000000ffff077224 */ /* 0x000fd800078e00ff */
[----:B------:R-:W-:Y:S05]  /*14010*/  @!P0 BRA `(.L_x_1257) ;  /* 0x0000000000108947 */ /* 0x000fea0003800000 */
[----:B------:R-:W-:Y:S01]  /*14020*/  UMOV UR4, 0xffffffff ;  /* 0xffffffff00047882 */ /* 0x000fe20000000000 */
[----:B------:R-:W-:Y:S02]  /*14030*/  VIADD R12, R6, 0xffffffff ;  /* 0xffffffff060c7836 */ /* 0x000fe40000000000 */
[----:B------:R-:W-:Y:S05]  /*14040*/  BRA.DIV UR4, `(.L_x_1258) ;  /* 0x0000001a04747947 */ /* 0x000fea000b800000 */
[----:B------:R3:W4:Y:S02]  /*14050*/  SHFL.IDX PT, R7, R2, R12, 0x1f ;  /* 0x00001f0c02077589 */ /* 0x00072400000e0000 */
.L_x_1257:
[----:B0--3--:R-:W0:Y:S01]  /*14060*/  LDC.64 R2, c[0x0][0xc68] ;  /* 0x00031a00ff027b82 */ /* 0x009e220000000a00 */
[----:B------:R-:W-:-:S04]  /*14070*/  IMAD.IADD R19, R6, 0x1, R19 ;  /* 0x0000000106137824 */ /* 0x000fc800078e0213 */
[----:B0-----:R-:W-:-:S05]  /*14080*/  IMAD.WIDE R2, R19, 0x4, R2 ;  /* 0x0000000413027825 */ /* 0x001fca00078e0202 */
[----:B------:R0:W1:Y:S01]  /*14090*/  LDG.E R8, desc[UR60][R2.64] ;  /* 0x0000003c02087981 */ /* 0x000062000c1e1900 */
[----:B----4-:R-:W-:-:S04]  /*140a0*/  IMAD R16, R7, R5, R16 ;  /* 0x0000000507107224 */ /* 0x010fc800078e0210 */
[----:B------:R-:W-:Y:S02]  /*140b0*/  IMAD.IADD R7, R4, 0x1, -R16 ;  /* 0x0000000104077824 */ /* 0x000fe400078e0a10 */
[----:B0-----:R-:W-:Y:S02]  /*140c0*/  IMAD.MOV.U32 R2, RZ, RZ, RZ ;  /* 0x000000ffff027224 */ /* 0x001fe400078e00ff */
[----:B-12---:R-:W-:-:S05]  /*140d0*/  IMAD R6, R17, R8, RZ ;  /* 0x0000000811067224 */ /* 0x006fca00078e02ff */
[-C--:B------:R-:W-:Y:S02]  /*140e0*/  IABS R9, R6.reuse ;  /* 0x0000000600097213 */ /* 0x080fe40000000000 */
[----:B------:R-:W-:Y:S02]  /*140f0*/  IABS R4, R6 ;  /* 0x0000000600047213 */ /* 0x000fe40000000000 */
[----:B------:R-:W0:Y:S03]  /*14100*/  I2F.RP R10, R9 ;  /* 0x00000009000a7306 */ /* 0x000e260000209400 */
[----:B------:R-:W-:-:S05]  /*14110*/  IMAD.MOV R4, RZ, RZ, -R4 ;  /* 0x000000ffff047224 */ /* 0x000fca00078e0a04 */
[----:B0-----:R-:W0:Y:S02]  /*14120*/  MUFU.RCP R10, R10 ;  /* 0x0000000a000a7308 */ /* 0x001e240000001000 */
[----:B0-----:R-:W-:-:S06]  /*14130*/  VIADD R11, R10, 0xffffffe ;  /* 0x0ffffffe0a0b7836 */ /* 0x001fcc0000000000 */
[----:B------:R-:W0:Y:S02]  /*14140*/  F2I.FTZ.U32.TRUNC.NTZ R3, R11 ;  /* 0x0000000b00037305 */ /* 0x000e24000021f000 */
[----:B0-----:R-:W-:-:S04]  /*14150*/  IMAD.MOV R12, RZ, RZ, -R3 ;  /* 0x000000ffff0c7224 */ /* 0x001fc800078e0a03 */
[----:B------:R-:W-:-:S04]  /*14160*/  IMAD R13, R12, R9, RZ ;  /* 0x000000090c0d7224 */ /* 0x000fc800078e02ff */
[----:B------:R-:W-:Y:S01]  /*14170*/  IMAD.HI.U32 R2, R3, R13, R2 ;  /* 0x0000000d03027227 */ /* 0x000fe200078e0002 */
        /* <DEDUP_REMOVED lines=9> */
[----:B------:R-:W-:-:S03]  /*14210*/  ISETP.GE.AND P0, PT, R3, RZ, PT ;  /* 0x000000ff0300720c */ /* 0x000fc60003f06270 */
[----:B------:R-:W-:-:S10]  /*14220*/  IMAD.MOV.U32 R9, RZ, RZ, R2 ;  /* 0x000000ffff097224 */ /* 0x000fd400078e0002 */
[----:B------:R-:W-:Y:S01]  /*14230*/  @!P0 IMAD.MOV R9, RZ, RZ, -R9 ;  /* 0x000000ffff098224 */ /* 0x000fe200078e0a09 */
[----:B------:R-:W-:-:S13]  /*14240*/  ISETP.NE.AND P0, PT, R6, RZ, PT ;  /* 0x000000ff0600720c */ /* 0x000fda0003f05270 */
[----:B------:R-:W-:-:S05]  /*14250*/  @!P0 LOP3.LUT R9, RZ, R6, RZ, 0x33, !PT ;  /* 0x00000006ff098212 */ /* 0x000fca00078e33ff */
[----:B------:R-:W-:Y:S02]  /*14260*/  IMAD R4, R8, R9, RZ ;  /* 0x0000000908047224 */ /* 0x000fe400078e02ff */
[----:B------:R-:W-:Y:S02]  /*14270*/  IMAD.MOV R9, RZ, RZ, -R9 ;  /* 0x000000ffff097224 */ /* 0x000fe400078e0a09 */
[----:B------:R-:W-:Y:S02]  /*14280*/  IMAD.MOV R2, RZ, RZ, -R4 ;  /* 0x000000ffff027224 */ /* 0x000fe400078e0a04 */
[----:B------:R-:W-:-:S03]  /*14290*/  IMAD R7, R6, R9, R7 ;  /* 0x0000000906077224 */ /* 0x000fc600078e0207 */
[----:B------:R-:W-:Y:S01]  /*142a0*/  VIADDMNMX R8, R2, R5, R8, PT ;  /* 0x0000000502087246 */ /* 0x000fe20003800108 */
[----:B------:R-:W-:-:S03]  /*142b0*/  IMAD.IADD R4, R7, 0x1, R4 ;  /* 0x0000000107047824 */ /* 0x000fc600078e0204 */
[----:B------:R-:W-:-:S04]  /*142c0*/  IABS R5, R8 ;  /* 0x0000000800057213 */ /* 0x000fc80000000000 */
[----:B------:R-:W0:Y:S08]  /*142d0*/  I2F.RP R10, R5 ;  /* 0x00000005000a7306 */ /* 0x000e300000209400 */
[----:B0-----:R-:W0:Y:S02]  /*142e0*/  MUFU.RCP R10, R10 ;  /* 0x0000000a000a7308 */ /* 0x001e240000001000 */
[----:B0-----:R-:W-:-:S06]  /*142f0*/  VIADD R2, R10, 0xffffffe ;  /* 0x0ffffffe0a027836 */ /* 0x001fcc0000000000 */
[----:B------:R0:W1:Y:S02]  /*14300*/  F2I.FTZ.U32.TRUNC.NTZ R3, R2 ;  /* 0x0000000200037305 */ /* 0x000064000021f000 */
[----:B0-----:R-:W-:Y:S02]  /*14310*/  IMAD.MOV.U32 R2, RZ, RZ, RZ ;  /* 0x000000ffff027224 */ /* 0x001fe400078e00ff */
[----:B-1----:R-:W-:-:S04]  /*14320*/  IMAD.MOV R6, RZ, RZ, -R3 ;  /* 0x000000ffff067224 */ /* 0x002fc800078e0a03 */
        /* <DEDUP_REMOVED lines=22> */
.L_x_1251:
[----:B------:R-:W-:Y:S01]  /*14490*/  UMOV UR4, URZ ;  /* 0x0000003f00047c82 */ /* 0x000fe20008000000 */
[----:B------:R-:W-:Y:S01]  /*144a0*/  UMOV UR5, URZ ;  /* 0x0000003f00057c82 */ /* 0x000fe20008000000 */
[----:B------:R-:W-:Y:S01]  /*144b0*/  ULDC UR6, c[0x0][0xc14] ;  /* 0x0003050000067ab9 */ /* 0x000fe20000000800 */
[----:B------:R-:W-:Y:S02]  /*144c0*/  IMAD.MOV.U32 R16, RZ, RZ, R4 ;  /* 0x000000ffff107224 */ /* 0x000fe400078e0004 */
[----:B------:R-:W-:Y:S02]  /*144d0*/  IMAD.U32 R17, RZ, RZ, UR4 ;  /* 0x00000004ff117e24 */ /* 0x000fe4000f8e00ff */
[----:B------:R-:W-:Y:S02]  /*144e0*/  IMAD.U32 R18, RZ, RZ, UR5 ;  /* 0x00000005ff127e24 */ /* 0x000fe4000f8e00ff */
[----:B------:R-:W-:-:S07]  /*144f0*/  IMAD.U32 R19, RZ, RZ, UR6 ;  /* 0x00000006ff137e24 */ /* 0x000fce000f8e00ff */
.L_x_1259:
        /* <DEDUP_REMOVED lines=12> */
.L_x_1184:
[----:B-1----:R-:W3:Y:S01]  /*145c0*/  LDL.LU R0, [R1+0x18] ;  /* 0x0000180001007983 */ /* 0x002ee20000300800 */
[----:B------:R-:W-:Y:S01]  /*145d0*/  BSSY B0, `(.L_x_1261) ;  /* 0x000000b000007945 */ /* 0x000fe20003800000 */
[----:B------:R-:W1:Y:S01]  /*145e0*/  S2R R5, SR_CgaCtaId ;  /* 0x0000000000057919 */ /* 0x000e620000008800 */
[----:B---3--:R-:W-:-:S05]  /*145f0*/  VIADD R0, R0, 0x1 ;  /* 0x0000000100007836 */ /* 0x008fca0000000000 */
[----:B--2---:R-:W-:-:S04]  /*14600*/  LEA.HI R2, R0, R0, RZ, 0x1 ;  /* 0x0000000000027211 */ /* 0x004fc800078f08ff */
[----:B------:R-:W-:-:S05]  /*14610*/  LOP3.LUT R3, R2, 0xfffffffe, RZ, 0xc0, !PT ;  /* 0xfffffffe02037812 */ /* 0x000fca00078ec0ff */
[----:B------:R-:W-:Y:S01]  /*14620*/  IMAD.IADD R3, R0, 0x1, -R3 ;  /* 0x0000000100037824 */ /* 0x000fe200078e0a03 */
[----:B------:R-:W-:-:S04]  /*14630*/  MOV R0, 0x400 ;  /* 0x0000040000007802 */ /* 0x000fc80000000f00 */
[----:B-1----:R-:W-:Y:S02]  /*14640*/  LEA R0, R5, R0, 0x18 ;  /* 0x0000000005007211 */ /* 0x002fe400078ec0ff */
[----:B------:R-:W-:-:S04]  /*14650*/  SHF.L.U32 R3, R3, 0x1f, RZ ;  /* 0x0000001f03037819 */ /* 0x000fc800000006ff */
[----:B------:R-:W1:Y:S02]  /*14660*/  SYNCS.PHASECHK.TRANS64.TRYWAIT P0, [R0+URZ+0x30820], R3 ;  /* 0x03082003000075a7 */ /* 0x000e64000800017f */
[----:B-1----:R-:W-:Y:S05]  /*14670*/  @!P0 BRA `(.L_x_1262) ;  /* 0x0000001400108947 */ /* 0x002fea0003800000 */
.L_x_1315:
[----:B------:R-:W-:Y:S05]  /*14680*/  BSYNC B0 ;  /* 0x0000000000007941 */ /* 0x000fea0003800000 */
.L_x_1261:
[----:B------:R-:W-:-:S03]  /*14690*/  UMOV UR4, 0xffffffff ;  /* 0xffffffff00047882 */ /* 0x000fc60000000000 */
[----:B------:R-:W-:Y:S05]  /*146a0*/  BRA.DIV UR4, `(.L_x_1263) ;  /* 0x0000001604187947 */ /* 0x000fea000b800000 */
[----:B------:R-:W2:Y:S02]  /*146b0*/  S2R R2, SR_TID.X ;  /* 0x0000000000027919 */ /* 0x000ea40000002100 */
[----:B--2---:R-:W-:-:S04]  /*146c0*/  SHF.R.U32.HI R2, RZ, 0x5, R2 ;  /* 0x00000005ff027819 */ /* 0x004fc80000011602 */
[----:B------:R-:W-:-:S05]  /*146d0*/  LOP3.LUT R2, R2, 0x3, RZ, 0xc0, !PT ;  /* 0x0000000302027812 */ /* 0x000fca00078ec0ff */
[----:B------:R2:W3:Y:S02]  /*146e0*/  SHFL.IDX PT, R14, R2, RZ, 0x1f ;  /* 0x00001fff020e7589 */ /* 0x0004e400000e0000 */
.L_x_1318:
[----:B---3--:R-:W-:Y:S01]  /*146f0*/  ISETP.NE.AND P0, PT, R14, RZ, PT ;  /* 0x000000ff0e00720c */ /* 0x008fe20003f05270 */
[----:B------:R-:W-:-:S12]  /*14700*/  BSSY B0, `(.L_x_1264) ;  /* 0x0000029000007945 */ /* 0x000fd80003800000 */
[----:B------:R-:W-:Y:S05]  /*14710*/  @P0 BRA `(.L_x_1265) ;  /* 0x00000000009c0947 */ /* 0x000fea0003800000 */
[----:B------:R-:W-:-:S03]  /*14720*/  UMOV UR4, 0xffffffff ;  /* 0xffffffff00047882 */ /* 0x000fc60000000000 */
[----:B------:R-:W-:Y:S05]  /*14730*/  BRA.DIV UR4, `(.L_x_1266) ;  /* 0x0000001604287947 */ /* 0x000fea000b800000 */
[----:B------:R-:W-:-:S13]  /*14740*/  ELECT P6, URZ, PT ;  /* 0x00000000003f782f */ /* 0x000fda00038c0000 */
.L_x_1321:
        /* <DEDUP_REMOVED lines=8> */
.L_x_1267:
[----:B-1----:R-:W2:Y:S04]  /*147d0*/  LDL R3, [R1] ;  /* 0x0000000001037983 */ /* 0x002ea80000100800 */
[----:B------:R-:W3:Y:S01]  /*147e0*/  LDL.LU R7, [R1+0x8] ;  /* 0x0000080001077983 */ /* 0x000ee20000300800 */
[----:B------:R-:W-:-:S04]  /*147f0*/  VIADD R2, R0, 0x30840 ;  /* 0x0003084000027836 */ /* 0x000fc80000000000 */
[C---:B--2---:R-:W-:Y:S02]  /*14800*/  IMAD R6, R3.reuse, 0x8, R2 ;  /* 0x0000000803067824 */ /* 0x044fe400078e0202 */
[----:B------:R-:W-:Y:S01]  /*14810*/  VIADD R3, R3, 0x1 ;  /* 0x0000000103037836 */ /* 0x000fe20000000000 */
[----:B---3--:R-:W-:-:S04]  /*14820*/  SHF.L.U32 R5, R7, 0x1f, RZ ;  /* 0x0000001f07057819 */ /* 0x008fc800000006ff */
[C---:B------:R-:W-:Y:S01]  /*14830*/  ISETP.NE.AND P1, PT, R3.reuse, 0x2, PT ;  /* 0x000000020300780c */ /* 0x040fe20003f25270 */
[----:B------:R-:W1:Y:S03]  /*14840*/  SYNCS.PHASECHK.TRANS64.TRYWAIT P0, [R6+URZ], R5 ;  /* 0x00000005060075a7 */ /* 0x000e66000800017f */
[----:B------:R-:W-:Y:S02]  /*14850*/  SEL R4, RZ, 0x1, P1 ;  /* 0x00000001ff047807 */ /* 0x000fe40000800000 */
[----:B------:R-:W-:Y:S02]  /*14860*/  SEL R3, R3, RZ, P1 ;  /* 0x000000ff03037207 */ /* 0x000fe40000800000 */
[----:B------:R-:W-:-:S03]  /*14870*/  LOP3.LUT R4, R7, R4, RZ, 0x3c, !PT ;  /* 0x0000000407047212 */ /* 0x000fc600078e3cff */
[----:B------:R-:W-:Y:S01]  /*14880*/  IMAD R7, R3, 0x8, R2 ;  /* 0x0000000803077824 */ /* 0x000fe200078e0202 */
[----:B------:R-:W-:Y:S01]  /*14890*/  SHF.L.U32 R2, R4, 0x1f, RZ ;  /* 0x0000001f04027819 */ /* 0x000fe200000006ff */
[----:B-1----:R-:W-:Y:S06]  /*148a0*/  @!P0 BRA `(.L_x_1268) ;  /* 0x0000001000ec8947 */ /* 0x002fec0003800000 */
.L_x_1322:
[----:B------:R-:W2:Y:S02]  /*148b0*/  SYNCS.PHASECHK.TRANS64.TRYWAIT P0, [R7+URZ], R2 ;  /* 0x00000002070075a7 */ /* 0x000ea4000800017f */
[----:B--2---:R-:W-:Y:S05]  /*148c0*/  @!P0 BRA `(.L_x_1269) ;  /* 0x0000001000f88947 */ /* 0x004fea0003800000 */
.L_x_1323:
[----:B------:R-:W-:Y:S05]  /*148d0*/  @!P2 BRA `(.L_x_1270) ;  /* 0x000000000004a947 */ /* 0x000fea0003800000 */
[----:B------:R-:W-:Y:S01]  /*148e0*/  BPT.TRAP 0x1 ;  /* 0x000000040000795c */ /* 0x000fe20000300000 */
.L_x_1270:
[----:B------:R-:W3:Y:S01]  /*148f0*/  LDL.LU R4, [R1] ;  /* 0x0000000001047983 */ /* 0x000ee20000300800 */
[----:B------:R-:W-:-:S04]  /*14900*/  VIADD R0, R0, 0x30860 ;  /* 0x0003086000007836 */ /* 0x000fc80000000000 */
[----:B---3--:R-:W-:-:S04]  /*14910*/  IMAD R4, R4, 0x8, R0 ;  /* 0x0000000804047824 */ /* 0x008fc800078e0200 */
[----:B------:R-:W3:Y:S02]  /*14920*/  SYNCS.PHASECHK.TRANS64.TRYWAIT P0, [R4+URZ], R5 ;  /* 0x00000005040075a7 */ /* 0x000ee4000800017f */
[----:B---3--:R-:W-:Y:S05]  /*14930*/  @!P0 BRA `(.L_x_1271) ;  /* 0x0000001000f08947 */ /* 0x008fea0003800000 */
.L_x_1324:
[----:B------:R-:W-:-:S07]  /*14940*/  IMAD R3, R3, 0x8, R0 ;  /* 0x0000000803037824 */ /* 0x000fce00078e0200 */
.L_x_1272:
[----:B----4-:R4:W0:Y:S02]  /*14950*/  SYNCS.PHASECHK.TRANS64.TRYWAIT P0, [R3+URZ], R2 ;  /* 0x00000002030075a7 */ /* 0x010824000800017f */
[----:B0-----:R-:W-:Y:S05]  /*14960*/  @!P0 NANOSLEEP.SYNCS 0x989680 ;  /* 0x009896800000895d */ /* 0x001fea0003900000 */
[----:B------:R-:W0:Y:S02]  /*14970*/  @!P0 SYNCS.PHASECHK.TRANS64 P0, [R3+URZ], R2 ;  /* 0x00000002030085a7 */ /* 0x000e24000800007f */
[----:B0-----:R-:W-:Y:S05]  /*14980*/  @!P0 BRA `(.L_x_1272) ;  /* 0xfffffffc00f08947 */ /* 0x001fea000383ffff */
.L_x_1265:
[----:B------:R-:W-:Y:S05]  /*14990*/  BSYNC B0 ;  /* 0x0000000000007941 */ /* 0x000fea0003800000 */
.L_x_1264:
[----:B------:R-:W-:Y:S05]  /*149a0*/  EXIT ;  /* 0x000000000000794d */ /* 0x000fea0003800000 */
.L_x_1088:
[----:B0-----:R-:W-:-:S04]  /*149b0*/  IMAD.U32 R3, RZ, RZ, UR38 ;  /* 0x00000026ff037e24 */ /* 0x001fc8000f8e00ff */
[----:B------:R0:W1:Y:S03]  /*149c0*/  SYNCS.PHASECHK.TRANS64.TRYWAIT P1, [R3+URZ+0x30800], R0 ;  /* 0x03080000030075a7 */ /* 0x000066000802017f */
[----:B-1----:R-:W-:Y:S05]  /*149d0*/  @!P1 NANOSLEEP.SYNCS 0x989680 ;  /* 0x009896800000995d */ /* 0x002fea0003900000 */
[----:B------:R-:W1:Y:S02]  /*149e0*/  @!P1 SYNCS.PHASECHK.TRANS64 P1, [R3+URZ+0x30800], R0 ;  /* 0x03080000030095a7 */ /* 0x000e64000802007f */
[----:B-1----:R-:W-:Y:S05]  /*149f0*/  @!P1 BRA `(.L_x_1088) ;  /* 0xfffffffc00ec9947 */ /* 0x002fea000383ffff */
[----:B------:R-:W-:Y:S05]  /*14a00*/  BRA `(.L_x_1273) ;  /* 0xfffffed0009c7947 */ /* 0x000fea000383ffff */
.L_x_1092:
[----:B-1----:R1:W2:Y:S02]  /*14a10*/  SYNCS.PHASECHK.TRANS64.TRYWAIT P2, [R5+URZ+0x30830], R0 ;  /* 0x03083000050075a7 */ /* 0x0022a4000804017f */
[----:B--2---:R-:W-:Y:S05]  /*14a20*/  @!P2 NANOSLEEP.SYNCS 0x989680 ;  /* 0x009896800000a95d */ /* 0x004fea0003900000 */
[----:B------:R-:W2:Y:S02]  /*14a30*/  @!P2 SYNCS.PHASECHK.TRANS64 P2, [R5+URZ+0x30830], R0 ;  /* 0x030830000500a5a7 */ /* 0x000ea4000804007f */
[----:B--2---:R-:W-:Y:S05]  /*14a40*/  @!P2 BRA `(.L_x_1092) ;  /* 0xfffffffc00f0a947 */ /* 0x004fea000383ffff */
[----:B------:R-:W-:Y:S05]  /*14a50*/  BRA `(.L_x_1091) ;  /* 0xfffffed000c07947 */ /* 0x000fea000383ffff */
.L_x_1108:
[----:B-1----:R-:W-:-:S04]  /*14a60*/  IMAD.U32 R153, RZ, RZ, UR5 ;  /* 0x00000005ff997e24 */ /* 0x002fc8000f8e00ff */
[----:B------:R1:W2:Y:S03]  /*14a70*/  SYNCS.PHASECHK.TRANS64.TRYWAIT P2, [R153+URZ+0x30830], R152 ;  /* 0x03083098990075a7 */ /* 0x0002a6000804017f */
[----:B--2---:R-:W-:Y:S05]  /*14a80*/  @!P2 NANOSLEEP.SYNCS 0x989680 ;  /* 0x009896800000a95d */ /* 0x004fea0003900000 */
[----:B------:R-:W2:Y:S02]  /*14a90*/  @!P2 SYNCS.PHASECHK.TRANS64 P2, [R153+URZ+0x30830], R152 ;  /* 0x030830989900a5a7 */ /* 0x000ea4000804007f */
[----:B--2---:R-:W-:Y:S05]  /*14aa0*/  @!P2 BRA `(.L_x_1108) ;  /* 0xfffffffc00eca947 */ /* 0x004fea000383ffff */
[----:B------:R-:W-:Y:S05]  /*14ab0*/  BRA `(.L_x_1107) ;  /* 0xfffffef800607947 */ /* 0x000fea000383ffff */
.L_x_1112:
[----:B-1----:R-:W-:-:S04]  /*14ac0*/  IMAD.U32 R221, RZ, RZ, UR6 ;  /* 0x00000006ffdd7e24 */ /* 0x002fc8000f8e00ff */
[----:B------:R1:W2:Y:S03]  /*14ad0*/  SYNCS.PHASECHK.TRANS64.TRYWAIT P2, [R221+URZ+0x30850], R0 ;  /* 0x03085000dd0075a7 */ /* 0x0002a6000804017f */
[----:B--2---:R-:W-:Y:S05]  /*14ae0*/  @!P2 NANOSLEEP.SYNCS 0x989680 ;  /* 0x009896800000a95d */ /* 0x004fea0003900000 */
[----:B------:R-:W2:Y:S02]  /*14af0*/  @!P2 SYNCS.PHASECHK.TRANS64 P2, [R221+URZ+0x30850], R0 ;  /* 0x03085000dd00a5a7 */ /* 0x000ea4000804007f */
[----:B--2---:R-:W-:Y:S05]  /*14b00*/  @!P2 BRA `(.L_x_1112) ;  /* 0xfffffffc00eca947 */ /* 0x004fea000383ffff */
[----:B------:R-:W-:Y:S05]  /*14b10*/  BRA `(.L_x_1111) ;  /* 0xffffff0400e87947 */ /* 0x000fea000383ffff */
.L_x_1129:
[----:B-1----:R-:W-:-:S04]  /*14b20*/  IMAD.U32 R152, RZ, RZ, UR5 ;  /* 0x00000005ff987e24 */ /* 0x002fc8000f8e00ff */
[----:B------:R1:W2:Y:S03]  /*14b30*/  SYNCS.PHASECHK.TRANS64.TRYWAIT P2, [R152+URZ+0x30830], R3 ;  /* 0x03083003980075a7 */ /* 0x0002a6000804017f */
[----:B--2---:R-:W-:Y:S05]  /*14b40*/  @!P2 NANOSLEEP.SYNCS 0x989680 ;  /* 0x009896800000a95d */ /* 0x004fea0003900000 */
[----:B------:R-:W2:Y:S02]  /*14b50*/  @!P2 SYNCS.PHASECHK.TRANS64 P2, [R152+URZ+0x30830], R3 ;  /* 0x030830039800a5a7 */ /* 0x000ea4000804007f */
[----:B--2---:R-:W-:Y:S05]  /*14b60*/  @!P2 BRA `(.L_x_1129) ;  /* 0xfffffffc00eca947 */ /* 0x004fea000383ffff */
[----:B------:R-:W-:Y:S05]  /*14b70*/  BRA `(.L_x_1128) ;  /* 0xffffff2000847947 */ /* 0x000fea000383ffff */
.L_x_1133:
[----:B0-----:R-:W-:-:S04]  /*14b80*/  IMAD.U32 R3, RZ, RZ, UR11 ;  /* 0x0000000bff037e24 */ /* 0x001fc8000f8e00ff */
[----:B------:R0:W2:Y:S03]  /*14b90*/  SYNCS.PHASECHK.TRANS64.TRYWAIT P2, [R3+URZ+0x30850], R0 ;  /* 0x03085000030075a7 */ /* 0x0000a6000804017f */
[----:B--2---:R-:W-:Y:S05]  /*14ba0*/  @!P2 NANOSLEEP.SYNCS 0x989680 ;  /* 0x009896800000a95d */ /* 0x004fea0003900000 */
[----:B------:R-:W2:Y:S02]  /*14bb0*/  @!P2 SYNCS.PHASECHK.TRANS64 P2, [R3+URZ+0x30850], R0 ;  /* 0x030850000300a5a7 */ /* 0x000ea4000804007f */
[----:B--2---:R-:W-:Y:S05]  /*14bc0*/  @!P2 BRA `(.L_x_1133) ;  /* 0xfffffffc00eca947 */ /* 0x004fea000383ffff */
[----:B------:R-:W-:Y:S05]  /*14bd0*/  BRA `(.L_x_1132) ;  /* 0xffffff30000c7947 */ /* 0x000fea000383ffff */
.L_x_1139:
[----:B-1----:R-:W-:-:S04]  /*14be0*/  IMAD.U32 R152, RZ, RZ, UR5 ;  /* 0x00000005ff987e24 */ /* 0x002fc8000f8e00ff */
[----:B------:R1:W2:Y:S03]  /*14bf0*/  SYNCS.PHASECHK.TRANS64.TRYWAIT P2, [R152+URZ+0x30830], R3 ;  /* 0x03083003980075a7 */ /* 0x0002a6000804017f */
[----:B--2---:R-:W-:Y:S05]  /*14c00*/  @!P2 NANOSLEEP.SYNCS 0x989680 ;  /* 0x009896800000a95d */ /* 0x004fea0003900000 */
[----:B------:R-:W2:Y:S02]  /*14c10*/  @!P2 SYNCS.PHASECHK.TRANS64 P2, [R152+URZ+0x30830], R3 ;  /* 0x030830039800a5a7 */ /* 0x000ea4000804007f */
[----:B--2---:R-:W-:Y:S05]  /*14c20*/  @!P2 BRA `(.L_x_1139) ;  /* 0xfffffffc00eca947 */ /* 0x004fea000383ffff */
[----:B------:R-:W-:Y:S05]  /*14c30*/  BRA `(.L_x_1138) ;  /* 0xffffff3c00947947 */ /* 0x000fea000383ffff */
.L_x_1143:
[----:B0-----:R-:W-:-:S04]  /*14c40*/  IMAD.U32 R3, RZ, RZ, UR11 ;  /* 0x0000000bff037e24 */ /* 0x001fc8000f8e00ff */
[----:B------:R0:W2:Y:S03]  /*14c50*/  SYNCS.PHASECHK.TRANS64.TRYWAIT P2, [R3+URZ+0x30850], R0 ;  /* 0x03085000030075a7 */ /* 0x0000a6000804017f */
[----:B--2---:R-:W-:Y:S05]  /*14c60*/  @!P2 NANOSLEEP.SYNCS 0x989680 ;  /* 0x009896800000a95d */ /* 0x004fea0003900000 */
[----:B------:R-:W2:Y:S02]  /*14c70*/  @!P2 SYNCS.PHASECHK.TRANS64 P2, [R3+URZ+0x30850], R0 ;  /* 0x030850000300a5a7 */ /* 0x000ea4000804007f */
[----:B--2---:R-:W-:Y:S05]  /*14c80*/  @!P2 BRA `(.L_x_1143) ;  /* 0xfffffffc00eca947 */ /* 0x004fea000383ffff */
[----:B------:R-:W-:Y:S05]  /*14c90*/  BRA `(.L_x_1142) ;  /* 0xffffff4c001c7947 */ /* 0x000fea000383ffff */
.L_x_1156:
[----:B-1----:R-:W-:-:S04]  /*14ca0*/  IMAD.U32 R7, RZ, RZ, UR5 ;  /* 0x00000005ff077e24 */ /* 0x002fc8000f8e00ff */
[----:B------:R1:W2:Y:S03]  /*14cb0*/  SYNCS.PHASECHK.TRANS64.TRYWAIT P0, [R7+URZ+0x30850], R0 ;  /* 0x03085000070075a7 */ /* 0x0002a6000800017f */
[----:B--2---:R-:W-:Y:S05]  /*14cc0*/  @!P0 NANOSLEEP.SYNCS 0x989680 ;  /* 0x009896800000895d */ /* 0x004fea0003900000 */
[----:B------:R-:W2:Y:S02]  /*14cd0*/  @!P0 SYNCS.PHASECHK.TRANS64 P0, [R7+URZ+0x30850], R0 ;  /* 0x03085000070085a7 */ /* 0x000ea4000800007f */
[----:B--2---:R-:W-:Y:S05]  /*14ce0*/  @!P0 BRA `(.L_x_1156) ;  /* 0xfffffffc00ec8947 */ /* 0x004fea000383ffff */
[----:B------:R-:W-:Y:S05]  /*14cf0*/  BRA `(.L_x_1155) ;  /* 0xffffff6800f47947 */ /* 0x000fea000383ffff */
.L_x_1206:
[----:B------:R-:W1:Y:S01]  /*14d00*/  S2R R9, SR_TID.X ;  /* 0x0000000000097919 */ /* 0x000e620000002100 */
[----:B------:R-:W-:Y:S01]  /*14d10*/  BSSY B0, `(.L_x_1274) ;  /* 0x000000a000007945 */ /* 0x000fe20003800000 */
[----:B------:R-:W-:Y:S02]  /*14d20*/  IMAD.MOV.U32 R12, RZ, RZ, RZ ;  /* 0x000000ffff0c7224 */ /* 0x000fe400078e00ff */
[----:B------:R-:W-:Y:S02]  /*14d30*/  IMAD.MOV.U32 R11, RZ, RZ, 0x1f ;  /* 0x0000001fff0b7424 */ /* 0x000fe400078e00ff */
[----:B------:R-:W-:Y:S01]  /*14d40*/  IMAD.MOV.U32 R15, RZ, RZ, -0x1 ;  /* 0xffffffffff0f7424 */ /* 0x000fe200078e00ff */
[----:B-1----:R-:W-:-:S04]  /*14d50*/  SHF.R.U32.HI R9, RZ, 0x5, R9 ;  /* 0x00000005ff097819 */ /* 0x002fc80000011609 */
[----:B------:R-:W-:-:S05]  /*14d60*/  LOP3.LUT R9, R9, 0x3, RZ, 0xc0, !PT ;  /* 0x0000000309097812 */ /* 0x000fca00078ec0ff */
[----:B0-----:R-:W-:-:S07]  /*14d70*/  IMAD.MOV.U32 R13, RZ, RZ, R9 ;  /* 0x000000ffff0d7224 */ /* 0x001fce00078e0009 */
[----:B------:R-:W-:Y:S05]  /*14d80*/  WARPSYNC.COLLECTIVE R15, `(.L_x_1275) ;  /* 0x000000000f087348 */ /* 0x000fea0003c00000 */
[----:B------:R0:W1:Y:S02]  /*14d90*/  SHFL.IDX P6, R14, R13, R12, R11 ;  /* 0x0000000c0d0e7389 */ /* 0x00006400000c000b */
[----:B01----:R-:W-:Y:S01]  /*14da0*/  ENDCOLLECTIVE ;  /* 0x000000000000791b */ /* 0x003fe20003800000 */
.L_x_1275:
[----:B------:R-:W-:Y:S05]  /*14db0*/  BSYNC B0 ;  /* 0x0000000000007941 */ /* 0x000fea0003800000 */
.L_x_1274:
[----:B------:R-:W-:Y:S05]  /*14dc0*/  BRA `(.L_x_1276) ;  /* 0xffffffc000547947 */ /* 0x000fea000383ffff */
.L_x_1207:
[----:B------:R-:W-:Y:S01]  /*14dd0*/  BSSY B0, `(.L_x_1277) ;  /* 0x0000006000007945 */ /* 0x000fe20003800000 */
[----:B------:R-:W-:-:S07]  /*14de0*/  IMAD.MOV.U32 R15, RZ, RZ, -0x1 ;  /* 0xffffffffff0f7424 */ /* 0x000fce00078e00ff */
[----:B0-----:R-:W-:Y:S05]  /*14df0*/  WARPSYNC.COLLECTIVE R15, `(.L_x_1278) ;  /* 0x000000000f0c7348 */ /* 0x001fea0003c00000 */
[----:B------:R-:W-:Y:S02]  /*14e00*/  ELECT P6, UR62, PT ;  /* 0x00000000003e782f */ /* 0x000fe400038c0000 */
[----:B------:R-:W-:Y:S01]  /*14e10*/  MOV R14, UR62 ;  /* 0x0000003e000e7c02 */ /* 0x000fe20008000f00 */
[----:B0-----:R-:W-:Y:S10]  /*14e20*/  ENDCOLLECTIVE ;  /* 0x000000000000791b */ /* 0x001ff40003800000 */
.L_x_1278:
[----:B------:R-:W-:Y:S05]  /*14e30*/  BSYNC B0 ;  /* 0x0000000000007941 */ /* 0x000fea0003800000 */
.L_x_1277:
[----:B------:R-:W-:Y:S05]  /*14e40*/  BRA `(.L_x_1279) ;  /* 0xffffffc000447947 */ /* 0x000fea000383ffff */
.L_x_1210:
[----:B-1----:R1:W2:Y:S02]  /*14e50*/  SYNCS.PHASECHK.TRANS64.TRYWAIT P0, [R9+URZ+0x30840], R10 ;  /* 0x0308400a090075a7 */ /* 0x0022a4000800017f */
[----:B--2---:R-:W-:Y:S05]  /*14e60*/  @!P0 NANOSLEEP.SYNCS 0x989680 ;  /* 0x009896800000895d */ /* 0x004fea0003900000 */
[----:B------:R-:W2:Y:S02]  /*14e70*/  @!P0 SYNCS.PHASECHK.TRANS64 P0, [R9+URZ+0x30840], R10 ;  /* 0x0308400a090085a7 */ /* 0x000ea4000800007f */
[----:B--2---:R-:W-:Y:S05]  /*14e80*/  @!P0 BRA `(.L_x_1210) ;  /* 0xfffffffc00f08947 */ /* 0x004fea000383ffff */
[----:B------:R-:W-:Y:S05]  /*14e90*/  BRA `(.L_x_1280) ;  /* 0xffffffc000ac7947 */ /* 0x000fea000383ffff */
.L_x_1213:
        /* <DEDUP_REMOVED lines=8> */
.L_x_1221:
[----:B0-----:R0:W1:Y:S02]  /*14f20*/  SYNCS.PHASECHK.TRANS64.TRYWAIT P0, [R2+URZ+0x30840], R3 ;  /* 0x03084003020075a7 */ /* 0x001064000800017f */
[----:B-1----:R-:W-:Y:S05]  /*14f30*/  @!P0 NANOSLEEP.SYNCS 0x989680 ;  /* 0x009896800000895d */ /* 0x002fea0003900000 */
[----:B------:R-:W1:Y:S02]  /*14f40*/  @!P0 SYNCS.PHASECHK.TRANS64 P0, [R2+URZ+0x30840], R3 ;  /* 0x03084003020085a7 */ /* 0x000e64000800007f */
[----:B-1----:R-:W-:Y:S05]  /*14f50*/  @!P0 BRA `(.L_x_1221) ;  /* 0xfffffffc00f08947 */ /* 0x002fea000383ffff */
[----:B------:R-:W-:Y:S05]  /*14f60*/  BRA `(.L_x_1282) ;  /* 0xffffffc800e47947 */ /* 0x000fea000383ffff */
.L_x_1223:
[----:B0-----:R0:W1:Y:S02]  /*14f70*/  SYNCS.PHASECHK.TRANS64.TRYWAIT P0, [R3+URZ+0x60], R2 ;  /* 0x00006002030075a7 */ /* 0x001064000800017f */
[----:B-1----:R-:W-:Y:S05]  /*14f80*/  @!P0 NANOSLEEP.SYNCS 0x989680 ;  /* 0x009896800000895d */ /* 0x002fea0003900000 */
[----:B------:R-:W1:Y:S02]  /*14f90*/  @!P0 SYNCS.PHASECHK.TRANS64 P0, [R3+URZ+0x60], R2 ;  /* 0x00006002030085a7 */ /* 0x000e64000800007f */
[----:B-1----:R-:W-:Y:S05]  /*14fa0*/  @!P0 BRA `(.L_x_1223) ;  /* 0xfffffffc00f08947 */ /* 0x002fea000383ffff */
[----:B------:R-:W-:Y:S05]  /*14fb0*/  BRA `(.L_x_1283) ;  /* 0xffffffcc00a47947 */ /* 0x000fea000383ffff */
.L_x_1228:
[----:B-1----:R1:W2:Y:S02]  /*14fc0*/  SYNCS.PHASECHK.TRANS64.TRYWAIT P0, [R2+URZ+0x30840], R3 ;  /* 0x03084003020075a7 */ /* 0x0022a4000800017f */
[----:B--2---:R-:W-:Y:S05]  /*14fd0*/  @!P0 NANOSLEEP.SYNCS 0x989680 ;  /* 0x009896800000895d */ /* 0x004fea0003900000 */
[----:B------:R-:W2:Y:S02]  /*14fe0*/  @!P0 SYNCS.PHASECHK.TRANS64 P0, [R2+URZ+0x30840], R3 ;  /* 0x03084003020085a7 */ /* 0x000ea4000800007f */
[----:B--2---:R-:W-:Y:S05]  /*14ff0*/  @!P0 BRA `(.L_x_1228) ;  /* 0xfffffffc00f08947 */ /* 0x004fea000383ffff */
[----:B------:R-:W-:Y:S05]  /*15000*/  BRA `(.L_x_1284) ;  /* 0xffffffd400347947 */ /* 0x000fea000383ffff */
.L_x_1230:
[----:B0-----:R0:W1:Y:S02]  /*15010*/  SYNCS.PHASECHK.TRANS64.TRYWAIT P1, [R3+URZ+0x60], R2 ;  /* 0x00006002030075a7 */ /* 0x001064000802017f */
[----:B-1----:R-:W-:Y:S05]  /*15020*/  @!P1 NANOSLEEP.SYNCS 0x989680 ;  /* 0x009896800000995d */ /* 0x002fea0003900000 */
[----:B------:R-:W1:Y:S02]  /*15030*/  @!P1 SYNCS.PHASECHK.TRANS64 P1, [R3+URZ+0x60], R2 ;  /* 0x00006002030095a7 */ /* 0x000e64000802007f */
[----:B-1----:R-:W-:Y:S05]  /*15040*/  @!P1 BRA `(.L_x_1230) ;  /* 0xfffffffc00f09947 */ /* 0x002fea000383ffff */
[----:B------:R-:W-:Y:S05]  /*15050*/  BRA `(.L_x_1285) ;  /* 0xffffffd400f47947 */ /* 0x000fea000383ffff */
.L_x_1235:
[----:B--2---:R2:W3:Y:S02]  /*15060*/  SYNCS.PHASECHK.TRANS64.TRYWAIT P0, [R2+URZ+0x30840], R3 ;  /* 0x03084003020075a7 */ /* 0x0044e4000800017f */
[----:B---3--:R-:W-:Y:S05]  /*15070*/  @!P0 NANOSLEEP.SYNCS 0x989680 ;  /* 0x009896800000895d */ /* 0x008fea0003900000 */
[----:B------:R-:W3:Y:S02]  /*15080*/  @!P0 SYNCS.PHASECHK.TRANS64 P0, [R2+URZ+0x30840], R3 ;  /* 0x03084003020085a7 */ /* 0x000ee4000800007f */
[----:B---3--:R-:W-:Y:S05]  /*15090*/  @!P0 BRA `(.L_x_1235) ;  /* 0xfffffffc00f08947 */ /* 0x008fea000383ffff */
[----:B------:R-:W-:Y:S05]  /*150a0*/  BRA `(.L_x_1286) ;  /* 0xffffffdc003c7947 */ /* 0x000fea000383ffff */
.L_x_1237:
[----:B0-----:R0:W1:Y:S02]  /*150b0*/  SYNCS.PHASECHK.TRANS64.TRYWAIT P1, [R2+URZ+0x60], R9 ;  /* 0x00006009020075a7 */ /* 0x001064000802017f */
[----:B-1----:R-:W-:Y:S05]  /*150c0*/  @!P1 NANOSLEEP.SYNCS 0x989680 ;  /* 0x009896800000995d */ /* 0x002fea0003900000 */
[----:B------:R-:W1:Y:S02]  /*150d0*/  @!P1 SYNCS.PHASECHK.TRANS64 P1, [R2+URZ+0x60], R9 ;  /* 0x00006009020095a7 */ /* 0x000e64000802007f */
[----:B-1----:R-:W-:Y:S05]  /*150e0*/  @!P1 BRA `(.L_x_1237) ;  /* 0xfffffffc00f09947 */ /* 0x002fea000383ffff */
[----:B------:R-:W-:Y:S05]  /*150f0*/  BRA `(.L_x_1287) ;  /* 0xffffffdc00fc7947 */ /* 0x000fea000383ffff */
.L_x_1244:
[----:B-1----:R1:W2:Y:S02]  /*15100*/  SYNCS.PHASECHK.TRANS64.TRYWAIT P0, [R3+URZ+0x30860], R0 ;  /* 0x03086000030075a7 */ /* 0x0022a4000800017f */
[----:B--2---:R-:W-:Y:S05]  /*15110*/  @!P0 NANOSLEEP.SYNCS 0x989680 ;  /* 0x009896800000895d */ /* 0x004fea0003900000 */
[----:B------:R-:W2:Y:S02]  /*15120*/  @!P0 SYNCS.PHASECHK.TRANS64 P0, [R3+URZ+0x30860], R0 ;  /* 0x03086000030085a7 */ /* 0x000ea4000800007f */
[----:B--2---:R-:W-:Y:S05]  /*15130*/  @!P0 BRA `(.L_x_1244) ;  /* 0xfffffffc00f08947 */ /* 0x004fea000383ffff */
[----:B------:R-:W-:Y:S05]  /*15140*/  BRA `(.L_x_1288) ;  /* 0xffffffe4002c7947 */ /* 0x000fea000383ffff */
.L_x_1246:
        /* <DEDUP_REMOVED lines=8> */
.L_x_1290:
[----:B------:R-:W-:Y:S05]  /*151d0*/  BSYNC B0 ;  /* 0x0000000000007941 */ /* 0x000fea0003800000 */
.L_x_1289:
        /* <DEDUP_REMOVED lines=8> */
.L_x_1291:
[----:B------:R-:W-:Y:S01]  /*15260*/  IMAD.MOV.U32 R16, RZ, RZ, R14 ;  /* 0x000000ffff107224 */ /* 0x000fe200078e000e */
[----:B------:R-:W-:Y:S06]  /*15270*/  BRA `(.L_x_1292) ;  /* 0xffffffe400dc7947 */ /* 0x000fec000383ffff */
.L_x_1249:
[----:B------:R-:W-:Y:S01]  /*15280*/  BSSY B0, `(.L_x_1293) ;  /* 0x0000008000007945 */ /* 0x000fe20003800000 */
[----:B0----5:R-:W-:Y:S02]  /*15290*/  IMAD.MOV.U32 R13, RZ, RZ, R17 ;  /* 0x000000ffff0d7224 */ /* 0x021fe400078e0011 */
[----:B------:R-:W-:Y:S02]  /*152a0*/  IMAD.MOV.U32 R12, RZ, RZ, 0x1 ;  /* 0x00000001ff0c7424 */ /* 0x000fe400078e00ff */
[----:B------:R-:W-:Y:S02]  /*152b0*/  IMAD.MOV.U32 R11, RZ, RZ, RZ ;  /* 0x000000ffff0b7224 */ /* 0x000fe400078e00ff */
[----:B------:R-:W-:-:S07]  /*152c0*/  IMAD.MOV.U32 R15, RZ, RZ, -0x1 ;  /* 0xffffffffff0f7424 */ /* 0x000fce00078e00ff */
[----:B-1234-:R-:W-:Y:S05]  /*152d0*/  WARPSYNC.COLLECTIVE R15, `(.L_x_1294) ;  /* 0x000000000f087348 */ /* 0x01efea0003c00000 */
[----:B------:R0:W0:Y:S02]  /*152e0*/  SHFL.UP P6, R14, R13, R12, R11 ;  /* 0x0400000c0d0e7389 */ /* 0x00002400000c000b */
[----:B01234-:R-:W-:Y:S01]  /*152f0*/  ENDCOLLECTIVE ;  /* 0x000000000000791b */ /* 0x01ffe20003800000 */
.L_x_1294:
[----:B------:R-:W-:Y:S05]  /*15300*/  BSYNC B0 ;  /* 0x0000000000007941 */ /* 0x000fea0003800000 */
.L_x_1293:
        /* <DEDUP_REMOVED lines=10> */
.L_x_1295:
        /* <DEDUP_REMOVED lines=8> */
.L_x_1296:
        /* <DEDUP_REMOVED lines=8> */
.L_x_1297:
        /* <DEDUP_REMOVED lines=8> */
.L_x_1298:
        /* <DEDUP_REMOVED lines=8> */
.L_x_1299:
[----:B------:R-:W-:Y:S05]  /*155b0*/  BRA `(.L_x_1300) ;  /* 0xffffffe400a07947 */ /* 0x000fea000383ffff */
.L_x_1254:
        /* <DEDUP_REMOVED lines=8> */
.L_x_1302:
[----:B------:R-:W-:Y:S05]  /*15640*/  BSYNC B0 ;  /* 0x0000000000007941 */ /* 0x000fea0003800000 */
.L_x_1301:
        /* <DEDUP_REMOVED lines=10> */
.L_x_1303:
        /* <DEDUP_REMOVED lines=8> */
.L_x_1304:
        /* <DEDUP_REMOVED lines=8> */
.L_x_1305:
        /* <DEDUP_REMOVED lines=8> */
.L_x_1306:
        /* <DEDUP_REMOVED lines=8> */
.L_x_1307:
[----:B------:R-:W-:Y:S05]  /*158f0*/  BRA `(.L_x_1308) ;  /* 0xffffffe400847947 */ /* 0x000fea000383ffff */
.L_x_1256:
[----:B------:R-:W-:Y:S01]  /*15900*/  BSSY B0, `(.L_x_1309) ;  /* 0x0000006000007945 */ /* 0x000fe20003800000 */
[----:B------:R-:W-:Y:S01]  /*15910*/  PLOP3.LUT P6, PT, P6, PT, PT, 0x8, 0x0 ;  /* 0x000000000000781c */ /* 0x000fe200037ce170 */
[----:B------:R-:W-:-:S12]  /*15920*/  IMAD.MOV.U32 R15, RZ, RZ, -0x1 ;  /* 0xffffffffff0f7424 */ /* 0x000fd800078e00ff */
[----:B0-----:R-:W-:Y:S05]  /*15930*/  WARPSYNC.COLLECTIVE R15, `(.L_x_1310) ;  /* 0x000000000f087348 */ /* 0x001fea0003c00000 */
[----:B------:R-:W-:Y:S01]  /*15940*/  VOTE.ANY R14, PT, P6 ;  /* 0x00000000000e7806 */ /* 0x000fe200030e0100 */
[----:B0-----:R-:W-:Y:S06]  /*15950*/  ENDCOLLECTIVE ;  /* 0x000000000000791b */ /* 0x001fec0003800000 */
.L_x_1310:
[----:B------:R-:W-:Y:S05]  /*15960*/  BSYNC B0 ;  /* 0x0000000000007941 */ /* 0x000fea0003800000 */
.L_x_1309:
        /* <DEDUP_REMOVED lines=9> */
.L_x_1311:
[----:B------:R-:W-:Y:S01]  /*15a00*/  IMAD.MOV.U32 R17, RZ, RZ, R14 ;  /* 0x000000ffff117224 */ /* 0x000fe200078e000e */
[----:B------:R-:W-:Y:S06]  /*15a10*/  BRA `(.L_x_1312) ;  /* 0xffffffe400747947 */ /* 0x000fec000383ffff */
.L_x_1258:
[----:B------:R-:W-:Y:S01]  /*15a20*/  BSSY B0, `(.L_x_1313) ;  /* 0x0000007000007945 */ /* 0x000fe20003800000 */
[----:B------:R-:W-:Y:S02]  /*15a30*/  IMAD.MOV.U32 R13, RZ, RZ, R2 ;  /* 0x000000ffff0d7224 */ /* 0x000fe400078e0002 */
[----:B------:R-:W-:Y:S02]  /*15a40*/  IMAD.MOV.U32 R11, RZ, RZ, 0x1f ;  /* 0x0000001fff0b7424 */ /* 0x000fe400078e00ff */
[----:B------:R-:W-:-:S07]  /*15a50*/  IMAD.MOV.U32 R15, RZ, RZ, -0x1 ;  /* 0xffffffffff0f7424 */ /* 0x000fce00078e00ff */
[----:B012---:R-:W-:Y:S05]  /*15a60*/  WARPSYNC.COLLECTIVE R15, `(.L_x_1314) ;  /* 0x000000000f087348 */ /* 0x007fea0003c00000 */
[----:B------:R3:W4:Y:S02]  /*15a70*/  SHFL.IDX P6, R14, R13, R12, R11 ;  /* 0x0000000c0d0e7389 */ /* 0x00072400000c000b */
[----:B01234-:R-:W-:Y:S01]  /*15a80*/  ENDCOLLECTIVE ;  /* 0x000000000000791b */ /* 0x01ffe20003800000 */
.L_x_1314:
[----:B------:R-:W-:Y:S05]  /*15a90*/  BSYNC B0 ;  /* 0x0000000000007941 */ /* 0x000fea0003800000 */
.L_x_1313:
[----:B------:R-:W-:Y:S01]  /*15aa0*/  IMAD.MOV.U32 R7, RZ, RZ, R14 ;  /* 0x000000ffff077224 */ /* 0x000fe200078e000e */
[----:B------:R-:W-:Y:S06]  /*15ab0*/  BRA `(.L_x_1257) ;  /* 0xffffffe400687947 */ /* 0x000fec000383ffff */
.L_x_1262:
[----:B-1----:R1:W2:Y:S02]  /*15ac0*/  SYNCS.PHASECHK.TRANS64.TRYWAIT P0, [R0+URZ+0x30820], R3 ;  /* 0x03082003000075a7 */ /* 0x0022a4000800017f */
[----:B--2---:R-:W-:Y:S05]  /*15ad0*/  @!P0 NANOSLEEP.SYNCS 0x989680 ;  /* 0x009896800000895d */ /* 0x004fea0003900000 */
[----:B------:R-:W2:Y:S02]  /*15ae0*/  @!P0 SYNCS.PHASECHK.TRANS64 P0, [R0+URZ+0x30820], R3 ;  /* 0x03082003000085a7 */ /* 0x000ea4000800007f */
[----:B--2---:R-:W-:Y:S05]  /*15af0*/  @!P0 BRA `(.L_x_1262) ;  /* 0xfffffffc00f08947 */ /* 0x004fea000383ffff */
[----:B------:R-:W-:Y:S05]  /*15b00*/  BRA `(.L_x_1315) ;  /* 0xffffffe800dc7947 */ /* 0x000fea000383ffff */
.L_x_1263:
[----:B------:R-:W2:Y:S01]  /*15b10*/  S2R R2, SR_TID.X ;  /* 0x0000000000027919 */ /* 0x000ea20000002100 */
[----:B------:R-:W-:Y:S01]  /*15b20*/  BSSY B0, `(.L_x_1316) ;  /* 0x000000a000007945 */ /* 0x000fe20003800000 */
[----:B------:R-:W-:Y:S02]  /*15b30*/  IMAD.MOV.U32 R12, RZ, RZ, RZ ;  /* 0x000000ffff0c7224 */ /* 0x000fe400078e00ff */
[----:B------:R-:W-:Y:S02]  /*15b40*/  IMAD.MOV.U32 R11, RZ, RZ, 0x1f ;  /* 0x0000001fff0b7424 */ /* 0x000fe400078e00ff */
[----:B------:R-:W-:Y:S01]  /*15b50*/  IMAD.MOV.U32 R15, RZ, RZ, -0x1 ;  /* 0xffffffffff0f7424 */ /* 0x000fe200078e00ff */
[----:B--2---:R-:W-:-:S04]  /*15b60*/  SHF.R.U32.HI R2, RZ, 0x5, R2 ;  /* 0x00000005ff027819 */ /* 0x004fc80000011602 */
[----:B------:R-:W-:-:S05]  /*15b70*/  LOP3.LUT R2, R2, 0x3, RZ, 0xc0, !PT ;  /* 0x0000000302027812 */ /* 0x000fca00078ec0ff */
[----:B0-----:R-:W-:-:S07]  /*15b80*/  IMAD.MOV.U32 R13, RZ, RZ, R2 ;  /* 0x000000ffff0d7224 */ /* 0x001fce00078e0002 */
[----:B-1----:R-:W-:Y:S05]  /*15b90*/  WARPSYNC.COLLECTIVE R15, `(.L_x_1317) ;  /* 0x000000000f087348 */ /* 0x002fea0003c00000 */
[----:B------:R0:W2:Y:S02]  /*15ba0*/  SHFL.IDX P6, R14, R13, R12, R11 ;  /* 0x0000000c0d0e7389 */ /* 0x0000a400000c000b */
[----:B012---:R-:W-:Y:S01]  /*15bb0*/  ENDCOLLECTIVE ;  /* 0x000000000000791b */ /* 0x007fe20003800000 */
.L_x_1317:
[----:B------:R-:W-:Y:S05]  /*15bc0*/  BSYNC B0 ;  /* 0x0000000000007941 */ /* 0x000fea0003800000 */
.L_x_1316:
[----:B------:R-:W-:Y:S05]  /*15bd0*/  BRA `(.L_x_1318) ;  /* 0xffffffe800c47947 */ /* 0x000fea000383ffff */
.L_x_1266:
[----:B------:R-:W-:Y:S01]  /*15be0*/  BSSY B1, `(.L_x_1319) ;  /* 0x0000006000017945 */ /* 0x000fe20003800000 */
[----:B------:R-:W-:-:S07]  /*15bf0*/  IMAD.MOV.U32 R15, RZ, RZ, -0x1 ;  /* 0xffffffffff0f7424 */ /* 0x000fce00078e00ff */
[----:B012---:R-:W-:Y:S05]  /*15c00*/  WARPSYNC.COLLECTIVE R15, `(.L_x_1320) ;  /* 0x000000000f0c7348 */ /* 0x007fea0003c00000 */
[----:B------:R-:W-:Y:S02]  /*15c10*/  ELECT P6, UR62, PT ;  /* 0x00000000003e782f */ /* 0x000fe400038c0000 */
[----:B------:R-:W-:Y:S01]  /*15c20*/  MOV R14, UR62 ;  /* 0x0000003e000e7c02 */ /* 0x000fe20008000f00 */
[----:B012---:R-:W-:Y:S10]  /*15c30*/  ENDCOLLECTIVE ;  /* 0x000000000000791b */ /* 0x007ff40003800000 */
.L_x_1320:
[----:B------:R-:W-:Y:S05]  /*15c40*/  BSYNC B1 ;  /* 0x0000000000017941 */ /* 0x000fea0003800000 */
.L_x_1319:
[----:B------:R-:W-:Y:S05]  /*15c50*/  BRA `(.L_x_1321) ;  /* 0xffffffe800bc7947 */ /* 0x000fea000383ffff */
.L_x_1268:
[----:B-1----:R1:W2:Y:S02]  /*15c60*/  SYNCS.PHASECHK.TRANS64.TRYWAIT P0, [R6+URZ], R5 ;  /* 0x00000005060075a7 */ /* 0x0022a4000800017f */
[----:B--2---:R-:W-:Y:S05]  /*15c70*/  @!P0 NANOSLEEP.SYNCS 0x989680 ;  /* 0x009896800000895d */ /* 0x004fea0003900000 */
[----:B------:R-:W2:Y:S02]  /*15c80*/  @!P0 SYNCS.PHASECHK.TRANS64 P0, [R6+URZ], R5 ;  /* 0x00000005060085a7 */ /* 0x000ea4000800007f */
[----:B--2---:R-:W-:Y:S05]  /*15c90*/  @!P0 BRA `(.L_x_1268) ;  /* 0xfffffffc00f08947 */ /* 0x004fea000383ffff */
[----:B------:R-:W-:Y:S05]  /*15ca0*/  BRA `(.L_x_1322) ;  /* 0xffffffec00007947 */ /* 0x000fea000383ffff */
.L_x_1269:
[----:B--2---:R2:W3:Y:S02]  /*15cb0*/  SYNCS.PHASECHK.TRANS64.TRYWAIT P0, [R7+URZ], R2 ;  /* 0x00000002070075a7 */ /* 0x0044e4000800017f */
[----:B---3--:R-:W-:Y:S05]  /*15cc0*/  @!P0 NANOSLEEP.SYNCS 0x989680 ;  /* 0x009896800000895d */ /* 0x008fea0003900000 */
[----:B------:R-:W3:Y:S02]  /*15cd0*/  @!P0 SYNCS.PHASECHK.TRANS64 P0, [R7+URZ], R2 ;  /* 0x00000002070085a7 */ /* 0x000ee4000800007f */
[----:B---3--:R-:W-:Y:S05]  /*15ce0*/  @!P0 BRA `(.L_x_1269) ;  /* 0xfffffffc00f08947 */ /* 0x008fea000383ffff */
[----:B------:R-:W-:Y:S05]  /*15cf0*/  BRA `(.L_x_1323) ;  /* 0xffffffe800f47947 */ /* 0x000fea000383ffff */
.L_x_1271:
[----:B---3--:R3:W4:Y:S02]  /*15d00*/  SYNCS.PHASECHK.TRANS64.TRYWAIT P0, [R4+URZ], R5 ;  /* 0x00000005040075a7 */ /* 0x008724000800017f */
[----:B----4-:R-:W-:Y:S05]  /*15d10*/  @!P0 NANOSLEEP.SYNCS 0x989680 ;  /* 0x009896800000895d */ /* 0x010fea0003900000 */
[----:B------:R-:W4:Y:S02]  /*15d20*/  @!P0 SYNCS.PHASECHK.TRANS64 P0, [R4+URZ], R5 ;  /* 0x00000005040085a7 */ /* 0x000f24000800007f */
[----:B----4-:R-:W-:Y:S05]  /*15d30*/  @!P0 BRA `(.L_x_1271) ;  /* 0xfffffffc00f08947 */ /* 0x010fea000383ffff */
[----:B------:R-:W-:Y:S05]  /*15d40*/  BRA `(.L_x_1324) ;  /* 0xffffffe800fc7947 */ /* 0x000fea000383ffff */
.L_x_1325:
        /* <DEDUP_REMOVED lines=11> */
.L_x_2842:


//--------------------- .text._ZN7cutlass13device_kernelIN5flash11enable_sm90INS1_16FlashAttnFwdSm90INS1_25CollectiveMainloopFwdSm90ILi2EN4cute5tupleIJNS5_1CILi1EEES8_S8_EEENS6_IJNS7_ILi128EEENS7_ILi64EEENS7_ILi256EEEEEELi256ENS_10bfloat16_tEfNS_4arch4Sm90ELb0ELb1ELb0ELb1ELb0ELb1ELb0ELb1ELb1ELb0ELb0ELb0EEENS1_21CollectiveEpilogueFwdINS6_IJSA_SC_SB_EEES9_SE_SG_Li256ELb1ELb0ELb0ELb0EEENS1_36VarlenDynamicPersistentTileSchedulerILi128ELi64ELi256ELi32ELb0ELb0ELb1ELb1ELb0ELb1EEEEEEEEEvNT_6ParamsE --------------------------
	.section	.text._ZN7cutlass13device_kernelIN5flash11enable_sm90INS1_16FlashAttnFwdSm90INS1_25CollectiveMainloopFwdSm90ILi2EN4cute5tupleIJNS5_1CILi1EEES8_S8_EEENS6_IJNS7_ILi128EEENS7_ILi64EEENS7_ILi256EEEEEELi256ENS_10bfloat16_tEfNS_4arch4Sm90ELb0ELb1ELb0ELb1ELb0ELb1ELb0ELb1ELb1ELb0ELb0ELb0EEENS1_21CollectiveEpilogueFwdINS6_IJSA_SC_SB_EEES9_SE_SG_Li256ELb1ELb0ELb0ELb0EEENS1_36VarlenDynamicPersistentTileSchedulerILi128ELi64ELi256ELi32ELb0ELb0ELb1ELb1ELb0ELb1EEEEEEEEEvNT_6ParamsE,"ax",@progbits
	.align	128
.text._ZN7cutlass13device_kernelIN5flash11enable_sm90INS1_16FlashAttnFwdSm90INS1_25CollectiveMainloopFwdSm90ILi2EN4cute5tupleIJNS5_1CILi1EEES8_S8_EEENS6_IJNS7_ILi128EEENS7_ILi64EEENS7_ILi256EEEEEELi256ENS_10bfloat16_tEfNS_4arch4Sm90ELb0ELb1ELb0ELb1ELb0ELb1ELb0ELb1ELb1ELb0ELb0ELb0EEENS1_21CollectiveEpilogueFwdINS6_IJSA_SC_SB_EEES9_SE_SG_Li256ELb1ELb0ELb0ELb0EEENS1_36VarlenDynamicPersistentTileSchedulerILi128ELi64ELi256ELi32ELb0ELb0ELb1ELb1ELb0ELb1EEEEEEEEEvNT_6ParamsE:
        .type           _ZN7cutlass13device_kernelIN5flash11enable_sm90INS1_16FlashAttnFwdSm90INS1_25CollectiveMainloopFwdSm90ILi2EN4cute5tupleIJNS5_1CILi1EEES8_S8_EEENS6_IJNS7_ILi128EEENS7_ILi64EEENS7_ILi256EEEEEELi256ENS_10bfloat16_tEfNS_4arch4Sm90ELb0ELb1ELb0ELb1ELb0ELb1ELb0ELb1ELb1ELb0ELb0ELb0EEENS1_21CollectiveEpilogueFwdINS6_IJSA_SC_SB_EEES9_SE_SG_Li256ELb1ELb0ELb0ELb0EEENS1_36VarlenDynamicPersistentTileSchedulerILi128ELi64ELi256ELi32ELb0ELb0ELb1ELb1ELb0ELb1EEEEEEEEEvNT_6ParamsE,@function
        .size           _ZN7cutlass13device_kernelIN5flash11enable_sm90INS1_16FlashAttnFwdSm90INS1_25CollectiveMainloopFwdSm90ILi2EN4cute5tupleIJNS5_1CILi1EEES8_S8_EEENS6_IJNS7_ILi128EEENS7_ILi64EEENS7_ILi256EEEEEELi256ENS_10bfloat16_tEfNS_4arch4Sm90ELb0ELb1ELb0ELb1ELb0ELb1ELb0ELb1ELb1ELb0ELb0ELb0EEENS1_21CollectiveEpilogueFwdINS6_IJSA_SC_SB_EEES9_SE_SG_Li256ELb1ELb0ELb0ELb0EEENS1_36VarlenDynamicPersistentTileSchedulerILi128ELi64ELi256ELi32ELb0ELb0ELb1ELb1ELb0ELb1EEEEEEEEEvNT_6ParamsE,(.L_x_2843 - _ZN7cutlass13device_kernelIN5flash11enable_sm90INS1_16FlashAttnFwdSm90INS1_25CollectiveMainloopFwdSm90ILi2EN4cute5tupleIJNS5_1CILi1EEES8_S8_EEENS6_IJNS7_ILi128EEENS7_ILi64EEENS7_ILi256EEEEEELi256ENS_10bfloat16_tEfNS_4arch4Sm90ELb0ELb1ELb0ELb1ELb0ELb1ELb0ELb1ELb1ELb0ELb0ELb0EEENS1_21CollectiveEpilogueFwdINS6_IJSA_SC_SB_EEES9_SE_SG_Li256ELb1ELb0ELb0ELb0EEENS1_36VarlenDynamicPersistentTileSchedulerILi128ELi64ELi256ELi32ELb0ELb0ELb1ELb1ELb0ELb1EEEEEEEEEvNT_6ParamsE)
        .other          _ZN7cutlass13device_kernelIN5flash11enable_sm90INS1_16FlashAttnFwdSm90INS1_25CollectiveMainloopFwdSm90ILi2EN4cute5tupleIJNS5_1CILi1EEES8_S8_EEENS6_IJNS7_ILi128EEENS7_ILi64EEENS7_ILi256EEEEEELi256ENS_10bfloat16_tEfNS_4arch4Sm90ELb0ELb1ELb0ELb1ELb0ELb1ELb0ELb1ELb1ELb0ELb0ELb0EEENS1_21CollectiveEpilogueFwdINS6_IJSA_SC_SB_EEES9_SE_SG_Li256ELb1ELb0ELb0ELb0EEENS1_36VarlenDynamicPersistentTileSchedulerILi128ELi64ELi256ELi32ELb0ELb0ELb1ELb1ELb0ELb1EEEEEEEEEvNT_6ParamsE,@"STO_CUDA_ENTRY STV_DEFAULT"
_ZN7cutlass13device_kernelIN5flash11enable_sm90INS1_16FlashAttnFwdSm90INS1_25CollectiveMainloopFwdSm90ILi2EN4cute5tupleIJNS5_1CILi1EEES8_S8_EEENS6_IJNS7_ILi128EEENS7_ILi64EEENS7_ILi256EEEEEELi256ENS_10bfloat16_tEfNS_4arch4Sm90ELb0ELb1ELb0ELb1ELb0ELb1ELb0ELb1ELb1ELb0ELb0ELb0EEENS1_21CollectiveEpilogueFwdINS6_IJSA_SC_SB_EEES9_SE_SG_Li256ELb1ELb0ELb0ELb0EEENS1_36VarlenDynamicPersistentTileSchedulerILi128ELi64ELi256ELi32ELb0ELb0ELb1ELb1ELb0ELb1EEEEEEEEEvNT_6ParamsE:
        /* <DEDUP_REMOVED lines=26> */
.L_x_1327:
[----:B------:R-:W-:Y:S05]  /*01a0*/  BSYNC B0 ;  /* 0x0000000000007941 */ /* 0x000fea0003800000 */
.L_x_1326:
        /* <DEDUP_REMOVED lines=40> */
.L_x_1328:
        /* <DEDUP_REMOVED lines=22> */
.L_x_1329:
        /* <DEDUP_REMOVED lines=18> */
.L_x_1330:
        /* <DEDUP_REMOVED lines=22> */
.L_x_1331:
        /* <DEDUP_REMOVED lines=22> */
.L_x_1332:
        /* <DEDUP_REMOVED lines=8> */
.L_x_1335:
        /* <DEDUP_REMOVED lines=15> */
[----:B------:R-:W1:Y:S02]  /*0ae0*/  S2R R0, SR_TID.X ;  /* 0x0000000000007919 */ /* 0x000e640000002100 */
[----:B-1----:R-:W-:-:S05]  /*0af0*/  VIADD R0, R0, 0xffffff80 ;  /* 0xffffff8000007836 */ /* 0x002fca0000000000 */
[----:B------:R-:W-:-:S04]  /*0b00*/  SHF.R.S32.HI R3, RZ, 0x1f, R0 ;  /* 0x0000001fff037819 */ /* 0x000fc80000011400 */
[CC--:B------:R-:W-:Y:S02]  /*0b10*/  LEA.HI R4, R3.reuse, R0.reuse, RZ, 0x4 ;  /* 0x0000000003047211 */ /* 0x0c0fe400078f20ff */
[CC--:B------:R-:W-:Y:S02]  /*0b20*/  LEA.HI R6, R3.reuse, R0.reuse, RZ, 0x5 ;  /* 0x0000000003067211 */ /* 0x0c0fe400078f28ff */
[CC--:B0-----:R-:W-:Y:S02]  /*0b30*/  LEA.HI R2, R3.reuse, R0.reuse, RZ, 0x7 ;  /* 0x0000000003027211 */ /* 0x0c1fe400078f38ff */
[----:B------:R-:W-:Y:S01]  /*0b40*/  SHF.R.S32.HI R7, RZ, 0x4, R4 ;  /* 0x00000004ff077819 */ /* 0x000fe20000011404 */
[----:B------:R-:W-:Y:S01]  /*0b50*/  IMAD.SHL.U32 R6, R6, 0x20, RZ ;  /* 0x0000002006067824 */ /* 0x000fe200078e00ff */
[CC--:B------:R-:W-:Y:S02]  /*0b60*/  LEA.HI R18, R3.reuse, R0.reuse, RZ, 0x3 ;  /* 0x0000000003127211 */ /* 0x0c0fe400078f18ff */
[----:B------:R-:W-:-:S02]  /*0b70*/  LEA.HI R11, R3, R0, RZ, 0x6 ;  /* 0x00000000030b7211 */ /* 0x000fc400078f30ff */
[----:B------:R-:W-:Y:S02]  /*0b80*/  LOP3.LUT R5, R2, 0xffffff80, RZ, 0xc0, !PT ;  /* 0xffffff8002057812 */ /* 0x000fe400078ec0ff */
[C---:B------:R-:W-:Y:S02]  /*0b90*/  LOP3.LUT R3, R4.reuse, 0x3fffff0, RZ, 0xc0, !PT ;  /* 0x03fffff004037812 */ /* 0x040fe400078ec0ff */
[----:B------:R-:W-:Y:S01]  /*0ba0*/  LEA.HI R4, R4, R7, RZ, 0x1 ;  /* 0x0000000704047211 */ /* 0x000fe200078f08ff */
[----:B------:R-:W-:Y:S01]  /*0bb0*/  IMAD.IADD R20, R0, 0x1, -R5 ;  /* 0x0000000100147824 */ /* 0x000fe200078e0a05 */
[----:B------:R-:W-:Y:S01]  /*0bc0*/  LOP3.LUT R9, R18, 0xfffffff8, RZ, 0xc0, !PT ;  /* 0xfffffff812097812 */ /* 0x000fe200078ec0ff */
[----:B------:R-:W-:Y:S01]  /*0bd0*/  IMAD.IADD R5, R0, 0x1, -R3 ;  /* 0x0000000100057824 */ /* 0x000fe200078e0a03 */
[----:B------:R-:W-:Y:S02]  /*0be0*/  LOP3.LUT R6, R6, 0xfffffc00, RZ, 0xc0, !PT ;  /* 0xfffffc0006067812 */ /* 0x000fe400078ec0ff */
[----:B------:R-:W-:Y:S01]  /*0bf0*/  LOP3.LUT R4, R4, 0x1ffffffe, RZ, 0xc0, !PT ;  /* 0x1ffffffe04047812 */ /* 0x000fe200078ec0ff */
[----:B------:R-:W-:Y:S01]  /*0c00*/  IMAD.IADD R12, R0, 0x1, -R9 ;  /* 0x00000001000c7824 */ /* 0x000fe200078e0a09 */
[----:B------:R-:W-:Y:S01]  /*0c10*/  SHF.R.S32.HI R18, RZ, 0x3, R18 ;  /* 0x00000003ff127819 */ /* 0x000fe20000011412 */
[----:B------:R-:W-:Y:S01]  /*0c20*/  IMAD R5, R5, 0x40, R6 ;  /* 0x0000004005057824 */ /* 0x000fe200078e0206 */
[----:B------:R-:W-:Y:S01]  /*0c30*/  STL [R1+0x78], R20 ;  /* 0x0000781401007387 */ /* 0x000fe20000100800 */
[----:B------:R-:W-:Y:S01]  /*0c40*/  IMAD.IADD R4, R7, 0x1, -R4 ;  /* 0x0000000107047824 */ /* 0x000fe200078e0a04 */
[----:B------:R-:W-:Y:S01]  /*0c50*/  SHF.R.S32.HI R8, RZ, 0x1f, R20 ;  /* 0x0000001fff087819 */ /* 0x000fe20000011414 */
[----:B------:R-:W-:Y:S01]  /*0c60*/  IMAD.SHL.U32 R208, R12, 0x4, RZ ;  /* 0x000000040cd07824 */ /* 0x000fe200078e00ff */
[----:B------:R-:W-:Y:S01]  /*0c70*/  STL [R1+0x28], R12 ;  /* 0x0000280c01007387 */ /* 0x000fe20000100800 */
[----:B------:R-:W-:Y:S01]  /*0c80*/  VIADD R6, R18, 0x60 ;  /* 0x0000006012067836 */ /* 0x000fe20000000000 */
[----:B------:R-:W-:Y:S01]  /*0c90*/  LEA.HI R10, R8, R20, RZ, 0x2 ;  /* 0x00000014080a7211 */ /* 0x000fe200078f10ff */
[----:B------:R-:W-:Y:S01]  /*0ca0*/  IMAD R4, R4, 0x8, R5 ;  /* 0x0000000804047824 */ /* 0x000fe200078e0205 */
[----:B------:R-:W-:Y:S01]  /*0cb0*/  SHF.R.S32.HI R3, RZ, 0x7, R2 ;  /* 0x00000007ff037819 */ /* 0x000fe20000011402 */
[----:B------:R-:W-:Y:S01]  /*0cc0*/  VIADD R7, R208, 0x40 ;  /* 0x00000040d0077836 */ /* 0x000fe20000000000 */
[----:B------:R-:W-:Y:S01]  /*0cd0*/  SHF.R.S32.HI R5, RZ, 0x1f, R6 ;  /* 0x0000001fff057819 */ /* 0x000fe20000011406 */
[----:B------:R-:W-:Y:S01]  /*0ce0*/  IMAD.SHL.U32 R229, R12, 0x8, RZ ;  /* 0x000000080ce57824 */ /* 0x000fe200078e00ff */
[----:B------:R0:W-:Y:S01]  /*0cf0*/  STL [R1+0x98], R4 ;  /* 0x0000980401007387 */ /* 0x0001e20000100800 */
[----:B------:R-:W-:Y:S01]  /*0d00*/  IMAD.IADD R226, R208, 0x1, R7 ;  /* 0x00000001d0e27824 */ /* 0x000fe200078e0207 */
[--C-:B------:R-:W-:Y:S01]  /*0d10*/  SHF.R.S32.HI R0, RZ, 0x2, R10.reuse ;  /* 0x00000002ff007819 */ /* 0x100fe2000001140a */
[C---:B------:R-:W-:Y:S01]  /*0d20*/  VIADD R234, R18.reuse, 0x20 ;  /* 0x0000002012ea7836 */ /* 0x040fe20000000000 */
[----:B------:R-:W-:Y:S01]  /*0d30*/  STL [R1+0x70], R6 ;  /* 0x0000700601007387 */ /* 0x000fe20000100800 */
[----:B------:R-:W-:Y:S01]  /*0d40*/  SHF.R.S32.HI R9, RZ, 0x1f, R10 ;  /* 0x0000001fff097819 */ /* 0x000fe2000001140a */
[----:B------:R-:W-:Y:S01]  /*0d50*/  IMAD.SHL.U32 R25, R18, 0x40, RZ ;  /* 0x0000004012197824 */ /* 0x000fe200078e00ff */
[----:B------:R-:W-:Y:S01]  /*0d60*/  LEA.HI R2, R2, R3, RZ, 0x1 ;  /* 0x0000000302027211 */ /* 0x000fe200078f08ff */
[----:B------:R1:W-:Y:S01]  /*0d70*/  STL [R1+0x4], R7 ;  /* 0x0000040701007387 */ /* 0x0003e20000100800 */
[----:B------:R-:W-:Y:S01]  /*0d80*/  LEA.HI R9, R9, R0, RZ, 0x3 ;  /* 0x0000000009097211 */ /* 0x000fe200078f18ff */
[----:B0-----:R-:W-:Y:S01]  /*0d90*/  IMAD.SHL.U32 R4, R6, 0x40, RZ ;  /* 0x0000004006047824 */ /* 0x001fe200078e00ff */
[----:B------:R-:W-:-:S02]  /*0da0*/  LOP3.LUT R2, R2, 0x3fffffe, RZ, 0xc0, !PT ;  /* 0x03fffffe02027812 */ /* 0x000fc400078ec0ff */
[----:B------:R-:W-:Y:S02]  /*0db0*/  LOP3.LUT R9, R9, 0xfffffff8, RZ, 0xc0, !PT ;  /* 0xfffffff809097812 */ /* 0x000fe400078ec0ff */
[----:B------:R-:W-:Y:S01]  /*0dc0*/  LEA.HI R8, R8, R20, RZ, 0x5 ;  /* 0x0000001408087211 */ /* 0x000fe200078f28ff */
[----:B------:R-:W-:Y:S01]  /*0dd0*/  IMAD.IADD R2, R3, 0x1, -R2 ;  /* 0x0000000103027824 */ /* 0x000fe200078e0a02 */
[----:B-1----:R-:W-:Y:S01]  /*0de0*/  LEA.HI R7, R5, R6, RZ, 0x3 ;  /* 0x0000000605077211 */ /* 0x002fe200078f18ff */
[----:B------:R-:W-:Y:S01]  /*0df0*/  IMAD.IADD R9, R0, 0x1, -R9 ;  /* 0x0000000100097824 */ /* 0x000fe200078e0a09 */
[----:B------:R-:W-:Y:S01]  /*0e00*/  SHF.R.S32.HI R8, RZ, 0x5, R8 ;  /* 0x00000005ff087819 */ /* 0x000fe20000011408 */
[----:B------:R-:W-:Y:S01]  /*0e10*/  VIADD R0, R18, 0x40 ;  /* 0x0000004012007836 */ /* 0x000fe20000000000 */
[----:B------:R-:W-:Y:S01]  /*0e20*/  SHF.R.S32.HI R5, RZ, 0x1f, R226 ;  /* 0x0000001fff057819 */ /* 0x000fe200000114e2 */
[----:B------:R-:W-:Y:S02]  /*0e30*/  IMAD.SHL.U32 R17, R7, 0x40, RZ ;  /* 0x0000004007117824 */ /* 0x000fe400078e00ff */
[----:B------:R-:W-:Y:S01]  /*0e40*/  IMAD R9, R8, 0x10, R9 ;  /* 0x0000001008097824 */ /* 0x000fe200078e0209 */
[----:B------:R-:W-:-:S02]  /*0e50*/  SHF.R.S32.HI R3, RZ, 0x1f, R0 ;  /* 0x0000001fff037819 */ /* 0x000fc40000011400 */
[----:B------:R-:W-:Y:S02]  /*0e60*/  LOP3.LUT R22, R17, 0xfffffe00, RZ, 0xc0, !PT ;  /* 0xfffffe0011167812 */ /* 0x000fe400078ec0ff */
[----:B------:R-:W-:Y:S01]  /*0e70*/  LEA.HI R3, R3, R0, RZ, 0x3 ;  /* 0x0000000003037211 */ /* 0x000fe200078f18ff */
[----:B------:R-:W-:Y:S01]  /*0e80*/  IMAD.SHL.U32 R0, R0, 0x40, RZ ;  /* 0x0000004000007824 */ /* 0x000fe200078e00ff */
[----:B------:R-:W-:Y:S01]  /*0e90*/  LOP3.LUT R8, R4, 0x1c0, RZ, 0xc0, !PT ;  /* 0x000001c004087812 */ /* 0x000fe200078ec0ff */
[----:B------:R-:W-:Y:S01]  /*0ea0*/  STL [R1+0x74], R22 ;  /* 0x0000741601007387 */ /* 0x000fe20000100800 */
[----:B------:R-:W-:Y:S01]  /*0eb0*/  LEA.HI R4, R5, R226, RZ, 0x3 ;  /* 0x000000e205047211 */ /* 0x000fe200078f18ff */
[----:B------:R-:W-:Y:S01]  /*0ec0*/  IMAD.SHL.U32 R6, R3, 0x40, RZ ;  /* 0x0000004003067824 */ /* 0x000fe200078e00ff */
[----:B------:R-:W-:Y:S01]  /*0ed0*/  LOP3.LUT R0, R0, 0x1c0, RZ, 0xc0, !PT ;  /* 0x000001c000007812 */ /* 0x000fe200078ec0ff */
[----:B------:R-:W2:Y:S01]  /*0ee0*/  LDL.LU R17, [R1+0x2c] ;  /* 0x00002c0001117983 */ /* 0x000ea20000300800 */
[----:B------:R-:W-:-:S02]  /*0ef0*/  LOP3.LUT R12, R8, 0x38, R229, 0xf8, !PT ;  /* 0x00000038080c7812 */ /* 0x000fc400078ef8e5 */
[----:B------:R-:W-:Y:S02]  /*0f00*/  LOP3.LUT R3, R0, 0x38, R229, 0xf8, !PT ;  /* 0x0000003800037812 */ /* 0x000fe400078ef8e5 */
[----:B------:R-:W-:Y:S02]  /*0f10*/  SHF.R.U32.HI R7, RZ, 0x3, R0 ;  /* 0x00000003ff077819 */ /* 0x000fe40000011600 */
[----:B------:R-:W-:Y:S02]  /*0f20*/  LOP3.LUT R6, R6, 0xfffffe00, RZ, 0xc0, !PT ;  /* 0xfffffe0006067812 */ /* 0x000fe400078ec0ff */
[----:B------:R-:W-:Y:S02]  /*0f30*/  LOP3.LUT R0, R0, 0x38, R4, 0xf8, !PT ;  /* 0x0000003800007812 */ /* 0x000fe400078ef804 */
[----:B------:R-:W-:Y:S02]  /*0f40*/  LOP3.LUT R21, R6, R3, R7, 0xf6, !PT ;  /* 0x0000000306157212 */ /* 0x000fe400078ef607 */
[----:B------:R-:W-:-:S02]  /*0f50*/  SHF.R.S32.HI R3, RZ, 0x1f, R234 ;  /* 0x0000001fff037819 */ /* 0x000fc400000114ea */
[----:B------:R-:W-:Y:S01]  /*0f60*/  LOP3.LUT R7, R0, R7, RZ, 0x3c, !PT ;  /* 0x0000000700077212 */ /* 0x000fe200078e3cff */
[----:B------:R-:W-:Y:S01]  /*0f70*/  IMAD R0, R2, 0x40, R9 ;  /* 0x0000004002007824 */ /* 0x000fe200078e0209 */
[----:B------:R-:W-:Y:S01]  /*0f80*/  LEA.HI R3, R3, R234, RZ, 0x3 ;  /* 0x000000ea03037211 */ /* 0x000fe200078f18ff */
[----:B------:R-:W-:Y:S01]  /*0f90*/  IMAD.SHL.U32 R2, R234, 0x40, RZ ;  /* 0x00000040ea027824 */ /* 0x000fe200078e00ff */
[----:B------:R-:W-:Y:S02]  /*0fa0*/  LEA.HI R5, R5, R226, RZ, 0x6 ;  /* 0x000000e205057211 */ /* 0x000fe400078f30ff */
[----:B------:R0:W-:Y:S01]  /*0fb0*/  STL [R1+0x54], R0 ;  /* 0x0000540001007387 */ /* 0x0001e20000100800 */
[----:B------:R-:W-:Y:S01]  /*0fc0*/  SHF.R.U32.HI R19, RZ, 0x3, R8 ;  /* 0x00000003ff137819 */ /* 0x000fe20000011608 */
[----:B------:R-:W-:Y:S01]  /*0fd0*/  IMAD.SHL.U32 R3, R3, 0x40, RZ ;  /* 0x0000004003037824 */ /* 0x000fe200078e00ff */
[----:B------:R-:W-:Y:S01]  /*0fe0*/  LOP3.LUT R27, R2, 0x1c0, RZ, 0xc0, !PT ;  /* 0x000001c0021b7812 */ /* 0x000fe200078ec0ff */
[----:B------:R-:W-:Y:S01]  /*0ff0*/  IMAD.SHL.U32 R11, R11, 0x8, RZ ;  /* 0x000000080b0b7824 */ /* 0x000fe200078e00ff */
[----:B------:R-:W-:Y:S01]  /*1000*/  LOP3.LUT R2, R4, 0x38, RZ, 0xc0, !PT ;  /* 0x0000003804027812 */ /* 0x000fe200078ec0ff */
[----:B------:R-:W-:Y:S01]  /*1010*/  IMAD.SHL.U32 R5, R5, 0x80, RZ ;  /* 0x0000008005057824 */ /* 0x000fe200078e00ff */
[----:B------:R-:W-:-:S02]  /*1020*/  LOP3.LUT R8, R8, 0x38, R4, 0xf8, !PT ;  /* 0x0000003808087812 */ /* 0x000fc400078ef804 */
[----:B0-----:R-:W-:Y:S02]  /*1030*/  LOP3.LUT R0, R25, 0x1c0, RZ, 0xc0, !PT ;  /* 0x000001c019007812 */ /* 0x001fe400078ec0ff */
[----:B------:R-:W-:Y:S02]  /*1040*/  SHF.R.U32.HI R24, RZ, 0x3, R27 ;  /* 0x00000003ff187819 */ /* 0x000fe4000001161b */
[----:B------:R-:W-:Y:S02]  /*1050*/  SHF.R.U32.HI R26, RZ, 0x3, R0 ;  /* 0x00000003ff1a7819 */ /* 0x000fe40000011600 */
[----:B------:R-:W-:Y:S01]  /*1060*/  LOP3.LUT R4, R27, 0x38, R4, 0xf8, !PT ;  /* 0x000000381b047812 */ /* 0x000fe200078ef804 */
[----:B------:R0:W-:Y:S01]  /*1070*/  STL [R1+0x38], R25 ;  /* 0x0000381901007387 */ /* 0x0001e20000100800 */
[----:B------:R-:W-:Y:S02]  /*1080*/  LOP3.LUT R23, R22, R12, R19, 0xf6, !PT ;  /* 0x0000000c16177212 */ /* 0x000fe400078ef613 */
[----:B------:R-:W-:-:S02]  /*1090*/  LOP3.LUT R12, R3, 0xfffffe00, RZ, 0xc0, !PT ;  /* 0xfffffe00030c7812 */ /* 0x000fc400078ec0ff */
[----:B------:R-:W-:Y:S01]  /*10a0*/  LOP3.LUT R2, R2, 0x1c0, R25, 0xf8, !PT ;  /* 0x000001c002027812 */ /* 0x000fe200078ef819 */
[----:B------:R-:W-:Y:S01]  /*10b0*/  STL [R1+0x34], R27 ;  /* 0x0000341b01007387 */ /* 0x000fe20000100800 */
[----:B------:R-:W-:Y:S02]  /*10c0*/  LOP3.LUT R5, R5, 0xffffe000, RZ, 0xc0, !PT ;  /* 0xffffe00005057812 */ /* 0x000fe400078ec0ff */
[----:B------:R-:W-:Y:S02]  /*10d0*/  LOP3.LUT R4, R4, R24, RZ, 0x3c, !PT ;  /* 0x0000001804047212 */ /* 0x000fe400078e3cff */
[----:B0-----:R-:W-:Y:S01]  /*10e0*/  LOP3.LUT R25, R11, 0xfffffe00, RZ, 0xc0, !PT ;  /* 0xfffffe000b197812 */ /* 0x001fe200078ec0ff */
[----:B------:R-:W-:Y:S01]  /*10f0*/  STL [R1+0x44], R26 ;  /* 0x0000441a01007387 */ /* 0x000fe20000100800 */
[----:B------:R-:W-:Y:S02]  /*1100*/  IADD3 R9, R7, R5, R6 ;  /* 0x0000000507097210 */ /* 0x000fe40007ffe006 */
[----:B------:R-:W-:Y:S01]  /*1110*/  LOP3.LUT R8, R8, R19, RZ, 0x3c, !PT ;  /* 0x0000001308087212 */ /* 0x000fe200078e3cff */
[----:B------:R-:W-:Y:S01]  /*1120*/  STL [R1+0x3c], R24 ;  /* 0x00003c1801007387 */ /* 0x000fe20000100800 */
[----:B------:R-:W-:-:S03]  /*1130*/  IADD3 R7, R4, R5, R12 ;  /* 0x0000000504077210 */ /* 0x000fc60007ffe00c */
[----:B------:R-:W-:Y:S01]  /*1140*/  STL [R1+0x40], R12 ;  /* 0x0000400c01007387 */ /* 0x000fe20000100800 */
[----:B------:R-:W-:Y:S01]  /*1150*/  SHF.R.S32.HI R4, RZ, 0x1f, R234 ;  /* 0x0000001fff047819 */ /* 0x000fe200000114ea */
[----:B------:R-:W-:Y:S02]  /*1160*/  VIADD R3, R208, 0x20 ;  /* 0x00000020d0037836 */ /* 0x000fe40000000000 */
[----:B------:R-:W-:Y:S01]  /*1170*/  STL [R1+0x48], R25 ;  /* 0x0000481901007387 */ /* 0x000fe20000100800 */
[----:B------:R-:W-:-:S03]  /*1180*/  LOP3.LUT R2, R2, R26, RZ, 0x3c, !PT ;  /* 0x0000001a02027212 */ /* 0x000fc600078e3cff */
[----:B------:R-:W-:Y:S01]  /*1190*/  STL [R1+0x14], R13 ;  /* 0x0000140d01007387 */ /* 0x000fe20000100800 */
[----:B------:R-:W-:-:S03]  /*11a0*/  IADD3 R11, R8, R5, R22 ;  /* 0x00000005080b7210 */ /* 0x000fc60007ffe016 */
[----:B------:R-:W-:Y:S01]  /*11b0*/  STL [R1+0x18], R14 ;  /* 0x0000180e01007387 */ /* 0x000fe20000100800 */
[----:B------:R-:W-:-:S03]  /*11c0*/  IADD3 R5, R2, R5, R25 ;  /* 0x0000000502057210 */ /* 0x000fc60007ffe019 */
[----:B------:R-:W-:Y:S01]  /*11d0*/  STL [R1+0x1c], R15 ;  /* 0x00001c0f01007387 */ /* 0x000fe20000100800 */
[----:B------:R-:W-:-:S03]  /*11e0*/  LOP3.LUT R0, R0, 0x38, R229, 0xf8, !PT ;  /* 0x0000003800007812 */ /* 0x000fc600078ef8e5 */
[----:B------:R-:W-:Y:S01]  /*11f0*/  STL [R1+0x68], RZ ;  /* 0x000068ff01007387 */ /* 0x000fe20000100800 */
[----:B------:R-:W-:-:S03]  /*1200*/  VIADD R2, R16, 0x10400 ;  /* 0x0001040010027836 */ /* 0x000fc60000000000 */
[----:B------:R-:W-:Y:S01]  /*1210*/  STL [R1], RZ ;  /* 0x000000ff01007387 */ /* 0x000fe20000100800 */
[----:B------:R-:W-:-:S03]  /*1220*/  VIADD R6, R208, 0x60 ;  /* 0x00000060d0067836 */ /* 0x000fc60000000000 */
[----:B------:R0:W-:Y:S01]  /*1230*/  STL [R1+0x5c], R4 ;  /* 0x00005c0401007387 */ /* 0x0001e20000100800 */
[----:B------:R-:W-:-:S03]  /*1240*/  LOP3.LUT R0, R25, R0, R26, 0xf6, !PT ;  /* 0x0000000019007212 */ /* 0x000fc600078ef61a */
[----:B------:R1:W-:Y:S01]  /*1250*/  STL [R1+0x8], R3 ;  /* 0x0000080301007387 */ /* 0x0003e20000100800 */
[C---:B0-----:R-:W-:Y:S02]  /*1260*/  VIADD R4, R229.reuse, 0x80 ;  /* 0x00000080e5047836 */ /* 0x041fe40000000000 */
[----:B------:R-:W-:Y:S01]  /*1270*/  VIADD R4, R229, 0xc0 ;  /* 0x000000c0e5047836 */ /* 0x000fe20000000000 */
[----:B-1----:R-:W-:Y:S01]  /*1280*/  LOP3.LUT R3, R27, 0x38, R229, 0xf8, !PT ;  /* 0x000000381b037812 */ /* 0x002fe200078ef8e5 */
[----:B------:R-:W-:Y:S01]  /*1290*/  IMAD R4, R21, 0x2, R2 ;  /* 0x0000000215047824 */ /* 0x000fe200078e0202 */
[----:B------:R0:W-:Y:S02]  /*12a0*/  STL [R1+0xc], R6 ;  /* 0x00000c0601007387 */ /* 0x0001e40000100800 */
[----:B------:R-:W-:Y:S02]  /*12b0*/  LOP3.LUT R3, R12, R3, R24, 0xf6, !PT ;  /* 0x000000030c037212 */ /* 0x000fe400078ef618 */
[----:B------:R-:W-:Y:S04]  /*12c0*/  STL [R1+0x58], R0 ;  /* 0x0000580001007387 */ /* 0x000fe80000100800 */
[----:B------:R1:W-:Y:S01]  /*12d0*/  STL [R1+0x88], R4 ;  /* 0x0000880401007387 */ /* 0x0003e20000100800 */
[----:B0-----:R-:W-:-:S02]  /*12e0*/  IMAD R6, R23, 0x2, R2 ;  /* 0x0000000217067824 */ /* 0x001fc400078e0202 */
[--C-:B-1----:R-:W-:Y:S02]  /*12f0*/  IMAD R4, R3, 0x2, R2.reuse ;  /* 0x0000000203047824 */ /* 0x102fe400078e0202 */
[--C-:B------:R-:W-:Y:S01]  /*1300*/  IMAD R3, R7, 0x2, R2.reuse ;  /* 0x0000000207037824 */ /* 0x100fe200078e0202 */
[----:B------:R0:W-:Y:S01]  /*1310*/  STL [R1+0x80], R6 ;  /* 0x0000800601007387 */ /* 0x0001e20000100800 */
[----:B------:R-:W-:-:S03]  /*1320*/  IMAD R0, R0, 0x2, R2 ;  /* 0x0000000200007824 */ /* 0x000fc600078e0202 */
[----:B------:R1:W-:Y:S04]  /*1330*/  STL [R1+0x90], R4 ;  /* 0x0000900401007387 */ /* 0x0003e80000100800 */
[----:B------:R3:W-:Y:S01]  /*1340*/  STL [R1+0x8c], R3 ;  /* 0x00008c0301007387 */ /* 0x0007e20000100800 */
[--C-:B0-----:R-:W-:Y:S02]  /*1350*/  IMAD R6, R9, 0x2, R2.reuse ;  /* 0x0000000209067824 */ /* 0x101fe400078e0202 */
[----:B-1----:R-:W-:-:S03]  /*1360*/  IMAD R4, R11, 0x2, R2 ;  /* 0x000000020b047824 */ /* 0x002fc600078e0202 */
[----:B------:R0:W-:Y:S01]  /*1370*/  STL [R1+0x84], R6 ;  /* 0x0000840601007387 */ /* 0x0001e20000100800 */
[----:B---3--:R-:W-:-:S03]  /*1380*/  IMAD R3, R5, 0x2, R2 ;  /* 0x0000000205037824 */ /* 0x008fc600078e0202 */
[----:B------:R0:W-:Y:S04]  /*1390*/  STL [R1+0x7c], R4 ;  /* 0x00007c0401007387 */ /* 0x0001e80000100800 */
[----:B------:R0:W-:Y:S04]  /*13a0*/  STL [R1+0x4c], R0 ;  /* 0x00004c0001007387 */ /* 0x0001e80000100800 */
[----:B------:R0:W-:Y:S01]  /*13b0*/  STL [R1+0x94], R3 ;  /* 0x0000940301007387 */ /* 0x0001e20000100800 */
[----:B------:R-:W-:Y:S01]  /*13c0*/  LOP3.LUT R235, R10, 0x7ffffffc, RZ, 0xc0, !PT ;  /* 0x7ffffffc0aeb7812 */ /* 0x000fe200078ec0ff */
[----:B------:R-:W-:Y:S01]  /*13d0*/  IMAD.MOV.U32 R205, RZ, RZ, RZ ;  /* 0x000000ffffcd7224 */ /* 0x000fe200078e00ff */
[----:B------:R-:W-:Y:S01]  /*13e0*/  SHF.R.S32.HI R19, RZ, 0x1f, R18 ;  /* 0x0000001fff137819 */ /* 0x000fe20000011412 */
[----:B------:R-:W-:-:S02]  /*13f0*/  IMAD.MOV.U32 R22, RZ, RZ, RZ ;  /* 0x000000ffff167224 */ /* 0x000fc400078e00ff */
[----:B------:R-:W-:Y:S01]  /*1400*/  IMAD.IADD R235, R20, 0x1, -R235 ;  /* 0x0000000114eb7824 */ /* 0x000fe200078e0aeb */
[----:B--2---:R-:W-:Y:S01]  /*1410*/  LOP3.LUT R236, R17, 0x1, RZ, 0xfc, !PT ;  /* 0x0000000111ec7812 */ /* 0x004fe200078efcff */
[----:B0-----:R-:W-:-:S07]  /*1420*/  IMAD.MOV.U32 R17, RZ, RZ, RZ ;  /* 0x000000ffff117224 */ /* 0x001fce00078e00ff */
.L_x_1648:
[----:B--2--5:R-:W2:Y:S01]  /*1430*/  LDL R12, [R1+0x14] ;  /* 0x00001400010c7983 */ /* 0x024ea20000100800 */
[----:B------:R-:W-:Y:S01]  /*1440*/  ULDC.64 UR4, c[0x0][0xa28] ;  /* 0x00028a0000047ab9 */ /* 0x000fe20000000a00 */
[----:B01--4-:R-:W0:Y:S02]  /*1450*/  LDC.64 R4, c[0x0][0xa08] ;  /* 0x00028200ff047b82 */ /* 0x013e240000000a00 */
[----:B------:R-:W3:Y:S04]  /*1460*/  LDL R27, [R1+0x18] ;  /* 0x00001800011b7983 */ /* 0x000ee80000100800 */
[----:B------:R-:W4:Y:S01]  /*1470*/  LDL R28, [R1+0x1c] ;  /* 0x00001c00011c7983 */ /* 0x000f220000100800 */
[----:B------:R-:W-:-:S04]  /*1480*/  ISETP.NE.U32.AND P0, PT, RZ, UR4, PT ;  /* 0x00000004ff007c0c */ /* 0x000fc8000bf05070 */
[----:B------:R-:W-:Y:S01]  /*1490*/  ISETP.NE.AND.EX P0, PT, RZ, UR5, PT, P0 ;  /* 0x00000005ff007c0c */ /* 0x000fe2000bf05300 */
[----:B------:R-:W-:Y:S02]  /*14a0*/  ULDC.64 UR4, c[0x0][0xa18] ;  /* 0x0002860000047ab9 */ /* 0x000fe40000000a00 */
[----:B------:R-:W-:-:S04]  /*14b0*/  ISETP.NE.U32.AND P1, PT, RZ, UR4, PT ;  /* 0x00000004ff007c0c */ /* 0x000fc8000bf25070 */
[----:B------:R-:W-:Y:S01]  /*14c0*/  ISETP.NE.AND.EX P1, PT, RZ, UR5, PT, P1 ;  /* 0x00000005ff007c0c */ /* 0x000fe2000bf25310 */
[----:B------:R-:W-:-:S05]  /*14d0*/  ULDC.64 UR4, c[0x0][0xa08] ;  /* 0x0002820000047ab9 */ /* 0x000fca0000000a00 */
[----:B------:R-:W1:Y:S08]  /*14e0*/  @P0 LDC.64 R2, c[0x0][0xa28] ;  /* 0x00028a00ff020b82 */ /* 0x000e700000000a00 */
[----:B------:R-:W1:Y:S01]  /*14f0*/  @P1 LDC.64 R6, c[0x0][0xa18] ;  /* 0x00028600ff061b82 */ /* 0x000e620000000a00 */
[----:B------:R-:W-:Y:S01]  /*1500*/  ISETP.NE.U32.AND P3, PT, RZ, UR4, PT ;  /* 0x00000004ff007c0c */ /* 0x000fe2000bf65070 */
[----:B------:R-:W-:-:S03]  /*1510*/  ULDC UR4, c[0x0][0x288] ;  /* 0x0000a20000047ab9 */ /* 0x000fc60000000800 */
[----:B------:R-:W-:Y:S01]  /*1520*/  ISETP.NE.AND.EX P3, PT, RZ, UR5, PT, P3 ;  /* 0x00000005ff007c0c */ /* 0x000fe2000bf65330 */
[----:B------:R-:W-:Y:S01]  /*1530*/  IMAD.U32 R225, RZ, RZ, UR4 ;  /* 0x00000004ffe17e24 */ /* 0x000fe2000f8e00ff */
[----:B------:R-:W-:Y:S01]  /*1540*/  ULDC.64 UR4, c[0x0][0x3f8] ;  /* 0x0000fe0000047ab9 */ /* 0x000fe20000000a00 */
[----:B------:R-:W-:Y:S01]  /*1550*/  IMAD.MOV.U32 R0, RZ, RZ, RZ ;  /* 0x000000ffff007224 */ /* 0x000fe200078e00ff */
[----:B------:R-:W-:Y:S01]  /*1560*/  UISETP.NE.U32.AND UP0, UPT, UR4, URZ, UPT ;  /* 0x0000003f0400728c */ /* 0x000fe2000bf05070 */
[----:B------:R-:W-:Y:S01]  /*1570*/  IMAD.MOV.U32 R26, RZ, RZ, RZ ;  /* 0x000000ffff1a7224 */ /* 0x000fe200078e00ff */
[----:B------:R-:W-:Y:S01]  /*1580*/  ULDC.64 UR6, c[0x0][0x208] ;  /* 0x0000820000067ab9 */ /* 0x000fe20000000a00 */
[----:B------:R-:W-:Y:S01]  /*1590*/  ULDC UR4, c[0x0][0x404] ;  /* 0x0001010000047ab9 */ /* 0x000fe20000000800 */
[----:B------:R-:W-:-:S03]  /*15a0*/  UISETP.NE.AND.EX UP0, UPT, UR5, URZ, UPT, UP0 ;  /* 0x0000003f0500728c */ /* 0x000fc6000bf05300 */
[----:B------:R-:W-:Y:S01]  /*15b0*/  ULDC UR5, c[0x0][0x2e0] ;  /* 0x0000b80000057ab9 */ /* 0x000fe20000000800 */
[----:B------:R-:W-:-:S04]  /*15c0*/  USEL UR4, UR4, 0x1, UP0 ;  /* 0x0000000104047887 */ /* 0x000fc80008000000 */
[----:B------:R-:W-:-:S03]  /*15d0*/  UIMAD UR4, UR4, UR5, URZ ;  /* 0x00000005040472a4 */ /* 0x000fc6000f8e023f */
[----:B------:R-:W-:Y:S01]  /*15e0*/  ULDC UR5, c[0x0][0x338] ;  /* 0x0000ce0000057ab9 */ /* 0x000fe20000000800 */
[----:B--2---:R2:W-:Y:S04]  /*15f0*/  STL [R1+0x6c], R12 ;  /* 0x00006c0c01007387 */ /* 0x0045e80000100800 */
[----:B---3--:R2:W-:Y:S04]  /*1600*/  STL [R1+0x60], R27 ;  /* 0x0000601b01007387 */ /* 0x0085e80000100800 */
[----:B----4-:R2:W-:Y:S01]  /*1610*/  STL [R1+0x64], R28 ;  /* 0x0000641c01007387 */ /* 0x0105e20000100800 */
[----:B0-----:R-:W-:-:S04]  /*1620*/  IMAD.WIDE R8, R28, 0x4, R4 ;  /* 0x000000041c087825 */ /* 0x001fc800078e0204 */
[C---:B-1----:R-:W-:Y:S01]  /*1630*/  @P0 IMAD.WIDE R2, R28.reuse, 0x4, R2 ;  /* 0x000000041c020825 */ /* 0x042fe200078e0202 */
[----:B------:R2:W5:Y:S03]  /*1640*/  @P3 LDG.E R26, desc[UR6][R8.64] ;  /* 0x00000006081a3981 */ /* 0x000566000c1e1900 */
[----:B------:R-:W-:Y:S01]  /*1650*/  @P1 IMAD.WIDE R4, R28, 0x4, R6 ;  /* 0x000000041c041825 */ /* 0x000fe200078e0206 */
[----:B------:R2:W5:Y:S04]  /*1660*/  @P0 LDG.E R0, desc[UR6][R2.64] ;  /* 0x0000000602000981 */ /* 0x000568000c1e1900 */
[----:B------:R2:W5:Y:S01]  /*1670*/  @P1 LDG.E R225, desc[UR6][R4.64] ;  /* 0x0000000604e11981 */ /* 0x000562000c1e1900 */
[----:B------:R-:W-:-:S02]  /*1680*/  ULDC.64 UR6, c[0x0][0xa20] ;  /* 0x0002880000067ab9 */ /* 0x000fc40000000a00 */
[----:B------:R-:W-:-:S04]  /*1690*/  ISETP.NE.U32.AND P2, PT, RZ, UR6, PT ;  /* 0x00000006ff007c0c */ /* 0x000fc8000bf45070 */
[----:B------:R-:W-:Y:S01]  /*16a0*/  ISETP.NE.AND.EX P2, PT, RZ, UR7, PT, P2 ;  /* 0x00000007ff007c0c */ /* 0x000fe2000bf45320 */
[----:B------:R-:W-:-:S12]  /*16b0*/  @P1 BRA `(.L_x_1337) ;  /* 0x0000000000281947 */ /* 0x000fd80003800000 */
[----:B------:R-:W-:Y:S02]  /*16c0*/  ULDC.64 UR6, c[0x0][0xa00] ;  /* 0x0002800000067ab9 */ /* 0x000fe40000000a00 */
[----:B------:R-:W-:-:S04]  /*16d0*/  ISETP.NE.U32.AND P0, PT, RZ, UR6, PT ;  /* 0x00000006ff007c0c */ /* 0x000fc8000bf05070 */
[----:B------:R-:W-:-:S13]  /*16e0*/  ISETP.NE.AND.EX P0, PT, RZ, UR7, PT, P0 ;  /* 0x00000007ff007c0c */ /* 0x000fda000bf05300 */
[----:B------:R-:W-:Y:S05]  /*16f0*/  @!P0 BRA `(.L_x_1337) ;  /* 0x0000000000188947 */ /* 0x000fea0003800000 */
[----:B--2---:R-:W0:Y:S01]  /*1700*/  LDC.64 R2, c[0x0][0xa00] ;  /* 0x00028000ff027b82 */ /* 0x004e220000000a00 */
[----:B------:R-:W-:Y:S01]  /*1710*/  ULDC.64 UR6, c[0x0][0x208] ;  /* 0x0000820000067ab9 */ /* 0x000fe20000000a00 */
[----:B0-----:R-:W-:-:S05]  /*1720*/  IMAD.WIDE R2, R28, 0x4, R2 ;  /* 0x000000041c027825 */ /* 0x001fca00078e0202 */
[----:B-----5:R-:W2:Y:S04]  /*1730*/  LDG.E R225, desc[UR6][R2.64] ;  /* 0x0000000602e17981 */ /* 0x020ea8000c1e1900 */
[----:B------:R-:W2:Y:S02]  /*1740*/  LDG.E R4, desc[UR6][R2.64+0x4] ;  /* 0x0000040602047981 */ /* 0x000ea4000c1e1900 */
[----:B--2---:R-:W-:-:S07]  /*1750*/  IMAD.IADD R225, R4, 0x1, -R225 ;  /* 0x0000000104e17824 */ /* 0x004fce00078e0ae1 */
.L_x_1337:
[----:B--2---:R-:W-:Y:S02]  /*1760*/  IMAD.U32 R2, RZ, RZ, UR5 ;  /* 0x00000005ff027e24 */ /* 0x004fe4000f8e00ff */
[----:B------:R-:W-:Y:S01]  /*1770*/  IMAD.U32 R25, RZ, RZ, UR4 ;  /* 0x00000004ff197e24 */ /* 0x000fe2000f8e00ff */
[----:B------:R-:W-:Y:S06]  /*1780*/  @!P2 BRA `(.L_x_1338) ;  /* 0x000000000014a947 */ /* 0x000fec0003800000 */
[----:B------:R-:W0:Y:S01]  /*1790*/  LDC.64 R4, c[0x0][0xa20] ;  /* 0x00028800ff047b82 */ /* 0x000e220000000a00 */
[----:B------:R-:W-:Y:S01]  /*17a0*/  ULDC.64 UR4, c[0x0][0x208] ;  /* 0x0000820000047ab9 */ /* 0x000fe20000000a00 */
[----:B0-----:R-:W-:-:S05]  /*17b0*/  IMAD.WIDE R4, R28, 0x4, R4 ;  /* 0x000000041c047825 */ /* 0x001fca00078e0204 */
[----:B------:R0:W5:Y:S01]  /*17c0*/  LDG.E R25, desc[UR4][R4.64] ;  /* 0x0000000404197981 */ /* 0x000162000c1e1900 */
[----:B------:R-:W-:Y:S05]  /*17d0*/  BRA `(.L_x_1339) ;  /* 0x0000000000147947 */ /* 0x000fea0003800000 */
.L_x_1338:
[----:B------:R-:W-:Y:S05]  /*17e0*/  @!P3 BRA `(.L_x_1339) ;  /* 0x000000000010b947 */ /* 0x000fea0003800000 */
[----:B------:R-:W-:Y:S02]  /*17f0*/  ULDC.64 UR4, c[0x0][0x208] ;  /* 0x0000820000047ab9 */ /* 0x000fe40000000a00 */
[----:B------:R-:W2:Y:S04]  /*1800*/  LDG.E R4, desc[UR4][R8.64] ;  /* 0x0000000408047981 */ /* 0x000ea8000c1e1900 */
[----:B------:R-:W2:Y:S02]  /*1810*/  LDG.E R25, desc[UR4][R8.64+0x4] ;  /* 0x0000040408197981 */ /* 0x000ea4000c1e1900 */
[----:B--2---:R-:W-:-:S07]  /*1820*/  IMAD.IADD R25, R25, 0x1, -R4 ;  /* 0x0000000119197824 */ /* 0x004fce00078e0a04 */
.L_x_1339:
[----:B------:R-:W-:Y:S01]  /*1830*/  ULDC.64 UR4, c[0x0][0xa10] ;  /* 0x0002840000047ab9 */ /* 0x000fe20000000a00 */
[----:B------:R-:W-:Y:S01]  /*1840*/  ULDC.64 UR6, c[0x0][0x208] ;  /* 0x0000820000067ab9 */ /* 0x000fe20000000a00 */
[----:B------:R-:W-:Y:S01]  /*1850*/  ISETP.NE.U32.AND P0, PT, RZ, UR4, PT ;  /* 0x00000004ff007c0c */ /* 0x000fe2000bf05070 */
[----:B------:R-:W1:Y:S03]  /*1860*/  LDC.64 R10, c[0x0][0x9e0] ;  /* 0x00027800ff0a7b82 */ /* 0x000e660000000a00 */
[----:B------:R-:W-:Y:S01]  /*1870*/  ISETP.NE.AND.EX P0, PT, RZ, UR5, PT, P0 ;  /* 0x00000005ff007c0c */ /* 0x000fe2000bf05300 */
[----:B------:R-:W-:Y:S02]  /*1880*/  ULDC.64 UR4, c[0x0][0xa30] ;  /* 0x00028c0000047ab9 */ /* 0x000fe40000000a00 */
[----:B------:R-:W-:-:S04]  /*1890*/  ISETP.NE.U32.AND P1, PT, RZ, UR4, PT ;  /* 0x00000004ff007c0c */ /* 0x000fc8000bf25070 */
[----:B------:R-:W-:-:S06]  /*18a0*/  ISETP.NE.AND.EX P1, PT, RZ, UR5, PT, P1 ;  /* 0x00000005ff007c0c */ /* 0x000fcc000bf25310 */
[----:B0-----:R-:W0:Y:S08]  /*18b0*/  @P0 LDC.64 R4, c[0x0][0xa10] ;  /* 0x00028400ff040b82 */ /* 0x001e300000000a00 */
[----:B------:R-:W2:Y:S01]  /*18c0*/  @P1 LDC.64 R6, c[0x0][0xa30] ;  /* 0x00028c00ff061b82 */ /* 0x000ea20000000a00 */
[----:B0-----:R-:W-:-:S05]  /*18d0*/  @P0 IMAD.WIDE R4, R28, 0x4, R4 ;  /* 0x000000041c040825 */ /* 0x001fca00078e0204 */
[----:B------:R-:W3:Y:S04]  /*18e0*/  @P0 LDG.E R3, desc[UR6][R4.64] ;  /* 0x0000000604030981 */ /* 0x000ee8000c1e1900 */
[----:B------:R-:W3:Y:S01]  /*18f0*/  @P0 LDG.E R8, desc[UR6][R4.64+0x4] ;  /* 0x0000040604080981 */ /* 0x000ee2000c1e1900 */
[----:B-----5:R-:W-:Y:S02]  /*1900*/  IMAD.MOV.U32 R100, RZ, RZ, R25 ;  /* 0x000000ffff647224 */ /* 0x020fe400078e0019 */
[----:B--2---:R-:W-:-:S04]  /*1910*/  @P1 IMAD.WIDE R6, R28, 0x4, R6 ;  /* 0x000000041c061825 */ /* 0x004fc800078e0206 */
[----:B------:R-:W-:Y:S01]  /*1920*/  IMAD.IADD R9, R25, 0x1, -R0 ;  /* 0x0000000119097824 */ /* 0x000fe200078e0a00 */
[----:B------:R0:W5:Y:S01]  /*1930*/  @P1 LDG.E R100, desc[UR6][R6.64] ;  /* 0x0000000606641981 */ /* 0x000162000c1e1900 */
[----:B-1----:R-:W-:Y:S02]  /*1940*/  ISETP.GE.AND P1, PT, R11, 0x1, PT ;  /* 0x000000010b00780c */ /* 0x002fe40003f26270 */
[----:B------:R-:W-:Y:S01]  /*1950*/  LEA R103, R12, 0x80, 0x7 ;  /* 0x000000800c677811 */ /* 0x000fe200078e38ff */
[----:B---3--:R-:W-:-:S04]  /*1960*/  @P0 IMAD.IADD R2, R8, 0x1, -R3 ;  /* 0x0000000108020824 */ /* 0x008fc800078e0a03 */
[----:B------:R-:W-:-:S04]  /*1970*/  IMAD.IADD R224, R9, 0x1, R2 ;  /* 0x0000000109e07824 */ /* 0x000fc800078e0202 */
[C---:B------:R-:W-:Y:S01]  /*1980*/  VIADD R0, R224.reuse, 0x3f ;  /* 0x0000003fe0007836 */ /* 0x040fe20000000000 */
[----:B------:R-:W-:-:S04]  /*1990*/  IADD3 R103, R224, R103, -R225 ;  /* 0x00000067e0677210 */ /* 0x000fc80007ffe8e1 */
[----:B------:R-:W-:-:S04]  /*19a0*/  SHF.R.S32.HI R3, RZ, 0x1f, R0 ;  /* 0x0000001fff037819 */ /* 0x000fc80000011400 */
[----:B------:R-:W-:Y:S01]  /*19b0*/  LEA.HI R3, R3, R0, RZ, 0x6 ;  /* 0x0000000003037211 */ /* 0x000fe200078f30ff */
[----:B------:R-:W-:-:S03]  /*19c0*/  IMAD.IADD R0, R103, 0x1, R10 ;  /* 0x0000000167007824 */ /* 0x000fc600078e020a */
[----:B------:R-:W-:Y:S01]  /*19d0*/  SHF.R.S32.HI R104, RZ, 0x6, R3 ;  /* 0x00000006ff687819 */ /* 0x000fe20000011403 */
[----:B0-----:R-:W-:Y:S06]  /*19e0*/  @!P1 BRA `(.L_x_1340) ;  /* 0x0000000000489947 */ /* 0x001fec0003800000 */
[C---:B------:R-:W-:Y:S01]  /*19f0*/  ISETP.GT.AND P0, PT, R103.reuse, RZ, PT ;  /* 0x000000ff6700720c */ /* 0x040fe20003f04270 */
[----:B------:R-:W-:Y:S01]  /*1a00*/  BSSY B0, `(.L_x_1341) ;  /* 0x000000e000007945 */ /* 0x000fe20003800000 */
[----:B------:R-:W-:-:S11]  /*1a10*/  VIADD R3, R103, 0xffffffff ;  /* 0xffffffff67037836 */ /* 0x000fd60000000000 */
        /* <DEDUP_REMOVED lines=8> */
.L_x_1342:
[----:B------:R-:W-:-:S13]  /*1aa0*/  ISETP.NE.AND P0, PT, R11, 0x1, PT ;  /* 0x000000010b00780c */ /* 0x000fda0003f05270 */
[----:B------:R-:W0:Y:S02]  /*1ab0*/  @P0 LDC.64 R4, c[0x0][0x9e8] ;  /* 0x00027a00ff040b82 */ /* 0x000e240000000a00 */
[----:B0-----:R-:W-:-:S05]  /*1ac0*/  @P0 IMAD.HI.U32 R4, R3, R4, RZ ;  /* 0x0000000403040227 */ /* 0x001fca00078e00ff */
[----:B------:R-:W-:-:S07]  /*1ad0*/  @P0 SHF.R.U32.HI R3, RZ, R5, R4 ;  /* 0x00000005ff030219 */ /* 0x000fce0000011604 */
.L_x_1343:
[----:B------:R-:W-:Y:S05]  /*1ae0*/  BSYNC B0 ;  /* 0x0000000000007941 */ /* 0x000fea0003800000 */
.L_x_1341:
[----:B------:R-:W-:-:S05]  /*1af0*/  IMAD R3, R3, R11, R11 ;  /* 0x0000000b03037224 */ /* 0x000fca00078e020b */
[----:B------:R-:W-:-:S07]  /*1b00*/  VIMNMX R0, R0, R3, PT ;  /* 0x0000000300007248 */ /* 0x000fce0003fe0100 */
.L_x_1340:
[----:B------:R-:W-:Y:S01]  /*1b10*/  IMAD R101, R12, 0x80, -R225 ;  /* 0x000000800c657824 */ /* 0x000fe200078e0ae1 */
[----:B------:R-:W-:-:S03]  /*1b20*/  ULDC UR4, c[0x0][0x9dc] ;  /* 0x0002770000047ab9 */ /* 0x000fc60000000800 */
[----:B------:R-:W-:-:S04]  /*1b30*/  IMAD.IADD R101, R224, 0x1, R101 ;  /* 0x00000001e0657824 */ /* 0x000fc800078e0265 */
[----:B------:R-:W-:Y:S01]  /*1b40*/  VIADD R3, R101, -UR4 ;  /* 0x8000000465037c36 */ /* 0x000fe20008000000 */
[----:B------:R-:W-:Y:S06]  /*1b50*/  @!P1 BRA `(.L_x_1344) ;  /* 0x0000000000489947 */ /* 0x000fec0003800000 */
[----:B------:R-:W-:Y:S01]  /*1b60*/  ISETP.GT.AND P0, PT, R101, -0x1, PT ;  /* 0xffffffff6500780c */ /* 0x000fe20003f04270 */
[----:B------:R-:W-:-:S12]  /*1b70*/  BSSY B0, `(.L_x_1345) ;  /* 0x000000e000007945 */ /* 0x000fd80003800000 */
        /* <DEDUP_REMOVED lines=8> */
.L_x_1346:
[----:B------:R-:W-:Y:S01]  /*1c00*/  ISETP.NE.AND P0, PT, R11, 0x1, PT ;  /* 0x000000010b00780c */ /* 0x000fe20003f05270 */
[----:B------:R-:W-:-:S12]  /*1c10*/  IMAD.MOV.U32 R4, RZ, RZ, R101 ;  /* 0x000000ffff047224 */ /* 0x000fd800078e0065 */
[----:B------:R-:W0:Y:S02]  /*1c20*/  @P0 LDC.64 R6, c[0x0][0x9e8] ;  /* 0x00027a00ff060b82 */ /* 0x000e240000000a00 */
[----:B0-----:R-:W-:-:S05]  /*1c30*/  @P0 IMAD.HI.U32 R6, R101, R6, RZ ;  /* 0x0000000665060227 */ /* 0x001fca00078e00ff */
[----:B------:R-:W-:-:S07]  /*1c40*/  @P0 SHF.R.U32.HI R4, RZ, R7, R6 ;  /* 0x00000007ff040219 */ /* 0x000fce0000011606 */
.L_x_1347:
[----:B------:R-:W-:Y:S05]  /*1c50*/  BSYNC B0 ;  /* 0x0000000000007941 */ /* 0x000fea0003800000 */
.L_x_1345:
[----:B------:R-:W-:-:S05]  /*1c60*/  IMAD R4, R4, R11, RZ ;  /* 0x0000000b04047224 */ /* 0x000fca00078e02ff */
[----:B------:R-:W-:-:S07]  /*1c70*/  VIMNMX R3, R3, R4, !PT ;  /* 0x0000000403037248 */ /* 0x000fce0007fe0100 */
.L_x_1344:
[----:B------:R-:W-:Y:S01]  /*1c80*/  VIADD R0, R0, 0x3f ;  /* 0x0000003f00007836 */ /* 0x000fe20000000000 */
[----:B------:R-:W-:-:S04]  /*1c90*/  SHF.R.S32.HI R4, RZ, 0x1f, R3 ;  /* 0x0000001fff047819 */ /* 0x000fc80000011403 */
[----:B------:R-:W-:Y:S02]  /*1ca0*/  SHF.R.S32.HI R5, RZ, 0x1f, R0 ;  /* 0x0000001fff057819 */ /* 0x000fe40000011400 */
[----:B------:R-:W-:Y:S02]  /*1cb0*/  LEA.HI R4, R4, R3, RZ, 0x6 ;  /* 0x0000000304047211 */ /* 0x000fe400078f30ff */
[----:B------:R-:W-:Y:S02]  /*1cc0*/  LEA.HI R5, R5, R0, RZ, 0x6 ;  /* 0x0000000005057211 */ /* 0x000fe400078f30ff */
[----:B------:R-:W-:Y:S02]  /*1cd0*/  SHF.R.S32.HI R4, RZ, 0x6, R4 ;  /* 0x00000006ff047819 */ /* 0x000fe40000011404 */
[----:B------:R-:W-:Y:S02]  /*1ce0*/  SHF.R.S32.HI R5, RZ, 0x6, R5 ;  /* 0x00000006ff057819 */ /* 0x000fe40000011405 */
[----:B------:R-:W-:-:S02]  /*1cf0*/  VIMNMX R4, RZ, R4, !PT ;  /* 0x00000004ff047248 */ /* 0x000fc40007fe0100 */
[----:B------:R-:W-:-:S03]  /*1d00*/  VIMNMX R5, R104, R5, PT ;  /* 0x0000000568057248 */ /* 0x000fc60003fe0100 */
[--C-:B------:R-:W-:Y:S02]  /*1d10*/  IMAD R4, R4, 0x40, -R9.reuse ;  /* 0x0000004004047824 */ /* 0x100fe400078e0a09 */
[----:B------:R-:W-:-:S03]  /*1d20*/  IMAD R5, R5, 0x40, -R9 ;  /* 0x0000004005057824 */ /* 0x000fc600078e0a09 */
[----:B------:R-:W-:Y:S02]  /*1d30*/  VIMNMX R4, RZ, R4, !PT ;  /* 0x00000004ff047248 */ /* 0x000fe40007fe0100 */
[----:B------:R-:W-:Y:S02]  /*1d40*/  VIMNMX R5, R5, R2, PT ;  /* 0x0000000205057248 */ /* 0x000fe40003fe0100 */
[----:B------:R-:W-:Y:S02]  /*1d50*/  SHF.R.U32.HI R23, RZ, 0x6, R4 ;  /* 0x00000006ff177819 */ /* 0x000fe40000011604 */
[----:B------:R-:W-:-:S03]  /*1d60*/  ISETP.GT.AND P0, PT, R5, R4, PT ;  /* 0x000000040500720c */ /* 0x000fc60003f04270 */
[----:B------:R-:W-:-:S10]  /*1d70*/  IMAD.MOV.U32 R24, RZ, RZ, R23 ;  /* 0x000000ffff187224 */ /* 0x000fd400078e0017 */
[----:B------:R-:W-:-:S05]  /*1d80*/  @P0 VIADD R0, R5, 0x3f ;  /* 0x0000003f05000836 */ /* 0x000fca0000000000 */
[----:B------:R-:W-:-:S04]  /*1d90*/  @P0 SHF.R.S32.HI R3, RZ, 0x1f, R0 ;  /* 0x0000001fff030819 */ /* 0x000fc80000011400 */
[----:B------:R-:W-:-:S04]  /*1da0*/  @P0 LEA.HI R3, R3, R0, RZ, 0x6 ;  /* 0x0000000003030211 */ /* 0x000fc800078f30ff */
[----:B------:R-:W-:Y:S02]  /*1db0*/  @P0 SHF.R.S32.HI R24, RZ, 0x6, R3 ;  /* 0x00000006ff180819 */ /* 0x000fe40000011403 */
[----:B------:R-:W-:Y:S02]  /*1dc0*/  PLOP3.LUT P0, PT, PT, PT, PT, 0x80, 0x0 ;  /* 0x000000000000781c */ /* 0x000fe40003f0f070 */
[----:B------:R-:W-:-:S13]  /*1dd0*/  ISETP.GT.AND P1, PT, R24, R23, PT ;  /* 0x000000171800720c */ /* 0x000fda0003f24270 */
[----:B------:R-:W-:Y:S05]  /*1de0*/  @!P1 BRA `(.L_x_1348) ;  /* 0x0000006c00049947 */ /* 0x000fea0003800000 */
        /* <DEDUP_REMOVED lines=20> */
.L_x_1350:
[----:B------:R-:W-:Y:S05]  /*1f30*/  BSYNC B6 ;  /* 0x0000000000067941 */ /* 0x000fea0003800000 */
.L_x_1349:
        /* <DEDUP_REMOVED lines=20> */
.L_x_1352:
[----:B------:R-:W-:Y:S05]  /*2080*/  BSYNC B6 ;  /* 0x0000000000067941 */ /* 0x000fea0003800000 */
.L_x_1351:
[----:B------:R-:W-:Y:S01]  /*2090*/  ULDC.64 UR4, c[0x0][0x9f8] ;  /* 0x00027e0000047ab9 */ /* 0x000fe20000000a00 */
[----:B------:R-:W0:Y:S01]  /*20a0*/  LDC R0, c[0x0][0x428] ;  /* 0x00010a00ff007b82 */ /* 0x000e220000000800 */
[----:B------:R-:W-:Y:S01]  /*20b0*/  ISETP.NE.U32.AND P0, PT, RZ, UR4, PT ;  /* 0x00000004ff007c0c */ /* 0x000fe2000bf05070 */
[----:B------:R-:W-:Y:S01]  /*20c0*/  IMAD.MOV.U32 R3, RZ, RZ, R28 ;  /* 0x000000ffff037224 */ /* 0x000fe200078e001c */
[----:B------:R-:W-:Y:S01]  /*20d0*/  ULDC.64 UR6, c[0x0][0x208] ;  /* 0x0000820000067ab9 */ /* 0x000fe20000000a00 */
[----:B------:R-:W2:Y:S01]  /*20e0*/  LDL R36, [R1+0x34] ;  /* 0x0000340001247983 */ /* 0x000ea20000100800 */
[----:B------:R-:W-:Y:S01]  /*20f0*/  ISETP.NE.AND.EX P0, PT, RZ, UR5, PT, P0 ;  /* 0x00000005ff007c0c */ /* 0x000fe2000bf05300 */
[----:B------:R-:W-:Y:S01]  /*2100*/  IMAD.MOV.U32 R9, RZ, RZ, R27 ;  /* 0x000000ffff097224 */ /* 0x000fe200078e001b */
[----:B------:R-:W-:Y:S01]  /*2110*/  ULDC.64 UR4, c[0x0][0x2f8] ;  /* 0x0000be0000047ab9 */ /* 0x000fe20000000a00 */
[----:B------:R-:W3:Y:S01]  /*2120*/  LDL R34, [R1+0x38] ;  /* 0x0000380001227983 */ /* 0x000ee20000100800 */
[----:B------:R-:W-:Y:S01]  /*2130*/  IMAD.IADD R77, R26, 0x1, R25 ;  /* 0x000000011a4d7824 */ /* 0x000fe200078e0219 */
[----:B------:R-:W1:Y:S01]  /*2140*/  LDC.64 R12, c[0x0][0x2f0] ;  /* 0x0000bc00ff0c7b82 */ /* 0x000e620000000a00 */
[----:B------:R-:W-:Y:S01]  /*2150*/  VIADD R20, R229, 0x80 ;  /* 0x00000080e5147836 */ /* 0x000fe20000000000 */
[----:B------:R-:W4:Y:S01]  /*2160*/  LDL R33, [R1+0x3c] ;  /* 0x00003c0001217983 */ /* 0x000f220000100800 */
[----:B------:R-:W-:-:S03]  /*2170*/  ULDC.64 UR8, c[0x0][0x320] ;  /* 0x0000c80000087ab9 */ /* 0x000fc60000000a00 */
[----:B------:R-:W4:Y:S02]  /*2180*/  LDL R26, [R1+0x40] ;  /* 0x00004000011a7983 */ /* 0x000f240000100800 */
[----:B------:R-:W0:Y:S02]  /*2190*/  @P0 LDC.64 R4, c[0x0][0x9f8] ;  /* 0x00027e00ff040b82 */ /* 0x000e240000000a00 */
[----:B------:R-:W4:Y:S06]  /*21a0*/  LDL R14, [R1+0x48] ;  /* 0x00004800010e7983 */ /* 0x000f2c0000100800 */
[----:B------:R-:W1:Y:S01]  /*21b0*/  LDC R32, c[0x0][0x3d4] ;  /* 0x0000f500ff207b82 */ /* 0x000e620000000800 */
[----:B0-----:R-:W-:Y:S01]  /*21c0*/  @P0 IMAD.WIDE R4, R28, 0x4, R4 ;  /* 0x000000041c040825 */ /* 0x001fe200078e0204 */
[----:B------:R-:W-:-:S06]  /*21d0*/  SHF.R.S32.HI R31, RZ, 0x1f, R77 ;  /* 0x0000001fff1f7819 */ /* 0x000fcc000001144d */
[----:B------:R-:W0:Y:S01]  /*21e0*/  LDC.64 R28, c[0x0][0x3d8] ;  /* 0x0000f600ff1c7b82 */ /* 0x000e220000000a00 */
[----:B------:R1:W2:Y:S01]  /*21f0*/  @P0 LDG.E R3, desc[UR6][R4.64] ;  /* 0x0000000604030981 */ /* 0x0002a2000c1e1900 */
[----:B------:R-:W-:Y:S01]  /*2200*/  ISETP.NE.AND P0, PT, R0, 0x1, PT ;  /* 0x000000010000780c */ /* 0x000fe20003f05270 */
[----:B------:R-:W-:Y:S01]  /*2210*/  ULDC UR6, c[0x0][0x2e4] ;  /* 0x0000b90000067ab9 */ /* 0x000fe20000000800 */
[-C--:B-1----:R-:W-:Y:S01]  /*2220*/  IMAD R6, R31, R12.reuse, RZ ;  /* 0x0000000c1f067224 */ /* 0x082fe200078e02ff */
[----:B------:R-:W-:Y:S01]  /*2230*/  ISETP.GE.AND P1, PT, R226, UR6, PT ;  /* 0x00000006e2007c0c */ /* 0x000fe2000bf26270 */
[----:B------:R-:W-:-:S09]  /*2240*/  IMAD.WIDE.U32 R4, R77, R12, RZ ;  /* 0x0000000c4d047225 */ /* 0x000fd200078e00ff */
[----:B------:R-:W1:Y:S08]  /*2250*/  @P0 LDC R0, c[0x0][0x42c] ;  /* 0x00010b00ff000b82 */ /* 0x000e700000000800 */
[----:B------:R-:W0:Y:S01]  /*2260*/  @P0 LDC R7, c[0x0][0x430] ;  /* 0x00010c00ff070b82 */ /* 0x000e220000000800 */
[----:B-1----:R-:W-:Y:S02]  /*2270*/  @P0 IMAD.HI.U32 R0, R27, R0, RZ ;  /* 0x000000001b000227 */ /* 0x002fe400078e00ff */
[----:B------:R-:W4:Y:S03]  /*2280*/  LDL R27, [R1+0x44] ;  /* 0x00004400011b7983 */ /* 0x000f260000100800 */
[----:B0-----:R-:W-:Y:S01]  /*2290*/  @P0 SHF.R.U32.HI R9, RZ, R7, R0 ;  /* 0x00000007ff090219 */ /* 0x001fe20000011600 */
[----:B------:R-:W-:Y:S01]  /*22a0*/  IMAD R7, R77, R13, R6 ;  /* 0x0000000d4d077224 */ /* 0x000fe200078e0206 */
[----:B------:R-:W-:-:S02]  /*22b0*/  SEL R6, RZ, 0xffffffff, P1 ;  /* 0xffffffffff067807 */ /* 0x000fc40000800000 */
[----:B------:R-:W-:Y:S01]  /*22c0*/  SHF.R.S32.HI R8, RZ, 0x1f, R9 ;  /* 0x0000001fff087819 */ /* 0x000fe20000011409 */
[----:B------:R-:W-:Y:S01]  /*22d0*/  IMAD.IADD R5, R5, 0x1, R7 ;  /* 0x0000000105057824 */ /* 0x000fe200078e0207 */
[----:B------:R-:W-:Y:S01]  /*22e0*/  ISETP.GE.AND P0, PT, R229, UR6, PT ;  /* 0x00000006e5007c0c */ /* 0x000fe2000bf06270 */
[----:B------:R-:W-:Y:S02]  /*22f0*/  IMAD.SHL.U32 R7, R6, 0x2, RZ ;  /* 0x0000000206077824 */ /* 0x000fe400078e00ff */
[----:B------:R-:W-:Y:S01]  /*2300*/  IMAD R10, R8, UR4, RZ ;  /* 0x00000004080a7c24 */ /* 0x000fe2000f8e02ff */
[----:B------:R-:W-:Y:S01]  /*2310*/  SEL R0, RZ, 0x1, P0 ;  /* 0x00000001ff007807 */ /* 0x000fe20000000000 */
[C---:B------:R-:W-:Y:S01]  /*2320*/  IMAD.WIDE.U32 R4, R9.reuse, UR4, R4 ;  /* 0x0000000409047c25 */ /* 0x040fe2000f8e0004 */
[----:B------:R-:W-:Y:S02]  /*2330*/  ISETP.GE.AND P0, PT, R20, UR6, PT ;  /* 0x0000000614007c0c */ /* 0x000fe4000bf06270 */
[----:B------:R-:W0:Y:S01]  /*2340*/  LDC.64 R20, c[0x0][0x3e8] ;  /* 0x0000fa00ff147b82 */ /* 0x000e220000000a00 */
[----:B------:R-:W-:Y:S01]  /*2350*/  IMAD R11, R9, UR5, R10 ;  /* 0x00000005090b7c24 */ /* 0x000fe2000f8e020a */
[----:B------:R-:W-:Y:S01]  /*2360*/  LOP3.LUT R0, R7, 0x2, R0, 0xe2, !PT ;  /* 0x0000000207007812 */ /* 0x000fe200078ee200 */
[----:B------:R-:W-:Y:S01]  /*2370*/  ULDC.64 UR4, c[0x0][0xa08] ;  /* 0x0002820000047ab9 */ /* 0x000fe20000000a00 */
[----:B------:R-:W-:-:S02]  /*2380*/  SEL R7, RZ, 0x4, P0 ;  /* 0x00000004ff077807 */ /* 0x000fc40000000000 */
[----:B------:R-:W-:Y:S02]  /*2390*/  ISETP.NE.U32.AND P0, PT, RZ, UR4, PT ;  /* 0x00000004ff007c0c */ /* 0x000fe4000bf05070 */
[----:B------:R-:W-:Y:S02]  /*23a0*/  LOP3.LUT R30, R0, R7, RZ, 0xfc, !PT ;  /* 0x00000007001e7212 */ /* 0x000fe400078efcff */
[----:B------:R-:W-:Y:S01]  /*23b0*/  ISETP.NE.AND.EX P0, PT, RZ, UR5, PT, P0 ;  /* 0x00000005ff007c0c */ /* 0x000fe2000bf05300 */
[----:B------:R-:W-:Y:S01]  /*23c0*/  IMAD.IADD R5, R5, 0x1, R11 ;  /* 0x0000000105057824 */ /* 0x000fe200078e020b */
[----:B------:R-:W-:Y:S01]  /*23d0*/  ULDC.64 UR4, c[0x0][0x300] ;  /* 0x0000c00000047ab9 */ /* 0x000fe20000000a00 */
[--C-:B------:R-:W-:Y:S01]  /*23e0*/  SHF.R.S32.HI R7, RZ, 0x1f, R229.reuse ;  /* 0x0000001fff077819 */ /* 0x100fe200000114e5 */
[----:B------:R-:W-:Y:S02]  /*23f0*/  IMAD R8, R8, UR8, RZ ;  /* 0x0000000808087c24 */ /* 0x000fe4000f8e02ff */
[----:B------:R-:W-:-:S02]  /*2400*/  IMAD.MOV.U32 R6, RZ, RZ, R229 ;  /* 0x000000ffff067224 */ /* 0x000fc400078e00e5 */
[C---:B------:R-:W-:Y:S02]  /*2410*/  IMAD R25, R9.reuse, UR9, R8 ;  /* 0x0000000909197c24 */ /* 0x040fe4000f8e0208 */
[----:B------:R-:W-:Y:S01]  /*2420*/  IMAD.WIDE.U32 R8, R9, UR8, R6 ;  /* 0x0000000809087c25 */ /* 0x000fe2000f8e0006 */
[----:B------:R-:W-:-:S03]  /*2430*/  ISETP.GE.AND P3, PT, R229, R32, PT ;  /* 0x00000020e500720c */ /* 0x000fc60003f66270 */
[----:B------:R-:W-:Y:S01]  /*2440*/  IMAD.IADD R9, R9, 0x1, R25 ;  /* 0x0000000109097824 */ /* 0x000fe200078e0219 */
[----:B------:R-:W-:Y:S01]  /*2450*/  ISETP.GE.AND P2, PT, R226, R32, PT ;  /* 0x00000020e200720c */ /* 0x000fe20003f46270 */
[----:B------:R-:W-:Y:S01]  /*2460*/  IMAD.WIDE.U32 R78, R18, R28, R6 ;  /* 0x0000001c124e7225 */ /* 0x000fe200078e0006 */
[----:B------:R-:W-:-:S03]  /*2470*/  SHF.R.S32.HI R209, RZ, 0x1f, R208 ;  /* 0x0000001fffd17819 */ /* 0x000fc600000114d0 */
[C-C-:B0-----:R-:W-:Y:S01]  /*2480*/  IMAD.WIDE.U32 R84, R18.reuse, R20, R208.reuse ;  /* 0x0000001412547225 */ /* 0x141fe200078e00d0 */
[----:B------:R-:W0:Y:S03]  /*2490*/  S2R R108, SR_TID.X ;  /* 0x00000000006c7919 */ /* 0x000e260000002100 */
[C---:B------:R-:W-:Y:S01]  /*24a0*/  IMAD.WIDE.U32 R80, R18.reuse, R28, R208 ;  /* 0x0000001c12507225 */ /* 0x040fe200078e00d0 */
[----:B-----5:R-:W-:Y:S02]  /*24b0*/  SHF.R.S32.HI R25, RZ, 0x1f, R100 ;  /* 0x0000001fff197819 */ /* 0x020fe40000011464 */
[----:B------:R-:W-:-:S05]  /*24c0*/  IADD3 R76, P1, R18, R77, RZ ;  /* 0x0000004d124c7210 */ /* 0x000fca0007f3e0ff */
[----:B------:R-:W-:Y:S01]  /*24d0*/  IMAD.X R77, R19, 0x1, R31, P1 ;  /* 0x00000001134d7824 */ /* 0x000fe200008e061f */
[----:B0-----:R-:W-:Y:S02]  /*24e0*/  LEA.HI R108, R108, 0x8, RZ, 0x19 ;  /* 0x000000086c6c7811 */ /* 0x001fe400078fc8ff */
[----:B--2---:R-:W-:Y:S02]  /*24f0*/  SHF.R.S32.HI R0, RZ, 0x1f, R3 ;  /* 0x0000001fff007819 */ /* 0x004fe40000011403 */
[----:B------:R-:W-:Y:S02]  /*2500*/  SEL R87, R3, RZ, !P0 ;  /* 0x000000ff03577207 */ /* 0x000fe40004000000 */
[----:B------:R-:W-:-:S03]  /*2510*/  SEL R0, R0, RZ, !P0 ;  /* 0x000000ff00007207 */ /* 0x000fc60004000000 */
[----:B------:R-:W-:-:S04]  /*2520*/  IMAD.WIDE.U32 R88, R87, UR4, R4 ;  /* 0x0000000457587c25 */ /* 0x000fc8000f8e0004 */
[C---:B------:R-:W-:Y:S02]  /*2530*/  IMAD R4, R19.reuse, R12, RZ ;  /* 0x0000000c13047224 */ /* 0x040fe400078e02ff */
[----:B------:R-:W-:Y:S02]  /*2540*/  IMAD R10, R0, UR4, RZ ;  /* 0x00000004000a7c24 */ /* 0x000fe4000f8e02ff */
[C---:B------:R-:W-:Y:S02]  /*2550*/  IMAD R15, R18.reuse, R13, R4 ;  /* 0x0000000d120f7224 */ /* 0x040fe400078e0204 */
[----:B------:R-:W-:Y:S02]  /*2560*/  IMAD R3, R19, R20, RZ ;  /* 0x0000001413037224 */ /* 0x000fe400078e02ff */
[----:B------:R-:W-:Y:S01]  /*2570*/  IMAD R11, R87, UR5, R10 ;  /* 0x00000005570b7c24 */ /* 0x000fe2000f8e020a */
[----:B------:R-:W-:Y:S01]  /*2580*/  ULDC.64 UR4, c[0x0][0x328] ;  /* 0x0000ca0000047ab9 */ /* 0x000fe20000000a00 */
[----:B------:R-:W-:-:S04]  /*2590*/  IMAD.WIDE.U32 R4, R18, R12, R6 ;  /* 0x0000000c12047225 */ /* 0x000fc800078e0006 */
[----:B------:R-:W-:Y:S02]  /*25a0*/  IMAD R10, R0, UR4, RZ ;  /* 0x00000004000a7c24 */ /* 0x000fe4000f8e02ff */
[----:B------:R-:W-:Y:S01]  /*25b0*/  IMAD R83, R18, R21, R3 ;  /* 0x0000001512537224 */ /* 0x000fe200078e0203 */
[----:B------:R-:W-:Y:S01]  /*25c0*/  IADD3 R3, P0, R88, R4, RZ ;  /* 0x0000000458037210 */ /* 0x000fe20007f1e0ff */
[----:B------:R-:W-:Y:S02]  /*25d0*/  IMAD.IADD R0, R89, 0x1, R11 ;  /* 0x0000000159007824 */ /* 0x000fe400078e020b */
[C---:B------:R-:W-:Y:S02]  /*25e0*/  IMAD R97, R87.reuse, UR5, R10 ;  /* 0x0000000557617c24 */ /* 0x040fe4000f8e020a */
[----:B------:R-:W-:Y:S01]  /*25f0*/  IMAD.WIDE.U32 R86, R87, UR4, R8 ;  /* 0x0000000457567c25 */ /* 0x000fe2000f8e0008 */
[----:B------:R-:W-:-:S03]  /*2600*/  IADD3.X R4, R0, R5, R15, P0, !PT ;  /* 0x0000000500047210 */ /* 0x000fc600007fe40f */
[----:B------:R-:W-:Y:S02]  /*2610*/  IMAD R5, R19, R28, RZ ;  /* 0x0000001c13057224 */ /* 0x000fe400078e02ff */
[----:B------:R-:W-:Y:S01]  /*2620*/  IMAD.WIDE.U32 R8, R18, R20, R6 ;  /* 0x0000001412087225 */ /* 0x000fe200078e0006 */
[----:B------:R-:W-:-:S03]  /*2630*/  SEL R6, R32, RZ, P3 ;  /* 0x000000ff20067207 */ /* 0x000fc60001800000 */
[----:B------:R-:W-:Y:S01]  /*2640*/  IMAD R11, R18, R29, R5 ;  /* 0x0000001d120b7224 */ /* 0x000fe200078e0205 */
[----:B------:R-:W-:Y:S01]  /*2650*/  SEL R5, R32, RZ, P2 ;  /* 0x000000ff20057207 */ /* 0x000fe20001000000 */
[----:B------:R-:W-:-:S04]  /*2660*/  IMAD.IADD R6, R229, 0x1, R6 ;  /* 0x00000001e5067824 */ /* 0x000fc800078e0206 */
[----:B------:R-:W-:Y:S01]  /*2670*/  IMAD.IADD R7, R226, 0x1, R5 ;  /* 0x00000001e2077824 */ /* 0x000fe200078e0205 */
[----:B------:R-:W-:Y:S01]  /*2680*/  SHF.R.S32.HI R5, RZ, 0x1f, R6 ;  /* 0x0000001fff057819 */ /* 0x000fe20000011406 */
[----:B------:R-:W-:-:S03]  /*2690*/  IMAD.MOV.U32 R82, RZ, RZ, R8 ;  /* 0x000000ffff527224 */ /* 0x000fc600078e0008 */
[CC--:B------:R-:W-:Y:S02]  /*26a0*/  LEA.HI R35, R5.reuse, R6.reuse, RZ, 0x3 ;  /* 0x0000000605237211 */ /* 0x0c0fe400078f18ff */
[----:B------:R-:W-:Y:S02]  /*26b0*/  LEA.HI R5, R5, R6, RZ, 0x6 ;  /* 0x0000000605057211 */ /* 0x000fe400078f30ff */
[----:B------:R-:W-:Y:S01]  /*26c0*/  SHF.R.S32.HI R8, RZ, 0x1f, R7 ;  /* 0x0000001fff087819 */ /* 0x000fe20000011407 */
[----:B------:R-:W-:Y:S02]  /*26d0*/  IMAD.IADD R85, R85, 0x1, R83 ;  /* 0x0000000155557824 */ /* 0x000fe400078e0253 */
[----:B------:R-:W-:Y:S01]  /*26e0*/  IMAD.IADD R83, R83, 0x1, R9 ;  /* 0x0000000153537824 */ /* 0x000fe200078e0209 */
[CC--:B------:R-:W-:Y:S01]  /*26f0*/  LEA.HI R9, R8.reuse, R7.reuse, RZ, 0x6 ;  /* 0x0000000708097211 */ /* 0x0c0fe200078f30ff */
[----:B------:R-:W-:Y:S01]  /*2700*/  IMAD.SHL.U32 R6, R5, 0x40, RZ ;  /* 0x0000004005067824 */ /* 0x000fe200078e00ff */
[----:B------:R-:W-:-:S02]  /*2710*/  LEA.HI R91, R8, R7, RZ, 0x3 ;  /* 0x00000007085b7211 */ /* 0x000fc400078f18ff */
[----:B------:R-:W-:Y:S02]  /*2720*/  LOP3.LUT R5, R35, 0x38, RZ, 0xc0, !PT ;  /* 0x0000003823057812 */ /* 0x000fe400078ec0ff */
[C---:B------:R-:W-:Y:S01]  /*2730*/  LOP3.LUT R8, R36.reuse, 0x38, R35, 0xf8, !PT ;  /* 0x0000003824087812 */ /* 0x040fe200078ef823 */
[----:B------:R-:W-:Y:S01]  /*2740*/  IMAD.SHL.U32 R9, R9, 0x40, RZ ;  /* 0x0000004009097824 */ /* 0x000fe200078e00ff */
[----:B------:R-:W-:Y:S01]  /*2750*/  LOP3.LUT R7, R91, 0x38, RZ, 0xc0, !PT ;  /* 0x000000385b077812 */ /* 0x000fe200078ec0ff */
[----:B------:R-:W-:Y:S01]  /*2760*/  IMAD.IADD R81, R81, 0x1, R11 ;  /* 0x0000000151517824 */ /* 0x000fe200078e020b */
[----:B---3--:R-:W-:Y:S01]  /*2770*/  LOP3.LUT R5, R5, 0x1c0, R34, 0xf8, !PT ;  /* 0x000001c005057812 */ /* 0x008fe200078ef822 */
[----:B------:R-:W-:Y:S01]  /*2780*/  IMAD.IADD R79, R11, 0x1, R79 ;  /* 0x000000010b4f7824 */ /* 0x000fe200078e024f */
[----:B------:R-:W-:Y:S02]  /*2790*/  LOP3.LUT R10, R36, 0x38, R91, 0xf8, !PT ;  /* 0x00000038240a7812 */ /* 0x000fe400078ef85b */
[----:B----4-:R-:W-:-:S02]  /*27a0*/  LOP3.LUT R11, R8, R33, RZ, 0x3c, !PT ;  /* 0x00000021080b7212 */ /* 0x010fc400078e3cff */
[----:B------:R-:W-:Y:S02]  /*27b0*/  LOP3.LUT R6, R6, 0xfffff000, RZ, 0xc0, !PT ;  /* 0xfffff00006067812 */ /* 0x000fe400078ec0ff */
[----:B------:R-:W-:Y:S02]  /*27c0*/  LOP3.LUT R8, R7, 0x1c0, R34, 0xf8, !PT ;  /* 0x000001c007087812 */ /* 0x000fe400078ef822 */
[----:B------:R-:W-:Y:S02]  /*27d0*/  LOP3.LUT R7, R5, R27, RZ, 0x3c, !PT ;  /* 0x0000001b05077212 */ /* 0x000fe400078e3cff */
[----:B------:R-:W-:Y:S02]  /*27e0*/  LOP3.LUT R9, R9, 0xfffff000, RZ, 0xc0, !PT ;  /* 0xfffff00009097812 */ /* 0x000fe400078ec0ff */
[----:B------:R-:W-:Y:S02]  /*27f0*/  LOP3.LUT R10, R10, R33, RZ, 0x3c, !PT ;  /* 0x000000210a0a7212 */ /* 0x000fe400078e3cff */
[----:B------:R-:W-:-:S02]  /*2800*/  IADD3 R5, R11, R6, R26 ;  /* 0x000000060b057210 */ /* 0x000fc40007ffe01a */
[----:B------:R-:W-:Y:S02]  /*2810*/  LOP3.LUT R8, R8, R27, RZ, 0x3c, !PT ;  /* 0x0000001b08087212 */ /* 0x000fe400078e3cff */
[----:B------:R-:W-:Y:S02]  /*2820*/  IADD3 R6, R7, R6, R14 ;  /* 0x0000000607067210 */ /* 0x000fe40007ffe00e */
[-C--:B------:R-:W-:Y:S01]  /*2830*/  IADD3 R7, R10, R9.reuse, R26 ;  /* 0x000000090a077210 */ /* 0x080fe20007ffe01a */
[----:B------:R-:W-:Y:S01]  /*2840*/  VIADD R26, R229, 0xc0 ;  /* 0x000000c0e51a7836 */ /* 0x000fe20000000000 */
[----:B------:R-:W-:Y:S01]  /*2850*/  IADD3 R8, R8, R9, R14 ;  /* 0x0000000908087210 */ /* 0x000fe20007ffe00e */
[C---:B------:R-:W-:Y:S02]  /*2860*/  IMAD R14, R25.reuse, R20, RZ ;  /* 0x00000014190e7224 */ /* 0x040fe400078e02ff */
[----:B------:R-:W-:Y:S01]  /*2870*/  IMAD R25, R25, R28, RZ ;  /* 0x0000001c19197224 */ /* 0x000fe200078e02ff */
[----:B------:R-:W-:Y:S01]  /*2880*/  ISETP.GE.AND P0, PT, R26, UR6, PT ;  /* 0x000000061a007c0c */ /* 0x000fe2000bf06270 */
[----:B------:R-:W-:Y:S01]  /*2890*/  IMAD R37, R100, R21, R14 ;  /* 0x0000001564257224 */ /* 0x000fe200078e020e */
[----:B------:R-:W-:Y:S01]  /*28a0*/  SHF.L.U64.HI R9, R12, 0x6, R13 ;  /* 0x000000060c097819 */ /* 0x000fe2000001020d */
[----:B------:R-:W-:Y:S01]  /*28b0*/  IMAD R33, R100, R29, R25 ;  /* 0x0000001d64217224 */ /* 0x000fe200078e0219 */
[----:B------:R-:W-:-:S02]  /*28c0*/  SHF.L.U64.HI R10, R12, 0x5, R13 ;  /* 0x000000050c0a7819 */ /* 0x000fc4000001020d */
[C-C-:B------:R-:W-:Y:S02]  /*28d0*/  SHF.L.U64.HI R13, R20.reuse, 0x6, R21.reuse ;  /* 0x00000006140d7819 */ /* 0x140fe40000010215 */
[----:B------:R-:W-:Y:S02]  /*28e0*/  SHF.L.U64.HI R14, R20, 0x5, R21 ;  /* 0x00000005140e7819 */ /* 0x000fe40000010215 */
[C-C-:B------:R-:W-:Y:S02]  /*28f0*/  SHF.L.U64.HI R21, R28.reuse, 0x6, R29.reuse ;  /* 0x000000061c157819 */ /* 0x140fe4000001021d */
[----:B------:R-:W-:Y:S02]  /*2900*/  SHF.L.U64.HI R25, R28, 0x5, R29 ;  /* 0x000000051c197819 */ /* 0x000fe4000001021d */
[----:B------:R-:W-:Y:S01]  /*2910*/  SEL R29, RZ, 0x8, P0 ;  /* 0x00000008ff1d7807 */ /* 0x000fe20000000000 */
[----:B------:R-:W-:Y:S01]  /*2920*/  IMAD.WIDE.U32 R80, R100, R28, R80 ;  /* 0x0000001c64507225 */ /* 0x000fe200078e0050 */
[----:B------:R-:W-:-:S02]  /*2930*/  SHF.R.S32.HI R34, RZ, 0x3, R35 ;  /* 0x00000003ff227819 */ /* 0x000fc40000011423 */
[----:B------:R-:W-:Y:S01]  /*2940*/  LOP3.LUT R94, R30, R29, RZ, 0xfc, !PT ;  /* 0x0000001d1e5e7212 */ /* 0x000fe200078efcff */
[CC--:B------:R-:W-:Y:S01]  /*2950*/  IMAD.WIDE.U32 R84, R100.reuse, R20.reuse, R84 ;  /* 0x0000001464547225 */ /* 0x0c0fe200078e0054 */
[----:B------:R-:W-:Y:S02]  /*2960*/  SHF.R.S32.HI R90, RZ, 0x3, R91 ;  /* 0x00000003ff5a7819 */ /* 0x000fe4000001145b */
[----:B------:R-:W-:Y:S01]  /*2970*/  LOP3.LUT R35, R35, 0xfffffff8, RZ, 0xc0, !PT ;  /* 0xfffffff823237812 */ /* 0x000fe200078ec0ff */
[----:B------:R-:W-:Y:S01]  /*2980*/  IMAD.WIDE.U32 R82, R100, R20, R82 ;  /* 0x0000001464527225 */ /* 0x000fe200078e0052 */
[----:B------:R-:W-:-:S03]  /*2990*/  LOP3.LUT R91, R91, 0xfffffff8, RZ, 0xc0, !PT ;  /* 0xfffffff85b5b7812 */ /* 0x000fc600078ec0ff */
[----:B------:R-:W-:Y:S01]  /*29a0*/  IMAD.WIDE.U32 R78, R100, R28, R78 ;  /* 0x0000001c644e7225 */ /* 0x000fe200078e004e */
[----:B------:R-:W-:-:S03]  /*29b0*/  LOP3.LUT R29, R30, 0x1, RZ, 0xc0, !PT ;  /* 0x000000011e1d7812 */ /* 0x000fc600078ec0ff */
[C---:B------:R-:W-:Y:S02]  /*29c0*/  IMAD.SHL.U32 R26, R28.reuse, 0x40, RZ ;  /* 0x000000401c1a7824 */ /* 0x040fe400078e00ff */
[----:B------:R-:W-:Y:S01]  /*29d0*/  IMAD.SHL.U32 R27, R28, 0x20, RZ ;  /* 0x000000201c1b7824 */ /* 0x000fe200078e00ff */
[----:B------:R-:W-:Y:S01]  /*29e0*/  LOP3.LUT R92, R94, 0x2, RZ, 0xc0, !PT ;  /* 0x000000025e5c7812 */ /* 0x000fe200078ec0ff */
[----:B------:R-:W-:Y:S01]  /*29f0*/  IMAD.SHL.U32 R28, R32, 0x2, RZ ;  /* 0x00000002201c7824 */ /* 0x000fe200078e00ff */
[----:B------:R-:W-:Y:S01]  /*2a00*/  LOP3.LUT R93, R94, 0x4, RZ, 0xc0, !PT ;  /* 0x000000045e5d7812 */ /* 0x000fe200078ec0ff */
[----:B------:R-:W-:Y:S01]  /*2a10*/  IMAD.SHL.U32 R11, R12, 0x40, RZ ;  /* 0x000000400c0b7824 */ /* 0x000fe200078e00ff */
[----:B------:R-:W-:Y:S01]  /*2a20*/  LOP3.LUT R94, R94, 0x8, RZ, 0xc0, !PT ;  /* 0x000000085e5e7812 */ /* 0x000fe200078ec0ff */
[----:B------:R-:W-:Y:S01]  /*2a30*/  IMAD.SHL.U32 R15, R20, 0x40, RZ ;  /* 0x00000040140f7824 */ /* 0x000fe200078e00ff */
[----:B------:R-:W-:Y:S01]  /*2a40*/  SHF.R.S32.HI R95, RZ, 0x1f, R35 ;  /* 0x0000001fff5f7819 */ /* 0x000fe20000011423 */
[----:B------:R-:W-:Y:S01]  /*2a50*/  IMAD.IADD R32, R81, 0x1, R33 ;  /* 0x0000000151207824 */ /* 0x000fe200078e0221 */
[----:B------:R-:W-:Y:S01]  /*2a60*/  SHF.R.S32.HI R96, RZ, 0x1f, R91 ;  /* 0x0000001fff607819 */ /* 0x000fe2000001145b */
[----:B------:R-:W-:-:S02]  /*2a70*/  IMAD.SHL.U32 R12, R12, 0x20, RZ ;  /* 0x000000200c0c7824 */ /* 0x000fc400078e00ff */
[----:B------:R-:W-:Y:S02]  /*2a80*/  IMAD.SHL.U32 R20, R20, 0x20, RZ ;  /* 0x0000002014147824 */ /* 0x000fe400078e00ff */
[----:B------:R-:W-:Y:S02]  /*2a90*/  IMAD.IADD R30, R85, 0x1, R37 ;  /* 0x00000001551e7824 */ /* 0x000fe400078e0225 */
[----:B------:R-:W-:Y:S02]  /*2aa0*/  IMAD.IADD R31, R37, 0x1, R83 ;  /* 0x00000001251f7824 */ /* 0x000fe400078e0253 */
[----:B------:R-:W-:Y:S02]  /*2ab0*/  IMAD.IADD R33, R33, 0x1, R79 ;  /* 0x0000000121217824 */ /* 0x000fe400078e024f */
[----:B------:R-:W-:-:S07]  /*2ac0*/  IMAD.IADD R97, R87, 0x1, R97 ;  /* 0x0000000157617824 */ /* 0x000fce00078e0261 */
.L_x_1428:
[----:B------:R-:W2:Y:S01]  /*2ad0*/  LDL R41, [R1+0x58] ;  /* 0x0000580001297983 */ /* 0x000ea20000100800 */
[----:B0-----:R-:W0:Y:S01]  /*2ae0*/  LDC R120, c[0x0][0x3d4] ;  /* 0x0000f500ff787b82 */ /* 0x001e220000000800 */
[----:B------:R-:W-:Y:S01]  /*2af0*/  VIADD R40, R24, 0xffffffff ;  /* 0xffffffff18287836 */ /* 0x000fe20000000000 */
[----:B------:R-:W-:Y:S05]  /*2b00*/  YIELD ;  /* 0x0000000000007946 */ /* 0x000fea0003800000 */
[----:B------:R-:W-:Y:S01]  /*2b10*/  SHF.R.S32.HI R39, RZ, 0x1f, R40 ;  /* 0x0000001fff277819 */ /* 0x000fe20000011428 */
[----:B------:R-:W1:Y:S01]  /*2b20*/  LDC.64 R106, c[0x0][0x2d8] ;  /* 0x0000b600ff6a7b82 */ /* 0x000e620000000a00 */
[-C--:B------:R-:W-:Y:S01]  /*2b30*/  IMAD R24, R9, R40.reuse, RZ ;  /* 0x0000002809187224 */ /* 0x080fe200078e02ff */
[----:B------:R-:W-:Y:S01]  /*2b40*/  BSSY B0, `(.L_x_1353) ;  /* 0x0000578000007945 */ /* 0x000fe20003800000 */
[----:B------:R-:W-:-:S04]  /*2b50*/  IMAD.WIDE.U32 R112, R11, R40, RZ ;  /* 0x000000280b707225 */ /* 0x000fc800078e00ff */
[----:B------:R-:W-:Y:S01]  /*2b60*/  IMAD R73, R39, R11, R24 ;  /* 0x0000000b27497224 */ /* 0x000fe200078e0218 */
[CC--:B------:R-:W-:Y:S02]  /*2b70*/  IADD3 R37, P0, R3.reuse, R112.reuse, RZ ;  /* 0x0000007003257210 */ /* 0x0c0fe40007f1e0ff */
[----:B------:R-:W-:Y:S01]  /*2b80*/  IADD3 R24, P4, P5, R3, R112, R12 ;  /* 0x0000007003187210 */ /* 0x000fe20007d9e00c */
[----:B------:R-:W-:-:S04]  /*2b90*/  IMAD.IADD R73, R113, 0x1, R73 ;  /* 0x0000000171497824 */ /* 0x000fc800078e0249 */
[----:B------:R-:W-:Y:S01]  /*2ba0*/  IMAD.X R38, R73, 0x1, R4, P0 ;  /* 0x0000000149267824 */ /* 0x000fe200000e0604 */
[----:B0-----:R-:W-:Y:S02]  /*2bb0*/  ISETP.GE.AND P0, PT, R120, 0x1, PT ;  /* 0x000000017800780c */ /* 0x001fe40003f06270 */
[----:B------:R-:W-:Y:S02]  /*2bc0*/  IADD3.X R36, R4, R73, R10, P4, P5 ;  /* 0x0000004904247210 */ /* 0x000fe400027ea40a */
[CC--:B-1----:R-:W-:Y:S02]  /*2bd0*/  LEA R50, P1, R37.reuse, R106.reuse, 0x1 ;  /* 0x0000006a25327211 */ /* 0x0c2fe400078208ff */
[----:B------:R-:W-:Y:S02]  /*2be0*/  LEA R48, P6, R24, R106, 0x1 ;  /* 0x0000006a18307211 */ /* 0x000fe400078c08ff */
[----:B------:R-:W-:Y:S02]  /*2bf0*/  LEA.HI.X R51, R37, R107, R38, 0x1, P1 ;  /* 0x0000006b25337211 */ /* 0x000fe400008f0c26 */
[----:B------:R-:W-:-:S02]  /*2c00*/  ISETP.GT.AND P1, PT, R40, R23, PT ;  /* 0x000000172800720c */ /* 0x000fc40003f24270 */
[----:B------:R-:W-:Y:S01]  /*2c10*/  LEA.HI.X R49, R24, R107, R36, 0x1, P6 ;  /* 0x0000006b18317211 */ /* 0x000fe200030f0c24 */
[----:B------:R-:W-:Y:S01]  /*2c20*/  IMAD.MOV.U32 R24, RZ, RZ, R40 ;  /* 0x000000ffff187224 */ /* 0x000fe200078e0028 */
[----:B------:R-:W-:Y:S01]  /*2c30*/  P2R R99, PR, RZ, 0x2 ;  /* 0x00000002ff637803 */ /* 0x000fe20000000000 */
[----:B--2---:R-:W-:-:S04]  /*2c40*/  IMAD R37, R17, 0x4000, R41 ;  /* 0x0000400011257824 */ /* 0x004fc800078e0229 */
[----:B------:R-:W-:Y:S01]  /*2c50*/  IMAD R102, R37, 0x2, R16 ;  /* 0x0000000225667824 */ /* 0x000fe200078e0210 */
[----:B------:R-:W-:Y:S06]  /*2c60*/  @!P0 BRA `(.L_x_1354) ;  /* 0x0000005000e48947 */ /* 0x000fec0003800000 */
[----:B------:R-:W-:Y:S01]  /*2c70*/  ULDC.U8 UR4, c[0x0][0x3f0] ;  /* 0x0000fc0000047ab9 */ /* 0x000fe20000000000 */
[-C--:B------:R-:W-:Y:S01]  /*2c80*/  IMAD R37, R21, R40.reuse, RZ ;  /* 0x0000002815257224 */ /* 0x080fe200078e02ff */
[----:B------:R-:W-:Y:S01]  /*2c90*/  ISETP.NE.AND P0, PT, RZ, UR4, PT ;  /* 0x00000004ff007c0c */ /* 0x000fe2000bf05270 */
[----:B------:R-:W-:Y:S02]  /*2ca0*/  IMAD R36, R13, R40, RZ ;  /* 0x000000280d247224 */ /* 0x000fe400078e02ff */
[C---:B------:R-:W-:Y:S02]  /*2cb0*/  IMAD R37, R39.reuse, R26, R37 ;  /* 0x0000001a27257224 */ /* 0x040fe400078e0225 */
        /* <DEDUP_REMOVED lines=8> */
[----:B------:R0:W5:Y:S04]  /*2d40*/  LDL R116, [R1+0x8] ;  /* 0x0000080001747983 */ /* 0x0001680000100800 */
[----:B------:R0:W5:Y:S04]  /*2d50*/  LDL R115, [R1+0x4] ;  /* 0x0000040001737983 */ /* 0x0001680000100800 */
[----:B------:R0:W5:Y:S01]  /*2d60*/  LDL R114, [R1+0xc] ;  /* 0x00000c0001727983 */ /* 0x0001620000100800 */
[----:B------:R-:W-:Y:S01]  /*2d70*/  ISETP.GE.AND P0, PT, R18, R105, PT ;  /* 0x000000691200720c */ /* 0x000fe20003f06270 */
[----:B------:R-:W-:Y:S01]  /*2d80*/  BSSY B1, `(.L_x_1356) ;  /* 0x000002a000017945 */ /* 0x000fe20003800000 */
        /* <DEDUP_REMOVED lines=9> */
[----:B0-----:R-:W-:Y:S06]  /*2e20*/  @P0 BRA `(.L_x_1357) ;  /* 0x00000000007c0947 */ /* 0x001fec0003800000 */
        /* <DEDUP_REMOVED lines=12> */
[----:B-----5:R-:W-:-:S02]  /*2ef0*/  ISETP.GE.AND P4, PT, R116, R120, PT ;  /* 0x000000787400720c */ /* 0x020fc40003f86270 */
        /* <DEDUP_REMOVED lines=18> */
.L_x_1357:
[----:B------:R-:W-:Y:S05]  /*3020*/  BSYNC B1 ;  /* 0x0000000000017941 */ /* 0x000fea0003800000 */
.L_x_1356:
[----:B------:R-:W-:Y:S01]  /*3030*/  ISETP.GE.AND P4, PT, R234, R105, PT ;  /* 0x00000069ea00720c */ /* 0x000fe20003f86270 */
[----:B------:R-:W-:Y:S01]  /*3040*/  BSSY B1, `(.L_x_1358) ;  /* 0x000002a000017945 */ /* 0x000fe20003800000 */
[----:B------:R-:W-:Y:S02]  /*3050*/  CS2R R44, SRZ ;  /* 0x00000000002c7805 */ /* 0x000fe4000001ff00 */
[----:B------:R-:W-:Y:S02]  /*3060*/  CS2R R52, SRZ ;  /* 0x0000000000347805 */ /* 0x000fe4000001ff00 */
[----:B------:R-:W-:Y:S02]  /*3070*/  CS2R R56, SRZ ;  /* 0x0000000000387805 */ /* 0x000fe4000001ff00 */
[----:B------:R-:W-:Y:S02]  /*3080*/  CS2R R42, SRZ ;  /* 0x00000000002a7805 */ /* 0x000fe4000001ff00 */
[----:B------:R-:W-:-:S02]  /*3090*/  CS2R R46, SRZ ;  /* 0x00000000002e7805 */ /* 0x000fc4000001ff00 */
[----:B------:R-:W-:Y:S01]  /*30a0*/  CS2R R54, SRZ ;  /* 0x0000000000367805 */ /* 0x000fe2000001ff00 */
[----:B-----5:R-:W-:Y:S01]  /*30b0*/  IMAD.MOV.U32 R112, RZ, RZ, R60 ;  /* 0x000000ffff707224 */ /* 0x020fe200078e003c */
[----:B------:R-:W-:Y:S01]  /*30c0*/  CS2R R58, SRZ ;  /* 0x00000000003a7805 */ /* 0x000fe2000001ff00 */
[----:B------:R-:W-:Y:S01]  /*30d0*/  IMAD.MOV.U32 R113, RZ, RZ, R61 ;  /* 0x000000ffff717224 */ /* 0x000fe200078e003d */
[----:B------:R-:W-:Y:S06]  /*30e0*/  @P4 BRA `(.L_x_1359) ;  /* 0x00000000007c4947 */ /* 0x000fec0003800000 */
[----:B------:R-:W-:Y:S01]  /*30f0*/  IADD3 R70, P1, P5, R80, R70, R27 ;  /* 0x0000004650467210 */ /* 0x000fe20007d3e01b */
[----:B------:R-:W-:Y:S01]  /*3100*/  ULDC.64 UR4, c[0x0][0x3c8] ;  /* 0x0000f20000047ab9 */ /* 0x000fe20000000a00 */
[----:B------:R-:W-:Y:S01]  /*3110*/  ULDC.64 UR6, c[0x0][0x3e0] ;  /* 0x0000f80000067ab9 */ /* 0x000fe20000000a00 */
[----:B------:R-:W-:Y:S02]  /*3120*/  CS2R R56, SRZ ;  /* 0x0000000000387805 */ /* 0x000fe4000001ff00 */
[----:B0-----:R-:W-:Y:S02]  /*3130*/  IADD3.X R37, R32, R98, R25, P1, P5 ;  /* 0x0000006220257210 */ /* 0x001fe40000fea419 */
        /* <DEDUP_REMOVED lines=26> */
.L_x_1359:
[----:B------:R-:W-:Y:S05]  /*32e0*/  BSYNC B1 ;  /* 0x0000000000017941 */ /* 0x000fea0003800000 */
.L_x_1358:
[----:B01----:R-:W-:Y:S01]  /*32f0*/  IMAD.MOV.U32 R36, RZ, RZ, R64 ;  /* 0x000000ffff247224 */ /* 0x003fe200078e0040 */
        /* <DEDUP_REMOVED lines=27> */
[----:B-----5:R-:W-:Y:S01]  /*34b0*/  IMAD.MOV.U32 R36, RZ, RZ, R40 ;  /* 0x000000ffff247224 */ /* 0x020fe200078e0028 */
        /* <DEDUP_REMOVED lines=12> */
[----:B------:R-:W-:Y:S01]  /*3580*/  ISETP.NE.AND P1, PT, R236, 0x3, PT ;  /* 0x00000003ec00780c */ /* 0x000fe20003f25270 */
        /* <DEDUP_REMOVED lines=23> */
.L_x_1360:
[----:B------:R-:W2:Y:S01]  /*3700*/  LDL R36, [R1] ;  /* 0x0000000001247983 */ /* 0x000ea20000100800 */
[----:B------:R-:W-:Y:S01]  /*3710*/  IMAD R98, R17, 0x8, R16 ;  /* 0x0000000811627824 */ /* 0x000fe200078e0210 */
[----:B------:R-:W-:Y:S01]  /*3720*/  BSSY B1, `(.L_x_1361) ;  /* 0x0000004000017945 */ /* 0x000fe20003800000 */
[----:B--2---:R-:W-:-:S04]  /*3730*/  SHF.L.U32 R109, R36, 0x1f, RZ ;  /* 0x0000001f246d7819 */ /* 0x004fc800000006ff */
[----:B------:R-:W0:Y:S02]  /*3740*/  SYNCS.PHASECHK.TRANS64.TRYWAIT P5, [R98+URZ+0x30890], R109 ;  /* 0x0308906d620075a7 */ /* 0x000e2400080a017f */
[----:B0-----:R-:W-:Y:S05]  /*3750*/  @!P5 BRA `(.L_x_1362) ;  /* 0x0000024c0010d947 */ /* 0x001fea0003800000 */
.L_x_1770:
[----:B------:R-:W-:Y:S05]  /*3760*/  BSYNC B1 ;  /* 0x0000000000017941 */ /* 0x000fea0003800000 */
.L_x_1361:
        /* <DEDUP_REMOVED lines=30> */
[----:B------:R-:W-:Y:S01]  /*3950*/  FMUL.FTZ R39, R39, R134 ;  /* 0x0000008627277220 */ /* 0x000fe20000410000 */
[----:B------:R-:W-:Y:S01]  /*3960*/  LOP3.LUT R36, R36, 0xffff0000, RZ, 0xc0, !PT ;  /* 0xffff000024247812 */ /* 0x000fe200078ec0ff */
[C---:B------:R-:W-:Y:S01]  /*3970*/  FMUL.FTZ R143, R107.reuse, R140 ;  /* 0x0000008c6b8f7220 */ /* 0x040fe20000410000 */
[----:B------:R-:W-:Y:S01]  /*3980*/  FMUL.FTZ R107, R107, R136 ;  /* 0x000000886b6b7220 */ /* 0x000fe20000410000 */
[----:B------:R-:W-:Y:S01]  /*3990*/  LOP3.LUT R139, R139, 0xffff0000, RZ, 0xc0, !PT ;  /* 0xffff00008b8b7812 */ /* 0x000fe200078ec0ff */
[----:B------:R-:W-:Y:S01]  /*39a0*/  IMAD.U32 R133, R133, 0x10000, RZ ;  /* 0x0001000085857824 */ /* 0x000fe200078e00ff */
[----:B------:R-:W-:Y:S01]  /*39b0*/  LOP3.LUT R135, R135, 0xffff0000, RZ, 0xc0, !PT ;  /* 0xffff000087877812 */ /* 0x000fe200078ec0ff */
[C---:B------:R-:W-:Y:S01]  /*39c0*/  FFMA.FTZ R141, R38.reuse, R134, -R141 ;  /* 0x00000086268d7223 */ /* 0x040fe2000001088d */
[----:B------:R-:W-:Y:S01]  /*39d0*/  FFMA.FTZ R138, R38, R138, R39 ;  /* 0x0000008a268a7223 */ /* 0x000fe20000010027 */
[----:B------:R-:W-:Y:S01]  /*39e0*/  FFMA.FTZ R143, R106, R136, -R143 ;  /* 0x000000886a8f7223 */ /* 0x000fe2000001088f */
[----:B------:R-:W-:Y:S01]  /*39f0*/  FMUL.FTZ R38, R36, R137 ;  /* 0x0000008924267220 */ /* 0x000fe20000410000 */
[----:B------:R-:W-:Y:S01]  /*3a00*/  FFMA.FTZ R106, R106, R140, R107 ;  /* 0x0000008c6a6a7223 */ /* 0x000fe2000001006b */
        /* <DEDUP_REMOVED lines=13> */
.L_x_1368:
[----:B------:R-:W-:Y:S05]  /*3ae0*/  BSYNC B3 ;  /* 0x0000000000037941 */ /* 0x000fea0003800000 */
.L_x_1367:
[----:B------:R-:W-:Y:S02]  /*3af0*/  ULDC.64 UR4, c[0x0][0x208] ;  /* 0x0000820000047ab9 */ /* 0x000fe40000000a00 */
[----:B--2---:R1:W-:Y:S03]  /*3b00*/  STG.E.128 desc[UR4][R50.64], R36 ;  /* 0x0000002432007986 */ /* 0x0043e6000c101d04 */
.L_x_1366:
[----:B------:R-:W-:Y:S05]  /*3b10*/  BSYNC B2 ;  /* 0x0000000000027941 */ /* 0x000fea0003800000 */
.L_x_1365:
[----:B------:R-:W-:Y:S01]  /*3b20*/  ISETP.NE.AND P0, PT, R92, RZ, PT ;  /* 0x000000ff5c00720c */ /* 0x000fe20003f05270 */
[----:B------:R-:W-:-:S12]  /*3b30*/  BSSY B2, `(.L_x_1369) ;  /* 0x0000038000027945 */ /* 0x000fd80003800000 */
[----:B------:R-:W-:Y:S05]  /*3b40*/  @!P0 BRA `(.L_x_1370) ;  /* 0x0000000000d88947 */ /* 0x000fea0003800000 */
[----:B------:R-:W2:Y:S01]  /*3b50*/  LDL R106, [R1+0x8] ;  /* 0x00000800016a7983 */ /* 0x000ea20000100800 */
[----:B------:R-:W-:Y:S03]  /*3b60*/  BSSY B3, `(.L_x_1371) ;  /* 0x0000032000037945 */ /* 0x000fe60003800000 */
[----:B-1----:R1:W3:Y:S01]  /*3b70*/  LDS.128 R36, [R102+0x22400] ;  /* 0x0224000066247984 */ /* 0x0022e20000000c00 */
[----:B--2---:R-:W-:-:S13]  /*3b80*/  ISETP.GE.AND P0, PT, R106, R120, PT ;  /* 0x000000786a00720c */ /* 0x004fda0003f06270 */
[----:B-1-3--:R-:W-:Y:S05]  /*3b90*/  @P0 BRA `(.L_x_1372) ;  /* 0x0000000000b80947 */ /* 0x00afea0003800000 */
[----:B------:R-:W-:Y:S01]  /*3ba0*/  SHF.R.U64 R133, R74, 0x10, R75 ;  /* 0x000000104a857819 */ /* 0x000fe2000000124b */
[----:B------:R-:W-:Y:S01]  /*3bb0*/  IMAD.U32 R74, R39, 0x10000, RZ ;  /* 0x00010000274a7824 */ /* 0x000fe200078e00ff */
        /* <DEDUP_REMOVED lines=11> */
[C---:B------:R-:W-:Y:S01]  /*3c70*/  LOP3.LUT R134, R133.reuse, 0xffff0000, RZ, 0xc0, !PT ;  /* 0xffff000085867812 */ /* 0x040fe200078ec0ff */
        /* <DEDUP_REMOVED lines=32> */
.L_x_1372:
[----:B------:R-:W-:Y:S05]  /*3e80*/  BSYNC B3 ;  /* 0x0000000000037941 */ /* 0x000fea0003800000 */
.L_x_1371:
[----:B------:R-:W-:Y:S02]  /*3e90*/  ULDC.64 UR4, c[0x0][0x208] ;  /* 0x0000820000047ab9 */ /* 0x000fe40000000a00 */
[----:B------:R2:W-:Y:S03]  /*3ea0*/  STG.E.128 desc[UR4][R50.64+0x80], R36 ;  /* 0x0000802432007986 */ /* 0x0005e6000c101d04 */
.L_x_1370:
[----:B------:R-:W-:Y:S05]  /*3eb0*/  BSYNC B2 ;  /* 0x0000000000027941 */ /* 0x000fea0003800000 */
.L_x_1369:
[----:B------:R-:W-:Y:S01]  /*3ec0*/  ISETP.NE.AND P0, PT, R93, RZ, PT ;  /* 0x000000ff5d00720c */ /* 0x000fe20003f05270 */
[----:B------:R-:W-:-:S12]  /*3ed0*/  BSSY B2, `(.L_x_1373) ;  /* 0x0000038000027945 */ /* 0x000fd80003800000 */
[----:B------:R-:W-:Y:S05]  /*3ee0*/  @!P0 BRA `(.L_x_1374) ;  /* 0x0000000000d88947 */ /* 0x000fea0003800000 */
[----:B------:R-:W3:Y:S01]  /*3ef0*/  LDL R72, [R1+0x4] ;  /* 0x0000040001487983 */ /* 0x000ee20000100800 */
[----:B------:R-:W-:Y:S03]  /*3f00*/  BSSY B3, `(.L_x_1375) ;  /* 0x0000032000037945 */ /* 0x000fe60003800000 */
[----:B-12---:R1:W2:Y:S01]  /*3f10*/  LDS.128 R36, [R102+0x24400] ;  /* 0x0244000066247984 */ /* 0x0062a20000000c00 */
[----:B---3--:R-:W-:-:S13]  /*3f20*/  ISETP.GE.AND P0, PT, R72, R120, PT ;  /* 0x000000784800720c */ /* 0x008fda0003f06270 */
[----:B-12---:R-:W-:Y:S05]  /*3f30*/  @P0 BRA `(.L_x_1376) ;  /* 0x0000000000b80947 */ /* 0x006fea0003800000 */
[----:B------:R-:W-:Y:S02]  /*3f40*/  SHF.R.U32.HI R72, RZ, 0x10, R67 ;  /* 0x00000010ff487819 */ /* 0x000fe40000011643 */
[----:B------:R-:W-:Y:S02]  /*3f50*/  SHF.R.U32.HI R74, RZ, 0x10, R65 ;  /* 0x00000010ff4a7819 */ /* 0x000fe40000011641 */
[----:B------:R-:W-:Y:S01]  /*3f60*/  SHF.R.U64 R73, R66, 0x10, R67 ;  /* 0x0000001042497819 */ /* 0x000fe20000001243 */
[----:B------:R-:W-:Y:S01]  /*3f70*/  IMAD.U32 R66, R39, 0x10000, RZ ;  /* 0x0001000027427824 */ /* 0x000fe200078e00ff */
        /* <DEDUP_REMOVED lines=42> */
.L_x_1376:
[----:B------:R-:W-:Y:S05]  /*4220*/  BSYNC B3 ;  /* 0x0000000000037941 */ /* 0x000fea0003800000 */
.L_x_1375:
[----:B------:R-:W-:Y:S02]  /*4230*/  ULDC.64 UR4, c[0x0][0x208] ;  /* 0x0000820000047ab9 */ /* 0x000fe40000000a00 */
[----:B------:R3:W-:Y:S03]  /*4240*/  STG.E.128 desc[UR4][R50.64+0x100], R36 ;  /* 0x0001002432007986 */ /* 0x0007e6000c101d04 */
.L_x_1374:
[----:B------:R-:W-:Y:S05]  /*4250*/  BSYNC B2 ;  /* 0x0000000000027941 */ /* 0x000fea0003800000 */
.L_x_1373:
[----:B------:R-:W-:-:S13]  /*4260*/  ISETP.NE.AND P0, PT, R94, RZ, PT ;  /* 0x000000ff5e00720c */ /* 0x000fda0003f05270 */
[----:B------:R-:W-:Y:S05]  /*4270*/  @!P0 BRA `(.L_x_1364) ;  /* 0x0000000000d88947 */ /* 0x000fea0003800000 */
[----:B------:R-:W4:Y:S01]  /*4280*/  LDL R64, [R1+0xc] ;  /* 0x00000c0001407983 */ /* 0x000f220000100800 */
[----:B------:R-:W-:Y:S03]  /*4290*/  BSSY B2, `(.L_x_1377) ;  /* 0x0000032000027945 */ /* 0x000fe60003800000 */
[----:B-123--:R1:W2:Y:S01]  /*42a0*/  LDS.128 R36, [R102+0x26400] ;  /* 0x0264000066247984 */ /* 0x00e2a20000000c00 */
[----:B----4-:R-:W-:-:S13]  /*42b0*/  ISETP.GE.AND P0, PT, R64, R120, PT ;  /* 0x000000784000720c */ /* 0x010fda0003f06270 */
[----:B-12---:R-:W-:Y:S05]  /*42c0*/  @P0 BRA `(.L_x_1378) ;  /* 0x0000000000b80947 */ /* 0x006fea0003800000 */
        /* <DEDUP_REMOVED lines=46> */
.L_x_1378:
[----:B------:R-:W-:Y:S05]  /*45b0*/  BSYNC B2 ;  /* 0x0000000000027941 */ /* 0x000fea0003800000 */
.L_x_1377:
[----:B------:R-:W-:Y:S02]  /*45c0*/  ULDC.64 UR4, c[0x0][0x208] ;  /* 0x0000820000047ab9 */ /* 0x000fe40000000a00 */
[----:B------:R4:W-:Y:S03]  /*45d0*/  STG.E.128 desc[UR4][R50.64+0x180], R36 ;  /* 0x0001802432007986 */ /* 0x0009e6000c101d04 */
.L_x_1364:
[----:B------:R-:W-:Y:S05]  /*45e0*/  BSYNC B1 ;  /* 0x0000000000017941 */ /* 0x000fea0003800000 */
.L_x_1363:
        /* <DEDUP_REMOVED lines=54> */
.L_x_1383:
[----:B------:R-:W-:Y:S05]  /*4950*/  BSYNC B2 ;  /* 0x0000000000027941 */ /* 0x000fea0003800000 */
.L_x_1382:
[----:B------:R-:W-:Y:S02]  /*4960*/  ULDC.64 UR4, c[0x0][0x208] ;  /* 0x0000820000047ab9 */ /* 0x000fe40000000a00 */
[----:B--2---:R1:W-:Y:S03]  /*4970*/  STG.E.128 desc[UR4][R48.64], R36 ;  /* 0x0000002430007986 */ /* 0x0043e6000c101d04 */
.L_x_1381:
[----:B------:R-:W-:Y:S05]  /*4980*/  BSYNC B1 ;  /* 0x0000000000017941 */ /* 0x000fea0003800000 */
.L_x_1380:
[----:B------:R-:W-:Y:S01]  /*4990*/  ISETP.NE.AND P0, PT, R92, RZ, PT ;  /* 0x000000ff5c00720c */ /* 0x000fe20003f05270 */
[----:B------:R-:W-:-:S12]  /*49a0*/  BSSY B1, `(.L_x_1384) ;  /* 0x0000038000017945 */ /* 0x000fd80003800000 */
[----:B------:R-:W-:Y:S05]  /*49b0*/  @!P0 BRA `(.L_x_1385) ;  /* 0x0000000000d88947 */ /* 0x000fea0003800000 */
[----:B-1234-:R-:W2:Y:S01]  /*49c0*/  LDL R50, [R1+0x8] ;  /* 0x0000080001327983 */ /* 0x01eea20000100800 */
[----:B------:R-:W-:Y:S03]  /*49d0*/  BSSY B2, `(.L_x_1386) ;  /* 0x0000032000027945 */ /* 0x000fe60003800000 */
[----:B------:R1:W3:Y:S01]  /*49e0*/  LDS.128 R36, [R102+0x23400] ;  /* 0x0234000066247984 */ /* 0x0002e20000000c00 */
[----:B--2---:R-:W-:-:S13]  /*49f0*/  ISETP.GE.AND P0, PT, R50, R120, PT ;  /* 0x000000783200720c */ /* 0x004fda0003f06270 */
[----:B-1-3--:R-:W-:Y:S05]  /*4a00*/  @P0 BRA `(.L_x_1387) ;  /* 0x0000000000b80947 */ /* 0x00afea0003800000 */
[--C-:B------:R-:W-:Y:S01]  /*4a10*/  SHF.R.U64 R57, R54, 0x10, R55.reuse ;  /* 0x0000001036397819 */ /* 0x100fe20000001237 */
[----:B------:R-:W-:Y:S01]  /*4a20*/  IMAD.U32 R50, R38, 0x10000, RZ ;  /* 0x0001000026327824 */ /* 0x000fe200078e00ff */
[----:B------:R-:W-:Y:S02]  /*4a30*/  SHF.R.U32.HI R54, RZ, 0x10, R55 ;  /* 0x00000010ff367819 */ /* 0x000fe40000011637 */
[--C-:B------:R-:W-:Y:S02]  /*4a40*/  SHF.R.U32.HI R56, RZ, 0x10, R53.reuse ;  /* 0x00000010ff387819 */ /* 0x100fe40000011635 */
[----:B------:R-:W-:Y:S02]  /*4a50*/  PRMT R119, R119, 0x5410, R54 ;  /* 0x0000541077777816 */ /* 0x000fe40000000036 */
[----:B------:R-:W-:Y:S01]  /*4a60*/  SHF.R.U64 R59, R52, 0x10, R53 ;  /* 0x00000010343b7819 */ /* 0x000fe20000001235 */
[----:B------:R-:W-:Y:S01]  /*4a70*/  IMAD.U32 R52, R39, 0x10000, RZ ;  /* 0x0001000027347824 */ /* 0x000fe200078e00ff */
        /* <DEDUP_REMOVED lines=39> */
.L_x_1387:
[----:B------:R-:W-:Y:S05]  /*4cf0*/  BSYNC B2 ;  /* 0x0000000000027941 */ /* 0x000fea0003800000 */
.L_x_1386:
[----:B------:R-:W-:Y:S02]  /*4d00*/  ULDC.64 UR4, c[0x0][0x208] ;  /* 0x0000820000047ab9 */ /* 0x000fe40000000a00 */
[----:B------:R1:W-:Y:S03]  /*4d10*/  STG.E.128 desc[UR4][R48.64+0x80], R36 ;  /* 0x0000802430007986 */ /* 0x0003e6000c101d04 */
.L_x_1385:
[----:B------:R-:W-:Y:S05]  /*4d20*/  BSYNC B1 ;  /* 0x0000000000017941 */ /* 0x000fea0003800000 */
.L_x_1384:
        /* <DEDUP_REMOVED lines=54> */
.L_x_1391:
[----:B------:R-:W-:Y:S05]  /*5090*/  BSYNC B2 ;  /* 0x0000000000027941 */ /* 0x000fea0003800000 */
.L_x_1390:
[----:B------:R-:W-:Y:S02]  /*50a0*/  ULDC.64 UR4, c[0x0][0x208] ;  /* 0x0000820000047ab9 */ /* 0x000fe40000000a00 */
[----:B------:R1:W-:Y:S03]  /*50b0*/  STG.E.128 desc[UR4][R48.64+0x100], R36 ;  /* 0x0001002430007986 */ /* 0x0003e6000c101d04 */
.L_x_1389:
[----:B------:R-:W-:Y:S05]  /*50c0*/  BSYNC B1 ;  /* 0x0000000000017941 */ /* 0x000fea0003800000 */
.L_x_1388:
[----:B------:R-:W-:-:S13]  /*50d0*/  ISETP.NE.AND P0, PT, R94, RZ, PT ;  /* 0x000000ff5e00720c */ /* 0x000fda0003f05270 */
[----:B------:R-:W-:Y:S05]  /*50e0*/  @!P0 BRA `(.L_x_1379) ;  /* 0x0000003000748947 */ /* 0x000fea0003800000 */
[----:B------:R-:W5:Y:S01]  /*50f0*/  LDL R44, [R1+0xc] ;  /* 0x00000c00012c7983 */ /* 0x000f620000100800 */
[----:B------:R-:W-:Y:S03]  /*5100*/  BSSY B1, `(.L_x_1392) ;  /* 0x0000032000017945 */ /* 0x000fe60003800000 */
[----:B-1234-:R1:W2:Y:S01]  /*5110*/  LDS.128 R36, [R102+0x27400] ;  /* 0x0274000066247984 */ /* 0x01e2a20000000c00 */
[----:B-----5:R-:W-:-:S13]  /*5120*/  ISETP.GE.AND P0, PT, R44, R120, PT ;  /* 0x000000782c00720c */ /* 0x020fda0003f06270 */
        /* <DEDUP_REMOVED lines=47> */
.L_x_1393:
[----:B------:R-:W-:Y:S05]  /*5420*/  BSYNC B1 ;  /* 0x0000000000017941 */ /* 0x000fea0003800000 */
.L_x_1392:
[----:B------:R-:W-:Y:S02]  /*5430*/  ULDC.64 UR4, c[0x0][0x208] ;  /* 0x0000820000047ab9 */ /* 0x000fe40000000a00 */
[----:B------:R1:W-:Y:S01]  /*5440*/  STG.E.128 desc[UR4][R48.64+0x180], R36 ;  /* 0x0001802430007986 */ /* 0x0003e2000c101d04 */
[----:B------:R-:W-:Y:S05]  /*5450*/  BRA `(.L_x_1379) ;  /* 0x0000002c00987947 */ /* 0x000fea0003800000 */
.L_x_1355:
        /* <DEDUP_REMOVED lines=37> */
.L_x_1395:
[----:B------:R-:W-:Y:S05]  /*56b0*/  BSYNC B1 ;  /* 0x0000000000017941 */ /* 0x000fea0003800000 */
.L_x_1394:
[----:B------:R-:W-:Y:S01]  /*56c0*/  ISETP.GE.AND P0, PT, R234, R105, PT ;  /* 0x00000069ea00720c */ /* 0x000fe20003f06270 */
[----:B------:R-:W-:Y:S01]  /*56d0*/  BSSY B1, `(.L_x_1396) ;  /* 0x0000024000017945 */ /* 0x000fe20003800000 */
[----:B0-----:R-:W-:Y:S02]  /*56e0*/  CS2R R52, SRZ ;  /* 0x0000000000347805 */ /* 0x001fe4000001ff00 */
        /* <DEDUP_REMOVED lines=34> */
.L_x_1397:
[----:B------:R-:W-:Y:S05]  /*5910*/  BSYNC B1 ;  /* 0x0000000000017941 */ /* 0x000fea0003800000 */
.L_x_1396:
[----:B0-----:R-:W-:Y:S01]  /*5920*/  IMAD.MOV.U32 R68, RZ, RZ, R36 ;  /* 0x000000ffff447224 */ /* 0x001fe200078e0024 */
        /* <DEDUP_REMOVED lines=64> */
.L_x_1398:
[----:B------:R-:W2:Y:S01]  /*5d30*/  LDL R68, [R1] ;  /* 0x0000000001447983 */ /* 0x000ea20000100800 */
[----:B------:R-:W-:Y:S01]  /*5d40*/  IMAD R98, R17, 0x8, R16 ;  /* 0x0000000811627824 */ /* 0x000fe200078e0210 */
[----:B------:R-:W0:Y:S01]  /*5d50*/  LDC R121, c[0x0][0x2e4] ;  /* 0x0000b900ff797b82 */ /* 0x000e220000000800 */
[----:B------:R-:W-:Y:S07]  /*5d60*/  BSSY B1, `(.L_x_1399) ;  /* 0x0000005000017945 */ /* 0x000fee0003800000 */
[----:B------:R-:W1:Y:S01]  /*5d70*/  LDC.64 R110, c[0x0][0x2f0] ;  /* 0x0000bc00ff6e7b82 */ /* 0x000e620000000a00 */
[----:B--2---:R-:W-:-:S04]  /*5d80*/  SHF.L.U32 R109, R68, 0x1f, RZ ;  /* 0x0000001f446d7819 */ /* 0x004fc800000006ff */
[----:B------:R-:W2:Y:S02]  /*5d90*/  SYNCS.PHASECHK.TRANS64.TRYWAIT P5, [R98+URZ+0x30890], R109 ;  /* 0x0308906d620075a7 */ /* 0x000ea400080a017f */
[----:B012---:R-:W-:Y:S05]  /*5da0*/  @!P5 BRA `(.L_x_1400) ;  /* 0x000002240090d947 */ /* 0x007fea0003800000 */
.L_x_1771:
[----:B------:R-:W-:Y:S05]  /*5db0*/  BSYNC B1 ;  /* 0x0000000000017941 */ /* 0x000fea0003800000 */
.L_x_1399:
[----:B------:R-:W-:Y:S01]  /*5dc0*/  BSSY B1, `(.L_x_1401) ;  /* 0x0000113000017945 */ /* 0x000fe20003800000 */
[----:B------:R-:W-:Y:S02]  /*5dd0*/  IMAD.IADD R123, R121, 0x1, -R28 ;  /* 0x00000001797b7824 */ /* 0x000fe400078e0a1c */
[----:B------:R-:W-:Y:S01]  /*5de0*/  IMAD.MOV.U32 R113, RZ, RZ, R73 ;  /* 0x000000ffff717224 */ /* 0x000fe200078e0049 */
[----:B------:R-:W-:Y:S06]  /*5df0*/  @P4 BRA `(.L_x_1402) ;  /* 0x00000010003c4947 */ /* 0x000fec0003800000 */
[----:B------:R-:W-:Y:S01]  /*5e00*/  ISETP.NE.AND P4, PT, R29, RZ, PT ;  /* 0x000000ff1d00720c */ /* 0x000fe20003f85270 */
[-C--:B------:R-:W-:Y:S01]  /*5e10*/  IMAD R68, R19, R110.reuse, RZ ;  /* 0x0000006e13447224 */ /* 0x080fe200078e02ff */
[----:B------:R-:W-:Y:S01]  /*5e20*/  BSSY B2, `(.L_x_1403) ;  /* 0x0000088000027945 */ /* 0x000fe20003800000 */
[----:B------:R-:W-:-:S04]  /*5e30*/  IMAD.WIDE.U32 R114, R18, R110, R112 ;  /* 0x0000006e12727225 */ /* 0x000fc800078e0070 */
[----:B------:R-:W-:-:S04]  /*5e40*/  IMAD R131, R18, R111, R68 ;  /* 0x0000006f12837224 */ /* 0x000fc800078e0244 */
[----:B------:R-:W-:Y:S02]  /*5e50*/  IMAD.IADD R131, R131, 0x1, R115 ;  /* 0x0000000183837824 */ /* 0x000fe400078e0273 */
[----:B------:R-:W-:Y:S05]  /*5e60*/  @!P4 BRA `(.L_x_1404) ;  /* 0x00000008000cc947 */ /* 0x000fea0003800000 */
[----:B------:R-:W2:Y:S04]  /*5e70*/  LDL R117, [R1+0x38] ;  /* 0x0000380001757983 */ /* 0x000ea80000100800 */
[----:B------:R-:W3:Y:S04]  /*5e80*/  LDL R116, [R1+0x44] ;  /* 0x0000440001747983 */ /* 0x000ee80000100800 */
[----:B------:R-:W4:Y:S01]  /*5e90*/  LDL R75, [R1+0x48] ;  /* 0x00004800014b7983 */ /* 0x000f220000100800 */
[----:B------:R-:W-:Y:S01]  /*5ea0*/  SEL R68, R28, R123, !P3 ;  /* 0x0000007b1c447207 */ /* 0x000fe20005800000 */
[----:B------:R-:W-:Y:S01]  /*5eb0*/  BSSY B3, `(.L_x_1405) ;  /* 0x000007b000037945 */ /* 0x000fe20003800000 */
[----:B------:R-:W-:-:S02]  /*5ec0*/  IADD3 R72, P4, P5, R88, R114, R35 ;  /* 0x0000007258487210 */ /* 0x000fc40007d9e023 */
[----:B------:R-:W-:Y:S02]  /*5ed0*/  SHF.R.S32.HI R69, RZ, 0x1f, R68 ;  /* 0x0000001fff457819 */ /* 0x000fe40000011444 */
[----:B------:R-:W-:Y:S02]  /*5ee0*/  IADD3.X R74, R0, R131, R95, P4, P5 ;  /* 0x00000083004a7210 */ /* 0x000fe400027ea45f */
[----:B------:R-:W-:-:S04]  /*5ef0*/  LEA.HI R69, R69, R68, RZ, 0x4 ;  /* 0x0000004445457211 */ /* 0x000fc800078f20ff */
[----:B------:R-:W-:-:S05]  /*5f00*/  LEA.HI.SX32 R69, R69, R34, 0x1c ;  /* 0x0000002245457211 */ /* 0x000fca00078fe2ff */
[----:B------:R-:W-:-:S05]  /*5f10*/  IMAD.SHL.U32 R71, R69, 0x8, RZ ;  /* 0x0000000845477824 */ /* 0x000fca00078e00ff */
[----:B------:R-:W-:-:S13]  /*5f20*/  ISETP.GE.AND P4, PT, R71, R121, PT ;  /* 0x000000794700720c */ /* 0x000fda0003f86270 */
[--C-:B------:R-:W-:Y:S02]  /*5f30*/  @!P4 SHF.R.S32.HI R68, RZ, 0x1f, R71.reuse ;  /* 0x0000001fff44c819 */ /* 0x100fe40000011447 */
[----:B------:R-:W-:Y:S02]  /*5f40*/  @!P4 IADD3 R70, P5, P6, R88, R114, R71 ;  /* 0x000000725846c210 */ /* 0x000fe40007ebe047 */
[----:B------:R-:W-:Y:S02]  /*5f50*/  LOP3.LUT R71, R71, 0x38, RZ, 0xc0, !PT ;  /* 0x0000003847477812 */ /* 0x000fe400078ec0ff */
[----:B------:R-:W-:Y:S02]  /*5f60*/  @!P4 IADD3.X R73, R0, R131, R68, P5, P6 ;  /* 0x000000830049c210 */ /* 0x000fe40002fec444 */
[----:B------:R-:W-:-:S04]  /*5f70*/  SHF.R.S32.HI R68, RZ, 0x1f, R69 ;  /* 0x0000001fff447819 */ /* 0x000fc80000011445 */
[----:B------:R-:W-:Y:S01]  /*5f80*/  LEA.HI R68, R68, R69, RZ, 0x3 ;  /* 0x0000004544447211 */ /* 0x000fe200078f18ff */
[----:B------:R-:W-:-:S04]  /*5f90*/  IMAD R69, R17, 0x4000, R6 ;  /* 0x0000400011457824 */ /* 0x000fc800078e0206 */
[----:B------:R-:W-:Y:S02]  /*5fa0*/  IMAD.SHL.U32 R68, R68, 0x200, RZ ;  /* 0x0000020044447824 */ /* 0x000fe400078e00ff */
[----:B------:R-:W-:-:S03]  /*5fb0*/  IMAD R69, R69, 0x2, R16 ;  /* 0x0000000245457824 */ /* 0x000fc600078e0210 */
[----:B------:R-:W-:Y:S02]  /*5fc0*/  LOP3.LUT R68, R68, 0x7ffff000, RZ, 0xc0, !PT ;  /* 0x7ffff00044447812 */ /* 0x000fe400078ec0ff */
[----:B--2---:R-:W-:-:S04]  /*5fd0*/  LOP3.LUT R71, R71, 0x1c0, R117, 0xf8, !PT ;  /* 0x000001c047477812 */ /* 0x004fc800078ef875 */
[----:B---3--:R-:W-:Y:S02]  /*5fe0*/  LOP3.LUT R71, R71, R116, RZ, 0x3c, !PT ;  /* 0x0000007447477212 */ /* 0x008fe400078e3cff */
[C---:B------:R-:W-:Y:S02]  /*5ff0*/  LEA R116, P5, R72.reuse, R106, 0x1 ;  /* 0x0000006a48747211 */ /* 0x040fe400078a08ff */
[----:B----4-:R-:W-:Y:S02]  /*6000*/  IADD3 R68, R71, R68, R75 ;  /* 0x0000004447447210 */ /* 0x010fe40007ffe04b */
[----:B------:R-:W-:Y:S02]  /*6010*/  LEA.HI.X R117, R72, R107, R74, 0x1, P5 ;  /* 0x0000006b48757211 */ /* 0x000fe400028f0c4a */
[----:B------:R-:W-:Y:S01]  /*6020*/  @!P4 LEA R118, P5, R70, R106, 0x1 ;  /* 0x0000006a4676c211 */ /* 0x000fe200078a08ff */
[----:B------:R-:W-:-:S03]  /*6030*/  IMAD R71, R17, 0x4000, R68 ;  /* 0x0000400011477824 */ /* 0x000fc600078e0244 */
[----:B------:R-:W-:Y:S01]  /*6040*/  @!P4 LEA.HI.X R119, R70, R107, R73, 0x1, P5 ;  /* 0x0000006b4677c211 */ /* 0x000fe200028f0c49 */
[----:B------:R-:W-:Y:S01]  /*6050*/  IMAD R72, R71, 0x2, R16 ;  /* 0x0000000247487824 */ /* 0x000fe200078e0210 */
[----:B------:R-:W-:Y:S01]  /*6060*/  ISETP.GE.AND P5, PT, R229, R120, PT ;  /* 0x00000078e500720c */ /* 0x000fe20003fa6270 */
[----:B------:R-:W1:Y:S04]  /*6070*/  LDS.128 R68, [R69+0x20400] ;  /* 0x0204000045447984 */ /* 0x000e680000000c00 */
[----:B------:R-:W2:Y:S08]  /*6080*/  LDS.128 R72, [R72+0x20400] ;  /* 0x0204000048487984 */ /* 0x000eb00000000c00 */
[----:B------:R-:W-:Y:S05]  /*6090*/  @P5 BRA `(.L_x_1406) ;  /* 0x0000000400705947 */ /* 0x000fea0003800000 */
[----:B------:R-:W-:Y:S01]  /*60a0*/  SHF.R.U32.HI R156, RZ, 0x10, R49 ;  /* 0x00000010ff9c7819 */ /* 0x000fe20000011631 */
[----:B--2---:R-:W-:Y:S01]  /*60b0*/  IMAD.U32 R153, R75, 0x10000, RZ ;  /* 0x000100004b997824 */ /* 0x004fe200078e00ff */
[--C-:B------:R-:W-:Y:S01]  /*60c0*/  SHF.R.U32.HI R154, RZ, 0x10, R41.reuse ;  /* 0x00000010ff9a7819 */ /* 0x100fe20000011629 */
[----:B-1----:R-:W-:Y:S01]  /*60d0*/  IMAD.U32 R150, R71, 0x10000, RZ ;  /* 0x0001000047967824 */ /* 0x002fe200078e00ff */
[----:B------:R-:W-:Y:S01]  /*60e0*/  SHF.R.U64 R158, R40, 0x10, R41 ;  /* 0x00000010289e7819 */ /* 0x000fe20000001229 */
[----:B------:R-:W-:Y:S01]  /*60f0*/  IMAD.U32 R41, R74, 0x10000, RZ ;  /* 0x000100004a297824 */ /* 0x000fe200078e00ff */
[--C-:B------:R-:W-:Y:S01]  /*6100*/  SHF.R.U64 R161, R42, 0x10, R43.reuse ;  /* 0x000000102aa17819 */ /* 0x100fe2000000122b */
[----:B------:R-:W-:Y:S01]  /*6110*/  IMAD.U32 R42, R68, 0x10000, RZ ;  /* 0x00010000442a7824 */ /* 0x000fe200078e00ff */
[----:B------:R-:W-:Y:S01]  /*6120*/  SHF.R.U32.HI R159, RZ, 0x10, R43 ;  /* 0x00000010ff9f7819 */ /* 0x000fe2000001162b */
[----:B------:R-:W-:Y:S01]  /*6130*/  IMAD.U32 R43, R73, 0x10000, RZ ;  /* 0x00010000492b7824 */ /* 0x000fe200078e00ff */
[----:B------:R-:W-:Y:S01]  /*6140*/  PRMT R156, R127, 0x5432, R156 ;  /* 0x000054327f9c7816 */ /* 0x000fe2000000009c */
[----:B------:R-:W-:Y:S01]  /*6150*/  IMAD.U32 R40, R70, 0x10000, RZ ;  /* 0x0001000046287824 */ /* 0x000fe200078e00ff */
[----:B------:R-:W-:Y:S01]  /*6160*/  SHF.R.U64 R155, R48, 0x10, R49 ;  /* 0x00000010309b7819 */ /* 0x000fe20000001231 */
[----:B------:R-:W-:Y:S01]  /*6170*/  IMAD.U32 R49, R69, 0x10000, RZ ;  /* 0x0001000045317824 */ /* 0x000fe200078e00ff */
[----:B------:R-:W-:-:S02]  /*6180*/  LOP3.LUT R152, R73, 0xffff0000, RZ, 0xc0, !PT ;  /* 0xffff000049987812 */ /* 0x000fc400078ec0ff */
[----:B------:R-:W-:Y:S02]  /*6190*/  LOP3.LUT R149, R69, 0xffff0000, RZ, 0xc0, !PT ;  /* 0xffff000045957812 */ /* 0x000fe400078ec0ff */
[----:B------:R-:W-:Y:S02]  /*61a0*/  LOP3.LUT R73, R75, 0xffff0000, RZ, 0xc0, !PT ;  /* 0xffff00004b497812 */ /* 0x000fe400078ec0ff */
[----:B------:R-:W-:Y:S02]  /*61b0*/  LOP3.LUT R69, R71, 0xffff0000, RZ, 0xc0, !PT ;  /* 0xffff000047457812 */ /* 0x000fe400078ec0ff */
[----:B------:R-:W-:Y:S02]  /*61c0*/  PRMT R75, R126, 0x5432, R154 ;  /* 0x000054327e4b7816 */ /* 0x000fe4000000009a */
[----:B------:R-:W-:Y:S01]  /*61d0*/  PRMT R71, R125, 0x5432, R158 ;  /* 0x000054327d477816 */ /* 0x000fe2000000009e */
[----:B------:R-:W-:Y:S01]  /*61e0*/  IMAD.U32 R158, R156, 0x10000, RZ ;  /* 0x000100009c9e7824 */ /* 0x000fe200078e00ff */
[--C-:B------:R-:W-:Y:S01]  /*61f0*/  SHF.R.U64 R157, R50, 0x10, R51.reuse ;  /* 0x00000010329d7819 */ /* 0x100fe20000001233 */
[----:B------:R-:W-:Y:S01]  /*6200*/  IMAD.U32 R50, R72, 0x10000, RZ ;  /* 0x0001000048327824 */ /* 0x000fe200078e00ff */
[----:B------:R-:W-:-:S02]  /*6210*/  SHF.R.U32.HI R162, RZ, 0x10, R51 ;  /* 0x00000010ffa27819 */ /* 0x000fc40000011633 */
[----:B------:R-:W-:Y:S01]  /*6220*/  PRMT R154, R148, 0x5410, R159 ;  /* 0x00005410949a7816 */ /* 0x000fe2000000009f */
[----:B------:R-:W-:Y:S01]  /*6230*/  IMAD.U32 R148, R75, 0x10000, RZ ;  /* 0x000100004b947824 */ /* 0x000fe200078e00ff */
[----:B------:R-:W-:Y:S01]  /*6240*/  PRMT R155, R160, 0x5410, R155 ;  /* 0x00005410a09b7816 */ /* 0x000fe2000000009b */
[----:B------:R-:W-:Y:S01]  /*6250*/  FMUL.FTZ R160, R43, R158 ;  /* 0x0000009e2ba07220 */ /* 0x000fe20000410000 */
[----:B------:R-:W-:Y:S02]  /*6260*/  PRMT R51, R124, 0x5432, R157 ;  /* 0x000054327c337816 */ /* 0x000fe4000000009d */
[----:B------:R-:W-:Y:S02]  /*6270*/  LOP3.LUT R156, R156, 0xffff0000, RZ, 0xc0, !PT ;  /* 0xffff00009c9c7812 */ /* 0x000fe400078ec0ff */
[----:B------:R-:W-:Y:S01]  /*6280*/  PRMT R157, R151, 0x5410, R162 ;  /* 0x00005410979d7816 */ /* 0x000fe200000000a2 */
[-C--:B------:R-:W-:Y:S01]  /*6290*/  FMUL.FTZ R162, R43, R148.reuse ;  /* 0x000000942ba27220 */ /* 0x080fe20000410000 */
[----:B------:R-:W-:Y:S01]  /*62a0*/  FFMA.FTZ R43, R49, R148, -R160 ;  /* 0x00000094312b7223 */ /* 0x000fe200000108a0 */
[----:B------:R-:W-:Y:S01]  /*62b0*/  LOP3.LUT R75, R75, 0xffff0000, RZ, 0xc0, !PT ;  /* 0xffff00004b4b7812 */ /* 0x000fe200078ec0ff */
[----:B------:R-:W-:Y:S01]  /*62c0*/  FMUL.FTZ R148, R152, R156 ;  /* 0x0000009c98947220 */ /* 0x000fe20000410000 */
[----:B------:R-:W-:-:S02]  /*62d0*/  IMAD.U32 R159, R157, 0x10000, RZ ;  /* 0x000100009d9f7824 */ /* 0x000fc400078e00ff */
[----:B------:R-:W-:Y:S01]  /*62e0*/  FFMA.FTZ R49, R49, R158, R162 ;  /* 0x0000009e31317223 */ /* 0x000fe200000100a2 */
[----:B------:R-:W-:Y:S02]  /*62f0*/  IMAD.U32 R151, R154, 0x10000, RZ ;  /* 0x000100009a977824 */ /* 0x000fe400078e00ff */
[-C--:B------:R-:W-:Y:S01]  /*6300*/  FMUL.FTZ R158, R152, R75.reuse ;  /* 0x0000004b989e7220 */ /* 0x080fe20000410000 */
[----:B------:R-:W-:Y:S01]  /*6310*/  FFMA.FTZ R148, R149, R75, -R148 ;  /* 0x0000004b95947223 */ /* 0x000fe20000010894 */
[----:B------:R-:W-:Y:S01]  /*6320*/  FMUL.FTZ R75, R153, R159 ;  /* 0x0000009f994b7220 */ /* 0x000fe20000410000 */
[----:B------:R-:W-:Y:S01]  /*6330*/  LOP3.LUT R152, R157, 0xffff0000, RZ, 0xc0, !PT ;  /* 0xffff00009d987812 */ /* 0x000fe200078ec0ff */
[-C--:B------:R-:W-:Y:S01]  /*6340*/  FMUL.FTZ R160, R153, R151.reuse ;  /* 0x0000009799a07220 */ /* 0x080fe20000410000 */
[----:B------:R-:W-:Y:S01]  /*6350*/  LOP3.LUT R154, R154, 0xffff0000, RZ, 0xc0, !PT ;  /* 0xffff00009a9a7812 */ /* 0x000fe200078ec0ff */
[----:B------:R-:W-:Y:S01]  /*6360*/  FFMA.FTZ R158, R149, R156, R158 ;  /* 0x0000009c959e7223 */ /* 0x000fe2000001009e */
[C---:B------:R-:W-:Y:S01]  /*6370*/  FFMA.FTZ R151, R150.reuse, R151, -R75 ;  /* 0x0000009796977223 */ /* 0x040fe2000001084b */
[----:B------:R-:W-:Y:S01]  /*6380*/  FFMA.FTZ R160, R150, R159, R160 ;  /* 0x0000009f96a07223 */ /* 0x000fe200000100a0 */
[----:B------:R-:W-:Y:S01]  /*6390*/  IMAD.U32 R149, R155, 0x10000, RZ ;  /* 0x000100009b957824 */ /* 0x000fe200078e00ff */
[----:B------:R-:W-:Y:S01]  /*63a0*/  LOP3.LUT R72, R72, 0xffff0000, RZ, 0xc0, !PT ;  /* 0xffff000048487812 */ /* 0x000fe200078ec0ff */
[----:B------:R-:W-:Y:S01]  /*63b0*/  FMUL.FTZ R150, R73, R152 ;  /* 0x0000009849967220 */ /* 0x000fe20000410000 */
[----:B------:R-:W-:-:S02]  /*63c0*/  IMAD.U32 R75, R71, 0x10000, RZ ;  /* 0x00010000474b7824 */ /* 0x000fc400078e00ff */
[-C--:B------:R-:W-:Y:S01]  /*63d0*/  FMUL.FTZ R156, R73, R154.reuse ;  /* 0x0000009a499c7220 */ /* 0x080fe20000410000 */
[----:B------:R-:W-:Y:S01]  /*63e0*/  LOP3.LUT R155, R155, 0xffff0000, RZ, 0xc0, !PT ;  /* 0xffff00009b9b7812 */ /* 0x000fe200078ec0ff */
[----:B------:R-:W-:Y:S01]  /*63f0*/  FMUL.FTZ R73, R50, R149 ;  /* 0x0000009532497220 */ /* 0x000fe20000410000 */
[----:B------:R-:W-:Y:S01]  /*6400*/  LOP3.LUT R71, R71, 0xffff0000, RZ, 0xc0, !PT ;  /* 0xffff000047477812 */ /* 0x000fe200078ec0ff */
[C---:B------:R-:W-:Y:S01]  /*6410*/  FFMA.FTZ R150, R69.reuse, R154, -R150 ;  /* 0x0000009a45967223 */ /* 0x040fe20000010896 */
[----:B------:R-:W-:Y:S01]  /*6420*/  LOP3.LUT R68, R68, 0xffff0000, RZ, 0xc0, !PT ;  /* 0xffff000044447812 */ /* 0x000fe200078ec0ff */
[----:B------:R-:W-:Y:S01]  /*6430*/  FMUL.FTZ R50, R50, R75 ;  /* 0x0000004b32327220 */ /* 0x000fe20000410000 */
[----:B------:R-:W-:Y:S01]  /*6440*/  FFMA.FTZ R153, R69, R152, R156 ;  /* 0x0000009845997223 */ /* 0x000fe2000001009c */
[----:B------:R-:W-:Y:S01]  /*6450*/  PRMT R48, R122, 0x5432, R161 ;  /* 0x000054327a307816 */ /* 0x000fe200000000a1 */
[----:B------:R-:W-:Y:S01]  /*6460*/  FMUL.FTZ R69, R72, R155 ;  /* 0x0000009b48457220 */ /* 0x000fe20000410000 */
[C---:B------:R-:W-:Y:S01]  /*6470*/  FFMA.FTZ R73, R42.reuse, R75, -R73 ;  /* 0x0000004b2a497223 */ /* 0x040fe20000010849 */
[----:B------:R-:W-:Y:S01]  /*6480*/  FFMA.FTZ R149, R42, R149, R50 ;  /* 0x000000952a957223 */ /* 0x000fe20000010032 */
[-C--:B------:R-:W-:Y:S01]  /*6490*/  FMUL.FTZ R75, R72, R71.reuse ;  /* 0x00000047484b7220 */ /* 0x080fe20000410000 */
[----:B------:R-:W-:Y:S01]  /*64a0*/  FFMA.FTZ R72, R68, R71, -R69 ;  /* 0x0000004744487223 */ /* 0x000fe20000010845 */
[C---:B------:R-:W-:Y:S01]  /*64b0*/  IMAD.U32 R50, R51.reuse, 0x10000, RZ ;  /* 0x0001000033327824 */ /* 0x040fe200078e00ff */
[----:B------:R-:W-:Y:S01]  /*64c0*/  LOP3.LUT R74, R74, 0xffff0000, RZ, 0xc0, !PT ;  /* 0xffff00004a4a7812 */ /* 0x000fe200078ec0ff */
[C---:B------:R-:W-:Y:S01]  /*64d0*/  IMAD.U32 R42, R48.reuse, 0x10000, RZ ;  /* 0x00010000302a7824 */ /* 0x040fe200078e00ff */
[----:B------:R-:W-:Y:S01]  /*64e0*/  LOP3.LUT R69, R51, 0xffff0000, RZ, 0xc0, !PT ;  /* 0xffff000033457812 */ /* 0x000fe200078ec0ff */
[C---:B------:R-:W-:Y:S01]  /*64f0*/  FMUL.FTZ R71, R41.reuse, R50 ;  /* 0x0000003229477220 */ /* 0x040fe20000410000 */
[----:B------:R-:W-:Y:S01]  /*6500*/  LOP3.LUT R51, R48, 0xffff0000, RZ, 0xc0, !PT ;  /* 0xffff000030337812 */ /* 0x000fe200078ec0ff */
[----:B------:R-:W-:Y:S01]  /*6510*/  FFMA.FTZ R68, R68, R155, R75 ;  /* 0x0000009b44447223 */ /* 0x000fe2000001004b */
[----:B------:R-:W-:Y:S01]  /*6520*/  LOP3.LUT R70, R70, 0xffff0000, RZ, 0xc0, !PT ;  /* 0xffff000046467812 */ /* 0x000fe200078ec0ff */
[-C--:B------:R-:W-:Y:S01]  /*6530*/  FMUL.FTZ R41, R41, R42.reuse ;  /* 0x0000002a29297220 */ /* 0x080fe20000410000 */
[C---:B------:R-:W-:Y:S01]  /*6540*/  FMUL.FTZ R75, R74.reuse, R69 ;  /* 0x000000454a4b7220 */ /* 0x040fe20000410000 */
[-C--:B------:R-:W-:Y:S01]  /*6550*/  FMUL.FTZ R74, R74, R51.reuse ;  /* 0x000000334a4a7220 */ /* 0x080fe20000410000 */
[C---:B------:R-:W-:Y:S01]  /*6560*/  FFMA.FTZ R71, R40.reuse, R42, -R71 ;  /* 0x0000002a28477223 */ /* 0x040fe20000010847 */
[----:B------:R-:W-:Y:S01]  /*6570*/  FFMA.FTZ R41, R40, R50, R41 ;  /* 0x0000003228297223 */ /* 0x000fe20000010029 */
[----:B------:R-:W-:Y:S01]  /*6580*/  FFMA.FTZ R40, R70, R51, -R75 ;  /* 0x0000003346287223 */ /* 0x000fe2000001084b */
        /* <DEDUP_REMOVED lines=12> */
[----:B------:R-:W-:-:S07]  /*6650*/  F2FP.BF16.F32.PACK_AB R74, R74, R41 ;  /* 0x000000294a4a723e */ /* 0x000fce00000010ff */
.L_x_1406:
[----:B------:R-:W-:Y:S05]  /*6660*/  BSYNC B3 ;  /* 0x0000000000037941 */ /* 0x000fea0003800000 */
.L_x_1405:
[----:B------:R-:W-:Y:S02]  /*6670*/  ULDC.64 UR4, c[0x0][0x208] ;  /* 0x0000820000047ab9 */ /* 0x000fe40000000a00 */
[----:B-1----:R1:W-:Y:S04]  /*6680*/  STG.E.128 desc[UR4][R116.64], R68 ;  /* 0x0000004474007986 */ /* 0x0023e8000c101d04 */
[----:B--2---:R1:W-:Y:S02]  /*6690*/  @!P4 STG.E.128 desc[UR4][R118.64], R72 ;  /* 0x000000487600c986 */ /* 0x0043e4000c101d04 */
.L_x_1404:
[----:B------:R-:W-:Y:S05]  /*66a0*/  BSYNC B2 ;  /* 0x0000000000027941 */ /* 0x000fea0003800000 */
.L_x_1403:
[----:B------:R-:W-:-:S13]  /*66b0*/  ISETP.NE.AND P4, PT, R92, RZ, PT ;  /* 0x000000ff5c00720c */ /* 0x000fda0003f85270 */
        /* <DEDUP_REMOVED lines=17> */
[----:B------:R-:W-:Y:S02]  /*67d0*/  SHF.R.S32.HI R40, RZ, 0x1f, R41 ;  /* 0x0000001fff287819 */ /* 0x000fe40000011429 */
[----:B-1----:R-:W-:-:S02]  /*67e0*/  LEA R68, P5, R42, R106, 0x1 ;  /* 0x0000006a2a447211 */ /* 0x002fc400078a08ff */
[----:B------:R-:W-:Y:S01]  /*67f0*/  LEA.HI R40, R40, R41, RZ, 0x3 ;  /* 0x0000002928287211 */ /* 0x000fe200078f18ff */
[----:B------:R-:W-:Y:S01]  /*6800*/  IMAD R41, R17, 0x4000, R8 ;  /* 0x0000400011297824 */ /* 0x000fe200078e0208 */
[-C--:B------:R-:W-:Y:S02]  /*6810*/  LEA.HI.X R69, R42, R107.reuse, R48, 0x1, P5 ;  /* 0x0000006b2a457211 */ /* 0x080fe400028f0c30 */
[----:B------:R-:W-:Y:S01]  /*6820*/  @!P4 LEA R70, P5, R114, R106, 0x1 ;  /* 0x0000006a7246c211 */ /* 0x000fe200078a08ff */
[----:B------:R-:W-:Y:S02]  /*6830*/  IMAD.SHL.U32 R40, R40, 0x200, RZ ;  /* 0x0000020028287824 */ /* 0x000fe400078e00ff */
[----:B------:R-:W-:Y:S01]  /*6840*/  IMAD R41, R41, 0x2, R16 ;  /* 0x0000000229297824 */ /* 0x000fe200078e0210 */
[----:B------:R-:W-:Y:S02]  /*6850*/  @!P4 LEA.HI.X R71, R114, R107, R131, 0x1, P5 ;  /* 0x0000006b7247c211 */ /* 0x000fe400028f0c83 */
[----:B------:R-:W-:-:S02]  /*6860*/  LOP3.LUT R40, R40, 0x7ffff000, RZ, 0xc0, !PT ;  /* 0x7ffff00028287812 */ /* 0x000fc400078ec0ff */
[----:B------:R-:W-:Y:S02]  /*6870*/  ISETP.GE.AND P5, PT, R226, R120, PT ;  /* 0x00000078e200720c */ /* 0x000fe40003fa6270 */
[----:B--2---:R-:W-:-:S04]  /*6880*/  LOP3.LUT R43, R43, 0x1c0, R51, 0xf8, !PT ;  /* 0x000001c02b2b7812 */ /* 0x004fc800078ef833 */
[----:B---3--:R-:W-:-:S04]  /*6890*/  LOP3.LUT R43, R43, R50, RZ, 0x3c, !PT ;  /* 0x000000322b2b7212 */ /* 0x008fc800078e3cff */
[----:B----4-:R-:W-:-:S05]  /*68a0*/  IADD3 R40, R43, R40, R49 ;  /* 0x000000282b287210 */ /* 0x010fca0007ffe031 */
[----:B------:R-:W-:-:S04]  /*68b0*/  IMAD R43, R17, 0x4000, R40 ;  /* 0x00004000112b7824 */ /* 0x000fc800078e0228 */
[----:B------:R-:W-:Y:S02]  /*68c0*/  IMAD R48, R43, 0x2, R16 ;  /* 0x000000022b307824 */ /* 0x000fe400078e0210 */
[----:B------:R-:W1:Y:S04]  /*68d0*/  LDS.128 R40, [R41+0x20400] ;  /* 0x0204000029287984 */ /* 0x000e680000000c00 */
[----:B------:R-:W2:Y:S01]  /*68e0*/  LDS.128 R48, [R48+0x20400] ;  /* 0x0204000030307984 */ /* 0x000ea20000000c00 */
[----:B------:R-:W-:Y:S05]  /*68f0*/  @P5 BRA `(.L_x_1408) ;  /* 0x00000004006c5947 */ /* 0x000fea0003800000 */
[----:B------:R-:W-:Y:S02]  /*6900*/  SHF.R.U32.HI R72, RZ, 0x10, R45 ;  /* 0x00000010ff487819 */ /* 0x000fe4000001162d */
[----:B------:R-:W-:Y:S02]  /*6910*/  SHF.R.U32.HI R116, RZ, 0x10, R37 ;  /* 0x00000010ff747819 */ /* 0x000fe40000011625 */
[--C-:B------:R-:W-:Y:S01]  /*6920*/  SHF.R.U64 R73, R38, 0x10, R39.reuse ;  /* 0x0000001026497819 */ /* 0x100fe20000001227 */
[----:B-1----:R-:W-:Y:S01]  /*6930*/  IMAD.U32 R38, R40, 0x10000, RZ ;  /* 0x0001000028267824 */ /* 0x002fe200078e00ff */
[----:B------:R-:W-:Y:S02]  /*6940*/  PRMT R147, R147, 0x5410, R72 ;  /* 0x0000541093937816 */ /* 0x000fe40000000048 */
[----:B------:R-:W-:Y:S02]  /*6950*/  PRMT R143, R143, 0x5410, R116 ;  /* 0x000054108f8f7816 */ /* 0x000fe40000000074 */
[----:B------:R-:W-:Y:S01]  /*6960*/  SHF.R.U32.HI R114, RZ, 0x10, R39 ;  /* 0x00000010ff727819 */ /* 0x000fe20000011627 */
[----:B------:R-:W-:Y:S01]  /*6970*/  IMAD.U32 R39, R41, 0x10000, RZ ;  /* 0x0001000029277824 */ /* 0x000fe200078e00ff */
[----:B------:R-:W-:Y:S01]  /*6980*/  SHF.R.U64 R75, R46, 0x10, R47 ;  /* 0x000000102e4b7819 */ /* 0x000fe2000000122f */
[----:B--2---:R-:W-:Y:S01]  /*6990*/  IMAD.U32 R46, R49, 0x10000, RZ ;  /* 0x00010000312e7824 */ /* 0x004fe200078e00ff */
[----:B------:R-:W-:Y:S01]  /*69a0*/  PRMT R140, R140, 0x5410, R73 ;  /* 0x000054108c8c7816 */ /* 0x000fe20000000049 */
[----:B------:R-:W-:Y:S01]  /*69b0*/  IMAD.U32 R73, R147, 0x10000, RZ ;  /* 0x0001000093497824 */ /* 0x000fe200078e00ff */
[----:B------:R-:W-:Y:S01]  /*69c0*/  SHF.R.U32.HI R74, RZ, 0x10, R47 ;  /* 0x00000010ff4a7819 */ /* 0x000fe2000001162f */
[----:B------:R-:W-:Y:S01]  /*69d0*/  IMAD.U32 R72, R143, 0x10000, RZ ;  /* 0x000100008f487824 */ /* 0x000fe200078e00ff */
[----:B------:R-:W-:Y:S01]  /*69e0*/  PRMT R141, R141, 0x5410, R114 ;  /* 0x000054108d8d7816 */ /* 0x000fe20000000072 */
[CC--:B------:R-:W-:Y:S01]  /*69f0*/  FMUL.FTZ R114, R46.reuse, R73.reuse ;  /* 0x000000492e727220 */ /* 0x0c0fe20000410000 */
[----:B------:R-:W-:Y:S01]  /*6a00*/  PRMT R145, R145, 0x5410, R74 ;  /* 0x0000541091917816 */ /* 0x000fe2000000004a */
[-C--:B------:R-:W-:Y:S01]  /*6a10*/  FMUL.FTZ R116, R46, R72.reuse ;  /* 0x000000482e747220 */ /* 0x080fe20000410000 */
[----:B------:R-:W-:Y:S01]  /*6a20*/  LOP3.LUT R47, R49, 0xffff0000, RZ, 0xc0, !PT ;  /* 0xffff0000312f7812 */ /* 0x000fe200078ec0ff */
[----:B------:R-:W-:Y:S01]  /*6a30*/  IMAD.U32 R49, R51, 0x10000, RZ ;  /* 0x0001000033317824 */ /* 0x000fe200078e00ff */
[----:B------:R-:W-:Y:S01]  /*6a40*/  LOP3.LUT R74, R147, 0xffff0000, RZ, 0xc0, !PT ;  /* 0xffff0000934a7812 */ /* 0x000fe200078ec0ff */
[C---:B------:R-:W-:Y:S01]  /*6a50*/  FFMA.FTZ R116, R39.reuse, R73, R116 ;  /* 0x0000004927747223 */ /* 0x040fe20000010074 */
[----:B------:R-:W-:Y:S01]  /*6a60*/  PRMT R144, R144, 0x5410, R75 ;  /* 0x0000541090907816 */ /* 0x000fe2000000004b */
[----:B------:R-:W-:Y:S01]  /*6a70*/  FFMA.FTZ R75, R39, R72, -R114 ;  /* 0x00000048274b7223 */ /* 0x000fe20000010872 */
[----:B------:R-:W-:Y:S01]  /*6a80*/  LOP3.LUT R46, R143, 0xffff0000, RZ, 0xc0, !PT ;  /* 0xffff00008f2e7812 */ /* 0x000fe200078ec0ff */
[----:B------:R-:W-:Y:S01]  /*6a90*/  IMAD.U32 R72, R145, 0x10000, RZ ;  /* 0x0001000091487824 */ /* 0x000fe200078e00ff */
[----:B------:R-:W-:Y:S01]  /*6aa0*/  LOP3.LUT R41, R41, 0xffff0000, RZ, 0xc0, !PT ;  /* 0xffff000029297812 */ /* 0x000fe200078ec0ff */
[----:B------:R-:W-:Y:S01]  /*6ab0*/  FMUL.FTZ R114, R47, R74 ;  /* 0x0000004a2f727220 */ /* 0x000fe20000410000 */
[----:B------:R-:W-:Y:S01]  /*6ac0*/  SHF.R.U64 R115, R44, 0x10, R45 ;  /* 0x000000102c737819 */ /* 0x000fe2000000122d */
[----:B------:R-:W-:Y:S01]  /*6ad0*/  IMAD.U32 R39, R141, 0x10000, RZ ;  /* 0x000100008d277824 */ /* 0x000fe200078e00ff */
[----:B------:R-:W-:Y:S01]  /*6ae0*/  SHF.R.U64 R117, R36, 0x10, R37 ;  /* 0x0000001024757819 */ /* 0x000fe20000001225 */
[----:B------:R-:W-:Y:S01]  /*6af0*/  FMUL.FTZ R148, R47, R46 ;  /* 0x0000002e2f947220 */ /* 0x000fe20000410000 */
[----:B------:R-:W-:Y:S01]  /*6b00*/  FMUL.FTZ R47, R49, R72 ;  /* 0x00000048312f7220 */ /* 0x000fe20000410000 */
[----:B------:R-:W-:Y:S01]  /*6b10*/  IMAD.U32 R44, R43, 0x10000, RZ ;  /* 0x000100002b2c7824 */ /* 0x000fe200078e00ff */
[----:B------:R-:W-:Y:S01]  /*6b20*/  PRMT R146, R146, 0x5410, R115 ;  /* 0x0000541092927816 */ /* 0x000fe20000000073 */
[----:B------:R-:W-:Y:S01]  /*6b30*/  FFMA.FTZ R118, R41, R46, -R114 ;  /* 0x0000002e29767223 */ /* 0x000fe20000010872 */
[-C--:B------:R-:W-:Y:S01]  /*6b40*/  FMUL.FTZ R49, R49, R39.reuse ;  /* 0x0000002731317220 */ /* 0x080fe20000410000 */
[----:B------:R-:W-:Y:S01]  /*6b50*/  LOP3.LUT R51, R51, 0xffff0000, RZ, 0xc0, !PT ;  /* 0xffff000033337812 */ /* 0x000fe200078ec0ff */
[----:B------:R-:W-:Y:S01]  /*6b60*/  FFMA.FTZ R73, R41, R74, R148 ;  /* 0x0000004a29497223 */ /* 0x000fe20000010094 */
[----:B------:R-:W-:Y:S01]  /*6b70*/  PRMT R142, R142, 0x5410, R117 ;  /* 0x000054108e8e7816 */ /* 0x000fe20000000075 */
[C---:B------:R-:W-:Y:S01]  /*6b80*/  FFMA.FTZ R74, R44.reuse, R39, -R47 ;  /* 0x000000272c4a7223 */ /* 0x040fe2000001082f */
[----:B------:R-:W-:Y:S01]  /*6b90*/  LOP3.LUT R114, R145, 0xffff0000, RZ, 0xc0, !PT ;  /* 0xffff000091727812 */ /* 0x000fe200078ec0ff */
[----:B------:R-:W-:Y:S01]  /*6ba0*/  FFMA.FTZ R72, R44, R72, R49 ;  /* 0x000000482c487223 */ /* 0x000fe20000010031 */
[----:B------:R-:W-:Y:S01]  /*6bb0*/  LOP3.LUT R46, R141, 0xffff0000, RZ, 0xc0, !PT ;  /* 0xffff00008d2e7812 */ /* 0x000fe200078ec0ff */
[----:B------:R-:W-:Y:S01]  /*6bc0*/  IMAD.U32 R45, R48, 0x10000, RZ ;  /* 0x00010000302d7824 */ /* 0x000fe200078e00ff */
[----:B------:R-:W-:Y:S01]  /*6bd0*/  LOP3.LUT R43, R43, 0xffff0000, RZ, 0xc0, !PT ;  /* 0xffff00002b2b7812 */ /* 0x000fe200078ec0ff */
[----:B------:R-:W-:Y:S01]  /*6be0*/  IMAD.U32 R44, R146, 0x10000, RZ ;  /* 0x00010000922c7824 */ /* 0x000fe200078e00ff */
[----:B------:R-:W-:Y:S01]  /*6bf0*/  LOP3.LUT R48, R48, 0xffff0000, RZ, 0xc0, !PT ;  /* 0xffff000030307812 */ /* 0x000fe200078ec0ff */
[----:B------:R-:W-:Y:S01]  /*6c00*/  FMUL.FTZ R148, R51, R114 ;  /* 0x0000007233947220 */ /* 0x000fe20000410000 */
[----:B------:R-:W-:-:S02]  /*6c10*/  IMAD.U32 R39, R142, 0x10000, RZ ;  /* 0x000100008e277824 */ /* 0x000fc400078e00ff */
[----:B------:R-:W-:Y:S01]  /*6c20*/  FMUL.FTZ R150, R51, R46 ;  /* 0x0000002e33967220 */ /* 0x000fe20000410000 */
[----:B------:R-:W-:Y:S01]  /*6c30*/  LOP3.LUT R47, R146, 0xffff0000, RZ, 0xc0, !PT ;  /* 0xffff0000922f7812 */ /* 0x000fe200078ec0ff */
[----:B------:R-:W-:Y:S01]  /*6c40*/  FMUL.FTZ R49, R45, R44 ;  /* 0x0000002c2d317220 */ /* 0x000fe20000410000 */
[----:B------:R-:W-:Y:S01]  /*6c50*/  LOP3.LUT R40, R40, 0xffff0000, RZ, 0xc0, !PT ;  /* 0xffff000028287812 */ /* 0x000fe200078ec0ff */
[----:B------:R-:W-:Y:S01]  /*6c60*/  FFMA.FTZ R115, R43, R46, -R148 ;  /* 0x0000002e2b737223 */ /* 0x000fe20000010894 */
[----:B------:R-:W-:Y:S01]  /*6c70*/  LOP3.LUT R41, R142, 0xffff0000, RZ, 0xc0, !PT ;  /* 0xffff00008e297812 */ /* 0x000fe200078ec0ff */
[----:B------:R-:W-:Y:S01]  /*6c80*/  FMUL.FTZ R45, R45, R39 ;  /* 0x000000272d2d7220 */ /* 0x000fe20000410000 */
[----:B------:R-:W-:Y:S01]  /*6c90*/  FFMA.FTZ R117, R43, R114, R150 ;  /* 0x000000722b757223 */ /* 0x000fe20000010096 */
[----:B------:R-:W-:Y:S01]  /*6ca0*/  FMUL.FTZ R43, R48, R47 ;  /* 0x0000002f302b7220 */ /* 0x000fe20000410000 */
[----:B------:R-:W-:Y:S02]  /*6cb0*/  IMAD.U32 R37, R50, 0x10000, RZ ;  /* 0x0001000032257824 */ /* 0x000fe400078e00ff */
[C---:B------:R-:W-:Y:S01]  /*6cc0*/  FFMA.FTZ R45, R38.reuse, R44, R45 ;  /* 0x0000002c262d7223 */ /* 0x040fe2000001002d */
[----:B------:R-:W-:Y:S01]  /*6cd0*/  FFMA.FTZ R49, R38, R39, -R49 ;  /* 0x0000002726317223 */ /* 0x000fe20000010831 */
[-C--:B------:R-:W-:Y:S01]  /*6ce0*/  FMUL.FTZ R51, R48, R41.reuse ;  /* 0x0000002930337220 */ /* 0x080fe20000410000 */
[----:B------:R-:W-:Y:S01]  /*6cf0*/  FFMA.FTZ R44, R40, R41, -R43 ;  /* 0x00000029282c7223 */ /* 0x000fe2000001082b */
[----:B------:R-:W-:Y:S01]  /*6d00*/  LOP3.LUT R50, R50, 0xffff0000, RZ, 0xc0, !PT ;  /* 0xffff000032327812 */ /* 0x000fe200078ec0ff */
[C---:B------:R-:W-:Y:S01]  /*6d10*/  IMAD.U32 R41, R144.reuse, 0x10000, RZ ;  /* 0x0001000090297824 */ /* 0x040fe200078e00ff */
[----:B------:R-:W-:Y:S01]  /*6d20*/  LOP3.LUT R43, R144, 0xffff0000, RZ, 0xc0, !PT ;  /* 0xffff0000902b7812 */ /* 0x000fe200078ec0ff */
[C---:B------:R-:W-:Y:S01]  /*6d30*/  IMAD.U32 R38, R140.reuse, 0x10000, RZ ;  /* 0x000100008c267824 */ /* 0x040fe200078e00ff */
[----:B------:R-:W-:Y:S01]  /*6d40*/  LOP3.LUT R39, R140, 0xffff0000, RZ, 0xc0, !PT ;  /* 0xffff00008c277812 */ /* 0x000fe200078ec0ff */
[----:B------:R-:W-:Y:S01]  /*6d50*/  FFMA.FTZ R40, R40, R47, R51 ;  /* 0x0000002f28287223 */ /* 0x000fe20000010033 */
[----:B------:R-:W-:-:S02]  /*6d60*/  IMAD.U32 R36, R42, 0x10000, RZ ;  /* 0x000100002a247824 */ /* 0x000fc400078e00ff */
[C---:B------:R-:W-:Y:S01]  /*6d70*/  FMUL.FTZ R47, R37.reuse, R41 ;  /* 0x00000029252f7220 */ /* 0x040fe20000410000 */
[-C--:B------:R-:W-:Y:S01]  /*6d80*/  FMUL.FTZ R46, R37, R38.reuse ;  /* 0x00000026252e7220 */ /* 0x080fe20000410000 */
[----:B------:R-:W-:Y:S01]  /*6d90*/  LOP3.LUT R42, R42, 0xffff0000, RZ, 0xc0, !PT ;  /* 0xffff00002a2a7812 */ /* 0x000fe200078ec0ff */
[C---:B------:R-:W-:Y:S01]  /*6da0*/  FMUL.FTZ R37, R50.reuse, R43 ;  /* 0x0000002b32257220 */ /* 0x040fe20000410000 */
[----:B------:R-:W-:Y:S01]  /*6db0*/  FMUL.FTZ R50, R50, R39 ;  /* 0x0000002732327220 */ /* 0x000fe20000410000 */
[C---:B------:R-:W-:Y:S01]  /*6dc0*/  FFMA.FTZ R47, R36.reuse, R38, -R47 ;  /* 0x00000026242f7223 */ /* 0x040fe2000001082f */
[----:B------:R-:W-:Y:S01]  /*6dd0*/  FFMA.FTZ R46, R36, R41, R46 ;  /* 0x00000029242e7223 */ /* 0x000fe2000001002e */
[C---:B------:R-:W-:Y:S01]  /*6de0*/  FFMA.FTZ R36, R42.reuse, R39, -R37 ;  /* 0x000000272a247223 */ /* 0x040fe20000010825 */
[----:B------:R-:W-:Y:S01]  /*6df0*/  FFMA.FTZ R43, R42, R43, R50 ;  /* 0x0000002b2a2b7223 */ /* 0x000fe20000010032 */
[----:B------:R-:W-:Y:S02]  /*6e00*/  F2FP.BF16.F32.PACK_AB R74, R115, R74 ;  /* 0x0000004a734a723e */ /* 0x000fe400000010ff */
        /* <DEDUP_REMOVED lines=9> */
[----:B------:R-:W-:-:S07]  /*6ea0*/  F2FP.BF16.F32.PACK_AB R42, R36, R47 ;  /* 0x0000002f242a723e */ /* 0x000fce00000010ff */
.L_x_1408:
[----:B------:R-:W-:Y:S05]  /*6eb0*/  BSYNC B2 ;  /* 0x0000000000027941 */ /* 0x000fea0003800000 */
.L_x_1407:
[----:B------:R-:W-:Y:S02]  /*6ec0*/  ULDC.64 UR4, c[0x0][0x208] ;  /* 0x0000820000047ab9 */ /* 0x000fe40000000a00 */
[----:B-1----:R3:W-:Y:S04]  /*6ed0*/  STG.E.128 desc[UR4][R68.64], R40 ;  /* 0x0000002844007986 */ /* 0x0027e8000c101d04 */
[----:B--2---:R3:W-:Y:S02]  /*6ee0*/  @!P4 STG.E.128 desc[UR4][R70.64], R48 ;  /* 0x000000304600c986 */ /* 0x0047e4000c101d04 */
.L_x_1402:
[----:B------:R-:W-:Y:S05]  /*6ef0*/  BSYNC B1 ;  /* 0x0000000000017941 */ /* 0x000fea0003800000 */
.L_x_1401:
[----:B------:R-:W2:Y:S01]  /*6f00*/  LDL R36, [R1+0x5c] ;  /* 0x00005c0001247983 */ /* 0x000ea20000100800 */
[----:B------:R-:W-:-:S04]  /*6f10*/  IMAD.WIDE.U32 R112, R234, R110, R112 ;  /* 0x0000006eea707225 */ /* 0x000fc800078e0070 */
[----:B--2---:R-:W-:-:S04]  /*6f20*/  IMAD R36, R36, R110, RZ ;  /* 0x0000006e24247224 */ /* 0x004fc800078e02ff */
[----:B---3--:R-:W-:Y:S01]  /*6f30*/  IMAD R49, R234, R111, R36 ;  /* 0x0000006fea317224 */ /* 0x008fe200078e0224 */
[----:B------:R-:W-:Y:S06]  /*6f40*/  @P0 BRA `(.L_x_1379) ;  /* 0x0000001000dc0947 */ /* 0x000fec0003800000 */
[----:B------:R-:W-:Y:S01]  /*6f50*/  ISETP.NE.AND P0, PT, R29, RZ, PT ;  /* 0x000000ff1d00720c */ /* 0x000fe20003f05270 */
[----:B------:R-:W-:Y:S01]  /*6f60*/  BSSY B1, `(.L_x_1409) ;  /* 0x0000083000017945 */ /* 0x000fe20003800000 */
[----:B------:R-:W-:-:S11]  /*6f70*/  IMAD.IADD R49, R113, 0x1, R49 ;  /* 0x0000000171317824 */ /* 0x000fd600078e0231 */
[----:B------:R-:W-:Y:S05]  /*6f80*/  @!P0 BRA `(.L_x_1410) ;  /* 0x0000000800008947 */ /* 0x000fea0003800000 */
[----:B------:R-:W2:Y:S04]  /*6f90*/  LDL R39, [R1+0x34] ;  /* 0x0000340001277983 */ /* 0x000ea80000100800 */
[----:B------:R-:W3:Y:S04]  /*6fa0*/  LDL R41, [R1+0x3c] ;  /* 0x00003c0001297983 */ /* 0x000ee80000100800 */
[----:B------:R-:W4:Y:S01]  /*6fb0*/  LDL R40, [R1+0x40] ;  /* 0x0000400001287983 */ /* 0x000f220000100800 */
[----:B------:R-:W-:Y:S01]  /*6fc0*/  SEL R36, R28, R123, !P3 ;  /* 0x0000007b1c247207 */ /* 0x000fe20005800000 */
[----:B------:R-:W-:Y:S03]  /*6fd0*/  BSSY B2, `(.L_x_1411) ;  /* 0x0000078000027945 */ /* 0x000fe60003800000 */
[----:B------:R-:W-:-:S04]  /*6fe0*/  SHF.R.S32.HI R37, RZ, 0x1f, R36 ;  /* 0x0000001fff257819 */ /* 0x000fc80000011424 */
[----:B------:R-:W-:-:S04]  /*6ff0*/  LEA.HI R37, R37, R36, RZ, 0x4 ;  /* 0x0000002425257211 */ /* 0x000fc800078f20ff */
[----:B------:R-:W-:-:S04]  /*7000*/  LEA.HI.SX32 R37, R37, R34, 0x1c ;  /* 0x0000002225257211 */ /* 0x000fc800078fe2ff */
[----:B------:R-:W-:Y:S01]  /*7010*/  SHF.R.S32.HI R36, RZ, 0x1f, R37 ;  /* 0x0000001fff247819 */ /* 0x000fe20000011425 */
[----:B------:R-:W-:-:S03]  /*7020*/  IMAD.SHL.U32 R47, R37, 0x8, RZ ;  /* 0x00000008252f7824 */ /* 0x000fc600078e00ff */
[----:B------:R-:W-:Y:S02]  /*7030*/  LEA.HI R38, R36, R37, RZ, 0x3 ;  /* 0x0000002524267211 */ /* 0x000fe400078f18ff */
[----:B------:R-:W-:Y:S02]  /*7040*/  IADD3 R37, P4, P5, R88, R112, R35 ;  /* 0x0000007058257210 */ /* 0x000fe40007d9e023 */
[----:B------:R-:W-:-:S13]  /*7050*/  ISETP.GE.AND P0, PT, R47, R121, PT ;  /* 0x000000792f00720c */ /* 0x000fda0003f06270 */
[--C-:B------:R-:W-:Y:S02]  /*7060*/  @!P0 SHF.R.S32.HI R48, RZ, 0x1f, R47.reuse ;  /* 0x0000001fff308819 */ /* 0x100fe4000001142f */
[----:B--2---:R-:W-:Y:S01]  /*7070*/  LOP3.LUT R36, R39, 0x38, R47, 0xf8, !PT ;  /* 0x0000003827247812 */ /* 0x004fe200078ef82f */
[----:B------:R-:W-:Y:S01]  /*7080*/  IMAD.SHL.U32 R39, R38, 0x200, RZ ;  /* 0x0000020026277824 */ /* 0x000fe200078e00ff */
[----:B------:R-:W-:Y:S02]  /*7090*/  IADD3.X R38, R0, R49, R95, P4, P5 ;  /* 0x0000003100267210 */ /* 0x000fe400027ea45f */
[----:B---3--:R-:W-:Y:S02]  /*70a0*/  LOP3.LUT R36, R36, R41, RZ, 0x3c, !PT ;  /* 0x0000002924247212 */ /* 0x008fe400078e3cff */
[----:B------:R-:W-:Y:S02]  /*70b0*/  LOP3.LUT R39, R39, 0x7ffff000, RZ, 0xc0, !PT ;  /* 0x7ffff00027277812 */ /* 0x000fe400078ec0ff */
[----:B------:R-:W-:-:S02]  /*70c0*/  LEA R44, P4, R37, R106, 0x1 ;  /* 0x0000006a252c7211 */ /* 0x000fc400078808ff */
[----:B----4-:R-:W-:Y:S02]  /*70d0*/  IADD3 R36, R36, R39, R40 ;  /* 0x0000002724247210 */ /* 0x010fe40007ffe028 */
[----:B------:R-:W-:Y:S01]  /*70e0*/  LEA.HI.X R45, R37, R107, R38, 0x1, P4 ;  /* 0x0000006b252d7211 */ /* 0x000fe200020f0c26 */
[C---:B------:R-:W-:Y:S01]  /*70f0*/  IMAD R37, R17.reuse, 0x4000, R5 ;  /* 0x0000400011257824 */ /* 0x040fe200078e0205 */
[----:B------:R-:W-:Y:S01]  /*7100*/  @!P0 IADD3 R47, P4, P5, R88, R112, R47 ;  /* 0x00000070582f8210 */ /* 0x000fe20007d9e02f */
[----:B------:R-:W-:Y:S02]  /*7110*/  IMAD R39, R17, 0x4000, R36 ;  /* 0x0000400011277824 */ /* 0x000fe400078e0224 */
[----:B------:R-:W-:Y:S01]  /*7120*/  IMAD R37, R37, 0x2, R16 ;  /* 0x0000000225257824 */ /* 0x000fe200078e0210 */
[----:B------:R-:W-:Y:S01]  /*7130*/  @!P0 IADD3.X R48, R0, R49, R48, P4, P5 ;  /* 0x0000003100308210 */ /* 0x000fe200027ea430 */
[----:B------:R-:W-:Y:S01]  /*7140*/  IMAD R40, R39, 0x2, R16 ;  /* 0x0000000227287824 */ /* 0x000fe200078e0210 */
[----:B------:R-:W-:-:S02]  /*7150*/  ISETP.GE.AND P5, PT, R229, R120, PT ;  /* 0x00000078e500720c */ /* 0x000fc40003fa6270 */
[C---:B------:R-:W-:Y:S01]  /*7160*/  @!P0 LEA R46, P4, R47.reuse, R106, 0x1 ;  /* 0x0000006a2f2e8211 */ /* 0x040fe200078808ff */
[----:B------:R-:W2:Y:S03]  /*7170*/  LDS.128 R36, [R37+0x20400] ;  /* 0x0204000025247984 */ /* 0x000ea60000000c00 */
[----:B------:R-:W-:Y:S01]  /*7180*/  @!P0 LEA.HI.X R47, R47, R107, R48, 0x1, P4 ;  /* 0x0000006b2f2f8211 */ /* 0x000fe200020f0c30 */
[----:B------:R-:W3:Y:S06]  /*7190*/  LDS.128 R40, [R40+0x20400] ;  /* 0x0204000028287984 */ /* 0x000eec0000000c00 */
[----:B------:R-:W-:Y:S05]  /*71a0*/  @P5 BRA `(.L_x_1412) ;  /* 0x0000000400685947 */ /* 0x000fea0003800000 */
[----:B-1----:R-:W-:Y:S01]  /*71b0*/  SHF.R.U32.HI R70, RZ, 0x10, R65 ;  /* 0x00000010ff467819 */ /* 0x002fe20000011641 */
[----:B--2---:R-:W-:Y:S01]  /*71c0*/  IMAD.U32 R48, R37, 0x10000, RZ ;  /* 0x0001000025307824 */ /* 0x004fe200078e00ff */
[--C-:B------:R-:W-:Y:S01]  /*71d0*/  SHF.R.U32.HI R74, RZ, 0x10, R57.reuse ;  /* 0x00000010ff4a7819 */ /* 0x100fe20000011639 */
[----:B---3--:R-:W-:Y:S01]  /*71e0*/  IMAD.U32 R51, R40, 0x10000, RZ ;  /* 0x0001000028337824 */ /* 0x008fe200078e00ff */
[----:B------:R-:W-:Y:S02]  /*71f0*/  PRMT R139, R139, 0x5410, R70 ;  /* 0x000054108b8b7816 */ /* 0x000fe40000000046 */
[----:B------:R-:W-:Y:S02]  /*7200*/  PRMT R135, R135, 0x5410, R74 ;  /* 0x0000541087877816 */ /* 0x000fe4000000004a */
[----:B------:R-:W-:Y:S01]  /*7210*/  SHF.R.U64 R75, R56, 0x10, R57 ;  /* 0x00000010384b7819 */ /* 0x000fe20000001239 */
[----:B------:R-:W-:Y:S01]  /*7220*/  IMAD.U32 R57, R41, 0x10000, RZ ;  /* 0x0001000029397824 */ /* 0x000fe200078e00ff */
[----:B------:R-:W-:Y:S01]  /*7230*/  SHF.R.U64 R69, R66, 0x10, R67 ;  /* 0x0000001042457819 */ /* 0x000fe20000001243 */
[----:B------:R-:W-:Y:S01]  /*7240*/  IMAD.U32 R66, R139, 0x10000, RZ ;  /* 0x000100008b427824 */ /* 0x000fe200078e00ff */
[----:B------:R-:W-:Y:S01]  /*7250*/  SHF.R.U64 R71, R64, 0x10, R65 ;  /* 0x0000001040477819 */ /* 0x000fe20000001241 */
[----:B------:R-:W-:Y:S01]  /*7260*/  IMAD.U32 R65, R135, 0x10000, RZ ;  /* 0x0001000087417824 */ /* 0x000fe200078e00ff */
[----:B------:R-:W-:Y:S01]  /*7270*/  SHF.R.U32.HI R68, RZ, 0x10, R67 ;  /* 0x00000010ff447819 */ /* 0x000fe20000011643 */
[----:B------:R-:W-:Y:S01]  /*7280*/  FMUL.FTZ R67, R57, R66 ;  /* 0x0000004239437220 */ /* 0x000fe20000410000 */
[----:B------:R-:W-:-:S02]  /*7290*/  SHF.R.U32.HI R72, RZ, 0x10, R59 ;  /* 0x00000010ff487819 */ /* 0x000fc4000001163b */
[----:B------:R-:W-:Y:S01]  /*72a0*/  SHF.R.U64 R73, R58, 0x10, R59 ;  /* 0x000000103a497819 */ /* 0x000fe2000000123b */
[-C--:B------:R-:W-:Y:S01]  /*72b0*/  FFMA.FTZ R67, R48, R65.reuse, -R67 ;  /* 0x0000004130437223 */ /* 0x080fe20000010843 */
[----:B------:R-:W-:Y:S01]  /*72c0*/  LOP3.LUT R58, R41, 0xffff0000, RZ, 0xc0, !PT ;  /* 0xffff0000293a7812 */ /* 0x000fe200078ec0ff */
[----:B------:R-:W-:Y:S01]  /*72d0*/  IMAD.U32 R59, R43, 0x10000, RZ ;  /* 0x000100002b3b7824 */ /* 0x000fe200078e00ff */
[----:B------:R-:W-:Y:S02]  /*72e0*/  LOP3.LUT R139, R139, 0xffff0000, RZ, 0xc0, !PT ;  /* 0xffff00008b8b7812 */ /* 0x000fe400078ec0ff */
[----:B------:R-:W-:Y:S01]  /*72f0*/  PRMT R136, R136, 0x5410, R69 ;  /* 0x0000541088887816 */ /* 0x000fe20000000045 */
[----:B------:R-:W-:Y:S01]  /*7300*/  FMUL.FTZ R69, R57, R65 ;  /* 0x0000004139457220 */ /* 0x000fe20000410000 */
[----:B------:R-:W-:Y:S01]  /*7310*/  PRMT R137, R137, 0x5410, R68 ;  /* 0x0000541089897816 */ /* 0x000fe20000000044 */
[----:B------:R-:W-:Y:S01]  /*7320*/  FMUL.FTZ R65, R58, R139 ;  /* 0x0000008b3a417220 */ /* 0x000fe20000410000 */
[----:B------:R-:W-:Y:S01]  /*7330*/  PRMT R133, R133, 0x5410, R72 ;  /* 0x0000541085857816 */ /* 0x000fe20000000048 */
[----:B------:R-:W-:Y:S01]  /*7340*/  FFMA.FTZ R69, R48, R66, R69 ;  /* 0x0000004230457223 */ /* 0x000fe20000010045 */
[----:B------:R-:W-:Y:S01]  /*7350*/  LOP3.LUT R135, R135, 0xffff0000, RZ, 0xc0, !PT ;  /* 0xffff000087877812 */ /* 0x000fe200078ec0ff */
[----:B------:R-:W-:Y:S01]  /*7360*/  IMAD.U32 R57, R137, 0x10000, RZ ;  /* 0x0001000089397824 */ /* 0x000fe200078e00ff */
[----:B------:R-:W-:Y:S01]  /*7370*/  LOP3.LUT R50, R37, 0xffff0000, RZ, 0xc0, !PT ;  /* 0xffff000025327812 */ /* 0x000fe200078ec0ff */
[----:B------:R-:W-:Y:S01]  /*7380*/  IMAD.U32 R48, R133, 0x10000, RZ ;  /* 0x0001000085307824 */ /* 0x000fe200078e00ff */
[----:B------:R-:W-:Y:S01]  /*7390*/  PRMT R138, R138, 0x5410, R71 ;  /* 0x000054108a8a7816 */ /* 0x000fe20000000047 */
[-C--:B------:R-:W-:Y:S01]  /*73a0*/  FMUL.FTZ R71, R58, R135.reuse ;  /* 0x000000873a477220 */ /* 0x080fe20000410000 */
[----:B------:R-:W-:Y:S01]  /*73b0*/  LOP3.LUT R64, R43, 0xffff0000, RZ, 0xc0, !PT ;  /* 0xffff00002b407812 */ /* 0x000fe200078ec0ff */
[----:B------:R-:W-:Y:S01]  /*73c0*/  FFMA.FTZ R58, R50, R135, -R65 ;  /* 0x00000087323a7223 */ /* 0x000fe20000010841 */
[----:B------:R-:W-:Y:S01]  /*73d0*/  LOP3.LUT R137, R137, 0xffff0000, RZ, 0xc0, !PT ;  /* 0xffff000089897812 */ /* 0x000fe200078ec0ff */
[----:B------:R-:W-:Y:S01]  /*73e0*/  FMUL.FTZ R65, R59, R57 ;  /* 0x000000393b417220 */ /* 0x000fe20000410000 */
[----:B------:R-:W-:Y:S01]  /*73f0*/  LOP3.LUT R56, R40, 0xffff0000, RZ, 0xc0, !PT ;  /* 0xffff000028387812 */ /* 0x000fe200078ec0ff */
[----:B------:R-:W-:Y:S01]  /*7400*/  IMAD.U32 R40, R39, 0x10000, RZ ;  /* 0x0001000027287824 */ /* 0x000fe200078e00ff */
[----:B------:R-:W-:Y:S01]  /*7410*/  LOP3.LUT R133, R133, 0xffff0000, RZ, 0xc0, !PT ;  /* 0xffff000085857812 */ /* 0x000fe200078ec0ff */
[-C--:B------:R-:W-:Y:S01]  /*7420*/  FMUL.FTZ R70, R59, R48.reuse ;  /* 0x000000303b467220 */ /* 0x080fe20000410000 */
[----:B------:R-:W-:Y:S01]  /*7430*/  PRMT R134, R134, 0x5410, R75 ;  /* 0x0000541086867816 */ /* 0x000fe2000000004b */
[----:B------:R-:W-:Y:S01]  /*7440*/  FFMA.FTZ R66, R50, R139, R71 ;  /* 0x0000008b32427223 */ /* 0x000fe20000010047 */
[----:B------:R-:W-:Y:S01]  /*7450*/  LOP3.LUT R41, R39, 0xffff0000, RZ, 0xc0, !PT ;  /* 0xffff000027297812 */ /* 0x000fe200078ec0ff */
[----:B------:R-:W-:Y:S01]  /*7460*/  FMUL.FTZ R50, R64, R137 ;  /* 0x0000008940327220 */ /* 0x000fe20000410000 */
[----:B------:R-:W-:Y:S01]  /*7470*/  FFMA.FTZ R68, R40, R48, -R65 ;  /* 0x0000003028447223 */ /* 0x000fe20000010841 */
[----:B------:R-:W-:Y:S01]  /*7480*/  FMUL.FTZ R64, R64, R133 ;  /* 0x0000008540407220 */ /* 0x000fe20000410000 */
[----:B------:R-:W-:Y:S01]  /*7490*/  LOP3.LUT R59, R138, 0xffff0000, RZ, 0xc0, !PT ;  /* 0xffff00008a3b7812 */ /* 0x000fe200078ec0ff */
[----:B------:R-:W-:Y:S01]  /*74a0*/  FFMA.FTZ R70, R40, R57, R70 ;  /* 0x0000003928467223 */ /* 0x000fe20000010046 */
[----:B------:R-:W-:Y:S01]  /*74b0*/  IMAD.U32 R48, R138, 0x10000, RZ ;  /* 0x000100008a307824 */ /* 0x000fe200078e00ff */
[C---:B------:R-:W-:Y:S01]  /*74c0*/  LOP3.LUT R57, R134.reuse, 0xffff0000, RZ, 0xc0, !PT ;  /* 0xffff000086397812 */ /* 0x040fe200078ec0ff */
[----:B------:R-:W-:-:S02]  /*74d0*/  IMAD.U32 R40, R134, 0x10000, RZ ;  /* 0x0001000086287824 */ /* 0x000fc400078e00ff */
[C---:B------:R-:W-:Y:S01]  /*74e0*/  FFMA.FTZ R133, R41.reuse, R133, -R50 ;  /* 0x0000008529857223 */ /* 0x040fe20000010832 */
[C---:B------:R-:W-:Y:S01]  /*74f0*/  IMAD.U32 R37, R36.reuse, 0x10000, RZ ;  /* 0x0001000024257824 */ /* 0x040fe200078e00ff */
[----:B------:R-:W-:Y:S01]  /*7500*/  LOP3.LUT R36, R36, 0xffff0000, RZ, 0xc0, !PT ;  /* 0xffff000024247812 */ /* 0x000fe200078ec0ff */
[----:B------:R-:W-:Y:S01]  /*7510*/  FFMA.FTZ R137, R41, R137, R64 ;  /* 0x0000008929897223 */ /* 0x000fe20000010040 */
[C---:B------:R-:W-:Y:S01]  /*7520*/  FMUL.FTZ R50, R51.reuse, R48 ;  /* 0x0000003033327220 */ /* 0x040fe20000410000 */
[----:B------:R-:W-:Y:S01]  /*7530*/  FMUL.FTZ R41, R56, R59 ;  /* 0x0000003b38297220 */ /* 0x000fe20000410000 */
[-C--:B------:R-:W-:Y:S01]  /*7540*/  FMUL.FTZ R51, R51, R40.reuse ;  /* 0x0000002833337220 */ /* 0x080fe20000410000 */
[----:B------:R-:W-:Y:S01]  /*7550*/  PRMT R132, R132, 0x5410, R73 ;  /* 0x0000541084847816 */ /* 0x000fe20000000049 */
[-C--:B------:R-:W-:Y:S01]  /*7560*/  FMUL.FTZ R65, R56, R57.reuse ;  /* 0x0000003938417220 */ /* 0x080fe20000410000 */
[----:B------:R-:W-:Y:S02]  /*7570*/  IMAD.U32 R43, R42, 0x10000, RZ ;  /* 0x000100002a2b7824 */ /* 0x000fe400078e00ff */
[----:B------:R-:W-:Y:S01]  /*7580*/  FFMA.FTZ R57, R36, R57, -R41 ;  /* 0x0000003924397223 */ /* 0x000fe20000010829 */
[----:B------:R-:W-:Y:S01]  /*7590*/  LOP3.LUT R42, R42, 0xffff0000, RZ, 0xc0, !PT ;  /* 0xffff00002a2a7812 */ /* 0x000fe200078ec0ff */
[C---:B------:R-:W-:Y:S01]  /*75a0*/  FFMA.FTZ R50, R37.reuse, R40, -R50 ;  /* 0x0000002825327223 */ /* 0x040fe20000010832 */
[----:B------:R-:W-:Y:S01]  /*75b0*/  FFMA.FTZ R51, R37, R48, R51 ;  /* 0x0000003025337223 */ /* 0x000fe20000010033 */
[C---:B------:R-:W-:Y:S01]  /*75c0*/  LOP3.LUT R41, R136.reuse, 0xffff0000, RZ, 0xc0, !PT ;  /* 0xffff000088297812 */ /* 0x040fe200078ec0ff */
[----:B------:R-:W-:Y:S01]  /*75d0*/  IMAD.U32 R48, R136, 0x10000, RZ ;  /* 0x0001000088307824 */ /* 0x000fe200078e00ff */
[C---:B------:R-:W-:Y:S01]  /*75e0*/  LOP3.LUT R37, R132.reuse, 0xffff0000, RZ, 0xc0, !PT ;  /* 0xffff000084257812 */ /* 0x040fe200078ec0ff */
[----:B------:R-:W-:-:S02]  /*75f0*/  IMAD.U32 R40, R132, 0x10000, RZ ;  /* 0x0001000084287824 */ /* 0x000fc400078e00ff */
[----:B------:R-:W-:Y:S01]  /*7600*/  FFMA.FTZ R36, R36, R59, R65 ;  /* 0x0000003b24247223 */ /* 0x000fe20000010041 */
[C---:B------:R-:W-:Y:S01]  /*7610*/  IMAD.U32 R39, R38.reuse, 0x10000, RZ ;  /* 0x0001000026277824 */ /* 0x040fe200078e00ff */
[----:B------:R-:W-:Y:S01]  /*7620*/  LOP3.LUT R38, R38, 0xffff0000, RZ, 0xc0, !PT ;  /* 0xffff000026267812 */ /* 0x000fe200078ec0ff */
[C---:B------:R-:W-:Y:S01]  /*7630*/  FMUL.FTZ R56, R43.reuse, R48 ;  /* 0x000000302b387220 */ /* 0x040fe20000410000 */
        /* <DEDUP_REMOVED lines=14> */
[----:B------:R-:W-:Y:S02]  /*7720*/  F2FP.BF16.F32.PACK_AB R39, R133, R68 ;  /* 0x000000448527723e */ /* 0x000fe400000010ff */
[----:B------:R-:W-:-:S02]  /*7730*/  F2FP.BF16.F32.PACK_AB R41, R66, R69 ;  /* 0x000000454229723e */ /* 0x000fc400000010ff */
[----:B------:R-:W-:-:S07]  /*7740*/  F2FP.BF16.F32.PACK_AB R38, R59, R56 ;  /* 0x000000383b26723e */ /* 0x000fce00000010ff */
.L_x_1412:
[----:B------:R-:W-:Y:S05]  /*7750*/  BSYNC B2 ;  /* 0x0000000000027941 */ /* 0x000fea0003800000 */
.L_x_1411:
[----:B------:R-:W-:Y:S02]  /*7760*/  ULDC.64 UR4, c[0x0][0x208] ;  /* 0x0000820000047ab9 */ /* 0x000fe40000000a00 */
[----:B--2---:R2:W-:Y:S04]  /*7770*/  STG.E.128 desc[UR4][R44.64], R36 ;  /* 0x000000242c007986 */ /* 0x0045e8000c101d04 */
[----:B---3--:R2:W-:Y:S02]  /*7780*/  @!P0 STG.E.128 desc[UR4][R46.64], R40 ;  /* 0x000000282e008986 */ /* 0x0085e4000c101d04 */
.L_x_1410:
[----:B------:R-:W-:Y:S05]  /*7790*/  BSYNC B1 ;  /* 0x0000000000017941 */ /* 0x000fea0003800000 */
.L_x_1409:
[----:B------:R-:W-:-:S13]  /*77a0*/  ISETP.NE.AND P0, PT, R92, RZ, PT ;  /* 0x000000ff5c00720c */ /* 0x000fda0003f05270 */
[----:B------:R-:W-:Y:S05]  /*77b0*/  @!P0 BRA `(.L_x_1379) ;  /* 0x0000000800c08947 */ /* 0x000fea0003800000 */
[----:B--2---:R-:W2:Y:S04]  /*77c0*/  LDL R39, [R1+0x34] ;  /* 0x0000340001277983 */ /* 0x004ea80000100800 */
[----:B------:R-:W3:Y:S04]  /*77d0*/  LDL R38, [R1+0x3c] ;  /* 0x00003c0001267983 */ /* 0x000ee80000100800 */
[----:B------:R-:W4:Y:S01]  /*77e0*/  LDL R37, [R1+0x40] ;  /* 0x0000400001257983 */ /* 0x000f220000100800 */
[----:B------:R-:W-:Y:S01]  /*77f0*/  SEL R123, R28, R123, !P2 ;  /* 0x0000007b1c7b7207 */ /* 0x000fe20005000000 */
[----:B------:R-:W-:Y:S01]  /*7800*/  BSSY B1, `(.L_x_1413) ;  /* 0x0000073000017945 */ /* 0x000fe20003800000 */
[----:B------:R-:W-:-:S02]  /*7810*/  IADD3 R45, P0, P4, R88, R112, R91 ;  /* 0x00000070582d7210 */ /* 0x000fc40007c1e05b */
[----:B------:R-:W-:Y:S02]  /*7820*/  SHF.R.S32.HI R36, RZ, 0x1f, R123 ;  /* 0x0000001fff247819 */ /* 0x000fe4000001147b */
[----:B------:R-:W-:Y:S02]  /*7830*/  IADD3.X R46, R0, R49, R96, P0, P4 ;  /* 0x00000031002e7210 */ /* 0x000fe400007e8460 */
[----:B------:R-:W-:Y:S02]  /*7840*/  LEA.HI R123, R36, R123, RZ, 0x4 ;  /* 0x0000007b247b7211 */ /* 0x000fe400078f20ff */
[----:B------:R-:W-:Y:S02]  /*7850*/  ISETP.GE.AND P4, PT, R226, R120, PT ;  /* 0x00000078e200720c */ /* 0x000fe40003f86270 */
[----:B------:R-:W-:Y:S02]  /*7860*/  LEA.HI.SX32 R123, R123, R90, 0x1c ;  /* 0x0000005a7b7b7211 */ /* 0x000fe400078fe2ff */
[----:B------:R-:W-:-:S02]  /*7870*/  LEA R44, P0, R45, R106, 0x1 ;  /* 0x0000006a2d2c7211 */ /* 0x000fc400078008ff */
[----:B------:R-:W-:Y:S01]  /*7880*/  SHF.R.S32.HI R36, RZ, 0x1f, R123 ;  /* 0x0000001fff247819 */ /* 0x000fe2000001147b */
[----:B------:R-:W-:Y:S01]  /*7890*/  IMAD.SHL.U32 R47, R123, 0x8, RZ ;  /* 0x000000087b2f7824 */ /* 0x000fe200078e00ff */
[----:B------:R-:W-:Y:S02]  /*78a0*/  LEA.HI.X R45, R45, R107, R46, 0x1, P0 ;  /* 0x0000006b2d2d7211 */ /* 0x000fe400000f0c2e */
[----:B------:R-:W-:-:S05]  /*78b0*/  LEA.HI R123, R36, R123, RZ, 0x3 ;  /* 0x0000007b247b7211 */ /* 0x000fca00078f18ff */
[----:B------:R-:W-:-:S05]  /*78c0*/  IMAD.SHL.U32 R123, R123, 0x200, RZ ;  /* 0x000002007b7b7824 */ /* 0x000fca00078e00ff */
[----:B------:R-:W-:Y:S02]  /*78d0*/  LOP3.LUT R123, R123, 0x7ffff000, RZ, 0xc0, !PT ;  /* 0x7ffff0007b7b7812 */ /* 0x000fe400078ec0ff */
[----:B--2---:R-:W-:-:S04]  /*78e0*/  LOP3.LUT R36, R39, 0x38, R47, 0xf8, !PT ;  /* 0x0000003827247812 */ /* 0x004fc800078ef82f */
[----:B---3--:R-:W-:-:S04]  /*78f0*/  LOP3.LUT R36, R36, R38, RZ, 0x3c, !PT ;  /* 0x0000002624247212 */ /* 0x008fc800078e3cff */
[----:B----4-:R-:W-:Y:S01]  /*7900*/  IADD3 R36, R36, R123, R37 ;  /* 0x0000007b24247210 */ /* 0x010fe20007ffe025 */
[----:B------:R-:W-:-:S04]  /*7910*/  IMAD R37, R17, 0x4000, R7 ;  /* 0x0000400011257824 */ /* 0x000fc800078e0207 */
[----:B------:R-:W-:Y:S02]  /*7920*/  IMAD R39, R17, 0x4000, R36 ;  /* 0x0000400011277824 */ /* 0x000fe400078e0224 */
[--C-:B------:R-:W-:Y:S02]  /*7930*/  IMAD R37, R37, 0x2, R16.reuse ;  /* 0x0000000225257824 */ /* 0x100fe400078e0210 */
[----:B------:R-:W-:-:S04]  /*7940*/  IMAD R40, R39, 0x2, R16 ;  /* 0x0000000227287824 */ /* 0x000fc800078e0210 */
[----:B------:R-:W2:Y:S04]  /*7950*/  LDS.128 R36, [R37+0x20400] ;  /* 0x0204000025247984 */ /* 0x000ea80000000c00 */
[----:B------:R-:W3:Y:S01]  /*7960*/  LDS.128 R40, [R40+0x20400] ;  /* 0x0204000028287984 */ /* 0x000ee20000000c00 */
[----:B------:R-:W-:Y:S05]  /*7970*/  @P4 BRA `(.L_x_1414) ;  /* 0x00000004006c4947 */ /* 0x000fea0003800000 */
[--C-:B------:R-:W-:Y:S01]  /*7980*/  SHF.R.U64 R58, R60, 0x10, R61.reuse ;  /* 0x000000103c3a7819 */ /* 0x100fe2000000123d */
[----:B--2---:R-:W-:Y:S01]  /*7990*/  IMAD.U32 R46, R37, 0x10000, RZ ;  /* 0x00010000252e7824 */ /* 0x004fe200078e00ff */
[----:B------:R-:W-:Y:S01]  /*79a0*/  SHF.R.U32.HI R61, RZ, 0x10, R61 ;  /* 0x00000010ff3d7819 */ /* 0x000fe2000001163d */
[----:B---3--:R-:W-:Y:S01]  /*79b0*/  IMAD.U32 R50, R40, 0x10000, RZ ;  /* 0x0001000028327824 */ /* 0x008fe200078e00ff */
[----:B------:R-:W-:Y:S02]  /*79c0*/  SHF.R.U32.HI R65, RZ, 0x10, R53 ;  /* 0x00000010ff417819 */ /* 0x000fe40000011635 */
[----:B------:R-:W-:Y:S01]  /*79d0*/  SHF.R.U64 R59, R54, 0x10, R55 ;  /* 0x00000010363b7819 */ /* 0x000fe20000001237 */
[----:B------:R-:W-:Y:S01]  /*79e0*/  IMAD.U32 R54, R43, 0x10000, RZ ;  /* 0x000100002b367824 */ /* 0x000fe200078e00ff */
[----:B------:R-:W-:Y:S02]  /*79f0*/  PRMT R130, R130, 0x5410, R61 ;  /* 0x0000541082827816 */ /* 0x000fe4000000003d */
[----:B------:R-:W-:-:S02]  /*7a00*/  SHF.R.U32.HI R57, RZ, 0x10, R55 ;  /* 0x00000010ff397819 */ /* 0x000fc40000011637 */
[----:B------:R-:W-:Y:S02]  /*7a10*/  PRMT R126, R126, 0x5410, R65 ;  /* 0x000054107e7e7816 */ /* 0x000fe40000000041 */
[----:B------:R-:W-:Y:S01]  /*7a20*/  SHF.R.U64 R64, R52, 0x10, R53 ;  /* 0x0000001034407819 */ /* 0x000fe20000001235 */
[----:B------:R-:W-:Y:S01]  /*7a30*/  IMAD.U32 R52, R41, 0x10000, RZ ;  /* 0x0001000029347824 */ /* 0x000fe200078e00ff */
[----:B------:R-:W-:Y:S02]  /*7a40*/  SHF.R.U64 R56, R62, 0x10, R63 ;  /* 0x000000103e387819 */ /* 0x000fe4000000123f */
[----:B------:R-:W-:Y:S01]  /*7a50*/  PRMT R122, R122, 0x5410, R59 ;  /* 0x000054107a7a7816 */ /* 0x000fe2000000003b */
[----:B------:R-:W-:Y:S01]  /*7a60*/  IMAD.U32 R59, R130, 0x10000, RZ ;  /* 0x00010000823b7824 */ /* 0x000fe200078e00ff */
[----:B------:R-:W-:Y:S02]  /*7a70*/  SHF.R.U32.HI R63, RZ, 0x10, R63 ;  /* 0x00000010ff3f7819 */ /* 0x000fe4000001163f */
[----:B------:R-:W-:Y:S01]  /*7a80*/  PRMT R124, R124, 0x5410, R57 ;  /* 0x000054107c7c7816 */ /* 0x000fe20000000039 */
[----:B------:R-:W-:-:S02]  /*7a90*/  IMAD.U32 R57, R126, 0x10000, RZ ;  /* 0x000100007e397824 */ /* 0x000fc400078e00ff */
[----:B------:R-:W-:Y:S01]  /*7aa0*/  FMUL.FTZ R61, R52, R59 ;  /* 0x0000003b343d7220 */ /* 0x000fe20000410000 */
[----:B------:R-:W-:Y:S01]  /*7ab0*/  PRMT R128, R128, 0x5410, R63 ;  /* 0x0000541080807816 */ /* 0x000fe2000000003f */
[-C--:B------:R-:W-:Y:S02]  /*7ac0*/  FMUL.FTZ R63, R52, R57.reuse ;  /* 0x00000039343f7220 */ /* 0x080fe40000410000 */
[----:B------:R-:W-:Y:S01]  /*7ad0*/  FFMA.FTZ R52, R46, R57, -R61 ;  /* 0x000000392e347223 */ /* 0x000fe2000001083d */
[----:B------:R-:W-:Y:S01]  /*7ae0*/  LOP3.LUT R53, R41, 0xffff0000, RZ, 0xc0, !PT ;  /* 0xffff000029357812 */ /* 0x000fe200078ec0ff */
[----:B------:R-:W-:Y:S01]  /*7af0*/  IMAD.U32 R61, R128, 0x10000, RZ ;  /* 0x00010000803d7824 */ /* 0x000fe200078e00ff */
[----:B------:R-:W-:Y:S01]  /*7b00*/  LOP3.LUT R130, R130, 0xffff0000, RZ, 0xc0, !PT ;  /* 0xffff000082827812 */ /* 0x000fe200078ec0ff */
[----:B------:R-:W-:Y:S01]  /*7b10*/  IMAD.U32 R57, R124, 0x10000, RZ ;  /* 0x000100007c397824 */ /* 0x000fe200078e00ff */
[----:B------:R-:W-:Y:S01]  /*7b20*/  LOP3.LUT R126, R126, 0xffff0000, RZ, 0xc0, !PT ;  /* 0xffff00007e7e7812 */ /* 0x000fe200078ec0ff */
[----:B------:R-:W-:Y:S01]  /*7b30*/  FFMA.FTZ R63, R46, R59, R63 ;  /* 0x0000003b2e3f7223 */ /* 0x000fe2000001003f */
[----:B------:R-:W-:Y:S01]  /*7b40*/  LOP3.LUT R51, R40, 0xffff0000, RZ, 0xc0, !PT ;  /* 0xffff000028337812 */ /* 0x000fe200078ec0ff */
[C---:B------:R-:W-:Y:S01]  /*7b50*/  FMUL.FTZ R59, R54.reuse, R61 ;  /* 0x0000003d363b7220 */ /* 0x040fe20000410000 */
[----:B------:R-:W-:Y:S01]  /*7b60*/  LOP3.LUT R48, R37, 0xffff0000, RZ, 0xc0, !PT ;  /* 0xffff000025307812 */ /* 0x000fe200078ec0ff */
[----:B------:R-:W-:Y:S01]  /*7b70*/  IMAD.U32 R40, R39, 0x10000, RZ ;  /* 0x0001000027287824 */ /* 0x000fe200078e00ff */
[----:B------:R-:W-:Y:S01]  /*7b80*/  PRMT R125, R125, 0x5410, R64 ;  /* 0x000054107d7d7816 */ /* 0x000fe20000000040 */
[----:B------:R-:W-:Y:S01]  /*7b90*/  FMUL.FTZ R65, R53, R130 ;  /* 0x0000008235417220 */ /* 0x000fe20000410000 */
[-C--:B------:R-:W-:Y:S01]  /*7ba0*/  FMUL.FTZ R54, R54, R57.reuse ;  /* 0x0000003936367220 */ /* 0x080fe20000410000 */
[----:B------:R-:W-:Y:S01]  /*7bb0*/  LOP3.LUT R55, R43, 0xffff0000, RZ, 0xc0, !PT ;  /* 0xffff00002b377812 */ /* 0x000fe200078ec0ff */
[-C--:B------:R-:W-:Y:S01]  /*7bc0*/  FMUL.FTZ R53, R53, R126.reuse ;  /* 0x0000007e35357220 */ /* 0x080fe20000410000 */
[----:B------:R-:W-:Y:S01]  /*7bd0*/  LOP3.LUT R128, R128, 0xffff0000, RZ, 0xc0, !PT ;  /* 0xffff000080807812 */ /* 0x000fe200078ec0ff */
[C---:B------:R-:W-:Y:S01]  /*7be0*/  FFMA.FTZ R59, R40.reuse, R57, -R59 ;  /* 0x00000039283b7223 */ /* 0x040fe2000001083b */
[----:B------:R-:W-:Y:S01]  /*7bf0*/  PRMT R129, R129, 0x5410, R58 ;  /* 0x0000541081817816 */ /* 0x000fe2000000003a */
[----:B------:R-:W-:Y:S01]  /*7c00*/  FFMA.FTZ R54, R40, R61, R54 ;  /* 0x0000003d28367223 */ /* 0x000fe20000010036 */
[----:B------:R-:W-:Y:S01]  /*7c10*/  LOP3.LUT R124, R124, 0xffff0000, RZ, 0xc0, !PT ;  /* 0xffff00007c7c7812 */ /* 0x000fe200078ec0ff */
[C---:B------:R-:W-:Y:S01]  /*7c20*/  FFMA.FTZ R65, R48.reuse, R126, -R65 ;  /* 0x0000007e30417223 */ /* 0x040fe20000010841 */
[----:B------:R-:W-:Y:S01]  /*7c30*/  LOP3.LUT R41, R39, 0xffff0000, RZ, 0xc0, !PT ;  /* 0xffff000027297812 */ /* 0x000fe200078ec0ff */
[----:B------:R-:W-:Y:S01]  /*7c40*/  FFMA.FTZ R130, R48, R130, R53 ;  /* 0x0000008230827223 */ /* 0x000fe20000010035 */
[----:B------:R-:W-:-:S02]  /*7c50*/  IMAD.U32 R40, R125, 0x10000, RZ ;  /* 0x000100007d287824 */ /* 0x000fc400078e00ff */
[----:B------:R-:W-:Y:S01]  /*7c60*/  FMUL.FTZ R48, R55, R128 ;  /* 0x0000008037307220 */ /* 0x000fe20000410000 */
[----:B------:R-:W-:Y:S01]  /*7c70*/  IMAD.U32 R46, R129, 0x10000, RZ ;  /* 0x00010000812e7824 */ /* 0x000fe200078e00ff */
[----:B------:R-:W-:Y:S01]  /*7c80*/  PRMT R127, R127, 0x5410, R56 ;  /* 0x000054107f7f7816 */ /* 0x000fe20000000038 */
[----:B------:R-:W-:Y:S02]  /*7c90*/  IMAD.U32 R37, R36, 0x10000, RZ ;  /* 0x0001000024257824 */ /* 0x000fe400078e00ff */
[----:B------:R-:W-:Y:S01]  /*7ca0*/  FMUL.FTZ R56, R55, R124 ;  /* 0x0000007c37387220 */ /* 0x000fe20000410000 */
[----:B------:R-:W-:Y:S01]  /*7cb0*/  LOP3.LUT R129, R129, 0xffff0000, RZ, 0xc0, !PT ;  /* 0xffff000081817812 */ /* 0x000fe200078ec0ff */
[C---:B------:R-:W-:Y:S01]  /*7cc0*/  FMUL.FTZ R53, R50.reuse, R40 ;  /* 0x0000002832357220 */ /* 0x040fe20000410000 */
[----:B------:R-:W-:Y:S01]  /*7cd0*/  FFMA.FTZ R124, R41, R124, -R48 ;  /* 0x0000007c297c7223 */ /* 0x000fe20000010830 */
[----:B------:R-:W-:Y:S01]  /*7ce0*/  LOP3.LUT R125, R125, 0xffff0000, RZ, 0xc0, !PT ;  /* 0xffff00007d7d7812 */ /* 0x000fe200078ec0ff */
[----:B------:R-:W-:Y:S01]  /*7cf0*/  FMUL.FTZ R48, R50, R46 ;  /* 0x0000002e32307220 */ /* 0x000fe20000410000 */
[----:B------:R-:W-:Y:S01]  /*7d00*/  LOP3.LUT R36, R36, 0xffff0000, RZ, 0xc0, !PT ;  /* 0xffff000024247812 */ /* 0x000fe200078ec0ff */
[----:B------:R-:W-:Y:S01]  /*7d10*/  FFMA.FTZ R55, R41, R128, R56 ;  /* 0x0000008029377223 */ /* 0x000fe20000010038 */
[----:B------:R-:W-:Y:S01]  /*7d20*/  FFMA.FTZ R53, R37, R46, R53 ;  /* 0x0000002e25357223 */ /* 0x000fe20000010035 */
[----:B------:R-:W-:-:S02]  /*7d30*/  IMAD.U32 R43, R42, 0x10000, RZ ;  /* 0x000100002a2b7824 */ /* 0x000fc400078e00ff */
[----:B------:R-:W-:Y:S01]  /*7d40*/  FMUL.FTZ R41, R51, R129 ;  /* 0x0000008133297220 */ /* 0x000fe20000410000 */
[----:B------:R-:W-:Y:S01]  /*7d50*/  IMAD.U32 R46, R127, 0x10000, RZ ;  /* 0x000100007f2e7824 */ /* 0x000fe200078e00ff */
[----:B------:R-:W-:Y:S01]  /*7d60*/  LOP3.LUT R42, R42, 0xffff0000, RZ, 0xc0, !PT ;  /* 0xffff00002a2a7812 */ /* 0x000fe200078ec0ff */
[----:B------:R-:W-:Y:S01]  /*7d70*/  FFMA.FTZ R48, R37, R40, -R48 ;  /* 0x0000002825307223 */ /* 0x000fe20000010830 */
[-C--:B------:R-:W-:Y:S01]  /*7d80*/  FMUL.FTZ R51, R51, R125.reuse ;  /* 0x0000007d33337220 */ /* 0x080fe20000410000 */
[----:B------:R-:W-:Y:S01]  /*7d90*/  LOP3.LUT R127, R127, 0xffff0000, RZ, 0xc0, !PT ;  /* 0xffff00007f7f7812 */ /* 0x000fe200078ec0ff */
[C---:B------:R-:W-:Y:S01]  /*7da0*/  IMAD.U32 R40, R122.reuse, 0x10000, RZ ;  /* 0x000100007a287824 */ /* 0x040fe200078e00ff */
[----:B------:R-:W-:Y:S01]  /*7db0*/  LOP3.LUT R37, R122, 0xffff0000, RZ, 0xc0, !PT ;  /* 0xffff00007a257812 */ /* 0x000fe200078ec0ff */
[----:B------:R-:W-:Y:S01]  /*7dc0*/  FFMA.FTZ R41, R36, R125, -R41 ;  /* 0x0000007d24297223 */ /* 0x000fe20000010829 */
[----:B------:R-:W-:Y:S02]  /*7dd0*/  IMAD.U32 R39, R38, 0x10000, RZ ;  /* 0x0001000026277824 */ /* 0x000fe400078e00ff */
[----:B------:R-:W-:Y:S01]  /*7de0*/  FFMA.FTZ R36, R36, R129, R51 ;  /* 0x0000008124247223 */ /* 0x000fe20000010033 */
        /* <DEDUP_REMOVED lines=18> */
[----:B------:R-:W-:-:S02]  /*7f10*/  F2FP.BF16.F32.PACK_AB R39, R124, R59 ;  /* 0x0000003b7c27723e */ /* 0x000fc400000010ff */
[----:B------:R-:W-:-:S07]  /*7f20*/  F2FP.BF16.F32.PACK_AB R38, R51, R50 ;  /* 0x000000323326723e */ /* 0x000fce00000010ff */
.L_x_1414:
[----:B------:R-:W-:Y:S05]  /*7f30*/  BSYNC B1 ;  /* 0x0000000000017941 */ /* 0x000fea0003800000 */
.L_x_1413:
        /* <DEDUP_REMOVED lines=12> */
.L_x_1354:
[----:B------:R-:W-:-:S13]  /*8000*/  ISETP.NE.AND P1, PT, R236, 0x3, PT ;  /* 0x00000003ec00780c */ /* 0x000fda0003f25270 */
[----:B------:R-:W-:Y:S05]  /*8010*/  @!P1 BRA `(.L_x_1415) ;  /* 0x0000000000049947 */ /* 0x000fea0003800000 */
[----:B------:R-:W-:Y:S01]  /*8020*/  BPT.TRAP 0x1 ;  /* 0x000000040000795c */ /* 0x000fe20000300000 */
.L_x_1415:
[----:B------:R-:W2:Y:S01]  /*8030*/  LDL R36, [R1] ;  /* 0x0000000001247983 */ /* 0x000ea20000100800 */
[----:B------:R-:W-:Y:S01]  /*8040*/  IMAD R98, R17, 0x8, R16 ;  /* 0x0000000811627824 */ /* 0x000fe200078e0210 */
[----:B------:R-:W-:Y:S01]  /*8050*/  BSSY B1, `(.L_x_1416) ;  /* 0x0000007000017945 */ /* 0x000fe20003800000 */
[----:B------:R-:W-:-:S05]  /*8060*/  IMAD R105, R24, -0x40, R2 ;  /* 0xffffffc018697824 */ /* 0x000fca00078e0202 */
[----:B------:R-:W-:-:S04]  /*8070*/  VIMNMX R105, R105, 0x40, PT ;  /* 0x0000004069697848 */ /* 0x000fc80003fe0100 */
[----:B------:R-:W-:Y:S02]  /*8080*/  ISETP.GE.AND P4, PT, R18, R105, PT ;  /* 0x000000691200720c */ /* 0x000fe40003f86270 */
[----:B--2---:R-:W-:-:S04]  /*8090*/  SHF.L.U32 R109, R36, 0x1f, RZ ;  /* 0x0000001f246d7819 */ /* 0x004fc800000006ff */
[----:B------:R-:W0:Y:S02]  /*80a0*/  SYNCS.PHASECHK.TRANS64.TRYWAIT P0, [R98+URZ+0x30890], R109 ;  /* 0x0308906d620075a7 */ /* 0x000e24000800017f */
[----:B0-----:R-:W-:Y:S05]  /*80b0*/  @!P0 BRA `(.L_x_1417) ;  /* 0x0000020000e08947 */ /* 0x001fea0003800000 */
.L_x_1772:
[----:B------:R-:W-:Y:S05]  /*80c0*/  BSYNC B1 ;  /* 0x0000000000017941 */ /* 0x000fea0003800000 */
.L_x_1416:
        /* <DEDUP_REMOVED lines=15> */
.L_x_1419:
[----:B------:R-:W-:Y:S05]  /*81c0*/  BSYNC B1 ;  /* 0x0000000000017941 */ /* 0x000fea0003800000 */
.L_x_1418:
[----:B------:R-:W-:-:S13]  /*81d0*/  ISETP.GE.AND P0, PT, R234, R105, PT ;  /* 0x00000069ea00720c */ /* 0x000fda0003f06270 */
        /* <DEDUP_REMOVED lines=14> */
.L_x_1379:
[----:B------:R-:W-:Y:S05]  /*82c0*/  BSYNC B0 ;  /* 0x0000000000007941 */ /* 0x000fea0003800000 */
.L_x_1353:
        /* <DEDUP_REMOVED lines=17> */
.L_x_1421:
[----:B------:R-:W-:Y:S05]  /*83e0*/  BSYNC B0 ;  /* 0x0000000000007941 */ /* 0x000fea0003800000 */
.L_x_1420:
[----:B------:R-:W2:Y:S01]  /*83f0*/  SYNCS.PHASECHK.TRANS64.TRYWAIT P1, [R98+URZ+0x308b0], R109 ;  /* 0x0308b06d620075a7 */ /* 0x000ea2000802017f */
[----:B------:R-:W-:Y:S01]  /*8400*/  ULDC.64 UR4, c[0x0][0x308] ;  /* 0x0000c20000047ab9 */ /* 0x000fe20000000a00 */
[----:B------:R-:W-:Y:S01]  /*8410*/  ULDC.64 UR60, c[0x0][0x318] ;  /* 0x0000c600003c7ab9 */ /* 0x000fe20000000a00 */
[----:B-1----:R-:W-:Y:S01]  /*8420*/  IMAD.U32 R36, RZ, RZ, UR5 ;  /* 0x00000005ff247e24 */ /* 0x002fe2000f8e00ff */
[----:B------:R-:W-:Y:S01]  /*8430*/  BSSY B0, `(.L_x_1422) ;  /* 0x0000007000007945 */ /* 0x000fe20003800000 */
[----:B------:R-:W-:Y:S01]  /*8440*/  IMAD.U32 R37, RZ, RZ, UR4 ;  /* 0x00000004ff257e24 */ /* 0x000fe2000f8e00ff */
[----:B------:R-:W-:Y:S01]  /*8450*/  ISETP.GE.AND P4, PT, R18, R105, PT ;  /* 0x000000691200720c */ /* 0x000fe20003f86270 */
[----:B------:R-:W-:Y:S01]  /*8460*/  IMAD.WIDE R48, R24, 0x40, R76 ;  /* 0x0000004018307825 */ /* 0x000fe200078e024c */
[----:B------:R1:W-:Y:S04]  /*8470*/  STL [R1+0x20], R36 ;  /* 0x0000202401007387 */ /* 0x0003e80000100800 */
[----:B------:R1:W-:Y:S02]  /*8480*/  STL [R1+0x24], R37 ;  /* 0x0000242501007387 */ /* 0x0003e40000100800 */
[----:B-12---:R-:W-:Y:S05]  /*8490*/  @!P1 BRA `(.L_x_1423) ;  /* 0x000001fc00fc9947 */ /* 0x006fea0003800000 */
.L_x_1773:
[----:B------:R-:W-:Y:S05]  /*84a0*/  BSYNC B0 ;  /* 0x0000000000007941 */ /* 0x000fea0003800000 */
.L_x_1422:
[----:B------:R-:W-:Y:S04]  /*84b0*/  BSSY B0, `(.L_x_1424) ;  /* 0x000001e000007945 */ /* 0x000fe80003800000 */
[----:B------:R-:W-:Y:S05]  /*84c0*/  @P4 BRA `(.L_x_1425) ;  /* 0x0000000000704947 */ /* 0x000fea0003800000 */
[----:B------:R-:W2:Y:S01]  /*84d0*/  LDL R37, [R1+0x24] ;  /* 0x0000240001257983 */ /* 0x000ea20000100800 */
[----:B------:R-:W-:-:S03]  /*84e0*/  ULDC UR6, c[0x0][0x2e4] ;  /* 0x0000b90000067ab9 */ /* 0x000fc60000000800 */
[----:B------:R-:W3:Y:S01]  /*84f0*/  LDL R36, [R1+0x20] ;  /* 0x0000200001247983 */ /* 0x000ee20000100800 */
[----:B------:R-:W-:Y:S01]  /*8500*/  ISETP.GE.AND P5, PT, R229, UR6, PT ;  /* 0x00000006e5007c0c */ /* 0x000fe2000bfa6270 */
[----:B------:R-:W-:Y:S01]  /*8510*/  IMAD R43, R49, UR60, RZ ;  /* 0x0000003c312b7c24 */ /* 0x000fe2000f8e02ff */
[----:B------:R-:W-:Y:S01]  /*8520*/  ISETP.GE.AND P4, PT, R226, UR6, PT ;  /* 0x00000006e2007c0c */ /* 0x000fe2000bf86270 */
[----:B------:R-:W-:Y:S02]  /*8530*/  IMAD.MOV.U32 R40, RZ, RZ, R86 ;  /* 0x000000ffff287224 */ /* 0x000fe400078e0056 */
[----:B------:R-:W-:Y:S02]  /*8540*/  IMAD.MOV.U32 R41, RZ, RZ, R97 ;  /* 0x000000ffff297224 */ /* 0x000fe400078e0061 */
[C---:B------:R-:W-:Y:S02]  /*8550*/  IMAD R43, R48.reuse, UR61, R43 ;  /* 0x0000003d302b7c24 */ /* 0x040fe4000f8e022b */
[----:B------:R-:W-:-:S04]  /*8560*/  IMAD.WIDE.U32 R40, R48, UR60, R40 ;  /* 0x0000003c30287c25 */ /* 0x000fc8000f8e0028 */
[----:B------:R-:W-:Y:S02]  /*8570*/  IMAD.IADD R41, R41, 0x1, R43 ;  /* 0x0000000129297824 */ /* 0x000fe400078e022b */
[C---:B------:R-:W-:Y:S02]  /*8580*/  VIADD R44, R229.reuse, 0x80 ;  /* 0x00000080e52c7836 */ /* 0x040fe40000000000 */
[----:B------:R-:W-:Y:S01]  /*8590*/  VIADD R42, R229, 0xc0 ;  /* 0x000000c0e52a7836 */ /* 0x000fe20000000000 */
[----:B--2---:R-:W-:Y:S02]  /*85a0*/  R2UR UR4, R37 ;  /* 0x00000000250472ca */ /* 0x004fe400000e0000 */
[----:B---3--:R-:W-:Y:S02]  /*85b0*/  R2UR UR7, R36 ;  /* 0x00000000240772ca */ /* 0x008fe400000e0000 */
[----:B------:R-:W2:Y:S09]  /*85c0*/  @!P5 LDS.128 R36, [R102+0x400] ;  /* 0x000400006624d984 */ /* 0x000eb20000000c00 */
[----:B------:R-:W-:Y:S01]  /*85d0*/  LEA R50, P1, R40, UR4, 0x1 ;  /* 0x0000000428327c11 */ /* 0x000fe2000f8208ff */
[----:B------:R-:W-:-:S03]  /*85e0*/  ULDC.64 UR4, c[0x0][0x208] ;  /* 0x0000820000047ab9 */ /* 0x000fc60000000a00 */
[----:B------:R-:W-:Y:S02]  /*85f0*/  LEA.HI.X R51, R40, UR7, R41, 0x1, P1 ;  /* 0x0000000728337c11 */ /* 0x000fe400088f0c29 */
[----:B------:R-:W-:-:S03]  /*8600*/  ISETP.GE.AND P1, PT, R44, UR6, PT ;  /* 0x000000062c007c0c */ /* 0x000fc6000bf26270 */
[----:B--2---:R-:W-:Y:S01]  /*8610*/  @!P5 STG.E.128 desc[UR4][R50.64], R36 ;  /* 0x000000243200d986 */ /* 0x004fe2000c101d04 */
[----:B------:R-:W-:-:S03]  /*8620*/  ISETP.GE.AND P5, PT, R42, UR6, PT ;  /* 0x000000062a007c0c */ /* 0x000fc6000bfa6270 */
[----:B------:R-:W2:Y:S06]  /*8630*/  @!P4 LDS.128 R36, [R102+0x2400] ;  /* 0x002400006624c984 */ /* 0x000eac0000000c00 */
[----:B------:R-:W3:Y:S04]  /*8640*/  @!P1 LDS.128 R40, [R102+0x4400] ;  /* 0x0044000066289984 */ /* 0x000ee80000000c00 */
[----:B------:R-:W4:Y:S04]  /*8650*/  @!P5 LDS.128 R44, [R102+0x6400] ;  /* 0x00640000662cd984 */ /* 0x000f280000000c00 */
[----:B--2---:R2:W-:Y:S04]  /*8660*/  @!P4 STG.E.128 desc[UR4][R50.64+0x80], R36 ;  /* 0x000080243200c986 */ /* 0x0045e8000c101d04 */
[----:B---3--:R2:W-:Y:S04]  /*8670*/  @!P1 STG.E.128 desc[UR4][R50.64+0x100], R40 ;  /* 0x0001002832009986 */ /* 0x0085e8000c101d04 */
[----:B----4-:R2:W-:Y:S02]  /*8680*/  @!P5 STG.E.128 desc[UR4][R50.64+0x180], R44 ;  /* 0x0001802c3200d986 */ /* 0x0105e4000c101d04 */
.L_x_1425:
[----:B------:R-:W-:Y:S05]  /*8690*/  BSYNC B0 ;  /* 0x0000000000007941 */ /* 0x000fea0003800000 */
.L_x_1424:
[----:B------:R-:W-:Y:S01]  /*86a0*/  ISETP.GE.AND P1, PT, R234, R105, PT ;  /* 0x00000069ea00720c */ /* 0x000fe20003f26270 */
[----:B------:R-:W-:-:S12]  /*86b0*/  BSSY B0, `(.L_x_1426) ;  /* 0x0000020000007945 */ /* 0x000fd80003800000 */
[----:B------:R-:W-:Y:S05]  /*86c0*/  @P1 BRA `(.L_x_1427) ;  /* 0x0000000000781947 */ /* 0x000fea0003800000 */
[----:B--2---:R-:W2:Y:S01]  /*86d0*/  LDL R36, [R1+0x20] ;  /* 0x0000200001247983 */ /* 0x004ea20000100800 */
[----:B------:R-:W-:-:S03]  /*86e0*/  ULDC UR6, c[0x0][0x2e4] ;  /* 0x0000b90000067ab9 */ /* 0x000fc60000000800 */
[----:B------:R-:W3:Y:S01]  /*86f0*/  LDL R37, [R1+0x24] ;  /* 0x0000240001257983 */ /* 0x000ee20000100800 */
[C---:B------:R-:W-:Y:S01]  /*8700*/  ISETP.GE.AND P1, PT, R229.reuse, UR6, PT ;  /* 0x00000006e5007c0c */ /* 0x040fe2000bf26270 */
[----:B------:R-:W-:Y:S01]  /*8710*/  IMAD.MOV.U32 R40, RZ, RZ, R86 ;  /* 0x000000ffff287224 */ /* 0x000fe200078e0056 */
[----:B------:R-:W-:Y:S01]  /*8720*/  IADD3 R43, P4, R48, 0x20, RZ ;  /* 0x00000020302b7810 */ /* 0x000fe20007f9e0ff */
[----:B------:R-:W-:Y:S01]  /*8730*/  IMAD.MOV.U32 R41, RZ, RZ, R97 ;  /* 0x000000ffff297224 */ /* 0x000fe200078e0061 */
[----:B------:R-:W-:Y:S01]  /*8740*/  ISETP.GE.AND P5, PT, R226, UR6, PT ;  /* 0x00000006e2007c0c */ /* 0x000fe2000bfa6270 */
[----:B------:R-:W-:Y:S02]  /*8750*/  VIADD R44, R229, 0x80 ;  /* 0x00000080e52c7836 */ /* 0x000fe40000000000 */
[----:B------:R-:W-:Y:S02]  /*8760*/  IMAD.X R48, RZ, RZ, R49, P4 ;  /* 0x000000ffff307224 */ /* 0x000fe400020e0631 */
[----:B------:R-:W-:-:S04]  /*8770*/  IMAD.WIDE.U32 R40, R43, UR60, R40 ;  /* 0x0000003c2b287c25 */ /* 0x000fc8000f8e0028 */
[----:B------:R-:W-:Y:S02]  /*8780*/  IMAD R48, R48, UR60, RZ ;  /* 0x0000003c30307c24 */ /* 0x000fe4000f8e02ff */
[----:B------:R-:W-:Y:S02]  /*8790*/  VIADD R42, R229, 0xc0 ;  /* 0x000000c0e52a7836 */ /* 0x000fe40000000000 */
[----:B------:R-:W-:-:S04]  /*87a0*/  IMAD R43, R43, UR61, R48 ;  /* 0x0000003d2b2b7c24 */ /* 0x000fc8000f8e0230 */
[----:B------:R-:W-:Y:S01]  /*87b0*/  IMAD.IADD R41, R41, 0x1, R43 ;  /* 0x0000000129297824 */ /* 0x000fe200078e022b */
[----:B--2---:R-:W-:Y:S02]  /*87c0*/  R2UR UR7, R36 ;  /* 0x00000000240772ca */ /* 0x004fe400000e0000 */
[----:B---3--:R-:W-:Y:S02]  /*87d0*/  R2UR UR4, R37 ;  /* 0x00000000250472ca */ /* 0x008fe400000e0000 */
[----:B------:R-:W2:Y:S11]  /*87e0*/  @!P1 LDS.128 R36, [R102+0x1400] ;  /* 0x0014000066249984 */ /* 0x000eb60000000c00 */
        /* <DEDUP_REMOVED lines=12> */
.L_x_1427:
[----:B------:R-:W-:Y:S05]  /*88b0*/  BSYNC B0 ;  /* 0x0000000000007941 */ /* 0x000fea0003800000 */
.L_x_1426:
[----:B--2---:R-:W2:Y:S01]  /*88c0*/  LDL.LU R37, [R1] ;  /* 0x0000000001257983 */ /* 0x004ea20000300800 */
[----:B------:R-:W-:Y:S01]  /*88d0*/  VIADD R17, R17, 0x1 ;  /* 0x0000000111117836 */ /* 0x000fe20000000000 */
[----:B------:R-:W-:Y:S01]  /*88e0*/  ISETP.NE.AND P4, PT, R99, RZ, PT ;  /* 0x000000ff6300720c */ /* 0x000fe20003f85270 */
[----:B01----:R-:W-:Y:S01]  /*88f0*/  @!P0 VIADD R98, R98, 0x308c0 ;  /* 0x000308c062628836 */ /* 0x003fe20000000000 */
[----:B------:R-:W-:Y:S01]  /*8900*/  @!PT LDS RZ, [RZ] ;  /* 0x00000000fffff984 */ /* 0x000fe20000000800 */
[----:B------:R-:W-:Y:S01]  /*8910*/  @!PT LDS RZ, [RZ] ;  /* 0x00000000fffff984 */ /* 0x000fe20000000800 */
[----:B------:R-:W-:Y:S01]  /*8920*/  @!PT LDS RZ, [RZ] ;  /* 0x00000000fffff984 */ /* 0x000fe20000000800 */
[----:B------:R-:W-:Y:S01]  /*8930*/  @!PT LDS RZ, [RZ] ;  /* 0x00000000fffff984 */ /* 0x000fe20000000800 */
[----:B------:R0:W-:Y:S06]  /*8940*/  MEMBAR.ALL.CTA ;  /* 0x0000000000007992 */ /* 0x0001ec0000008000 */
[----:B0-----:R-:W0:Y:S02]  /*8950*/  FENCE.VIEW.ASYNC.S ;  /* 0x00000000000073c6 */ /* 0x001e240000000000 */
[----:B0-----:R0:W-:Y:S01]  /*8960*/  BAR.SYNC.DEFER_BLOCKING R108, 0x80 ;  /* 0x0002006c0000751d */ /* 0x0011e20000010000 */
[----:B------:R-:W-:-:S02]  /*8970*/  ISETP.NE.AND P1, PT, R17, 0x2, PT ;  /* 0x000000021100780c */ /* 0x000fc40003f25270 */
[----:B------:R-:W-:Y:S02]  /*8980*/  @!P0 PRMT R98, RZ, 0x654, R98 ;  /* 0x00000654ff628816 */ /* 0x000fe40000000062 */
[----:B------:R-:W-:Y:S02]  /*8990*/  SEL R36, RZ, 0x1, P1 ;  /* 0x00000001ff247807 */ /* 0x000fe40000800000 */
[----:B------:R-:W-:Y:S01]  /*89a0*/  SEL R17, R17, RZ, P1 ;  /* 0x000000ff11117207 */ /* 0x000fe20000800000 */
[----:B------:R0:W-:Y:S01]  /*89b0*/  @!P0 SYNCS.ARRIVE.TRANS64.RED.A1T0 RZ, [R98+URZ], RZ ;  /* 0x000000ff62ff89a7 */ /* 0x0001e2000810043f */
[----:B------:R-:W-:Y:S02]  /*89c0*/  PLOP3.LUT P0, PT, PT, PT, PT, 0x8, 0x0 ;  /* 0x000000000000781c */ /* 0x000fe40003f0e170 */
[----:B--2---:R-:W-:-:S05]  /*89d0*/  LOP3.LUT R37, R37, R36, RZ, 0x3c, !PT ;  /* 0x0000002425257212 */ /* 0x004fca00078e3cff */
[----:B------:R0:W-:Y:S01]  /*89e0*/  STL [R1], R37 ;  /* 0x0000002501007387 */ /* 0x0001e20000100800 */
[----:B------:R-:W-:Y:S05]  /*89f0*/  @P4 BRA `(.L_x_1428) ;  /* 0xffffffa000344947 */ /* 0x000fea000383ffff */
.L_x_1348:
[----:B------:R-:W1:Y:S01]  /*8a00*/  LDC.64 R4, c[0x0][0x9e0] ;  /* 0x00027800ff047b82 */ /* 0x000e620000000a00 */
[----:B------:R-:W-:Y:S01]  /*8a10*/  BSSY B0, `(.L_x_1429) ;  /* 0x0000005000007945 */ /* 0x000fe20003800000 */
[----:B-1----:R-:W-:-:S03]  /*8a20*/  ISETP.GE.AND P1, PT, R5, 0x1, PT ;  /* 0x000000010500780c */ /* 0x002fc60003f26270 */
[----:B------:R-:W-:Y:S10]  /*8a30*/  @P0 BRA `(.L_x_1430) ;  /* 0x0000000000080947 */ /* 0x000ff40003800000 */
[----:B------:R-:W1:Y:S02]  /*8a40*/  FENCE.VIEW.ASYNC.G ;  /* 0x00000000000073c6 */ /* 0x000e640000000100 */
[----:B-1----:R-:W-:Y:S06]  /*8a50*/  BAR.ARV 0xc, 0x120 ;  /* 0x0304800000007b1d */ /* 0x002fec0000002000 */
.L_x_1430:
[----:B------:R-:W-:Y:S05]  /*8a60*/  BSYNC B0 ;  /* 0x0000000000007941 */ /* 0x000fea0003800000 */
.L_x_1429:
[----:B------:R-:W-:Y:S01]  /*8a70*/  IMAD.IADD R0, R103, 0x1, R4 ;  /* 0x0000000167007824 */ /* 0x000fe200078e0204 */
[----:B------:R-:W-:Y:S06]  /*8a80*/  @!P1 BRA `(.L_x_1431) ;  /* 0x0000000000489947 */ /* 0x000fec0003800000 */
[C---:B------:R-:W-:Y:S01]  /*8a90*/  ISETP.GT.AND P0, PT, R103.reuse, RZ, PT ;  /* 0x000000ff6700720c */ /* 0x040fe20003f04270 */
[----:B------:R-:W-:Y:S01]  /*8aa0*/  BSSY B0, `(.L_x_1432) ;  /* 0x000000e000007945 */ /* 0x000fe20003800000 */
[----:B------:R-:W-:-:S11]  /*8ab0*/  VIADD R2, R103, 0xffffffff ;  /* 0xffffffff67027836 */ /* 0x000fd60000000000 */
        /* <DEDUP_REMOVED lines=8> */
.L_x_1433:
[----:B------:R-:W-:-:S13]  /*8b40*/  ISETP.NE.AND P0, PT, R5, 0x1, PT ;  /* 0x000000010500780c */ /* 0x000fda0003f05270 */
[----:B------:R-:W1:Y:S02]  /*8b50*/  @P0 LDC.64 R6, c[0x0][0x9e8] ;  /* 0x00027a00ff060b82 */ /* 0x000e640000000a00 */
[----:B-1----:R-:W-:-:S05]  /*8b60*/  @P0 IMAD.HI.U32 R4, R2, R6, RZ ;  /* 0x0000000602040227 */ /* 0x002fca00078e00ff */
[----:B------:R-:W-:-:S07]  /*8b70*/  @P0 SHF.R.U32.HI R2, RZ, R7, R4 ;  /* 0x00000007ff020219 */ /* 0x000fce0000011604 */
.L_x_1434:
[----:B------:R-:W-:Y:S05]  /*8b80*/  BSYNC B0 ;  /* 0x0000000000007941 */ /* 0x000fea0003800000 */
.L_x_1432:
[----:B------:R-:W-:-:S05]  /*8b90*/  IMAD R3, R2, R5, R5 ;  /* 0x0000000502037224 */ /* 0x000fca00078e0205 */
[----:B------:R-:W-:-:S07]  /*8ba0*/  VIMNMX R0, R0, R3, PT ;  /* 0x0000000300007248 */ /* 0x000fce0003fe0100 */
.L_x_1431:
[----:B------:R-:W-:Y:S01]  /*8bb0*/  VIADD R0, R0, 0x3f ;  /* 0x0000003f00007836 */ /* 0x000fe20000000000 */
[----:B------:R-:W-:Y:S02]  /*8bc0*/  ULDC UR4, c[0x0][0x9dc] ;  /* 0x0002770000047ab9 */ /* 0x000fe40000000800 */
[----:B------:R-:W-:Y:S02]  /*8bd0*/  VIADD R2, R101, -UR4 ;  /* 0x8000000465027c36 */ /* 0x000fe40008000000 */
[----:B------:R-:W-:-:S04]  /*8be0*/  SHF.R.S32.HI R3, RZ, 0x1f, R0 ;  /* 0x0000001fff037819 */ /* 0x000fc80000011400 */
[----:B------:R-:W-:-:S04]  /*8bf0*/  LEA.HI R3, R3, R0, RZ, 0x6 ;  /* 0x0000000003037211 */ /* 0x000fc800078f30ff */
[----:B------:R-:W-:-:S04]  /*8c00*/  SHF.R.S32.HI R3, RZ, 0x6, R3 ;  /* 0x00000006ff037819 */ /* 0x000fc80000011403 */
[----:B------:R-:W-:Y:S01]  /*8c10*/  VIMNMX R104, R104, R3, PT ;  /* 0x0000000368687248 */ /* 0x000fe20003fe0100 */
[----:B------:R-:W-:Y:S06]  /*8c20*/  @!P1 BRA `(.L_x_1435) ;  /* 0x0000000000449947 */ /* 0x000fec0003800000 */
[----:B------:R-:W-:Y:S01]  /*8c30*/  ISETP.GT.AND P0, PT, R101, -0x1, PT ;  /* 0xffffffff6500780c */ /* 0x000fe20003f04270 */
[----:B------:R-:W-:-:S12]  /*8c40*/  BSSY B0, `(.L_x_1436) ;  /* 0x000000d000007945 */ /* 0x000fd80003800000 */
[----:B------:R-:W-:Y:S05]  /*8c50*/  @P0 BRA `(.L_x_1437) ;  /* 0x00000000001c0947 */ /* 0x000fea0003800000 */
[----:B------:R-:W-:Y:S02]  /*8c60*/  ISETP.NE.AND P0, PT, R5, 0x1, PT ;  /* 0x000000010500780c */ /* 0x000fe40003f05270 */
[----:B------:R-:W-:-:S11]  /*8c70*/  LOP3.LUT R101, RZ, R101, RZ, 0x33, !PT ;  /* 0x00000065ff657212 */ /* 0x000fd600078e33ff */
[----:B------:R-:W1:Y:S02]  /*8c80*/  @P0 LDC.64 R6, c[0x0][0x9e8] ;  /* 0x00027a00ff060b82 */ /* 0x000e640000000a00 */
[----:B-1----:R-:W-:-:S05]  /*8c90*/  @P0 IMAD.HI.U32 R0, R101, R6, RZ ;  /* 0x0000000665000227 */ /* 0x002fca00078e00ff */
[----:B------:R-:W-:-:S04]  /*8ca0*/  @P0 SHF.R.U32.HI R101, RZ, R7, R0 ;  /* 0x00000007ff650219 */ /* 0x000fc80000011600 */
[----:B------:R-:W-:Y:S01]  /*8cb0*/  LOP3.LUT R101, RZ, R101, RZ, 0x33, !PT ;  /* 0x00000065ff657212 */ /* 0x000fe200078e33ff */
[----:B------:R-:W-:Y:S06]  /*8cc0*/  BRA `(.L_x_1438) ;  /* 0x0000000000107947 */ /* 0x000fec0003800000 */
.L_x_1437:
[----:B------:R-:W-:-:S13]  /*8cd0*/  ISETP.NE.AND P0, PT, R5, 0x1, PT ;  /* 0x000000010500780c */ /* 0x000fda0003f05270 */
[----:B------:R-:W1:Y:S02]  /*8ce0*/  @P0 LDC.64 R6, c[0x0][0x9e8] ;  /* 0x00027a00ff060b82 */ /* 0x000e640000000a00 */
[----:B-1----:R-:W-:-:S05]  /*8cf0*/  @P0 IMAD.HI.U32 R6, R101, R6, RZ ;  /* 0x0000000665060227 */ /* 0x002fca00078e00ff */
[----:B------:R-:W-:-:S07]  /*8d00*/  @P0 SHF.R.U32.HI R101, RZ, R7, R6 ;  /* 0x00000007ff650219 */ /* 0x000fce0000011606 */
.L_x_1438:
[----:B------:R-:W-:Y:S05]  /*8d10*/  BSYNC B0 ;  /* 0x0000000000007941 */ /* 0x000fea0003800000 */
.L_x_1436:
[----:B------:R-:W-:-:S05]  /*8d20*/  IMAD R101, R101, R5, RZ ;  /* 0x0000000565657224 */ /* 0x000fca00078e02ff */
[----:B------:R-:W-:-:S07]  /*8d30*/  VIMNMX R2, R2, R101, !PT ;  /* 0x0000006502027248 */ /* 0x000fce0007fe0100 */
.L_x_1435:
[----:B------:R-:W-:Y:S01]  /*8d40*/  SHF.R.S32.HI R3, RZ, 0x1f, R2 ;  /* 0x0000001fff037819 */ /* 0x000fe20000011402 */
[----:B------:R-:W-:Y:S01]  /*8d50*/  IMAD.MOV.U32 R0, RZ, RZ, RZ ;  /* 0x000000ffff007224 */ /* 0x000fe200078e00ff */
[----:B------:R-:W-:Y:S02]  /*8d60*/  PLOP3.LUT P0, PT, PT, PT, PT, 0x80, 0x0 ;  /* 0x000000000000781c */ /* 0x000fe40003f0f070 */
[----:B------:R-:W-:Y:S02]  /*8d70*/  CS2R R150, SRZ ;  /* 0x0000000000967805 */ /* 0x000fe4000001ff00 */
[----:B------:R-:W-:Y:S02]  /*8d80*/  LEA.HI R6, R3, R2, RZ, 0x6 ;  /* 0x0000000203067211 */ /* 0x000fe400078f30ff */
[----:B------:R-:W-:Y:S02]  /*8d90*/  CS2R R2, SRZ ;  /* 0x0000000000027805 */ /* 0x000fe4000001ff00 */
[----:B------:R-:W-:-:S02]  /*8da0*/  CS2R R148, SRZ ;  /* 0x0000000000947805 */ /* 0x000fc4000001ff00 */
[----:B------:R-:W-:Y:S02]  /*8db0*/  CS2R R146, SRZ ;  /* 0x0000000000927805 */ /* 0x000fe4000001ff00 */
[----:B------:R-:W-:Y:S02]  /*8dc0*/  SHF.R.S32.HI R6, RZ, 0x6, R6 ;  /* 0x00000006ff067819 */ /* 0x000fe40000011406 */
[----:B------:R-:W-:Y:S02]  /*8dd0*/  CS2R R144, SRZ ;  /* 0x0000000000907805 */ /* 0x000fe4000001ff00 */
[----:B------:R-:W-:Y:S02]  /*8de0*/  CS2R R142, SRZ ;  /* 0x00000000008e7805 */ /* 0x000fe4000001ff00 */
[----:B------:R-:W-:Y:S02]  /*8df0*/  CS2R R140, SRZ ;  /* 0x00000000008c7805 */ /* 0x000fe4000001ff00 */
[----:B------:R-:W-:-:S02]  /*8e00*/  VIMNMX R20, RZ, R6, !PT ;  /* 0x00000006ff147248 */ /* 0x000fc40007fe0100 */
[----:B------:R-:W-:Y:S02]  /*8e10*/  CS2R R138, SRZ ;  /* 0x00000000008a7805 */ /* 0x000fe4000001ff00 */
[----:B------:R-:W-:Y:S02]  /*8e20*/  CS2R R136, SRZ ;  /* 0x0000000000887805 */ /* 0x000fe4000001ff00 */
[----:B------:R-:W-:Y:S02]  /*8e30*/  CS2R R124, SRZ ;  /* 0x00000000007c7805 */ /* 0x000fe4000001ff00 */
[----:B------:R-:W-:Y:S01]  /*8e40*/  ISETP.GT.AND P1, PT, R104, R20, PT ;  /* 0x000000146800720c */ /* 0x000fe20003f24270 */
[----:B------:R1:W-:Y:S01]  /*8e50*/  STL [R1+0x50], R20 ;  /* 0x0000501401007387 */ /* 0x0003e20000100800 */
[----:B------:R-:W-:Y:S02]  /*8e60*/  CS2R R120, SRZ ;  /* 0x0000000000787805 */ /* 0x000fe4000001ff00 */
[----:B------:R-:W-:-:S02]  /*8e70*/  CS2R R132, SRZ ;  /* 0x0000000000847805 */ /* 0x000fc4000001ff00 */
[----:B------:R-:W-:Y:S02]  /*8e80*/  CS2R R116, SRZ ;  /* 0x0000000000747805 */ /* 0x000fe4000001ff00 */
[----:B------:R-:W-:Y:S02]  /*8e90*/  CS2R R112, SRZ ;  /* 0x0000000000707805 */ /* 0x000fe4000001ff00 */
[----:B------:R-:W-:Y:S02]  /*8ea0*/  CS2R R128, SRZ ;  /* 0x0000000000807805 */ /* 0x000fe4000001ff00 */
[----:B0-----:R-:W-:Y:S02]  /*8eb0*/  CS2R R108, SRZ ;  /* 0x00000000006c7805 */ /* 0x001fe4000001ff00 */
        /* <DEDUP_REMOVED lines=17> */
[----:B------:R-:W-:Y:S01]  /*8fd0*/  CS2R R56, SRZ ;  /* 0x0000000000387805 */ /* 0x000fe2000001ff00 */
[----:B------:R-:W-:Y:S01]  /*8fe0*/  IMAD.MOV.U32 R101, RZ, RZ, RZ ;  /* 0x000000ffff657224 */ /* 0x000fe200078e00ff */
        /* <DEDUP_REMOVED lines=31> */
[----:B------:R-:W-:Y:S01]  /*91e0*/  CS2R R24, SRZ ;  /* 0x0000000000187805 */ /* 0x000fe2000001ff00 */
[----:B-1----:R-:W-:Y:S06]  /*91f0*/  @!P1 BRA `(.L_x_1439) ;  /* 0x0000015800589947 */ /* 0x002fec0003800000 */
[----:B------:R-:W0:Y:S01]  /*9200*/  S2R R20, SR_TID.X ;  /* 0x0000000000147919 */ /* 0x000e220000002100 */
[----:B------:R-:W-:Y:S01]  /*9210*/  BSSY B6, `(.L_x_1440) ;  /* 0x0000020000067945 */ /* 0x000fe20003800000 */
[----:B0-----:R-:W-:-:S05]  /*9220*/  VIADD R0, R20, 0xffffff80 ;  /* 0xffffff8014007836 */ /* 0x001fca0000000000 */
[----:B------:R-:W-:-:S04]  /*9230*/  SHF.R.S32.HI R3, RZ, 0x1f, R0 ;  /* 0x0000001fff037819 */ /* 0x000fc80000011400 */
[----:B------:R-:W-:-:S04]  /*9240*/  LEA.HI R3, R3, R0, RZ, 0x7 ;  /* 0x0000000003037211 */ /* 0x000fc800078f38ff */
[----:B------:R-:W-:-:S06]  /*9250*/  SHF.R.S32.HI R0, RZ, 0x7, R3 ;  /* 0x00000007ff007819 */ /* 0x000fcc0000011403 */
[----:B------:R-:W0:Y:S02]  /*9260*/  SHFL.IDX PT, R0, R0, RZ, 0x1f ;  /* 0x00001fff00007589 */ /* 0x000e2400000e0000 */
[----:B0-----:R-:W-:-:S04]  /*9270*/  LEA.HI R2, R0, R0, RZ, 0x1 ;  /* 0x0000000000027211 */ /* 0x001fc800078f08ff */
[----:B------:R-:W-:Y:S01]  /*9280*/  LOP3.LUT R3, R2, 0x1e, RZ, 0xc0, !PT ;  /* 0x0000001e02037812 */ /* 0x000fe200078ec0ff */
[----:B------:R-:W-:-:S04]  /*9290*/  VIADD R2, R16, 0x10400 ;  /* 0x0001040010027836 */ /* 0x000fc80000000000 */
[----:B------:R-:W-:Y:S01]  /*92a0*/  IMAD.IADD R3, R0, 0x1, -R3 ;  /* 0x0000000100037824 */ /* 0x000fe200078e0a03 */
[----:B------:R-:W-:-:S03]  /*92b0*/  LOP3.LUT P0, RZ, R2, 0x3ff, RZ, 0xc0, !PT ;  /* 0x000003ff02ff7812 */ /* 0x000fc6000780c0ff */
[----:B------:R-:W-:Y:S01]  /*92c0*/  IMAD R3, R3, 0x2000, R2 ;  /* 0x0000200003037824 */ /* 0x000fe200078e0202 */
[----:B------:R-:W-:-:S04]  /*92d0*/  P2R R23, PR, RZ, 0x1 ;  /* 0x00000001ff177803 */ /* 0x000fc80000000000 */
        /* <DEDUP_REMOVED lines=19> */
.L_x_1441:
[----:B------:R-:W-:Y:S05]  /*9410*/  BSYNC B6 ;  /* 0x0000000000067941 */ /* 0x000fea0003800000 */
.L_x_1440:
[----:B------:R-:W-:Y:S02]  /*9420*/  ULDC UR4, c[0x0][0x3d4] ;  /* 0x0000f50000047ab9 */ /* 0x000fe40000000800 */
[----:B------:R-:W-:-:S13]  /*9430*/  ISETP.LT.AND P0, PT, RZ, UR4, PT ;  /* 0x00000004ff007c0c */ /* 0x000fda000bf01270 */
[----:B------:R-:W-:Y:S05]  /*9440*/  @P0 BRA `(.L_x_1442) ;  /* 0x0000000000400947 */ /* 0x000fea0003800000 */
[----:B------:R-:W2:Y:S02]  /*9450*/  LDL R20, [R1+0x68] ;  /* 0x0000680001147983 */ /* 0x000ea40000100800 */
[----:B--2---:R-:W-:-:S04]  /*9460*/  LEA.HI R0, R20, R20, RZ, 0x1 ;  /* 0x0000001414007211 */ /* 0x004fc800078f08ff */
[----:B------:R-:W-:-:S05]  /*9470*/  LOP3.LUT R0, R0, 0xfffffffe, RZ, 0xc0, !PT ;  /* 0xfffffffe00007812 */ /* 0x000fca00078ec0ff */
[----:B------:R-:W-:-:S05]  /*9480*/  IMAD.IADD R0, R20, 0x1, -R0 ;  /* 0x0000000114007824 */ /* 0x000fca00078e0a00 */
[----:B------:R-:W-:-:S04]  /*9490*/  SHF.L.U32 R3, R0, 0x1f, RZ ;  /* 0x0000001f00037819 */ /* 0x000fc800000006ff */
[----:B------:R0:W1:Y:S03]  /*94a0*/  SYNCS.PHASECHK.TRANS64.TRYWAIT P0, [R16+URZ+0x30800], R3 ;  /* 0x03080003100075a7 */ /* 0x000066000800017f */
[----:B-1----:R-:W-:Y:S05]  /*94b0*/  @!P0 NANOSLEEP.SYNCS 0x989680 ;  /* 0x009896800000895d */ /* 0x002fea0003900000 */
[----:B------:R-:W1:Y:S01]  /*94c0*/  @!P0 SYNCS.PHASECHK.TRANS64 P0, [R16+URZ+0x30800], R3 ;  /* 0x03080003100085a7 */ /* 0x000e62000800007f */
[----:B------:R-:W-:Y:S04]  /*94d0*/  BSSY B0, `(.L_x_1443) ;  /* 0x0000006000007945 */ /* 0x000fe80003800000 */
[----:B-1----:R-:W-:Y:S05]  /*94e0*/  @P0 BRA `(.L_x_1444) ;  /* 0x0000000000100947 */ /* 0x002fea0003800000 */
.L_x_1445:
[----:B-1----:R1:W2:Y:S02]  /*94f0*/  SYNCS.PHASECHK.TRANS64.TRYWAIT P0, [R16+URZ+0x30800], R3 ;  /* 0x03080003100075a7 */ /* 0x0022a4000800017f */
[----:B--2---:R-:W-:Y:S05]  /*9500*/  @!P0 NANOSLEEP.SYNCS 0x989680 ;  /* 0x009896800000895d */ /* 0x004fea0003900000 */
[----:B------:R-:W2:Y:S02]  /*9510*/  @!P0 SYNCS.PHASECHK.TRANS64 P0, [R16+URZ+0x30800], R3 ;  /* 0x03080003100085a7 */ /* 0x000ea4000800007f */
[----:B--2---:R-:W-:Y:S05]  /*9520*/  @!P0 BRA `(.L_x_1445) ;  /* 0xfffffffc00f08947 */ /* 0x004fea000383ffff */
.L_x_1444:
[----:B------:R-:W-:Y:S05]  /*9530*/  BSYNC B0 ;  /* 0x0000000000007941 */ /* 0x000fea0003800000 */
.L_x_1443:
[----:B------:R-:W-:Y:S05]  /*9540*/  BRA `(.L_x_1446) ;  /* 0x0000009c00b07947 */ /* 0x000fea0003800000 */
.L_x_1442:
[----:B------:R-:W0:Y:S01]  /*9550*/  LDC.64 R12, c[0x0][0x3d8] ;  /* 0x0000f600ff0c7b82 */ /* 0x000e220000000a00 */
[----:B-----5:R-:W-:Y:S01]  /*9560*/  SHF.R.S32.HI R3, RZ, 0x1f, R100 ;  /* 0x0000001fff037819 */ /* 0x020fe20000011464 */
[--C-:B------:R-:W-:Y:S01]  /*9570*/  IMAD.MOV.U32 R4, RZ, RZ, R208.reuse ;  /* 0x000000ffff047224 */ /* 0x100fe200078e00d0 */
[----:B------:R-:W-:Y:S01]  /*9580*/  ISETP.NE.AND P4, PT, R23, RZ, PT ;  /* 0x000000ff1700720c */ /* 0x000fe20003f85270 */
[--C-:B------:R-:W-:Y:S01]  /*9590*/  IMAD.MOV.U32 R8, RZ, RZ, R229.reuse ;  /* 0x000000ffff087224 */ /* 0x100fe200078e00e5 */
[----:B------:R-:W-:Y:S01]  /*95a0*/  SHF.R.S32.HI R5, RZ, 0x1f, R208 ;  /* 0x0000001fff057819 */ /* 0x000fe200000114d0 */
[----:B------:R-:W-:Y:S01]  /*95b0*/  BSSY B6, `(.L_x_1447) ;  /* 0x0000030000067945 */ /* 0x000fe20003800000 */
[----:B------:R-:W-:Y:S01]  /*95c0*/  SHF.R.S32.HI R9, RZ, 0x1f, R229 ;  /* 0x0000001fff097819 */ /* 0x000fe200000114e5 */
[----:B------:R-:W1:Y:S01]  /*95d0*/  LDC.64 R14, c[0x0][0x3e8] ;  /* 0x0000fa00ff0e7b82 */ /* 0x000e620000000a00 */
[-C--:B0-----:R-:W-:Y:S01]  /*95e0*/  IMAD R0, R3, R12.reuse, RZ ;  /* 0x0000000c03007224 */ /* 0x081fe200078e02ff */
[----:B------:R-:W-:Y:S01]  /*95f0*/  SHF.L.U64.HI R88, R12, 0x5, R13 ;  /* 0x000000050c587819 */ /* 0x000fe2000001020d */
[----:B------:R-:W-:-:S02]  /*9600*/  IMAD R6, R19, R12, RZ ;  /* 0x0000000c13067224 */ /* 0x000fc400078e02ff */
[----:B------:R-:W-:-:S04]  /*9610*/  IMAD.WIDE.U32 R86, R100, R12, RZ ;  /* 0x0000000c64567225 */ /* 0x000fc800078e00ff */
[----:B-1----:R-:W-:Y:S01]  /*9620*/  IMAD R3, R3, R14, RZ ;  /* 0x0000000e03037224 */ /* 0x002fe200078e02ff */
[----:B------:R-:W-:Y:S01]  /*9630*/  SHF.L.U64.HI R92, R14, 0x5, R15 ;  /* 0x000000050e5c7819 */ /* 0x000fe2000001020f */
[-C--:B------:R-:W-:Y:S02]  /*9640*/  IMAD R99, R18, R13.reuse, R6 ;  /* 0x0000000d12637224 */ /* 0x080fe400078e0206 */
[C---:B------:R-:W-:Y:S02]  /*9650*/  IMAD R25, R100.reuse, R13, R0 ;  /* 0x0000000d64197224 */ /* 0x040fe400078e0200 */
[----:B------:R-:W-:Y:S02]  /*9660*/  IMAD R3, R100, R15, R3 ;  /* 0x0000000f64037224 */ /* 0x000fe400078e0203 */
[----:B------:R-:W-:-:S04]  /*9670*/  IMAD.WIDE.U32 R6, R18, R12, R4 ;  /* 0x0000000c12067225 */ /* 0x000fc800078e0004 */
[----:B------:R-:W-:Y:S01]  /*9680*/  IMAD.WIDE.U32 R10, R18, R12, R8 ;  /* 0x0000000c120a7225 */ /* 0x000fe200078e0008 */
[----:B------:R-:W-:-:S03]  /*9690*/  IADD3 R95, P0, R6, R86, RZ ;  /* 0x00000056065f7210 */ /* 0x000fc60007f1e0ff */
[----:B------:R-:W-:Y:S01]  /*96a0*/  IMAD R20, R19, R14, RZ ;  /* 0x0000000e13147224 */ /* 0x000fe200078e02ff */
[----:B------:R-:W-:Y:S01]  /*96b0*/  IADD3 R93, P2, R10, R86, RZ ;  /* 0x000000560a5d7210 */ /* 0x000fe20007f5e0ff */
[----:B------:R-:W-:-:S04]  /*96c0*/  IMAD.WIDE.U32 R100, R100, R14, RZ ;  /* 0x0000000e64647225 */ /* 0x000fc800078e00ff */
[----:B------:R-:W-:-:S04]  /*96d0*/  IMAD.WIDE.U32 R4, R18, R14, R4 ;  /* 0x0000000e12047225 */ /* 0x000fc800078e0004 */
[----:B------:R-:W-:Y:S01]  /*96e0*/  IMAD.WIDE.U32 R8, R18, R14, R8 ;  /* 0x0000000e12087225 */ /* 0x000fe200078e0008 */
[----:B------:R-:W-:-:S03]  /*96f0*/  IADD3 R23, P1, R4, R100, RZ ;  /* 0x0000006404177210 */ /* 0x000fc60007f3e0ff */
[----:B------:R-:W-:Y:S01]  /*9700*/  IMAD.IADD R25, R25, 0x1, R87 ;  /* 0x0000000119197824 */ /* 0x000fe200078e0257 */
[----:B------:R-:W-:Y:S01]  /*9710*/  IADD3 R91, P3, R8, R100, RZ ;  /* 0x00000064085b7210 */ /* 0x000fe20007f7e0ff */
[----:B------:R-:W-:Y:S02]  /*9720*/  IMAD R20, R18, R15, R20 ;  /* 0x0000000f12147224 */ /* 0x000fe400078e0214 */
[----:B------:R-:W-:Y:S01]  /*9730*/  IMAD.IADD R27, R3, 0x1, R101 ;  /* 0x00000001031b7824 */ /* 0x000fe200078e0265 */
[C---:B------:R-:W-:Y:S01]  /*9740*/  IADD3.X R89, R25.reuse, R7, R99, P0, !PT ;  /* 0x0000000719597210 */ /* 0x040fe200007fe463 */
[----:B------:R-:W-:Y:S01]  /*9750*/  IMAD.SHL.U32 R90, R12, 0x20, RZ ;  /* 0x000000200c5a7824 */ /* 0x000fe200078e00ff */
[----:B------:R-:W-:Y:S01]  /*9760*/  IADD3.X R99, R25, R99, R11, P2, !PT ;  /* 0x0000006319637210 */ /* 0x000fe200017fe40b */
[----:B------:R-:W-:Y:S01]  /*9770*/  IMAD.SHL.U32 R94, R14, 0x20, RZ ;  /* 0x000000200e5e7824 */ /* 0x000fe200078e00ff */
[C---:B------:R-:W-:Y:S02]  /*9780*/  IADD3.X R97, R27.reuse, R5, R20, P1, !PT ;  /* 0x000000051b617210 */ /* 0x040fe40000ffe414 */
[----:B------:R-:W-:Y:S01]  /*9790*/  IADD3.X R103, R27, R20, R9, P3, !PT ;  /* 0x000000141b677210 */ /* 0x000fe20001ffe409 */
        /* <DEDUP_REMOVED lines=17> */
.L_x_1448:
[----:B------:R-:W-:Y:S05]  /*98b0*/  BSYNC B6 ;  /* 0x0000000000067941 */ /* 0x000fea0003800000 */
.L_x_1447:
[----:B------:R-:W2:Y:S01]  /*98c0*/  LDL R96, [R1+0x14] ;  /* 0x0000140001607983 */ /* 0x000ea20000100800 */
[----:B------:R-:W0:Y:S01]  /*98d0*/  LDC.64 R84, c[0x0][0x3d8] ;  /* 0x0000f600ff547b82 */ /* 0x000e220000000a00 */
[----:B------:R-:W-:Y:S01]  /*98e0*/  ULDC.U8 UR4, c[0x0][0x3f0] ;  /* 0x0000fc0000047ab9 */ /* 0x000fe20000000000 */
[----:B------:R-:W-:Y:S01]  /*98f0*/  BSSY B0, `(.L_x_1449) ;  /* 0x00009a9000007945 */ /* 0x000fe20003800000 */
[----:B------:R-:W-:Y:S01]  /*9900*/  ISETP.NE.AND P0, PT, RZ, UR4, PT ;  /* 0x00000004ff007c0c */ /* 0x000fe2000bf05270 */
[----:B------:R-:W-:-:S04]  /*9910*/  VIADD R20, R18, 0x40 ;  /* 0x0000004012147836 */ /* 0x000fc80000000000 */
[----:B------:R-:W1:Y:S01]  /*9920*/  LDC.64 R14, c[0x0][0x3e8] ;  /* 0x0000fa00ff0e7b82 */ /* 0x000e620000000a00 */
[----:B--2---:R-:W-:Y:S01]  /*9930*/  SHF.R.S32.HI R3, RZ, 0x1f, R96 ;  /* 0x0000001fff037819 */ /* 0x004fe20000011460 */
[----:B0-----:R-:W-:-:S04]  /*9940*/  IMAD.WIDE.U32 R4, R96, R84, RZ ;  /* 0x0000005460047225 */ /* 0x001fc800078e00ff */
[C---:B------:R-:W-:Y:S02]  /*9950*/  IMAD R0, R3.reuse, R84, RZ ;  /* 0x0000005403007224 */ /* 0x040fe400078e02ff */
[-C--:B-1----:R-:W-:Y:S02]  /*9960*/  IMAD R8, R3, R14.reuse, RZ ;  /* 0x0000000e03087224 */ /* 0x082fe400078e02ff */
[C---:B------:R-:W-:Y:S02]  /*9970*/  IMAD R3, R96.reuse, R85, R0 ;  /* 0x0000005560037224 */ /* 0x040fe400078e0200 */
[----:B------:R-:W-:-:S04]  /*9980*/  IMAD.WIDE.U32 R6, R96, R14, RZ ;  /* 0x0000000e60067225 */ /* 0x000fc800078e00ff */
[C---:B------:R-:W-:Y:S02]  /*9990*/  IMAD R9, R96.reuse, R15, R8 ;  /* 0x0000000f60097224 */ /* 0x040fe400078e0208 */
[----:B------:R-:W-:Y:S02]  /*99a0*/  IMAD.IADD R5, R5, 0x1, R3 ;  /* 0x0000000105057824 */ /* 0x000fe400078e0203 */
[----:B------:R-:W-:Y:S02]  /*99b0*/  IMAD R0, R96, -0x80, R225 ;  /* 0xffffff8060007824 */ /* 0x000fe400078e02e1 */
[----:B------:R-:W-:Y:S01]  /*99c0*/  IMAD.IADD R3, R7, 0x1, R9 ;  /* 0x0000000107037824 */ /* 0x000fe200078e0209 */
[C---:B------:R-:W-:Y:S01]  /*99d0*/  SHF.L.U64.HI R13, R4.reuse, 0x7, R5 ;  /* 0x00000007040d7819 */ /* 0x040fe20000010205 */
[----:B------:R-:W-:Y:S01]  /*99e0*/  IMAD.SHL.U32 R12, R4, 0x80, RZ ;  /* 0x00000080040c7824 */ /* 0x000fe200078e00ff */
[----:B------:R-:W-:Y:S01]  /*99f0*/  VIMNMX R9, R0, 0x80, PT ;  /* 0x0000008000097848 */ /* 0x000fe20003fe0100 */
[C---:B------:R-:W-:Y:S01]  /*9a00*/  IMAD.SHL.U32 R10, R6.reuse, 0x80, RZ ;  /* 0x00000080060a7824 */ /* 0x040fe200078e00ff */
[----:B------:R-:W-:Y:S01]  /*9a10*/  SHF.L.U64.HI R11, R6, 0x7, R3 ;  /* 0x00000007060b7819 */ /* 0x000fe20000010203 */
[----:B------:R-:W-:Y:S06]  /*9a20*/  @!P0 BRA `(.L_x_1450) ;  /* 0x0000004800d88947 */ /* 0x000fec0003800000 */
[----:B------:R0:W5:Y:S04]  /*9a30*/  LDL R105, [R1+0x8] ;  /* 0x0000080001697983 */ /* 0x0001680000100800 */
[----:B------:R0:W5:Y:S04]  /*9a40*/  LDL R102, [R1+0x4] ;  /* 0x0000040001667983 */ /* 0x0001680000100800 */
[----:B------:R0:W5:Y:S01]  /*9a50*/  LDL R98, [R1+0xc] ;  /* 0x00000c0001627983 */ /* 0x0001620000100800 */
[-C--:B------:R-:W-:Y:S01]  /*9a60*/  ISETP.GE.AND P1, PT, R18, R9.reuse, PT ;  /* 0x000000091200720c */ /* 0x080fe20003f26270 */
[----:B------:R-:W-:Y:S01]  /*9a70*/  BSSY B1, `(.L_x_1451) ;  /* 0x0000035000017945 */ /* 0x000fe20003800000 */
[----:B------:R-:W-:-:S02]  /*9a80*/  ISETP.GE.AND P0, PT, R20, R9, PT ;  /* 0x000000091400720c */ /* 0x000fc40003f06270 */
[----:B------:R-:W-:Y:S02]  /*9a90*/  CS2R R54, SRZ ;  /* 0x0000000000367805 */ /* 0x000fe4000001ff00 */
[----:B------:R-:W-:Y:S02]  /*9aa0*/  ISETP.GE.AND P2, PT, R234, R9, PT ;  /* 0x00000009ea00720c */ /* 0x000fe40003f46270 */
        /* <DEDUP_REMOVED lines=16> */
[----:B0-----:R-:W-:Y:S06]  /*9bb0*/  @P1 BRA `(.L_x_1452) ;  /* 0x0000000000801947 */ /* 0x001fec0003800000 */
[----:B------:R-:W-:Y:S01]  /*9bc0*/  IADD3 R5, P3, R12, R95, RZ ;  /* 0x0000005f0c057210 */ /* 0x000fe20007f7e0ff */
[----:B------:R-:W-:Y:S01]  /*9bd0*/  ULDC.64 UR4, c[0x0][0x3c8] ;  /* 0x0000f20000047ab9 */ /* 0x000fe20000000a00 */
[----:B------:R-:W-:Y:S01]  /*9be0*/  IADD3 R0, P4, R10, R23, RZ ;  /* 0x000000170a007210 */ /* 0x000fe20007f9e0ff */
[----:B------:R-:W-:Y:S01]  /*9bf0*/  ULDC.64 UR6, c[0x0][0x3e0] ;  /* 0x0000f80000067ab9 */ /* 0x000fe20000000a00 */
[----:B------:R-:W-:Y:S01]  /*9c00*/  CS2R R82, SRZ ;  /* 0x0000000000527805 */ /* 0x000fe2000001ff00 */
[----:B------:R-:W-:Y:S01]  /*9c10*/  IMAD.X R8, R13, 0x1, R89, P3 ;  /* 0x000000010d087824 */ /* 0x000fe200018e0659 */
[----:B------:R-:W-:Y:S01]  /*9c20*/  LEA R4, P3, R5, UR4, 0x1 ;  /* 0x0000000405047c11 */ /* 0x000fe2000f8608ff */
[----:B------:R-:W-:Y:S01]  /*9c30*/  IMAD.X R3, R11, 0x1, R97, P4 ;  /* 0x000000010b037824 */ /* 0x000fe200020e0661 */
[----:B------:R-:W-:Y:S01]  /*9c40*/  LEA R6, P4, R0, UR6, 0x1 ;  /* 0x0000000600067c11 */ /* 0x000fe2000f8808ff */
[----:B------:R-:W-:Y:S01]  /*9c50*/  ULDC UR4, c[0x0][0x3d4] ;  /* 0x0000f50000047ab9 */ /* 0x000fe20000000800 */
[----:B------:R-:W-:-:S02]  /*9c60*/  LEA.HI.X R5, R5, UR5, R8, 0x1, P3 ;  /* 0x0000000505057c11 */ /* 0x000fc400098f0c08 */
[----:B------:R-:W-:Y:S02]  /*9c70*/  CS2R R78, SRZ ;  /* 0x00000000004e7805 */ /* 0x000fe4000001ff00 */
[----:B------:R-:W-:Y:S02]  /*9c80*/  LEA.HI.X R7, R0, UR7, R3, 0x1, P4 ;  /* 0x0000000700077c11 */ /* 0x000fe4000a0f0c03 */
[----:B------:R-:W-:Y:S02]  /*9c90*/  CS2R R74, SRZ ;  /* 0x00000000004a7805 */ /* 0x000fe4000001ff00 */
[----:B------:R-:W-:Y:S02]  /*9ca0*/  ISETP.GE.AND P3, PT, R208, UR4, PT ;  /* 0x00000004d0007c0c */ /* 0x000fe4000bf66270 */
[----:B------:R-:W-:Y:S02]  /*9cb0*/  CS2R R70, SRZ ;  /* 0x0000000000467805 */ /* 0x000fe4000001ff00 */
[----:B-----5:R-:W-:Y:S01]  /*9cc0*/  ISETP.GE.AND P4, PT, R105, UR4, PT ;  /* 0x0000000469007c0c */ /* 0x020fe2000bf86270 */
[----:B------:R-:W-:Y:S01]  /*9cd0*/  ULDC.64 UR8, c[0x0][0x208] ;  /* 0x0000820000087ab9 */ /* 0x000fe20000000a00 */
[----:B------:R-:W-:-:S02]  /*9ce0*/  ISETP.GE.AND P5, PT, R102, UR4, PT ;  /* 0x0000000466007c0c */ /* 0x000fc4000bfa6270 */
[----:B------:R-:W-:Y:S02]  /*9cf0*/  ISETP.GE.AND P6, PT, R98, UR4, PT ;  /* 0x0000000462007c0c */ /* 0x000fe4000bfc6270 */
[----:B------:R-:W-:Y:S02]  /*9d00*/  CS2R R80, SRZ ;  /* 0x0000000000507805 */ /* 0x000fe4000001ff00 */
[----:B------:R-:W-:Y:S02]  /*9d10*/  CS2R R76, SRZ ;  /* 0x00000000004c7805 */ /* 0x000fe4000001ff00 */
[----:B------:R-:W-:Y:S02]  /*9d20*/  CS2R R72, SRZ ;  /* 0x0000000000487805 */ /* 0x000fe4000001ff00 */
[----:B------:R-:W-:Y:S01]  /*9d30*/  CS2R R68, SRZ ;  /* 0x0000000000447805 */ /* 0x000fe2000001ff00 */
        /* <DEDUP_REMOVED lines=8> */
.L_x_1452:
[----:B------:R-:W-:Y:S05]  /*9dc0*/  BSYNC B1 ;  /* 0x0000000000017941 */ /* 0x000fea0003800000 */
.L_x_1451:
[----:B------:R-:W-:Y:S04]  /*9dd0*/  BSSY B1, `(.L_x_1453) ;  /* 0x0000022000017945 */ /* 0x000fe80003800000 */
[----:B------:R-:W-:Y:S05]  /*9de0*/  @P2 BRA `(.L_x_1454) ;  /* 0x0000000000802947 */ /* 0x000fea0003800000 */
[----:B0-----:R-:W-:Y:S01]  /*9df0*/  IADD3 R5, P5, P6, R95, R90, R12 ;  /* 0x0000005a5f057210 */ /* 0x001fe20007ebe00c */
[----:B------:R-:W-:Y:S01]  /*9e00*/  ULDC.64 UR4, c[0x0][0x3c8] ;  /* 0x0000f20000047ab9 */ /* 0x000fe20000000a00 */
[----:B------:R-:W-:Y:S01]  /*9e10*/  IADD3 R0, P3, P4, R23, R94, R10 ;  /* 0x0000005e17007210 */ /* 0x000fe20007c7e00a */
[----:B------:R-:W-:Y:S01]  /*9e20*/  ULDC.64 UR6, c[0x0][0x3e0] ;  /* 0x0000f80000067ab9 */ /* 0x000fe20000000a00 */
[----:B------:R-:W-:Y:S02]  /*9e30*/  IADD3.X R8, R89, R88, R13, P5, P6 ;  /* 0x0000005859087210 */ /* 0x000fe40002fec40d */
[----:B------:R-:W-:Y:S02]  /*9e40*/  CS2R R66, SRZ ;  /* 0x0000000000427805 */ /* 0x000fe4000001ff00 */
[----:B------:R-:W-:Y:S02]  /*9e50*/  IADD3.X R3, R97, R92, R11, P3, P4 ;  /* 0x0000005c61037210 */ /* 0x000fe40001fe840b */
[----:B------:R-:W-:-:S02]  /*9e60*/  CS2R R62, SRZ ;  /* 0x00000000003e7805 */ /* 0x000fc4000001ff00 */
[C---:B------:R-:W-:Y:S01]  /*9e70*/  LEA R4, P5, R5.reuse, UR4, 0x1 ;  /* 0x0000000405047c11 */ /* 0x040fe2000f8a08ff */
[----:B------:R-:W-:Y:S01]  /*9e80*/  ULDC UR4, c[0x0][0x3d4] ;  /* 0x0000f50000047ab9 */ /* 0x000fe20000000800 */
[C---:B------:R-:W-:Y:S02]  /*9e90*/  LEA R6, P4, R0.reuse, UR6, 0x1 ;  /* 0x0000000600067c11 */ /* 0x040fe4000f8808ff */
[----:B------:R-:W-:Y:S02]  /*9ea0*/  CS2R R56, SRZ ;  /* 0x0000000000387805 */ /* 0x000fe4000001ff00 */
[----:B------:R-:W-:Y:S02]  /*9eb0*/  LEA.HI.X R5, R5, UR5, R8, 0x1, P5 ;  /* 0x0000000505057c11 */ /* 0x000fe4000a8f0c08 */
[----:B------:R-:W-:Y:S02]  /*9ec0*/  CS2R R54, SRZ ;  /* 0x0000000000367805 */ /* 0x000fe4000001ff00 */
[----:B------:R-:W-:Y:S01]  /*9ed0*/  LEA.HI.X R7, R0, UR7, R3, 0x1, P4 ;  /* 0x0000000700077c11 */ /* 0x000fe2000a0f0c03 */
[----:B------:R-:W-:Y:S01]  /*9ee0*/  ULDC.64 UR8, c[0x0][0x208] ;  /* 0x0000820000087ab9 */ /* 0x000fe20000000a00 */
[----:B------:R-:W-:-:S02]  /*9ef0*/  ISETP.GE.AND P3, PT, R208, UR4, PT ;  /* 0x00000004d0007c0c */ /* 0x000fc4000bf66270 */
[----:B-----5:R-:W-:Y:S02]  /*9f00*/  ISETP.GE.AND P4, PT, R105, UR4, PT ;  /* 0x0000000469007c0c */ /* 0x020fe4000bf86270 */
[----:B------:R-:W-:Y:S02]  /*9f10*/  ISETP.GE.AND P5, PT, R102, UR4, PT ;  /* 0x0000000466007c0c */ /* 0x000fe4000bfa6270 */
[----:B------:R-:W-:Y:S02]  /*9f20*/  ISETP.GE.AND P6, PT, R98, UR4, PT ;  /* 0x0000000462007c0c */ /* 0x000fe4000bfc6270 */
        /* <DEDUP_REMOVED lines=12> */
.L_x_1454:
[----:B------:R-:W-:Y:S05]  /*9ff0*/  BSYNC B1 ;  /* 0x0000000000017941 */ /* 0x000fea0003800000 */
.L_x_1453:
[----:B------:R-:W-:Y:S01]  /*a000*/  BSSY B1, `(.L_x_1455) ;  /* 0x000002e000017945 */ /* 0x000fe20003800000 */
        /* <DEDUP_REMOVED lines=8> */
[----:B------:R-:W-:Y:S06]  /*a090*/  @P0 BRA `(.L_x_1456) ;  /* 0x0000000000900947 */ /* 0x000fec0003800000 */
[----:B01----:R-:W-:Y:S01]  /*a0a0*/  LEA R4, P3, R84, R12, 0x6 ;  /* 0x0000000c54047211 */ /* 0x003fe200078630ff */
[----:B------:R-:W-:Y:S01]  /*a0b0*/  ULDC.64 UR4, c[0x0][0x3c8] ;  /* 0x0000f20000047ab9 */ /* 0x000fe20000000a00 */
[----:B------:R-:W-:Y:S01]  /*a0c0*/  LEA R0, P4, R14, R10, 0x6 ;  /* 0x0000000a0e007211 */ /* 0x000fe200078830ff */
[----:B------:R-:W-:Y:S01]  /*a0d0*/  ULDC.64 UR6, c[0x0][0x3e0] ;  /* 0x0000f80000067ab9 */ /* 0x000fe20000000a00 */
[----:B------:R-:W-:Y:S02]  /*a0e0*/  IADD3 R5, P5, R4, R95, RZ ;  /* 0x0000005f04057210 */ /* 0x000fe40007fbe0ff */
[----:B------:R-:W-:Y:S02]  /*a0f0*/  CS2R R48, SRZ ;  /* 0x0000000000307805 */ /* 0x000fe4000001ff00 */
[----:B------:R-:W-:Y:S02]  /*a100*/  LEA.HI.X R8, R84, R13, R85, 0x6, P3 ;  /* 0x0000000d54087211 */ /* 0x000fe400018f3455 */
[----:B------:R-:W-:-:S02]  /*a110*/  CS2R R44, SRZ ;  /* 0x00000000002c7805 */ /* 0x000fc4000001ff00 */
[----:B------:R-:W-:Y:S02]  /*a120*/  IADD3 R0, P6, R0, R23, RZ ;  /* 0x0000001700007210 */ /* 0x000fe40007fde0ff */
[----:B------:R-:W-:Y:S02]  /*a130*/  CS2R R40, SRZ ;  /* 0x0000000000287805 */ /* 0x000fe4000001ff00 */
[----:B------:R-:W-:Y:S01]  /*a140*/  LEA.HI.X R6, R14, R11, R15, 0x6, P4 ;  /* 0x0000000b0e067211 */ /* 0x000fe200020f340f */
[----:B------:R-:W-:Y:S01]  /*a150*/  IMAD.X R8, R8, 0x1, R89, P5 ;  /* 0x0000000108087824 */ /* 0x000fe200028e0659 */
[C---:B------:R-:W-:Y:S01]  /*a160*/  LEA R4, P3, R5.reuse, UR4, 0x1 ;  /* 0x0000000405047c11 */ /* 0x040fe2000f8608ff */
[----:B------:R-:W-:Y:S01]  /*a170*/  ULDC UR4, c[0x0][0x3d4] ;  /* 0x0000f50000047ab9 */ /* 0x000fe20000000800 */
[----:B------:R-:W-:Y:S01]  /*a180*/  CS2R R36, SRZ ;  /* 0x0000000000247805 */ /* 0x000fe2000001ff00 */
[----:B------:R-:W-:Y:S01]  /*a190*/  IMAD.X R3, R6, 0x1, R97, P6 ;  /* 0x0000000106037824 */ /* 0x000fe200030e0661 */
[----:B------:R-:W-:Y:S01]  /*a1a0*/  LEA R6, P4, R0, UR6, 0x1 ;  /* 0x0000000600067c11 */ /* 0x000fe2000f8808ff */
[----:B------:R-:W-:Y:S01]  /*a1b0*/  ULDC.64 UR8, c[0x0][0x208] ;  /* 0x0000820000087ab9 */ /* 0x000fe20000000a00 */
[----:B------:R-:W-:-:S02]  /*a1c0*/  LEA.HI.X R5, R5, UR5, R8, 0x1, P3 ;  /* 0x0000000505057c11 */ /* 0x000fc400098f0c08 */
[----:B------:R-:W-:Y:S02]  /*a1d0*/  LEA.HI.X R7, R0, UR7, R3, 0x1, P4 ;  /* 0x0000000700077c11 */ /* 0x000fe4000a0f0c03 */
[----:B------:R-:W-:Y:S02]  /*a1e0*/  ISETP.GE.AND P3, PT, R208, UR4, PT ;  /* 0x00000004d0007c0c */ /* 0x000fe4000bf66270 */
[----:B-----5:R-:W-:Y:S02]  /*a1f0*/  ISETP.GE.AND P4, PT, R105, UR4, PT ;  /* 0x0000000469007c0c */ /* 0x020fe4000bf86270 */
[----:B------:R-:W-:Y:S02]  /*a200*/  ISETP.GE.AND P5, PT, R102, UR4, PT ;  /* 0x0000000466007c0c */ /* 0x000fe4000bfa6270 */
[----:B------:R-:W-:Y:S02]  /*a210*/  ISETP.GE.AND P6, PT, R98, UR4, PT ;  /* 0x0000000462007c0c */ /* 0x000fe4000bfc6270 */
[----:B------:R-:W-:-:S02]  /*a220*/  CS2R R50, SRZ ;  /* 0x0000000000327805 */ /* 0x000fc4000001ff00 */
        /* <DEDUP_REMOVED lines=11> */
.L_x_1456:
[----:B------:R-:W-:Y:S05]  /*a2e0*/  BSYNC B1 ;  /* 0x0000000000017941 */ /* 0x000fea0003800000 */
.L_x_1455:
[----:B------:R-:W3:Y:S01]  /*a2f0*/  LDL R0, [R1+0x70] ;  /* 0x0000700001007983 */ /* 0x000ee20000100800 */
[----:B-----5:R-:W-:Y:S01]  /*a300*/  IMAD.MOV.U32 R3, RZ, RZ, R71 ;  /* 0x000000ffff037224 */ /* 0x020fe200078e0047 */
[----:B------:R-:W-:Y:S01]  /*a310*/  BSSY B1, `(.L_x_1457) ;  /* 0x0000054000017945 */ /* 0x000fe20003800000 */
[----:B------:R-:W-:Y:S01]  /*a320*/  IMAD.MOV.U32 R8, RZ, RZ, R78 ;  /* 0x000000ffff087224 */ /* 0x000fe200078e004e */
[----:B------:R-:W-:Y:S01]  /*a330*/  CS2R R28, SRZ ;  /* 0x00000000001c7805 */ /* 0x000fe2000001ff00 */
[----:B012---:R-:W-:Y:S01]  /*a340*/  IMAD.MOV.U32 R6, RZ, RZ, R86 ;  /* 0x000000ffff067224 */ /* 0x007fe200078e0056 */
[----:B------:R-:W-:Y:S01]  /*a350*/  PRMT R115, R3, 0x7610, R115 ;  /* 0x0000761003737816 */ /* 0x000fe20000000073 */
[----:B------:R-:W-:Y:S01]  /*a360*/  IMAD.MOV.U32 R3, RZ, RZ, R75 ;  /* 0x000000ffff037224 */ /* 0x000fe200078e004b */
[----:B------:R-:W0:Y:S01]  /*a370*/  LDC R86, c[0x0][0x428] ;  /* 0x00010a00ff567b82 */ /* 0x000e220000000800 */
[----:B------:R-:W-:Y:S01]  /*a380*/  PRMT R135, R8, 0x7610, R135 ;  /* 0x0000761008877816 */ /* 0x000fe20000000087 */
[----:B------:R-:W-:Y:S01]  /*a390*/  IMAD.MOV.U32 R8, RZ, RZ, R68 ;  /* 0x000000ffff087224 */ /* 0x000fe200078e0044 */
[----:B------:R-:W-:-:S02]  /*a3a0*/  CS2R R34, SRZ ;  /* 0x0000000000227805 */ /* 0x000fc4000001ff00 */
[----:B------:R-:W-:Y:S01]  /*a3b0*/  PRMT R125, R3, 0x7610, R125 ;  /* 0x00007610037d7816 */ /* 0x000fe2000000007d */
[----:B------:R-:W-:Y:S01]  /*a3c0*/  IMAD.MOV.U32 R3, RZ, RZ, R83 ;  /* 0x000000ffff037224 */ /* 0x000fe200078e0053 */
[----:B------:R-:W-:Y:S02]  /*a3d0*/  CS2R R20, SRZ ;  /* 0x0000000000147805 */ /* 0x000fe4000001ff00 */
[----:B------:R-:W-:Y:S01]  /*a3e0*/  PRMT R116, R8, 0x7610, R116 ;  /* 0x0000761008747816 */ /* 0x000fe20000000074 */
[----:B------:R-:W-:Y:S01]  /*a3f0*/  IMAD.MOV.U32 R8, RZ, RZ, R76 ;  /* 0x000000ffff087224 */ /* 0x000fe200078e004c */
[----:B------:R-:W-:Y:S02]  /*a400*/  CS2R R32, SRZ ;  /* 0x0000000000207805 */ /* 0x000fe4000001ff00 */
[----:B------:R-:W-:Y:S01]  /*a410*/  PRMT R137, R3, 0x7610, R137 ;  /* 0x0000761003897816 */ /* 0x000fe20000000089 */
[----:B------:R-:W-:Y:S01]  /*a420*/  IMAD.MOV.U32 R3, RZ, RZ, R73 ;  /* 0x000000ffff037224 */ /* 0x000fe200078e0049 */
[----:B------:R-:W-:Y:S01]  /*a430*/  PRMT R133, R8, 0x7610, R133 ;  /* 0x0000761008857816 */ /* 0x000fe20000000085 */
[----:B------:R-:W-:-:S03]  /*a440*/  IMAD.MOV.U32 R8, RZ, RZ, R81 ;  /* 0x000000ffff087224 */ /* 0x000fc600078e0051 */
[----:B------:R-:W-:Y:S01]  /*a450*/  PRMT R127, R3, 0x7610, R127 ;  /* 0x00007610037f7816 */ /* 0x000fe2000000007f */
[----:B------:R-:W-:Y:S02]  /*a460*/  IMAD.MOV.U32 R3, RZ, RZ, R80 ;  /* 0x000000ffff037224 */ /* 0x000fe400078e0050 */
[----:B------:R-:W-:Y:S01]  /*a470*/  IMAD.MOV.U32 R7, RZ, RZ, R25 ;  /* 0x000000ffff077224 */ /* 0x000fe200078e0019 */
[----:B------:R-:W-:Y:S01]  /*a480*/  PRMT R139, R8, 0x7610, R139 ;  /* 0x00007610088b7816 */ /* 0x000fe2000000008b */
[----:B------:R-:W-:Y:S01]  /*a490*/  IMAD.MOV.U32 R5, RZ, RZ, R27 ;  /* 0x000000ffff057224 */ /* 0x000fe200078e001b */
[----:B------:R-:W-:Y:S01]  /*a4a0*/  PRMT R138, R3, 0x7610, R138 ;  /* 0x00007610038a7816 */ /* 0x000fe2000000008a */
[----:B------:R-:W-:Y:S01]  /*a4b0*/  IMAD.MOV.U32 R4, RZ, RZ, R100 ;  /* 0x000000ffff047224 */ /* 0x000fe200078e0064 */
[----:B------:R-:W-:Y:S02]  /*a4c0*/  CS2R R26, SRZ ;  /* 0x00000000001a7805 */ /* 0x000fe4000001ff00 */
[----:B------:R-:W-:-:S02]  /*a4d0*/  CS2R R24, SRZ ;  /* 0x0000000000187805 */ /* 0x000fc4000001ff00 */
[----:B---3--:R-:W-:Y:S01]  /*a4e0*/  ISETP.GE.AND P3, PT, R0, R9, PT ;  /* 0x000000090000720c */ /* 0x008fe20003f66270 */
[----:B------:R-:W-:Y:S02]  /*a4f0*/  IMAD.MOV.U32 R0, RZ, RZ, R70 ;  /* 0x000000ffff007224 */ /* 0x000fe400078e0046 */
[----:B------:R-:W-:-:S03]  /*a500*/  IMAD.MOV.U32 R9, RZ, RZ, R79 ;  /* 0x000000ffff097224 */ /* 0x000fc600078e004f */
[----:B------:R-:W-:Y:S01]  /*a510*/  PRMT R114, R0, 0x7610, R114 ;  /* 0x0000761000727816 */ /* 0x000fe20000000072 */
[----:B------:R-:W-:Y:S01]  /*a520*/  IMAD.MOV.U32 R0, RZ, RZ, R74 ;  /* 0x000000ffff007224 */ /* 0x000fe200078e004a */
[----:B------:R-:W-:Y:S01]  /*a530*/  PRMT R134, R9, 0x7610, R134 ;  /* 0x0000761009867816 */ /* 0x000fe20000000086 */
[----:B------:R-:W-:-:S03]  /*a540*/  IMAD.MOV.U32 R9, RZ, RZ, R69 ;  /* 0x000000ffff097224 */ /* 0x000fc600078e0045 */
[----:B------:R-:W-:Y:S01]  /*a550*/  PRMT R124, R0, 0x7610, R124 ;  /* 0x00007610007c7816 */ /* 0x000fe2000000007c */
[----:B------:R-:W-:Y:S01]  /*a560*/  IMAD.MOV.U32 R0, RZ, RZ, R82 ;  /* 0x000000ffff007224 */ /* 0x000fe200078e0052 */
[----:B------:R-:W-:Y:S01]  /*a570*/  PRMT R117, R9, 0x7610, R117 ;  /* 0x0000761009757816 */ /* 0x000fe20000000075 */
[----:B------:R-:W-:-:S03]  /*a580*/  IMAD.MOV.U32 R9, RZ, RZ, R54 ;  /* 0x000000ffff097224 */ /* 0x000fc600078e0036 */
[----:B------:R-:W-:Y:S01]  /*a590*/  PRMT R136, R0, 0x7610, R136 ;  /* 0x0000761000887816 */ /* 0x000fe20000000088 */
[----:B------:R-:W-:Y:S01]  /*a5a0*/  IMAD.MOV.U32 R0, RZ, RZ, R72 ;  /* 0x000000ffff007224 */ /* 0x000fe200078e0048 */
[----:B------:R-:W-:Y:S02]  /*a5b0*/  PRMT R101, R9, 0x7610, R101 ;  /* 0x0000761009657816 */ /* 0x000fe40000000065 */
[----:B------:R-:W-:Y:S02]  /*a5c0*/  CS2R R8, SRZ ;  /* 0x0000000000087805 */ /* 0x000fe4000001ff00 */
[----:B------:R-:W-:Y:S01]  /*a5d0*/  PRMT R126, R0, 0x7610, R126 ;  /* 0x00007610007e7816 */ /* 0x000fe2000000007e */
[----:B------:R-:W-:-:S05]  /*a5e0*/  IMAD.MOV.U32 R0, RZ, RZ, R77 ;  /* 0x000000ffff007224 */ /* 0x000fca00078e004d */
[----:B------:R-:W-:Y:S01]  /*a5f0*/  PRMT R132, R0, 0x7610, R132 ;  /* 0x0000761000847816 */ /* 0x000fe20000000084 */
[----:B0-----:R-:W-:Y:S06]  /*a600*/  @P3 BRA `(.L_x_1458) ;  /* 0x0000000000903947 */ /* 0x001fec0003800000 */
[----:B------:R-:W-:Y:S01]  /*a610*/  IMAD.WIDE.U32 R12, R84, 0x60, R12 ;  /* 0x00000060540c7825 */ /* 0x000fe200078e000c */
[----:B------:R-:W-:Y:S01]  /*a620*/  ULDC UR4, c[0x0][0x3d4] ;  /* 0x0000f50000047ab9 */ /* 0x000fe20000000800 */
[----:B------:R-:W-:Y:S01]  /*a630*/  ULDC.64 UR6, c[0x0][0x3c8] ;  /* 0x0000f20000067ab9 */ /* 0x000fe20000000a00 */
[----:B------:R-:W-:Y:S01]  /*a640*/  ULDC.64 UR8, c[0x0][0x3e0] ;  /* 0x0000f80000087ab9 */ /* 0x000fe20000000a00 */
[----:B------:R-:W-:Y:S01]  /*a650*/  IMAD.WIDE.U32 R10, R14, 0x60, R10 ;  /* 0x000000600e0a7825 */ /* 0x000fe200078e000a */
[----:B------:R-:W-:Y:S02]  /*a660*/  IADD3 R95, P4, R95, R12, RZ ;  /* 0x0000000c5f5f7210 */ /* 0x000fe40007f9e0ff */
[----:B------:R-:W-:Y:S02]  /*a670*/  CS2R R34, SRZ ;  /* 0x0000000000227805 */ /* 0x000fe4000001ff00 */
[----:B------:R-:W-:Y:S01]  /*a680*/  CS2R R32, SRZ ;  /* 0x0000000000207805 */ /* 0x000fe2000001ff00 */
[----:B------:R-:W-:Y:S01]  /*a690*/  IMAD R8, R85, 0x60, RZ ;  /* 0x0000006055087824 */ /* 0x000fe200078e02ff */
[----:B------:R-:W-:Y:S01]  /*a6a0*/  IADD3 R23, P5, R23, R10, RZ ;  /* 0x0000000a17177210 */ /* 0x000fe20007fbe0ff */
[----:B------:R-:W-:Y:S01]  /*a6b0*/  IMAD R0, R15, 0x60, RZ ;  /* 0x000000600f007824 */ /* 0x000fe200078e02ff */
[----:B------:R-:W-:-:S02]  /*a6c0*/  ULDC.64 UR10, c[0x0][0x208] ;  /* 0x00008200000a7ab9 */ /* 0x000fc40000000a00 */
[----:B------:R-:W-:Y:S02]  /*a6d0*/  IADD3.X R8, R89, R13, R8, P4, !PT ;  /* 0x0000000d59087210 */ /* 0x000fe400027fe408 */
[----:B------:R-:W-:Y:S02]  /*a6e0*/  ISETP.GE.AND P4, PT, R208, UR4, PT ;  /* 0x00000004d0007c0c */ /* 0x000fe4000bf86270 */
[----:B------:R-:W-:Y:S02]  /*a6f0*/  IADD3.X R0, R97, R11, R0, P5, !PT ;  /* 0x0000000b61007210 */ /* 0x000fe40002ffe400 */
[----:B------:R-:W-:Y:S02]  /*a700*/  LEA R10, P5, R95, UR6, 0x1 ;  /* 0x000000065f0a7c11 */ /* 0x000fe4000f8a08ff */
[----:B------:R-:W-:Y:S02]  /*a710*/  LEA R12, P6, R23, UR8, 0x1 ;  /* 0x00000008170c7c11 */ /* 0x000fe4000f8c08ff */
[----:B------:R-:W-:-:S02]  /*a720*/  LEA.HI.X R11, R95, UR7, R8, 0x1, P5 ;  /* 0x000000075f0b7c11 */ /* 0x000fc4000a8f0c08 */
[----:B------:R-:W-:Y:S02]  /*a730*/  LEA.HI.X R13, R23, UR9, R0, 0x1, P6 ;  /* 0x00000009170d7c11 */ /* 0x000fe4000b0f0c00 */
[----:B------:R-:W-:Y:S01]  /*a740*/  ISETP.GE.AND P6, PT, R105, UR4, PT ;  /* 0x0000000469007c0c */ /* 0x000fe2000bfc6270 */
[----:B------:R0:W5:Y:S01]  /*a750*/  @!P4 LDG.E.64 R34, desc[UR10][R10.64] ;  /* 0x0000000a0a22c981 */ /* 0x000162000c1e1b00 */
[----:B------:R-:W-:-:S03]  /*a760*/  ISETP.GE.AND P5, PT, R102, UR4, PT ;  /* 0x0000000466007c0c */ /* 0x000fc6000bfa6270 */
[----:B------:R0:W5:Y:S01]  /*a770*/  @!P4 LDG.E.64 R32, desc[UR10][R12.64] ;  /* 0x0000000a0c20c981 */ /* 0x000162000c1e1b00 */
[----:B------:R-:W-:Y:S02]  /*a780*/  ISETP.GE.AND P4, PT, R98, UR4, PT ;  /* 0x0000000462007c0c */ /* 0x000fe4000bf86270 */
        /* <DEDUP_REMOVED lines=12> */
.L_x_1458:
[----:B------:R-:W-:Y:S05]  /*a850*/  BSYNC B1 ;  /* 0x0000000000017941 */ /* 0x000fea0003800000 */
.L_x_1457:
[----:B------:R-:W2:Y:S01]  /*a860*/  LDL R23, [R1+0x28] ;  /* 0x0000280001177983 */ /* 0x000ea20000100800 */
[----:B------:R-:W-:Y:S01]  /*a870*/  ISETP.NE.AND P4, PT, R86, 0x1, PT ;  /* 0x000000015600780c */ /* 0x000fe20003f85270 */
[----:B0-----:R-:W-:Y:S01]  /*a880*/  IMAD.MOV.U32 R11, RZ, RZ, R62 ;  /* 0x000000ffff0b7224 */ /* 0x001fe200078e003e */
[----:B------:R-:W-:Y:S01]  /*a890*/  ULDC.64 UR4, c[0x0][0x3c8] ;  /* 0x0000f20000047ab9 */ /* 0x000fe20000000a00 */
[----:B------:R-:W3:Y:S01]  /*a8a0*/  LDL R89, [R1+0x68] ;  /* 0x0000680001597983 */ /* 0x000ee20000100800 */
[----:B------:R-:W-:Y:S01]  /*a8b0*/  IMAD.MOV.U32 R10, RZ, RZ, R57 ;  /* 0x000000ffff0a7224 */ /* 0x000fe200078e0039 */
[----:B------:R-:W-:Y:S01]  /*a8c0*/  ULDC.64 UR6, c[0x0][0x3e0] ;  /* 0x0000f80000067ab9 */ /* 0x000fe20000000a00 */
[----:B------:R-:W-:Y:S01]  /*a8d0*/  PRMT R118, R11, 0x7610, R118 ;  /* 0x000076100b767816 */ /* 0x000fe20000000076 */
[----:B------:R-:W-:Y:S02]  /*a8e0*/  IMAD.MOV.U32 R3, RZ, RZ, R56 ;  /* 0x000000ffff037224 */ /* 0x000fe400078e0038 */
[----:B------:R-:W-:Y:S01]  /*a8f0*/  PRMT R111, R10, 0x7610, R111 ;  /* 0x000076100a6f7816 */ /* 0x000fe2000000006f */
[----:B------:R-:W-:-:S02]  /*a900*/  IMAD.MOV.U32 R11, RZ, RZ, R52 ;  /* 0x000000ffff0b7224 */ /* 0x000fc400078e0034 */
        /* <DEDUP_REMOVED lines=8> */
[----:B------:R-:W0:Y:S01]  /*a990*/  @P4 LDC R10, c[0x0][0x42c] ;  /* 0x00010b00ff0a4b82 */ /* 0x000e220000000800 */
[----:B------:R-:W-:Y:S01]  /*a9a0*/  IMAD.MOV.U32 R0, RZ, RZ, R63 ;  /* 0x000000ffff007224 */ /* 0x000fe200078e003f */
[----:B------:R-:W-:Y:S01]  /*a9b0*/  PRMT R128, R3, 0x7610, R128 ;  /* 0x0000761003807816 */ /* 0x000fe20000000080 */
[----:B------:R-:W-:Y:S01]  /*a9c0*/  IMAD.MOV.U32 R3, RZ, RZ, R58 ;  /* 0x000000ffff037224 */ /* 0x000fe200078e003a */
[----:B------:R-:W-:Y:S01]  /*a9d0*/  PRMT R113, R11, 0x7610, R113 ;  /* 0x000076100b717816 */ /* 0x000fe20000000071 */
[----:B------:R-:W-:Y:S01]  /*a9e0*/  IMAD.MOV.U32 R12, RZ, RZ, R60 ;  /* 0x000000ffff0c7224 */ /* 0x000fe200078e003c */
[----:B------:R-:W-:Y:S01]  /*a9f0*/  PRMT R119, R0, 0x7610, R119 ;  /* 0x0000761000777816 */ /* 0x000fe20000000077 */
[----:B------:R-:W-:Y:S01]  /*aa00*/  IMAD.MOV.U32 R0, RZ, RZ, R53 ;  /* 0x000000ffff007224 */ /* 0x000fe200078e0035 */
[----:B------:R-:W1:Y:S01]  /*aa10*/  @P4 LDC R11, c[0x0][0x430] ;  /* 0x00010c00ff0b4b82 */ /* 0x000e620000000800 */
[----:B------:R-:W-:Y:S01]  /*aa20*/  PRMT R112, R3, 0x7610, R112 ;  /* 0x0000761003707816 */ /* 0x000fe20000000070 */
[----:B------:R-:W-:Y:S01]  /*aa30*/  IMAD.MOV.U32 R3, RZ, RZ, R61 ;  /* 0x000000ffff037224 */ /* 0x000fe200078e003d */
[----:B------:R-:W-:Y:S01]  /*aa40*/  PRMT R120, R12, 0x7610, R120 ;  /* 0x000076100c787816 */ /* 0x000fe20000000078 */
[----:B------:R-:W-:Y:S01]  /*aa50*/  IMAD.MOV.U32 R12, RZ, RZ, R64 ;  /* 0x000000ffff0c7224 */ /* 0x000fe200078e0040 */
[----:B------:R-:W-:Y:S01]  /*aa60*/  PRMT R109, R0, 0x7610, R109 ;  /* 0x00007610006d7816 */ /* 0x000fe2000000006d */
[----:B------:R-:W-:Y:S01]  /*aa70*/  IMAD R0, R96, 0x80, R18 ;  /* 0x0000008060007824 */ /* 0x000fe200078e0212 */
[----:B------:R-:W-:Y:S01]  /*aa80*/  PRMT R121, R3, 0x7610, R121 ;  /* 0x0000761003797816 */ /* 0x000fe20000000079 */
[----:B------:R-:W-:Y:S01]  /*aa90*/  IMAD.MOV.U32 R13, RZ, RZ, R65 ;  /* 0x000000ffff0d7224 */ /* 0x000fe200078e0041 */
[----:B------:R-:W-:Y:S01]  /*aaa0*/  PRMT R130, R12, 0x7610, R130 ;  /* 0x000076100c827816 */ /* 0x000fe20000000082 */
[----:B------:R-:W-:-:S03]  /*aab0*/  IMAD.MOV.U32 R12, RZ, RZ, R37 ;  /* 0x000000ffff0c7224 */ /* 0x000fc600078e0025 */
[----:B------:R-:W-:Y:S02]  /*aac0*/  PRMT R131, R13, 0x7610, R131 ;  /* 0x000076100d837816 */ /* 0x000fe40000000083 */
[----:B------:R-:W-:Y:S01]  /*aad0*/  PRMT R87, R12, 0x7610, R87 ;  /* 0x000076100c577816 */ /* 0x000fe20000000057 */
        /* <DEDUP_REMOVED lines=12> */
[----:B------:R-:W-:-:S04]  /*aba0*/  PRMT R106, R13, 0x7610, R106 ;  /* 0x000076100d6a7816 */ /* 0x000fc8000000006a */
[----:B------:R-:W-:Y:S01]  /*abb0*/  PRMT R105, R12, 0x7610, R105 ;  /* 0x000076100c697816 */ /* 0x000fe20000000069 */
[----:B--2---:R-:W-:Y:S02]  /*abc0*/  IMAD R3, R23, 0x20, R0 ;  /* 0x0000002017037824 */ /* 0x004fe400078e0200 */
[----:B------:R-:W-:-:S05]  /*abd0*/  IMAD.MOV.U32 R0, RZ, RZ, R36 ;  /* 0x000000ffff007224 */ /* 0x000fca00078e0024 */
[----:B------:R-:W-:Y:S01]  /*abe0*/  PRMT R88, R0, 0x7610, R88 ;  /* 0x0000761000587816 */ /* 0x000fe20000000058 */
[----:B0-----:R-:W-:-:S04]  /*abf0*/  @P4 IMAD.HI.U32 R0, R3, R10, RZ ;  /* 0x0000000a03004227 */ /* 0x001fc800078e00ff */
[----:B------:R-:W-:Y:S01]  /*ac00*/  IMAD.MOV.U32 R23, RZ, RZ, R41 ;  /* 0x000000ffff177224 */ /* 0x000fe200078e0029 */
[----:B-1----:R-:W-:Y:S01]  /*ac10*/  @P4 SHF.R.U32.HI R3, RZ, R11, R0 ;  /* 0x0000000bff034219 */ /* 0x002fe20000011600 */
[----:B------:R-:W-:Y:S02]  /*ac20*/  IMAD.MOV.U32 R10, RZ, RZ, R44 ;  /* 0x000000ffff0a7224 */ /* 0x000fe400078e002c */
[----:B------:R-:W-:Y:S01]  /*ac30*/  IMAD.MOV.U32 R0, RZ, RZ, R38 ;  /* 0x000000ffff007224 */ /* 0x000fe200078e0026 */
[----:B------:R-:W-:Y:S01]  /*ac40*/  PRMT R92, R23, 0x7610, R92 ;  /* 0x00007610175c7816 */ /* 0x000fe2000000005c */
[----:B------:R-:W-:Y:S01]  /*ac50*/  IMAD.MOV.U32 R23, RZ, RZ, R49 ;  /* 0x000000ffff177224 */ /* 0x000fe200078e0031 */
[----:B------:R-:W-:Y:S02]  /*ac60*/  SHF.R.S32.HI R11, RZ, 0x1f, R3 ;  /* 0x0000001fff0b7819 */ /* 0x000fe40000011403 */
[----:B------:R-:W-:Y:S01]  /*ac70*/  PRMT R98, R10, 0x7610, R98 ;  /* 0x000076100a627816 */ /* 0x000fe20000000062 */
[----:B------:R-:W-:Y:S01]  /*ac80*/  IMAD.MOV.U32 R10, RZ, RZ, R39 ;  /* 0x000000ffff0a7224 */ /* 0x000fe200078e0027 */
[----:B------:R-:W-:Y:S01]  /*ac90*/  PRMT R86, R0, 0x7610, R86 ;  /* 0x0000761000567816 */ /* 0x000fe20000000056 */
[----:B------:R-:W-:Y:S01]  /*aca0*/  IMAD.WIDE.U32 R6, R3, R84, R6 ;  /* 0x0000005403067225 */ /* 0x000fe200078e0006 */
[----:B------:R-:W-:-:S03]  /*acb0*/  PRMT R103, R23, 0x7610, R103 ;  /* 0x0000761017677816 */ /* 0x000fc60000000067 */
[C---:B------:R-:W-:Y:S01]  /*acc0*/  IMAD R84, R11.reuse, R84, RZ ;  /* 0x000000540b547224 */ /* 0x040fe200078e02ff */
[----:B------:R-:W-:Y:S01]  /*acd0*/  PRMT R23, R10, 0x7610, R23 ;  /* 0x000076100a177816 */ /* 0x000fe20000000017 */
[-C--:B------:R-:W-:Y:S02]  /*ace0*/  IMAD R0, R11, R14.reuse, RZ ;  /* 0x0000000e0b007224 */ /* 0x080fe400078e02ff */
[----:B------:R-:W-:-:S04]  /*acf0*/  IMAD.WIDE.U32 R10, R3, R14, R4 ;  /* 0x0000000e030a7225 */ /* 0x000fc800078e0004 */
[C---:B------:R-:W-:Y:S02]  /*ad00*/  IMAD R5, R3.reuse, R85, R84 ;  /* 0x0000005503057224 */ /* 0x040fe400078e0254 */
[----:B------:R-:W-:Y:S01]  /*ad10*/  IMAD R3, R3, R15, R0 ;  /* 0x0000000f03037224 */ /* 0x000fe200078e0200 */
[----:B------:R-:W-:Y:S01]  /*ad20*/  LEA R4, P4, R6, UR4, 0x1 ;  /* 0x0000000406047c11 */ /* 0x000fe2000f8808ff */
[----:B------:R-:W-:Y:S01]  /*ad30*/  IMAD.IADD R5, R7, 0x1, R5 ;  /* 0x0000000107057824 */ /* 0x000fe200078e0205 */
[----:B------:R-:W-:Y:S01]  /*ad40*/  LEA R0, P5, R10, UR6, 0x1 ;  /* 0x000000060a007c11 */ /* 0x000fe2000f8a08ff */
[----:B------:R-:W-:Y:S01]  /*ad50*/  IMAD.IADD R3, R11, 0x1, R3 ;  /* 0x000000010b037824 */ /* 0x000fe200078e0203 */
[----:B------:R-:W-:Y:S02]  /*ad60*/  UMOV UR4, 0xffffffff ;  /* 0xffffffff00047882 */ /* 0x000fe40000000000 */
[----:B------:R-:W-:Y:S02]  /*ad70*/  LEA.HI.X R5, R6, UR5, R5, 0x1, P4 ;  /* 0x0000000506057c11 */ /* 0x000fe4000a0f0c05 */
[----:B------:R-:W-:-:S02]  /*ad80*/  LEA.HI.X R3, R10, UR7, R3, 0x1, P5 ;  /* 0x000000070a037c11 */ /* 0x000fc4000a8f0c03 */
[----:B---3--:R-:W-:Y:S01]  /*ad90*/  LEA.HI R6, R89, R89, RZ, 0x1 ;  /* 0x0000005959067211 */ /* 0x008fe200078f08ff */
[----:B------:R-:W-:Y:S06]  /*ada0*/  BRA.DIV UR4, `(.L_x_1459) ;  /* 0x000001d604cc7947 */ /* 0x000fec000b800000 */
.L_x_1776:
[----:B------:R-:W-:-:S03]  /*adb0*/  UMOV UR4, 0xffffffff ;  /* 0xffffffff00047882 */ /* 0x000fc60000000000 */
[----:B------:R-:W-:Y:S05]  /*adc0*/  BRA.DIV UR4, `(.L_x_1460) ;  /* 0x000001d604ec7947 */ /* 0x000fea000b800000 */
.L_x_1779:
[----:B------:R-:W-:-:S03]  /*add0*/  UMOV UR4, 0xffffffff ;  /* 0xffffffff00047882 */ /* 0x000fc60000000000 */
[----:B------:R-:W-:Y:S05]  /*ade0*/  BRA.DIV UR4, `(.L_x_1461) ;  /* 0x000001da040c7947 */ /* 0x000fea000b800000 */
.L_x_1782:
[----:B------:R-:W-:-:S03]  /*adf0*/  UMOV UR4, 0xffffffff ;  /* 0xffffffff00047882 */ /* 0x000fc60000000000 */
[----:B------:R-:W-:Y:S05]  /*ae00*/  BRA.DIV UR4, `(.L_x_1462) ;  /* 0x000001da042c7947 */ /* 0x000fea000b800000 */
.L_x_1785:
[----:B------:R-:W-:-:S03]  /*ae10*/  UMOV UR4, 0xffffffff ;  /* 0xffffffff00047882 */ /* 0x000fc60000000000 */
[----:B------:R-:W-:Y:S05]  /*ae20*/  BRA.DIV UR4, `(.L_x_1463) ;  /* 0x000001da044c7947 */ /* 0x000fea000b800000 */
.L_x_1788:
[----:B------:R-:W-:-:S03]  /*ae30*/  UMOV UR4, 0xffffffff ;  /* 0xffffffff00047882 */ /* 0x000fc60000000000 */
[----:B------:R-:W-:Y:S05]  /*ae40*/  BRA.DIV UR4, `(.L_x_1464) ;  /* 0x000001da046c7947 */ /* 0x000fea000b800000 */
.L_x_1791:
[----:B------:R-:W-:-:S03]  /*ae50*/  UMOV UR4, 0xffffffff ;  /* 0xffffffff00047882 */ /* 0x000fc60000000000 */
[----:B------:R-:W-:Y:S05]  /*ae60*/  BRA.DIV UR4, `(.L_x_1465) ;  /* 0x000001da048c7947 */ /* 0x000fea000b800000 */
.L_x_1794:
[----:B------:R-:W-:-:S03]  /*ae70*/  UMOV UR4, 0xffffffff ;  /* 0xffffffff00047882 */ /* 0x000fc60000000000 */
[----:B------:R-:W-:Y:S05]  /*ae80*/  BRA.DIV UR4, `(.L_x_1466) ;  /* 0x000001da04ac7947 */ /* 0x000fea000b800000 */
.L_x_1797:
[----:B------:R-:W-:-:S03]  /*ae90*/  UMOV UR4, 0xffffffff ;  /* 0xffffffff00047882 */ /* 0x000fc60000000000 */
[----:B------:R-:W-:Y:S05]  /*aea0*/  BRA.DIV UR4, `(.L_x_1467) ;  /* 0x000001da04cc7947 */ /* 0x000fea000b800000 */
.L_x_1800:
[----:B------:R-:W-:-:S03]  /*aeb0*/  UMOV UR4, 0xffffffff ;  /* 0xffffffff00047882 */ /* 0x000fc60000000000 */
[----:B------:R-:W-:Y:S05]  /*aec0*/  BRA.DIV UR4, `(.L_x_1468) ;  /* 0x000001da04ec7947 */ /* 0x000fea000b800000 */
.L_x_1803:
[----:B------:R-:W-:-:S03]  /*aed0*/  UMOV UR4, 0xffffffff ;  /* 0xffffffff00047882 */ /* 0x000fc60000000000 */
[----:B------:R-:W-:Y:S05]  /*aee0*/  BRA.DIV UR4, `(.L_x_1469) ;  /* 0x000001de040c7947 */ /* 0x000fea000b800000 */
.L_x_1806:
[----:B------:R-:W-:-:S03]  /*aef0*/  UMOV UR4, 0xffffffff ;  /* 0xffffffff00047882 */ /* 0x000fc60000000000 */
[----:B------:R-:W-:Y:S05]  /*af00*/  BRA.DIV UR4, `(.L_x_1470) ;  /* 0x000001de042c7947 */ /* 0x000fea000b800000 */
.L_x_1809:
[----:B------:R-:W-:-:S03]  /*af10*/  UMOV UR4, 0xffffffff ;  /* 0xffffffff00047882 */ /* 0x000fc60000000000 */
[----:B------:R-:W-:Y:S05]  /*af20*/  BRA.DIV UR4, `(.L_x_1471) ;  /* 0x000001de044c7947 */ /* 0x000fea000b800000 */
.L_x_1812:
[----:B------:R-:W-:Y:S01]  /*af30*/  UMOV UR4, 0xffffffff ;  /* 0xffffffff00047882 */ /* 0x000fe20000000000 */
[----:B------:R-:W-:Y:S02]  /*af40*/  LOP3.LUT R6, R6, 0xfffffffe, RZ, 0xc0, !PT ;  /* 0xfffffffe06067812 */ /* 0x000fe400078ec0ff */
[----:B------:R-:W-:Y:S05]  /*af50*/  BRA.DIV UR4, `(.L_x_1472) ;  /* 0x000001de04687947 */ /* 0x000fea000b800000 */
.L_x_1815:
[----:B------:R-:W-:Y:S01]  /*af60*/  UMOV UR4, 0xffffffff ;  /* 0xffffffff00047882 */ /* 0x000fe20000000000 */
[----:B------:R-:W-:Y:S02]  /*af70*/  IMAD.IADD R5, R89, 0x1, -R6 ;  /* 0x0000000159057824 */ /* 0x000fe400078e0a06 */
[----:B------:R-:W-:Y:S05]  /*af80*/  BRA.DIV UR4, `(.L_x_1473) ;  /* 0x000001de04847947 */ /* 0x000fea000b800000 */
.L_x_1818:
[----:B------:R-:W-:Y:S01]  /*af90*/  UMOV UR4, 0xffffffff ;  /* 0xffffffff00047882 */ /* 0x000fe20000000000 */
[----:B------:R-:W-:Y:S02]  /*afa0*/  SHF.L.U32 R5, R5, 0x1f, RZ ;  /* 0x0000001f05057819 */ /* 0x000fe400000006ff */
[----:B------:R-:W-:Y:S05]  /*afb0*/  BRA.DIV UR4, `(.L_x_1474) ;  /* 0x000001de04a07947 */ /* 0x000fea000b800000 */
.L_x_1821:
[----:B------:R-:W0:Y:S01]  /*afc0*/  SYNCS.PHASECHK.TRANS64.TRYWAIT P4, [R16+URZ+0x30800], R5 ;  /* 0x03080005100075a7 */ /* 0x000e22000808017f */
[----:B------:R-:W-:Y:S01]  /*afd0*/  IMAD.MOV.U32 R0, RZ, RZ, R50 ;  /* 0x000000ffff007224 */ /* 0x000fe200078e0032 */
[----:B------:R-:W-:Y:S01]  /*afe0*/  BSSY B1, `(.L_x_1475) ;  /* 0x0000021000017945 */ /* 0x000fe20003800000 */
[----:B------:R-:W-:Y:S02]  /*aff0*/  IMAD.MOV.U32 R3, RZ, RZ, R51 ;  /* 0x000000ffff037224 */ /* 0x000fe400078e0033 */
        /* <DEDUP_REMOVED lines=30> */
[----:B0-----:R-:W-:Y:S06]  /*b1e0*/  @!P4 BRA `(.L_x_1476) ;  /* 0x000001dc003cc947 */ /* 0x001fec0003800000 */
.L_x_1822:
[----:B------:R-:W-:Y:S05]  /*b1f0*/  BSYNC B1 ;  /* 0x0000000000017941 */ /* 0x000fea0003800000 */
.L_x_1475:
[----:B------:R-:W-:Y:S01]  /*b200*/  BSSY B1, `(.L_x_1477) ;  /* 0x00000cf000017945 */ /* 0x000fe20003800000 */
[----:B------:R-:W-:Y:S02]  /*b210*/  PRMT R96, R4, 0x7610, R96 ;  /* 0x0000761004607816 */ /* 0x000fe40000000060 */
[----:B------:R-:W-:Y:S01]  /*b220*/  PRMT R97, R6, 0x7610, R97 ;  /* 0x0000761006617816 */ /* 0x000fe20000000061 */
[----:B------:R-:W-:Y:S06]  /*b230*/  @P1 BRA `(.L_x_1478) ;  /* 0x0000000c002c1947 */ /* 0x000fec0003800000 */
[----:B------:R-:W2:Y:S01]  /*b240*/  LDL R141, [R1+0x8] ;  /* 0x00000800018d7983 */ /* 0x000ea20000100800 */
[----:B0-----:R-:W0:Y:S03]  /*b250*/  LDC R5, c[0x0][0x3d4] ;  /* 0x0000f500ff057b82 */ /* 0x001e260000000800 */
[----:B------:R-:W3:Y:S04]  /*b260*/  LDL R140, [R1+0x4] ;  /* 0x00000400018c7983 */ /* 0x000ee80000100800 */
[----:B------:R-:W4:Y:S04]  /*b270*/  LDL R7, [R1+0xc] ;  /* 0x00000c0001077983 */ /* 0x000f280000100800 */
[----:B------:R1:W5:Y:S01]  /*b280*/  LDL R144, [R1+0x4c] ;  /* 0x00004c0001907983 */ /* 0x0003620000100800 */
[----:B------:R-:W-:Y:S01]  /*b290*/  BSSY B2, `(.L_x_1479) ;  /* 0x0000034000027945 */ /* 0x000fe20003800000 */
[----:B0-----:R-:W-:-:S02]  /*b2a0*/  ISETP.GE.AND P1, PT, R208, R5, PT ;  /* 0x00000005d000720c */ /* 0x001fc40003f26270 */
[-C--:B--2---:R-:W-:Y:S02]  /*b2b0*/  ISETP.GE.AND P4, PT, R141, R5.reuse, PT ;  /* 0x000000058d00720c */ /* 0x084fe40003f86270 */
[-C--:B---3--:R-:W-:Y:S02]  /*b2c0*/  ISETP.GE.AND P5, PT, R140, R5.reuse, PT ;  /* 0x000000058c00720c */ /* 0x088fe40003fa6270 */
[----:B----4-:R-:W-:-:S07]  /*b2d0*/  ISETP.GE.AND P6, PT, R7, R5, PT ;  /* 0x000000050700720c */ /* 0x010fce0003fc6270 */
[----:B-1----:R-:W-:Y:S06]  /*b2e0*/  @P1 BRA `(.L_x_1480) ;  /* 0x0000000000b81947 */ /* 0x002fec0003800000 */
[----:B-----5:R-:W0:Y:S01]  /*b2f0*/  LDS.128 R4, [R144] ;  /* 0x0000000090047984 */ /* 0x020e220000000c00 */
[--C-:B------:R-:W-:Y:S02]  /*b300*/  SHF.R.U64 R141, R82, 0x10, R83.reuse ;  /* 0x00000010528d7819 */ /* 0x100fe40000001253 */
[----:B------:R-:W-:Y:S02]  /*b310*/  SHF.R.U32.HI R82, RZ, 0x10, R83 ;  /* 0x00000010ff527819 */ /* 0x000fe40000011653 */
[--C-:B------:R-:W-:Y:S02]  /*b320*/  SHF.R.U64 R83, R80, 0x10, R81.reuse ;  /* 0x0000001050537819 */ /* 0x100fe40000001251 */
[----:B------:R-:W-:Y:S02]  /*b330*/  SHF.R.U32.HI R80, RZ, 0x10, R81 ;  /* 0x00000010ff507819 */ /* 0x000fe40000011651 */
[----:B------:R-:W-:Y:S02]  /*b340*/  PRMT R137, R137, 0x5410, R82 ;  /* 0x0000541089897816 */ /* 0x000fe40000000052 */
[----:B------:R-:W-:-:S02]  /*b350*/  PRMT R139, R139, 0x5410, R80 ;  /* 0x000054108b8b7816 */ /* 0x000fc40000000050 */
[----:B------:R-:W-:Y:S02]  /*b360*/  PRMT R136, R136, 0x5410, R141 ;  /* 0x0000541088887816 */ /* 0x000fe4000000008d */
[----:B------:R-:W-:Y:S01]  /*b370*/  PRMT R140, R138, 0x5410, R83 ;  /* 0x000054108a8c7816 */ /* 0x000fe20000000053 */
[C---:B------:R-:W-:Y:S01]  /*b380*/  IMAD.U32 R141, R139.reuse, 0x10000, RZ ;  /* 0x000100008b8d7824 */ /* 0x040fe200078e00ff */
[----:B------:R-:W-:Y:S01]  /*b390*/  LOP3.LUT R139, R139, 0xffff0000, RZ, 0xc0, !PT ;  /* 0xffff00008b8b7812 */ /* 0x000fe200078ec0ff */
[C---:B------:R-:W-:Y:S01]  /*b3a0*/  IMAD.U32 R138, R137.reuse, 0x10000, RZ ;  /* 0x00010000898a7824 */ /* 0x040fe200078e00ff */
[----:B------:R-:W-:Y:S02]  /*b3b0*/  LOP3.LUT R137, R137, 0xffff0000, RZ, 0xc0, !PT ;  /* 0xffff000089897812 */ /* 0x000fe400078ec0ff */
[C---:B0-----:R-:W-:Y:S01]  /*b3c0*/  LOP3.LUT R81, R6.reuse, 0xffff0000, RZ, 0xc0, !PT ;  /* 0xffff000006517812 */ /* 0x041fe200078ec0ff */
[----:B------:R-:W-:Y:S01]  /*b3d0*/  IMAD.U32 R80, R6, 0x10000, RZ ;  /* 0x0001000006507824 */ /* 0x000fe200078e00ff */
[C---:B------:R-:W-:Y:S01]  /*b3e0*/  LOP3.LUT R83, R7.reuse, 0xffff0000, RZ, 0xc0, !PT ;  /* 0xffff000007537812 */ /* 0x040fe200078ec0ff */
[----:B------:R-:W-:-:S02]  /*b3f0*/  IMAD.U32 R82, R7, 0x10000, RZ ;  /* 0x0001000007527824 */ /* 0x000fc400078e00ff */
[C---:B------:R-:W-:Y:S01]  /*b400*/  FMUL.FTZ R143, R81.reuse, R141 ;  /* 0x0000008d518f7220 */ /* 0x040fe20000410000 */
[-C--:B------:R-:W-:Y:S01]  /*b410*/  FMUL.FTZ R142, R81, R138.reuse ;  /* 0x0000008a518e7220 */ /* 0x080fe20000410000 */
[C---:B------:R-:W-:Y:S01]  /*b420*/  FMUL.FTZ R81, R83.reuse, R139 ;  /* 0x0000008b53517220 */ /* 0x040fe20000410000 */
[----:B------:R-:W-:Y:S02]  /*b430*/  IMAD.U32 R6, R4, 0x10000, RZ ;  /* 0x0001000004067824 */ /* 0x000fe400078e00ff */
[C---:B------:R-:W-:Y:S01]  /*b440*/  FFMA.FTZ R143, R80.reuse, R138, -R143 ;  /* 0x0000008a508f7223 */ /* 0x040fe2000001088f */
[----:B------:R-:W-:Y:S01]  /*b450*/  FFMA.FTZ R142, R80, R141, R142 ;  /* 0x0000008d508e7223 */ /* 0x000fe2000001008e */
[-C--:B------:R-:W-:Y:S01]  /*b460*/  FMUL.FTZ R141, R83, R137.reuse ;  /* 0x00000089538d7220 */ /* 0x080fe20000410000 */
[----:B------:R-:W-:Y:S01]  /*b470*/  FFMA.FTZ R138, R82, R137, -R81 ;  /* 0x00000089528a7223 */ /* 0x000fe20000010851 */
[C---:B------:R-:W-:Y:S01]  /*b480*/  IMAD.U32 R7, R5.reuse, 0x10000, RZ ;  /* 0x0001000005077824 */ /* 0x040fe200078e00ff */
        /* <DEDUP_REMOVED lines=8> */
[----:B------:R-:W-:Y:S01]  /*b510*/  FMUL.FTZ R80, R4, R81 ;  /* 0x0000005104507220 */ /* 0x000fe20000410000 */
[----:B------:R-:W-:-:S02]  /*b520*/  FMUL.FTZ R82, R5, R140 ;  /* 0x0000008c05527220 */ /* 0x000fc40000410000 */
[-C--:B------:R-:W-:Y:S01]  /*b530*/  FMUL.FTZ R139, R5, R136.reuse ;  /* 0x00000088058b7220 */ /* 0x080fe20000410000 */
[C---:B------:R-:W-:Y:S01]  /*b540*/  FFMA.FTZ R4, R6.reuse, R81, -R137 ;  /* 0x0000005106047223 */ /* 0x040fe20000010889 */
[----:B------:R-:W-:Y:S01]  /*b550*/  FFMA.FTZ R83, R6, R83, R80 ;  /* 0x0000005306537223 */ /* 0x000fe20000010050 */
[C---:B------:R-:W-:Y:S01]  /*b560*/  FFMA.FTZ R5, R7.reuse, R136, -R82 ;  /* 0x0000008807057223 */ /* 0x040fe20000010852 */
[----:B------:R-:W-:Y:S01]  /*b570*/  FFMA.FTZ R140, R7, R140, R139 ;  /* 0x0000008c078c7223 */ /* 0x000fe2000001008b */
[----:B------:R-:W-:Y:S02]  /*b580*/  F2FP.BF16.F32.PACK_AB R6, R142, R143 ;  /* 0x0000008f8e06723e */ /* 0x000fe400000010ff */
[----:B------:R-:W-:Y:S02]  /*b590*/  F2FP.BF16.F32.PACK_AB R7, R141, R138 ;  /* 0x0000008a8d07723e */ /* 0x000fe400000010ff */
[----:B------:R-:W-:Y:S02]  /*b5a0*/  F2FP.BF16.F32.PACK_AB R4, R83, R4 ;  /* 0x000000045304723e */ /* 0x000fe400000010ff */
[----:B------:R-:W-:-:S05]  /*b5b0*/  F2FP.BF16.F32.PACK_AB R5, R140, R5 ;  /* 0x000000058c05723e */ /* 0x000fca00000010ff */
[----:B------:R0:W-:Y:S02]  /*b5c0*/  STS.128 [R144], R4 ;  /* 0x0000000490007388 */ /* 0x0001e40000000c00 */
.L_x_1480:
[----:B------:R-:W-:Y:S05]  /*b5d0*/  BSYNC B2 ;  /* 0x0000000000027941 */ /* 0x000fea0003800000 */
.L_x_1479:
[----:B------:R-:W-:Y:S04]  /*b5e0*/  BSSY B2, `(.L_x_1481) ;  /* 0x0000030000027945 */ /* 0x000fe80003800000 */
[----:B------:R-:W-:Y:S05]  /*b5f0*/  @P4 BRA `(.L_x_1482) ;  /* 0x0000000000b84947 */ /* 0x000fea0003800000 */
[----:B0----5:R-:W0:Y:S01]  /*b600*/  LDS.128 R4, [R144+0x4000] ;  /* 0x0040000090047984 */ /* 0x021e220000000c00 */
[----:B------:R-:W-:Y:S02]  /*b610*/  SHF.R.U64 R78, R78, 0x10, R79 ;  /* 0x000000104e4e7819 */ /* 0x000fe4000000124f */
[----:B------:R-:W-:Y:S02]  /*b620*/  SHF.R.U64 R76, R76, 0x10, R77 ;  /* 0x000000104c4c7819 */ /* 0x000fe4000000124d */
[----:B------:R-:W-:Y:S02]  /*b630*/  SHF.R.U32.HI R79, RZ, 0x10, R79 ;  /* 0x00000010ff4f7819 */ /* 0x000fe4000001164f */
[----:B------:R-:W-:Y:S02]  /*b640*/  SHF.R.U32.HI R77, RZ, 0x10, R77 ;  /* 0x00000010ff4d7819 */ /* 0x000fe4000001164d */
[----:B------:R-:W-:Y:S02]  /*b650*/  PRMT R134, R134, 0x5410, R79 ;  /* 0x0000541086867816 */ /* 0x000fe4000000004f */
[----:B------:R-:W-:-:S02]  /*b660*/  PRMT R132, R132, 0x5410, R77 ;  /* 0x0000541084847816 */ /* 0x000fc4000000004d */
[----:B------:R-:W-:Y:S01]  /*b670*/  PRMT R133, R133, 0x5410, R76 ;  /* 0x0000541085857816 */ /* 0x000fe2000000004c */
[C---:B------:R-:W-:Y:S01]  /*b680*/  IMAD.U32 R80, R134.reuse, 0x10000, RZ ;  /* 0x0001000086507824 */ /* 0x040fe200078e00ff */
[----:B------:R-:W-:Y:S01]  /*b690*/  LOP3.LUT R134, R134, 0xffff0000, RZ, 0xc0, !PT ;  /* 0xffff000086867812 */ /* 0x000fe200078ec0ff */
[C---:B------:R-:W-:Y:S01]  /*b6a0*/  IMAD.U32 R81, R132.reuse, 0x10000, RZ ;  /* 0x0001000084517824 */ /* 0x040fe200078e00ff */
[----:B------:R-:W-:Y:S02]  /*b6b0*/  LOP3.LUT R132, R132, 0xffff0000, RZ, 0xc0, !PT ;  /* 0xffff000084847812 */ /* 0x000fe400078ec0ff */
[----:B------:R-:W-:Y:S02]  /*b6c0*/  PRMT R135, R135, 0x5410, R78 ;  /* 0x0000541087877816 */ /* 0x000fe4000000004e */
[C---:B0-----:R-:W-:Y:S01]  /*b6d0*/  LOP3.LUT R77, R6.reuse, 0xffff0000, RZ, 0xc0, !PT ;  /* 0xffff0000064d7812 */ /* 0x041fe200078ec0ff */
[----:B------:R-:W-:Y:S01]  /*b6e0*/  IMAD.U32 R76, R6, 0x10000, RZ ;  /* 0x00010000064c7824 */ /* 0x000fe200078e00ff */
[C---:B------:R-:W-:Y:S01]  /*b6f0*/  LOP3.LUT R79, R7.reuse, 0xffff0000, RZ, 0xc0, !PT ;  /* 0xffff0000074f7812 */ /* 0x040fe200078ec0ff */
[----:B------:R-:W-:-:S02]  /*b700*/  IMAD.U32 R78, R7, 0x10000, RZ ;  /* 0x00010000074e7824 */ /* 0x000fc400078e00ff */
[C---:B------:R-:W-:Y:S01]  /*b710*/  FMUL.FTZ R82, R77.reuse, R80 ;  /* 0x000000504d527220 */ /* 0x040fe20000410000 */
[-C--:B------:R-:W-:Y:S01]  /*b720*/  FMUL.FTZ R83, R77, R81.reuse ;  /* 0x000000514d537220 */ /* 0x080fe20000410000 */
[----:B------:R-:W-:Y:S01]  /*b730*/  FMUL.FTZ R77, R79, R132 ;  /* 0x000000844f4d7220 */ /* 0x000fe20000410000 */
[----:B------:R-:W-:Y:S02]  /*b740*/  IMAD.U32 R6, R4, 0x10000, RZ ;  /* 0x0001000004067824 */ /* 0x000fe400078e00ff */
[C---:B------:R-:W-:Y:S01]  /*b750*/  FFMA.FTZ R137, R76.reuse, R81, R82 ;  /* 0x000000514c897223 */ /* 0x040fe20000010052 */
[----:B------:R-:W-:Y:S02]  /*b760*/  IMAD.U32 R7, R5, 0x10000, RZ ;  /* 0x0001000005077824 */ /* 0x000fe400078e00ff */
[----:B------:R-:W-:Y:S01]  /*b770*/  FFMA.FTZ R136, R76, R80, -R83 ;  /* 0x000000504c887223 */ /* 0x000fe20000010853 */
[-C--:B------:R-:W-:Y:S01]  /*b780*/  FMUL.FTZ R81, R79, R134.reuse ;  /* 0x000000864f517220 */ /* 0x080fe20000410000 */
[----:B------:R-:W-:Y:S01]  /*b790*/  LOP3.LUT R4, R4, 0xffff0000, RZ, 0xc0, !PT ;  /* 0xffff000004047812 */ /* 0x000fe200078ec0ff */
[C---:B------:R-:W-:Y:S01]  /*b7a0*/  FFMA.FTZ R134, R78.reuse, R134, -R77 ;  /* 0x000000864e867223 */ /* 0x040fe2000001084d */
[----:B------:R-:W-:Y:S01]  /*b7b0*/  LOP3.LUT R5, R5, 0xffff0000, RZ, 0xc0, !PT ;  /* 0xffff000005057812 */ /* 0x000fe200078ec0ff */
[C---:B------:R-:W-:Y:S01]  /*b7c0*/  IMAD.U32 R79, R133.reuse, 0x10000, RZ ;  /* 0x00010000854f7824 */ /* 0x040fe200078e00ff */
[----:B------:R-:W-:Y:S01]  /*b7d0*/  LOP3.LUT R80, R133, 0xffff0000, RZ, 0xc0, !PT ;  /* 0xffff000085507812 */ /* 0x000fe200078ec0ff */
[C---:B------:R-:W-:Y:S01]  /*b7e0*/  IMAD.U32 R77, R135.reuse, 0x10000, RZ ;  /* 0x00010000874d7824 */ /* 0x040fe200078e00ff */
[----:B------:R-:W-:Y:S01]  /*b7f0*/  LOP3.LUT R76, R135, 0xffff0000, RZ, 0xc0, !PT ;  /* 0xffff0000874c7812 */ /* 0x000fe200078ec0ff */
        /* <DEDUP_REMOVED lines=14> */
.L_x_1482:
[----:B------:R-:W-:Y:S05]  /*b8e0*/  BSYNC B2 ;  /* 0x0000000000027941 */ /* 0x000fea0003800000 */
.L_x_1481:
[----:B------:R-:W-:Y:S04]  /*b8f0*/  BSSY B2, `(.L_x_1483) ;  /* 0x0000030000027945 */ /* 0x000fe80003800000 */
[----:B------:R-:W-:Y:S05]  /*b900*/  @P5 BRA `(.L_x_1484) ;  /* 0x0000000000b85947 */ /* 0x000fea0003800000 */
[----:B01---5:R-:W0:Y:S01]  /*b910*/  LDS.128 R4, [R144+0x8000] ;  /* 0x0080000090047984 */ /* 0x023e220000000c00 */
[--C-:B------:R-:W-:Y:S02]  /*b920*/  SHF.R.U64 R77, R74, 0x10, R75.reuse ;  /* 0x000000104a4d7819 */ /* 0x100fe4000000124b */
[----:B------:R-:W-:Y:S02]  /*b930*/  SHF.R.U32.HI R74, RZ, 0x10, R75 ;  /* 0x00000010ff4a7819 */ /* 0x000fe4000001164b */
[--C-:B------:R-:W-:Y:S02]  /*b940*/  SHF.R.U64 R75, R72, 0x10, R73.reuse ;  /* 0x00000010484b7819 */ /* 0x100fe40000001249 */
[----:B------:R-:W-:Y:S02]  /*b950*/  SHF.R.U32.HI R72, RZ, 0x10, R73 ;  /* 0x00000010ff487819 */ /* 0x000fe40000011649 */
[----:B------:R-:W-:Y:S02]  /*b960*/  PRMT R125, R125, 0x5410, R74 ;  /* 0x000054107d7d7816 */ /* 0x000fe4000000004a */
[----:B------:R-:W-:-:S02]  /*b970*/  PRMT R127, R127, 0x5410, R72 ;  /* 0x000054107f7f7816 */ /* 0x000fc40000000048 */
[----:B------:R-:W-:Y:S01]  /*b980*/  PRMT R124, R124, 0x5410, R77 ;  /* 0x000054107c7c7816 */ /* 0x000fe2000000004d */
[----:B------:R-:W-:Y:S01]  /*b990*/  IMAD.U32 R76, R125, 0x10000, RZ ;  /* 0x000100007d4c7824 */ /* 0x000fe200078e00ff */
[----:B------:R-:W-:Y:S01]  /*b9a0*/  PRMT R126, R126, 0x5410, R75 ;  /* 0x000054107e7e7816 */ /* 0x000fe2000000004b */
[C---:B------:R-:W-:Y:S01]  /*b9b0*/  IMAD.U32 R77, R127.reuse, 0x10000, RZ ;  /* 0x000100007f4d7824 */ /* 0x040fe200078e00ff */
[----:B------:R-:W-:Y:S02]  /*b9c0*/  LOP3.LUT R127, R127, 0xffff0000, RZ, 0xc0, !PT ;  /* 0xffff00007f7f7812 */ /* 0x000fe400078ec0ff */
[----:B------:R-:W-:Y:S02]  /*b9d0*/  LOP3.LUT R125, R125, 0xffff0000, RZ, 0xc0, !PT ;  /* 0xffff00007d7d7812 */ /* 0x000fe400078ec0ff */
[C---:B0-----:R-:W-:Y:S01]  /*b9e0*/  LOP3.LUT R73, R6.reuse, 0xffff0000, RZ, 0xc0, !PT ;  /* 0xffff000006497812 */ /* 0x041fe200078ec0ff */
[----:B------:R-:W-:Y:S01]  /*b9f0*/  IMAD.U32 R72, R6, 0x10000, RZ ;  /* 0x0001000006487824 */ /* 0x000fe200078e00ff */
[C---:B------:R-:W-:Y:S01]  /*ba00*/  LOP3.LUT R75, R7.reuse, 0xffff0000, RZ, 0xc0, !PT ;  /* 0xffff0000074b7812 */ /* 0x040fe200078ec0ff */
[----:B------:R-:W-:-:S02]  /*ba10*/  IMAD.U32 R74, R7, 0x10000, RZ ;  /* 0x00010000074a7824 */ /* 0x000fc400078e00ff */
[CC--:B------:R-:W-:Y:S01]  /*ba20*/  FMUL.FTZ R78, R73.reuse, R76.reuse ;  /* 0x0000004c494e7220 */ /* 0x0c0fe20000410000 */
[----:B------:R-:W-:Y:S01]  /*ba30*/  FMUL.FTZ R79, R73, R77 ;  /* 0x0000004d494f7220 */ /* 0x000fe20000410000 */
[C---:B------:R-:W-:Y:S01]  /*ba40*/  FMUL.FTZ R73, R75.reuse, R127 ;  /* 0x0000007f4b497220 */ /* 0x040fe20000410000 */
[----:B------:R-:W-:Y:S02]  /*ba50*/  IMAD.U32 R6, R4, 0x10000, RZ ;  /* 0x0001000004067824 */ /* 0x000fe400078e00ff */
        /* <DEDUP_REMOVED lines=9> */
[----:B------:R-:W-:Y:S01]  /*baf0*/  FFMA.FTZ R76, R72, R76, -R79 ;  /* 0x0000004c484c7223 */ /* 0x000fe2000001084f */
        /* <DEDUP_REMOVED lines=15> */
.L_x_1484:
[----:B------:R-:W-:Y:S05]  /*bbf0*/  BSYNC B2 ;  /* 0x0000000000027941 */ /* 0x000fea0003800000 */
.L_x_1483:
[----:B------:R-:W-:Y:S05]  /*bc00*/  @P6 BRA `(.L_x_1478) ;  /* 0x0000000000b86947 */ /* 0x000fea0003800000 */
[----:B012--5:R-:W0:Y:S01]  /*bc10*/  LDS.128 R4, [R144+0xc000] ;  /* 0x00c0000090047984 */ /* 0x027e220000000c00 */
        /* <DEDUP_REMOVED lines=45> */
.L_x_1478:
[----:B------:R-:W-:Y:S05]  /*bef0*/  BSYNC B1 ;  /* 0x0000000000017941 */ /* 0x000fea0003800000 */
.L_x_1477:
[----:B------:R-:W-:Y:S04]  /*bf00*/  BSSY B1, `(.L_x_1485) ;  /* 0x00000cd000017945 */ /* 0x000fe80003800000 */
[----:B------:R-:W-:Y:S05]  /*bf10*/  @P2 BRA `(.L_x_1486) ;  /* 0x0000000c002c2947 */ /* 0x000fea0003800000 */
[----:B0123--:R-:W2:Y:S01]  /*bf20*/  LDL R7, [R1+0x8] ;  /* 0x0000080001077983 */ /* 0x00fea20000100800 */
[----:B------:R-:W0:Y:S03]  /*bf30*/  LDC R5, c[0x0][0x3d4] ;  /* 0x0000f500ff057b82 */ /* 0x000e260000000800 */
        /* <DEDUP_REMOVED lines=9> */
[----:B-----5:R-:W0:Y:S01]  /*bfd0*/  LDS.128 R4, [R72+0x1000] ;  /* 0x0010000048047984 */ /* 0x020e220000000c00 */
        /* <DEDUP_REMOVED lines=45> */
.L_x_1488:
[----:B------:R-:W-:Y:S05]  /*c2b0*/  BSYNC B2 ;  /* 0x0000000000027941 */ /* 0x000fea0003800000 */
.L_x_1487:
[----:B------:R-:W-:Y:S04]  /*c2c0*/  BSSY B2, `(.L_x_1489) ;  /* 0x0000030000027945 */ /* 0x000fe80003800000 */
[----:B------:R-:W-:Y:S05]  /*c2d0*/  @P2 BRA `(.L_x_1490) ;  /* 0x0000000000b82947 */ /* 0x000fea0003800000 */
[----:B0----5:R-:W0:Y:S01]  /*c2e0*/  LDS.128 R4, [R72+0x5000] ;  /* 0x0050000048047984 */ /* 0x021e220000000c00 */
        /* <DEDUP_REMOVED lines=45> */
.L_x_1490:
[----:B------:R-:W-:Y:S05]  /*c5c0*/  BSYNC B2 ;  /* 0x0000000000027941 */ /* 0x000fea0003800000 */
.L_x_1489:
        /* <DEDUP_REMOVED lines=48> */
.L_x_1492:
[----:B------:R-:W-:Y:S05]  /*c8d0*/  BSYNC B2 ;  /* 0x0000000000027941 */ /* 0x000fea0003800000 */
.L_x_1491:
        /* <DEDUP_REMOVED lines=22> */
[C---:B------:R-:W-:Y:S01]  /*ca40*/  FFMA.FTZ R61, R52.reuse, R57, R60 ;  /* 0x00000039343d7223 */ /* 0x040fe2000001003c */
[-C--:B------:R-:W-:Y:S01]  /*ca50*/  FMUL.FTZ R57, R55, R107.reuse ;  /* 0x0000006b37397220 */ /* 0x080fe20000410000 */
[C---:B------:R-:W-:Y:S02]  /*ca60*/  IMAD.U32 R7, R5.reuse, 0x10000, RZ ;  /* 0x0001000005077824 */ /* 0x040fe400078e00ff */
[----:B------:R-:W-:Y:S01]  /*ca70*/  FFMA.FTZ R58, R52, R56, -R59 ;  /* 0x00000038343a7223 */ /* 0x000fe2000001083b */
[----:B------:R-:W-:Y:S01]  /*ca80*/  IMAD.U32 R55, R108, 0x10000, RZ ;  /* 0x000100006c377824 */ /* 0x000fe200078e00ff */
[----:B------:R-:W-:Y:S01]  /*ca90*/  LOP3.LUT R4, R4, 0xffff0000, RZ, 0xc0, !PT ;  /* 0xffff000004047812 */ /* 0x000fe200078ec0ff */
[----:B------:R-:W-:Y:S01]  /*caa0*/  FFMA.FTZ R107, R54, R107, -R53 ;  /* 0x0000006b366b7223 */ /* 0x000fe20000010835 */
[----:B------:R-:W-:Y:S01]  /*cab0*/  LOP3.LUT R5, R5, 0xffff0000, RZ, 0xc0, !PT ;  /* 0xffff000005057812 */ /* 0x000fe200078ec0ff */
[C---:B------:R-:W-:Y:S01]  /*cac0*/  IMAD.U32 R53, R101.reuse, 0x10000, RZ ;  /* 0x0001000065357824 */ /* 0x040fe200078e00ff */
        /* <DEDUP_REMOVED lines=15> */
[----:B------:R4:W-:Y:S02]  /*cbc0*/  STS.128 [R72+0xd000], R4 ;  /* 0x00d0000448007388 */ /* 0x0009e40000000c00 */
.L_x_1486:
[----:B------:R-:W-:Y:S05]  /*cbd0*/  BSYNC B1 ;  /* 0x0000000000017941 */ /* 0x000fea0003800000 */
.L_x_1485:
[----:B------:R-:W-:Y:S04]  /*cbe0*/  BSSY B1, `(.L_x_1493) ;  /* 0x00000cd000017945 */ /* 0x000fe80003800000 */
[----:B------:R-:W-:Y:S05]  /*cbf0*/  @P0 BRA `(.L_x_1494) ;  /* 0x0000000c002c0947 */ /* 0x000fea0003800000 */
[----:B01234-:R-:W2:Y:S01]  /*cc00*/  LDL R7, [R1+0x8] ;  /* 0x0000080001077983 */ /* 0x01fea20000100800 */
        /* <DEDUP_REMOVED lines=56> */
.L_x_1496:
[----:B------:R-:W-:Y:S05]  /*cf90*/  BSYNC B2 ;  /* 0x0000000000027941 */ /* 0x000fea0003800000 */
.L_x_1495:
        /* <DEDUP_REMOVED lines=23> */
[----:B------:R-:W-:Y:S01]  /*d110*/  FFMA.FTZ R53, R44, R49, R52 ;  /* 0x000000312c357223 */ /* 0x000fe20000010034 */
[-C--:B------:R-:W-:Y:S01]  /*d120*/  FMUL.FTZ R49, R47, R99.reuse ;  /* 0x000000632f317220 */ /* 0x080fe20000410000 */
[----:B------:R-:W-:Y:S01]  /*d130*/  FFMA.FTZ R99, R46, R99, -R45 ;  /* 0x000000632e637223 */ /* 0x000fe2000001082d */
[----:B------:R-:W-:Y:S02]  /*d140*/  IMAD.U32 R7, R5, 0x10000, RZ ;  /* 0x0001000005077824 */ /* 0x000fe400078e00ff */
[----:B------:R-:W-:Y:S01]  /*d150*/  FFMA.FTZ R50, R44, R48, -R51 ;  /* 0x000000302c327223 */ /* 0x000fe20000010833 */
[----:B------:R-:W-:Y:S01]  /*d160*/  IMAD.U32 R45, R98, 0x10000, RZ ;  /* 0x00010000622d7824 */ /* 0x000fe200078e00ff */
[----:B------:R-:W-:Y:S01]  /*d170*/  LOP3.LUT R4, R4, 0xffff0000, RZ, 0xc0, !PT ;  /* 0xffff000004047812 */ /* 0x000fe200078ec0ff */
[----:B------:R-:W-:Y:S01]  /*d180*/  IMAD.U32 R47, R105, 0x10000, RZ ;  /* 0x00010000692f7824 */ /* 0x000fe200078e00ff */
[----:B------:R-:W-:Y:S01]  /*d190*/  LOP3.LUT R5, R5, 0xffff0000, RZ, 0xc0, !PT ;  /* 0xffff000005057812 */ /* 0x000fe200078ec0ff */
[----:B------:R-:W-:Y:S01]  /*d1a0*/  FFMA.FTZ R106, R46, R106, R49 ;  /* 0x0000006a2e6a7223 */ /* 0x000fe20000010031 */
[----:B------:R-:W-:Y:S01]  /*d1b0*/  LOP3.LUT R44, R105, 0xffff0000, RZ, 0xc0, !PT ;  /* 0xffff0000692c7812 */ /* 0x000fe200078ec0ff */
[----:B------:R-:W-:Y:S01]  /*d1c0*/  FMUL.FTZ R49, R4, R47 ;  /* 0x0000002f04317220 */ /* 0x000fe20000410000 */
[----:B------:R-:W-:Y:S01]  /*d1d0*/  LOP3.LUT R98, R98, 0xffff0000, RZ, 0xc0, !PT ;  /* 0xffff000062627812 */ /* 0x000fe200078ec0ff */
[----:B------:R-:W-:-:S02]  /*d1e0*/  FMUL.FTZ R46, R4, R45 ;  /* 0x0000002d042e7220 */ /* 0x000fc40000410000 */
[C---:B------:R-:W-:Y:S01]  /*d1f0*/  FMUL.FTZ R48, R5.reuse, R44 ;  /* 0x0000002c05307220 */ /* 0x040fe20000410000 */
[C---:B------:R-:W-:Y:S01]  /*d200*/  FFMA.FTZ R4, R6.reuse, R45, -R49 ;  /* 0x0000002d06047223 */ /* 0x040fe20000010831 */
[-C--:B------:R-:W-:Y:S01]  /*d210*/  FMUL.FTZ R51, R5, R98.reuse ;  /* 0x0000006205337220 */ /* 0x080fe20000410000 */
[----:B------:R-:W-:Y:S01]  /*d220*/  FFMA.FTZ R47, R6, R47, R46 ;  /* 0x0000002f062f7223 */ /* 0x000fe2000001002e */
[----:B------:R-:W-:Y:S01]  /*d230*/  FFMA.FTZ R5, R7, R98, -R48 ;  /* 0x0000006207057223 */ /* 0x000fe20000010830 */
[----:B------:R-:W-:Y:S01]  /*d240*/  F2FP.BF16.F32.PACK_AB R6, R53, R50 ;  /* 0x000000323506723e */ /* 0x000fe200000010ff */
[----:B------:R-:W-:Y:S01]  /*d250*/  FFMA.FTZ R44, R7, R44, R51 ;  /* 0x0000002c072c7223 */ /* 0x000fe20000010033 */
[----:B------:R-:W-:Y:S02]  /*d260*/  F2FP.BF16.F32.PACK_AB R7, R106, R99 ;  /* 0x000000636a07723e */ /* 0x000fe400000010ff */
[----:B------:R-:W-:Y:S02]  /*d270*/  F2FP.BF16.F32.PACK_AB R4, R47, R4 ;  /* 0x000000042f04723e */ /* 0x000fe400000010ff */
[----:B------:R-:W-:-:S05]  /*d280*/  F2FP.BF16.F32.PACK_AB R5, R44, R5 ;  /* 0x000000052c05723e */ /* 0x000fca00000010ff */
[----:B------:R1:W-:Y:S02]  /*d290*/  STS.128 [R56+0x6000], R4 ;  /* 0x0060000438007388 */ /* 0x0003e40000000c00 */
.L_x_1498:
[----:B------:R-:W-:Y:S05]  /*d2a0*/  BSYNC B2 ;  /* 0x0000000000027941 */ /* 0x000fea0003800000 */
.L_x_1497:
[----:B------:R-:W-:Y:S04]  /*d2b0*/  BSSY B2, `(.L_x_1499) ;  /* 0x0000030000027945 */ /* 0x000fe80003800000 */
[----:B------:R-:W-:Y:S05]  /*d2c0*/  @P2 BRA `(.L_x_1500) ;  /* 0x0000000000b82947 */ /* 0x000fea0003800000 */
[----:B01---5:R-:W0:Y:S01]  /*d2d0*/  LDS.128 R4, [R56+0xa000] ;  /* 0x00a0000038047984 */ /* 0x023e220000000c00 */
        /* <DEDUP_REMOVED lines=45> */
.L_x_1500:
[----:B------:R-:W-:Y:S05]  /*d5b0*/  BSYNC B2 ;  /* 0x0000000000027941 */ /* 0x000fea0003800000 */
.L_x_1499:
[----:B------:R-:W-:Y:S05]  /*d5c0*/  @P4 BRA `(.L_x_1494) ;  /* 0x0000000000b84947 */ /* 0x000fea0003800000 */
[----:B012--5:R-:W0:Y:S01]  /*d5d0*/  LDS.128 R4, [R56+0xe000] ;  /* 0x00e0000038047984 */ /* 0x027e220000000c00 */
[----:B------:R-:W-:Y:S02]  /*d5e0*/  SHF.R.U64 R41, R36, 0x10, R37 ;  /* 0x0000001024297819 */ /* 0x000fe40000001225 */
[----:B------:R-:W-:Y:S02]  /*d5f0*/  SHF.R.U32.HI R40, RZ, 0x10, R39 ;  /* 0x00000010ff287819 */ /* 0x000fe40000011627 */
[----:B------:R-:W-:Y:S02]  /*d600*/  SHF.R.U32.HI R36, RZ, 0x10, R37 ;  /* 0x00000010ff247819 */ /* 0x000fe40000011625 */
[----:B------:R-:W-:Y:S02]  /*d610*/  PRMT R40, R23, 0x5410, R40 ;  /* 0x0000541017287816 */ /* 0x000fe40000000028 */
[----:B------:R-:W-:Y:S02]  /*d620*/  PRMT R87, R87, 0x5410, R36 ;  /* 0x0000541057577816 */ /* 0x000fe40000000024 */
[----:B------:R-:W-:Y:S01]  /*d630*/  PRMT R88, R88, 0x5410, R41 ;  /* 0x0000541058587816 */ /* 0x000fe20000000029 */
[----:B------:R-:W-:Y:S01]  /*d640*/  IMAD.U32 R41, R40, 0x10000, RZ ;  /* 0x0001000028297824 */ /* 0x000fe200078e00ff */
[----:B------:R-:W-:Y:S01]  /*d650*/  SHF.R.U64 R37, R38, 0x10, R39 ;  /* 0x0000001026257819 */ /* 0x000fe20000001227 */
[----:B------:R-:W-:Y:S01]  /*d660*/  IMAD.U32 R39, R87, 0x10000, RZ ;  /* 0x0001000057277824 */ /* 0x000fe200078e00ff */
[----:B------:R-:W-:-:S02]  /*d670*/  LOP3.LUT R40, R40, 0xffff0000, RZ, 0xc0, !PT ;  /* 0xffff000028287812 */ /* 0x000fc400078ec0ff */
[----:B------:R-:W-:Y:S02]  /*d680*/  PRMT R86, R86, 0x5410, R37 ;  /* 0x0000541056567816 */ /* 0x000fe40000000025 */
[----:B------:R-:W-:Y:S02]  /*d690*/  LOP3.LUT R87, R87, 0xffff0000, RZ, 0xc0, !PT ;  /* 0xffff000057577812 */ /* 0x000fe400078ec0ff */
[C---:B0-----:R-:W-:Y:S01]  /*d6a0*/  LOP3.LUT R36, R6.reuse, 0xffff0000, RZ, 0xc0, !PT ;  /* 0xffff000006247812 */ /* 0x041fe200078ec0ff */
[----:B------:R-:W-:Y:S01]  /*d6b0*/  IMAD.U32 R23, R6, 0x10000, RZ ;  /* 0x0001000006177824 */ /* 0x000fe200078e00ff */
[C---:B------:R-:W-:Y:S01]  /*d6c0*/  LOP3.LUT R38, R7.reuse, 0xffff0000, RZ, 0xc0, !PT ;  /* 0xffff000007267812 */ /* 0x040fe200078ec0ff */
[----:B------:R-:W-:Y:S02]  /*d6d0*/  IMAD.U32 R37, R7, 0x10000, RZ ;  /* 0x0001000007257824 */ /* 0x000fe400078e00ff */
[C---:B------:R-:W-:Y:S01]  /*d6e0*/  FMUL.FTZ R42, R36.reuse, R41 ;  /* 0x00000029242a7220 */ /* 0x040fe20000410000 */
[----:B------:R-:W-:Y:S01]  /*d6f0*/  FMUL.FTZ R36, R36, R39 ;  /* 0x0000002724247220 */ /* 0x000fe20000410000 */
[----:B------:R-:W-:-:S02]  /*d700*/  IMAD.U32 R6, R4, 0x10000, RZ ;  /* 0x0001000004067824 */ /* 0x000fc400078e00ff */
[-C--:B------:R-:W-:Y:S01]  /*d710*/  FMUL.FTZ R44, R38, R40.reuse ;  /* 0x00000028262c7220 */ /* 0x080fe20000410000 */
[C---:B------:R-:W-:Y:S01]  /*d720*/  FFMA.FTZ R42, R23.reuse, R39, -R42 ;  /* 0x00000027172a7223 */ /* 0x040fe2000001082a */
[----:B------:R-:W-:Y:S01]  /*d730*/  FFMA.FTZ R43, R23, R41, R36 ;  /* 0x00000029172b7223 */ /* 0x000fe20000010024 */
[C---:B------:R-:W-:Y:S01]  /*d740*/  IMAD.U32 R7, R5.reuse, 0x10000, RZ ;  /* 0x0001000005077824 */ /* 0x040fe200078e00ff */
[----:B------:R-:W-:Y:S01]  /*d750*/  LOP3.LUT R4, R4, 0xffff0000, RZ, 0xc0, !PT ;  /* 0xffff000004047812 */ /* 0x000fe200078ec0ff */
[----:B------:R-:W-:Y:S01]  /*d760*/  IMAD.U32 R39, R86, 0x10000, RZ ;  /* 0x0001000056277824 */ /* 0x000fe200078e00ff */
[----:B------:R-:W-:Y:S01]  /*d770*/  LOP3.LUT R5, R5, 0xffff0000, RZ, 0xc0, !PT ;  /* 0xffff000005057812 */ /* 0x000fe200078ec0ff */
[----:B------:R-:W-:Y:S02]  /*d780*/  IMAD.U32 R23, R88, 0x10000, RZ ;  /* 0x0001000058177824 */ /* 0x000fe400078e00ff */
[-C--:B------:R-:W-:Y:S01]  /*d790*/  FMUL.FTZ R38, R38, R87.reuse ;  /* 0x0000005726267220 */ /* 0x080fe20000410000 */
[----:B------:R-:W-:Y:S01]  /*d7a0*/  LOP3.LUT R86, R86, 0xffff0000, RZ, 0xc0, !PT ;  /* 0xffff000056567812 */ /* 0x000fe200078ec0ff */
[C---:B------:R-:W-:Y:S01]  /*d7b0*/  FFMA.FTZ R44, R37.reuse, R87, -R44 ;  /* 0x00000057252c7223 */ /* 0x040fe2000001082c */
        /* <DEDUP_REMOVED lines=15> */
.L_x_1494:
[----:B------:R-:W-:Y:S05]  /*d8b0*/  BSYNC B1 ;  /* 0x0000000000017941 */ /* 0x000fea0003800000 */
.L_x_1493:
        /* <DEDUP_REMOVED lines=31> */
[----:B------:R-:W-:Y:S02]  /*dab0*/  IMAD.U32 R6, R4, 0x10000, RZ ;  /* 0x0001000004067824 */ /* 0x000fe400078e00ff */
[----:B------:R-:W-:Y:S01]  /*dac0*/  FMUL.FTZ R32, R34, R97 ;  /* 0x0000006122207220 */ /* 0x000fe20000410000 */
[C---:B------:R-:W-:Y:S01]  /*dad0*/  FFMA.FTZ R38, R23.reuse, R35, -R38 ;  /* 0x0000002317267223 */ /* 0x040fe20000010826 */
[----:B------:R-:W-:Y:S01]  /*dae0*/  FFMA.FTZ R39, R23, R36, R37 ;  /* 0x0000002417277223 */ /* 0x000fe20000010025 */
[C---:B------:R-:W-:Y:S01]  /*daf0*/  IMAD.U32 R7, R5.reuse, 0x10000, RZ ;  /* 0x0001000005077824 */ /* 0x040fe200078e00ff */
[----:B------:R-:W-:Y:S01]  /*db00*/  LOP3.LUT R4, R4, 0xffff0000, RZ, 0xc0, !PT ;  /* 0xffff000004047812 */ /* 0x000fe200078ec0ff */
[----:B------:R-:W-:Y:S01]  /*db10*/  IMAD.U32 R35, R96, 0x10000, RZ ;  /* 0x0001000060237824 */ /* 0x000fe200078e00ff */
[----:B------:R-:W-:Y:S01]  /*db20*/  LOP3.LUT R5, R5, 0xffff0000, RZ, 0xc0, !PT ;  /* 0xffff000005057812 */ /* 0x000fe200078ec0ff */
[----:B------:R-:W-:-:S02]  /*db30*/  IMAD.U32 R23, R94, 0x10000, RZ ;  /* 0x000100005e177824 */ /* 0x000fc400078e00ff */
        /* <DEDUP_REMOVED lines=18> */
.L_x_1503:
[----:B------:R-:W-:Y:S05]  /*dc60*/  BSYNC B1 ;  /* 0x0000000000017941 */ /* 0x000fea0003800000 */
.L_x_1502:
        /* <DEDUP_REMOVED lines=21> */
[----:B------:R-:W-:Y:S02]  /*ddc0*/  IMAD.U32 R6, R4, 0x10000, RZ ;  /* 0x0001000004067824 */ /* 0x000fe400078e00ff */
[----:B------:R-:W-:Y:S01]  /*ddd0*/  FMUL.FTZ R36, R26, R90 ;  /* 0x0000005a1a247220 */ /* 0x000fe20000410000 */
[C---:B------:R-:W-:Y:S02]  /*dde0*/  IMAD.U32 R7, R5.reuse, 0x10000, RZ ;  /* 0x0001000005077824 */ /* 0x040fe400078e00ff */
[C---:B------:R-:W-:Y:S01]  /*ddf0*/  FFMA.FTZ R35, R8.reuse, R32, R9 ;  /* 0x0000002008237223 */ /* 0x040fe20000010009 */
[----:B------:R-:W-:Y:S01]  /*de00*/  FFMA.FTZ R34, R8, R27, -R33 ;  /* 0x0000001b08227223 */ /* 0x000fe20000010821 */
[----:B------:R-:W-:Y:S01]  /*de10*/  IMAD.U32 R9, R84, 0x10000, RZ ;  /* 0x0001000054097824 */ /* 0x000fe200078e00ff */
        /* <DEDUP_REMOVED lines=21> */
.L_x_1505:
[----:B------:R-:W-:Y:S05]  /*df70*/  BSYNC B1 ;  /* 0x0000000000017941 */ /* 0x000fea0003800000 */
.L_x_1504:
[----:B------:R-:W-:Y:S04]  /*df80*/  BSSY B1, `(.L_x_1506) ;  /* 0x0000030000017945 */ /* 0x000fe80003800000 */
[----:B------:R-:W-:Y:S05]  /*df90*/  @P2 BRA `(.L_x_1507) ;  /* 0x0000000000b82947 */ /* 0x000fea0003800000 */
[----:B01---5:R-:W0:Y:S01]  /*dfa0*/  LDS.128 R4, [R40+0xb000] ;  /* 0x00b0000028047984 */ /* 0x023e220000000c00 */
[----:B------:R-:W-:Y:S02]  /*dfb0*/  SHF.R.U64 R9, R28, 0x10, R29 ;  /* 0x000000101c097819 */ /* 0x000fe4000000121d */
[----:B------:R-:W-:Y:S02]  /*dfc0*/  SHF.R.U32.HI R8, RZ, 0x10, R21 ;  /* 0x00000010ff087819 */ /* 0x000fe40000011615 */
[----:B------:R-:W-:Y:S02]  /*dfd0*/  SHF.R.U32.HI R28, RZ, 0x10, R29 ;  /* 0x00000010ff1c7819 */ /* 0x000fe4000001161d */
[----:B------:R-:W-:Y:S02]  /*dfe0*/  SHF.R.U64 R23, R20, 0x10, R21 ;  /* 0x0000001014177819 */ /* 0x000fe40000001215 */
[----:B------:R-:W-:Y:S02]  /*dff0*/  PRMT R15, R15, 0x5410, R8 ;  /* 0x000054100f0f7816 */ /* 0x000fe40000000008 */
[----:B------:R-:W-:-:S02]  /*e000*/  PRMT R21, R13, 0x5410, R28 ;  /* 0x000054100d157816 */ /* 0x000fc4000000001c */
[----:B------:R-:W-:Y:S01]  /*e010*/  PRMT R20, R12, 0x5410, R9 ;  /* 0x000054100c147816 */ /* 0x000fe20000000009 */
[----:B------:R-:W-:Y:S01]  /*e020*/  IMAD.U32 R26, R15, 0x10000, RZ ;  /* 0x000100000f1a7824 */ /* 0x000fe200078e00ff */
[----:B------:R-:W-:Y:S01]  /*e030*/  PRMT R23, R14, 0x5410, R23 ;  /* 0x000054100e177816 */ /* 0x000fe20000000017 */
[----:B------:R-:W-:Y:S01]  /*e040*/  IMAD.U32 R14, R21, 0x10000, RZ ;  /* 0x00010000150e7824 */ /* 0x000fe200078e00ff */
[----:B------:R-:W-:Y:S02]  /*e050*/  LOP3.LUT R15, R15, 0xffff0000, RZ, 0xc0, !PT ;  /* 0xffff00000f0f7812 */ /* 0x000fe400078ec0ff */
[----:B------:R-:W-:Y:S02]  /*e060*/  LOP3.LUT R21, R21, 0xffff0000, RZ, 0xc0, !PT ;  /* 0xffff000015157812 */ /* 0x000fe400078ec0ff */
[C---:B0-----:R-:W-:Y:S01]  /*e070*/  LOP3.LUT R9, R6.reuse, 0xffff0000, RZ, 0xc0, !PT ;  /* 0xffff000006097812 */ /* 0x041fe200078ec0ff */
[----:B------:R-:W-:Y:S01]  /*e080*/  IMAD.U32 R8, R6, 0x10000, RZ ;  /* 0x0001000006087824 */ /* 0x000fe200078e00ff */
[C---:B------:R-:W-:Y:S01]  /*e090*/  LOP3.LUT R13, R7.reuse, 0xffff0000, RZ, 0xc0, !PT ;  /* 0xffff0000070d7812 */ /* 0x040fe200078ec0ff */
[----:B------:R-:W-:-:S02]  /*e0a0*/  IMAD.U32 R12, R7, 0x10000, RZ ;  /* 0x00010000070c7824 */ /* 0x000fc400078e00ff */
[C---:B------:R-:W-:Y:S01]  /*e0b0*/  FMUL.FTZ R27, R9.reuse, R26 ;  /* 0x0000001a091b7220 */ /* 0x040fe20000410000 */
[----:B------:R-:W-:Y:S01]  /*e0c0*/  FMUL.FTZ R9, R9, R14 ;  /* 0x0000000e09097220 */ /* 0x000fe20000410000 */
[C---:B------:R-:W-:Y:S01]  /*e0d0*/  IMAD.U32 R6, R4.reuse, 0x10000, RZ ;  /* 0x0001000004067824 */ /* 0x040fe200078e00ff */
[----:B------:R-:W-:Y:S01]  /*e0e0*/  LOP3.LUT R4, R4, 0xffff0000, RZ, 0xc0, !PT ;  /* 0xffff000004047812 */ /* 0x000fe200078ec0ff */
[C---:B------:R-:W-:Y:S02]  /*e0f0*/  IMAD.U32 R7, R5.reuse, 0x10000, RZ ;  /* 0x0001000005077824 */ /* 0x040fe400078e00ff */
[C---:B------:R-:W-:Y:S01]  /*e100*/  FFMA.FTZ R26, R8.reuse, R26, R9 ;  /* 0x0000001a081a7223 */ /* 0x040fe20000010009 */
[----:B------:R-:W-:Y:S01]  /*e110*/  FFMA.FTZ R27, R8, R14, -R27 ;  /* 0x0000000e081b7223 */ /* 0x000fe2000001081b */
[C---:B------:R-:W-:Y:S01]  /*e120*/  IMAD.U32 R9, R20.reuse, 0x10000, RZ ;  /* 0x0001000014097824 */ /* 0x040fe200078e00ff */
[----:B------:R-:W-:Y:S01]  /*e130*/  LOP3.LUT R5, R5, 0xffff0000, RZ, 0xc0, !PT ;  /* 0xffff000005057812 */ /* 0x000fe200078ec0ff */
[C---:B------:R-:W-:Y:S01]  /*e140*/  FMUL.FTZ R29, R13.reuse, R15 ;  /* 0x0000000f0d1d7220 */ /* 0x040fe20000410000 */
[-C--:B------:R-:W-:Y:S01]  /*e150*/  FMUL.FTZ R33, R13, R21.reuse ;  /* 0x000000150d217220 */ /* 0x080fe20000410000 */
[C---:B------:R-:W-:Y:S01]  /*e160*/  LOP3.LUT R8, R23.reuse, 0xffff0000, RZ, 0xc0, !PT ;  /* 0xffff000017087812 */ /* 0x040fe200078ec0ff */
[----:B------:R-:W-:Y:S01]  /*e170*/  IMAD.U32 R13, R23, 0x10000, RZ ;  /* 0x00010000170d7824 */ /* 0x000fe200078e00ff */
[----:B------:R-:W-:Y:S01]  /*e180*/  LOP3.LUT R20, R20, 0xffff0000, RZ, 0xc0, !PT ;  /* 0xffff000014147812 */ /* 0x000fe200078ec0ff */
        /* <DEDUP_REMOVED lines=15> */
.L_x_1507:
[----:B------:R-:W-:Y:S05]  /*e280*/  BSYNC B1 ;  /* 0x0000000000017941 */ /* 0x000fea0003800000 */
.L_x_1506:
[----:B------:R-:W-:Y:S05]  /*e290*/  @P3 BRA `(.L_x_1501) ;  /* 0x0000005000383947 */ /* 0x000fea0003800000 */
[----:B012--5:R-:W0:Y:S01]  /*e2a0*/  LDS.128 R4, [R40+0xf000] ;  /* 0x00f0000028047984 */ /* 0x027e220000000c00 */
[----:B------:R-:W-:Y:S02]  /*e2b0*/  SHF.R.U64 R9, R24, 0x10, R25 ;  /* 0x0000001018097819 */ /* 0x000fe40000001219 */
[----:B------:R-:W-:Y:S02]  /*e2c0*/  SHF.R.U64 R13, R30, 0x10, R31 ;  /* 0x000000101e0d7819 */ /* 0x000fe4000000121f */
[----:B------:R-:W-:Y:S02]  /*e2d0*/  SHF.R.U32.HI R24, RZ, 0x10, R25 ;  /* 0x00000010ff187819 */ /* 0x000fe40000011619 */
[----:B------:R-:W-:Y:S02]  /*e2e0*/  SHF.R.U32.HI R30, RZ, 0x10, R31 ;  /* 0x00000010ff1e7819 */ /* 0x000fe4000001161f */
[----:B------:R-:W-:Y:S02]  /*e2f0*/  PRMT R14, R10, 0x5410, R9 ;  /* 0x000054100a0e7816 */ /* 0x000fe40000000009 */
[----:B------:R-:W-:-:S02]  /*e300*/  PRMT R12, R0, 0x5410, R13 ;  /* 0x00005410000c7816 */ /* 0x000fc4000000000d */
[----:B------:R-:W-:Y:S02]  /*e310*/  PRMT R10, R11, 0x5410, R24 ;  /* 0x000054100b0a7816 */ /* 0x000fe40000000018 */
[----:B------:R-:W-:Y:S02]  /*e320*/  PRMT R13, R3, 0x5410, R30 ;  /* 0x00005410030d7816 */ /* 0x000fe4000000001e */
[C---:B------:R-:W-:Y:S01]  /*e330*/  LOP3.LUT R20, R10.reuse, 0xffff0000, RZ, 0xc0, !PT ;  /* 0xffff00000a147812 */ /* 0x040fe200078ec0ff */
[----:B------:R-:W-:Y:S01]  /*e340*/  IMAD.U32 R15, R10, 0x10000, RZ ;  /* 0x000100000a0f7824 */ /* 0x000fe200078e00ff */
[C---:B------:R-:W-:Y:S01]  /*e350*/  LOP3.LUT R10, R13.reuse, 0xffff0000, RZ, 0xc0, !PT ;  /* 0xffff00000d0a7812 */ /* 0x040fe200078ec0ff */
[----:B------:R-:W-:Y:S02]  /*e360*/  IMAD.U32 R11, R13, 0x10000, RZ ;  /* 0x000100000d0b7824 */ /* 0x000fe400078e00ff */
        /* <DEDUP_REMOVED lines=11> */
[----:B------:R-:W-:Y:S01]  /*e420*/  FFMA.FTZ R24, R8, R15, R6 ;  /* 0x0000000f08187223 */ /* 0x000fe20000010006 */
[-C--:B------:R-:W-:Y:S01]  /*e430*/  FMUL.FTZ R8, R7, R10.reuse ;  /* 0x0000000a07087220 */ /* 0x080fe20000410000 */
[----:B------:R-:W-:Y:S01]  /*e440*/  IMAD.U32 R7, R14, 0x10000, RZ ;  /* 0x000100000e077824 */ /* 0x000fe200078e00ff */
[----:B------:R-:W-:Y:S01]  /*e450*/  LOP3.LUT R5, R5, 0xffff0000, RZ, 0xc0, !PT ;  /* 0xffff000005057812 */ /* 0x000fe200078ec0ff */
[----:B------:R-:W-:Y:S01]  /*e460*/  IMAD.U32 R6, R12, 0x10000, RZ ;  /* 0x000100000c067824 */ /* 0x000fe200078e00ff */
[----:B------:R-:W-:Y:S01]  /*e470*/  LOP3.LUT R14, R14, 0xffff0000, RZ, 0xc0, !PT ;  /* 0xffff00000e0e7812 */ /* 0x000fe200078ec0ff */
[C---:B------:R-:W-:Y:S01]  /*e480*/  FFMA.FTZ R26, R9.reuse, R10, -R26 ;  /* 0x0000000a091a7223 */ /* 0x040fe2000001081a */
[----:B------:R-:W-:Y:S01]  /*e490*/  LOP3.LUT R12, R12, 0xffff0000, RZ, 0xc0, !PT ;  /* 0xffff00000c0c7812 */ /* 0x000fe200078ec0ff */
[----:B------:R-:W-:Y:S01]  /*e4a0*/  FFMA.FTZ R11, R9, R20, R8 ;  /* 0x00000014090b7223 */ /* 0x000fe20000010008 */
[CC--:B------:R-:W-:Y:S01]  /*e4b0*/  FMUL.FTZ R9, R3.reuse, R7.reuse ;  /* 0x0000000703097220 */ /* 0x0c0fe20000410000 */
        /* <DEDUP_REMOVED lines=11> */
[----:B------:R0:W-:Y:S01]  /*e570*/  STS.128 [R40+0xf000], R4 ;  /* 0x00f0000428007388 */ /* 0x0001e20000000c00 */
[----:B------:R-:W-:Y:S05]  /*e580*/  BRA `(.L_x_1501) ;  /* 0x0000004c007c7947 */ /* 0x000fea0003800000 */
.L_x_1450:
[----:B------:R-:W2:Y:S01]  /*e590*/  LDL R0, [R1+0x70] ;  /* 0x0000700001007983 */ /* 0x000ea20000100800 */
[-C--:B------:R-:W-:Y:S01]  /*e5a0*/  ISETP.GE.AND P0, PT, R18, R9.reuse, PT ;  /* 0x000000091200720c */ /* 0x080fe20003f06270 */
[----:B------:R-:W-:Y:S01]  /*e5b0*/  BSSY B1, `(.L_x_1508) ;  /* 0x0000031000017945 */ /* 0x000fe20003800000 */
[-C--:B------:R-:W-:Y:S01]  /*e5c0*/  ISETP.GE.AND P1, PT, R234, R9.reuse, PT ;  /* 0x00000009ea00720c */ /* 0x080fe20003f26270 */
[----:B------:R-:W-:Y:S01]  /*e5d0*/  IMAD.MOV.U32 R87, RZ, RZ, R25 ;  /* 0x000000ffff577224 */ /* 0x000fe200078e0019 */
[----:B------:R-:W-:Y:S01]  /*e5e0*/  ISETP.GE.AND P2, PT, R20, R9, PT ;  /* 0x000000091400720c */ /* 0x000fe20003f46270 */
[----:B------:R-:W-:Y:S01]  /*e5f0*/  IMAD.MOV.U32 R8, RZ, RZ, R100 ;  /* 0x000000ffff087224 */ /* 0x000fe200078e0064 */
        /* <DEDUP_REMOVED lines=14> */
[----:B--2---:R-:W-:Y:S01]  /*e6e0*/  ISETP.GE.AND P3, PT, R0, R9, PT ;  /* 0x000000090000720c */ /* 0x004fe20003f66270 */
[----:B------:R-:W-:Y:S01]  /*e6f0*/  IMAD.MOV.U32 R9, RZ, RZ, R27 ;  /* 0x000000ffff097224 */ /* 0x000fe200078e001b */
[----:B------:R-:W-:Y:S01]  /*e700*/  CS2R R26, SRZ ;  /* 0x00000000001a7805 */ /* 0x000fe2000001ff00 */
[----:B------:R-:W-:Y:S10]  /*e710*/  @P0 BRA `(.L_x_1509) ;  /* 0x0000000000680947 */ /* 0x000ff40003800000 */
[----:B------:R-:W-:Y:S01]  /*e720*/  IADD3 R3, P4, R12, R93, RZ ;  /* 0x0000005d0c037210 */ /* 0x000fe20007f9e0ff */
[----:B------:R-:W-:Y:S01]  /*e730*/  ULDC.64 UR4, c[0x0][0x3c8] ;  /* 0x0000f20000047ab9 */ /* 0x000fe20000000a00 */
[----:B------:R-:W-:Y:S01]  /*e740*/  IADD3 R0, P5, R10, R91, RZ ;  /* 0x0000005b0a007210 */ /* 0x000fe20007fbe0ff */
[----:B------:R-:W-:Y:S01]  /*e750*/  ULDC.64 UR6, c[0x0][0x3e0] ;  /* 0x0000f80000067ab9 */ /* 0x000fe20000000a00 */
[----:B------:R-:W-:Y:S01]  /*e760*/  CS2R R28, SRZ ;  /* 0x00000000001c7805 */ /* 0x000fe2000001ff00 */
[----:B------:R-:W-:Y:S01]  /*e770*/  IMAD.X R4, R13, 0x1, R99, P4 ;  /* 0x000000010d047824 */ /* 0x000fe200020e0663 */
[----:B------:R-:W-:Y:S01]  /*e780*/  LEA R50, P4, R3, UR4, 0x1 ;  /* 0x0000000403327c11 */ /* 0x000fe2000f8808ff */
[----:B------:R-:W-:Y:S01]  /*e790*/  ULDC UR4, c[0x0][0x3d4] ;  /* 0x0000f50000047ab9 */ /* 0x000fe20000000800 */
[----:B------:R-:W-:Y:S02]  /*e7a0*/  CS2R R30, SRZ ;  /* 0x00000000001e7805 */ /* 0x000fe4000001ff00 */
[----:B------:R-:W-:-:S02]  /*e7b0*/  ISETP.GE.AND P6, PT, R226, UR4, PT ;  /* 0x00000004e2007c0c */ /* 0x000fc4000bfc6270 */
[----:B------:R-:W-:Y:S02]  /*e7c0*/  CS2R R44, SRZ ;  /* 0x00000000002c7805 */ /* 0x000fe4000001ff00 */
[----:B------:R-:W-:Y:S01]  /*e7d0*/  LEA.HI.X R51, R3, UR5, R4, 0x1, P4 ;  /* 0x0000000503337c11 */ /* 0x000fe2000a0f0c04 */
[----:B------:R-:W-:Y:S01]  /*e7e0*/  IMAD.X R3, R11, 0x1, R103, P5 ;  /* 0x000000010b037824 */ /* 0x000fe200028e0667 */
[----:B------:R-:W-:Y:S02]  /*e7f0*/  ISETP.GE.AND P5, PT, R229, UR4, PT ;  /* 0x00000004e5007c0c */ /* 0x000fe4000bfa6270 */
[----:B------:R-:W-:Y:S02]  /*e800*/  CS2R R46, SRZ ;  /* 0x00000000002e7805 */ /* 0x000fe4000001ff00 */
[----:B------:R-:W-:Y:S02]  /*e810*/  LEA R52, P4, R0, UR6, 0x1 ;  /* 0x0000000600347c11 */ /* 0x000fe4000f8808ff */
[----:B------:R-:W-:-:S02]  /*e820*/  CS2R R26, SRZ ;  /* 0x00000000001a7805 */ /* 0x000fc4000001ff00 */
[----:B------:R-:W-:Y:S02]  /*e830*/  CS2R R24, SRZ ;  /* 0x0000000000187805 */ /* 0x000fe4000001ff00 */
[----:B------:R-:W-:Y:S02]  /*e840*/  CS2R R6, SRZ ;  /* 0x0000000000067805 */ /* 0x000fe4000001ff00 */
[----:B------:R-:W-:Y:S02]  /*e850*/  CS2R R4, SRZ ;  /* 0x0000000000047805 */ /* 0x000fe4000001ff00 */
[----:B------:R-:W-:Y:S01]  /*e860*/  LEA.HI.X R53, R0, UR7, R3, 0x1, P4 ;  /* 0x0000000700357c11 */ /* 0x000fe2000a0f0c03 */
[----:B------:R-:W-:Y:S02]  /*e870*/  ULDC.64 UR8, c[0x0][0x208] ;  /* 0x0000820000087ab9 */ /* 0x000fe40000000a00 */
[----:B------:R0:W5:Y:S04]  /*e880*/  @!P6 LDG.E.128 R44, desc[UR8][R50.64+0x80] ;  /* 0x00008008322ce981 */ /* 0x000168000c1e1d00 */
[----:B------:R0:W5:Y:S04]  /*e890*/  @!P5 LDG.E.128 R28, desc[UR8][R50.64] ;  /* 0x00000008321cd981 */ /* 0x000168000c1e1d00 */
[----:B------:R0:W5:Y:S04]  /*e8a0*/  @!P5 LDG.E.128 R24, desc[UR8][R52.64] ;  /* 0x000000083418d981 */ /* 0x000168000c1e1d00 */
[----:B------:R0:W5:Y:S02]  /*e8b0*/  @!P6 LDG.E.128 R4, desc[UR8][R52.64+0x80] ;  /* 0x000080083404e981 */ /* 0x000164000c1e1d00 */
.L_x_1509:
[----:B------:R-:W-:Y:S05]  /*e8c0*/  BSYNC B1 ;  /* 0x0000000000017941 */ /* 0x000fea0003800000 */
.L_x_1508:
[----:B------:R-:W-:Y:S01]  /*e8d0*/  BSSY B1, `(.L_x_1510) ;  /* 0x000001f000017945 */ /* 0x000fe20003800000 */
[----:B-----5:R-:W-:Y:S01]  /*e8e0*/  IMAD.MOV.U32 R21, RZ, RZ, R6 ;  /* 0x000000ffff157224 */ /* 0x020fe200078e0006 */
[----:B0-----:R-:W-:Y:S01]  /*e8f0*/  CS2R R50, SRZ ;  /* 0x0000000000327805 */ /* 0x001fe2000001ff00 */
        /* <DEDUP_REMOVED lines=8> */
[----:B------:R-:W-:Y:S01]  /*e980*/  LEA R52, P4, R3, UR4, 0x1 ;  /* 0x0000000403347c11 */ /* 0x000fe2000f8808ff */
[----:B------:R-:W-:Y:S01]  /*e990*/  ULDC UR4, c[0x0][0x3d4] ;  /* 0x0000f50000047ab9 */ /* 0x000fe20000000800 */
[----:B------:R-:W-:-:S02]  /*e9a0*/  IADD3 R0, P5, P6, R91, R94, R10 ;  /* 0x0000005e5b007210 */ /* 0x000fc40007ebe00a */
[----:B------:R-:W-:Y:S02]  /*e9b0*/  CS2R R48, SRZ ;  /* 0x0000000000307805 */ /* 0x000fe4000001ff00 */
[----:B------:R-:W-:Y:S02]  /*e9c0*/  LEA.HI.X R53, R3, UR5, R32, 0x1, P4 ;  /* 0x0000000503357c11 */ /* 0x000fe4000a0f0c20 */
[----:B------:R-:W-:Y:S02]  /*e9d0*/  CS2R R50, SRZ ;  /* 0x0000000000327805 */ /* 0x000fe4000001ff00 */
[----:B------:R-:W-:Y:S02]  /*e9e0*/  IADD3.X R3, R103, R92, R11, P5, P6 ;  /* 0x0000005c67037210 */ /* 0x000fe40002fec40b */
[----:B------:R-:W-:Y:S02]  /*e9f0*/  CS2R R32, SRZ ;  /* 0x0000000000207805 */ /* 0x000fe4000001ff00 */
[----:B------:R-:W-:-:S02]  /*ea00*/  ISETP.GE.AND P5, PT, R229, UR4, PT ;  /* 0x00000004e5007c0c */ /* 0x000fc4000bfa6270 */
[----:B------:R-:W-:Y:S02]  /*ea10*/  CS2R R34, SRZ ;  /* 0x0000000000227805 */ /* 0x000fe4000001ff00 */
[----:B------:R-:W-:Y:S02]  /*ea20*/  ISETP.GE.AND P6, PT, R226, UR4, PT ;  /* 0x00000004e2007c0c */ /* 0x000fe4000bfc6270 */
[----:B------:R-:W-:Y:S02]  /*ea30*/  CS2R R36, SRZ ;  /* 0x0000000000247805 */ /* 0x000fe4000001ff00 */
[C---:B------:R-:W-:Y:S02]  /*ea40*/  LEA R54, P4, R0.reuse, UR6, 0x1 ;  /* 0x0000000600367c11 */ /* 0x040fe4000f8808ff */
[----:B------:R-:W-:Y:S01]  /*ea50*/  CS2R R38, SRZ ;  /* 0x0000000000267805 */ /* 0x000fe2000001ff00 */
[----:B------:R-:W-:Y:S01]  /*ea60*/  ULDC.64 UR8, c[0x0][0x208] ;  /* 0x0000820000087ab9 */ /* 0x000fe20000000a00 */
[----:B------:R-:W-:Y:S01]  /*ea70*/  LEA.HI.X R55, R0, UR7, R3, 0x1, P4 ;  /* 0x0000000700377c11 */ /* 0x000fe2000a0f0c03 */
[----:B------:R0:W5:Y:S04]  /*ea80*/  @!P5 LDG.E.128 R40, desc[UR8][R52.64] ;  /* 0x000000083428d981 */ /* 0x000168000c1e1d00 */
[----:B------:R0:W5:Y:S04]  /*ea90*/  @!P6 LDG.E.128 R48, desc[UR8][R52.64+0x80] ;  /* 0x000080083430e981 */ /* 0x000168000c1e1d00 */
[----:B------:R0:W5:Y:S04]  /*eaa0*/  @!P5 LDG.E.128 R32, desc[UR8][R54.64] ;  /* 0x000000083620d981 */ /* 0x000168000c1e1d00 */
[----:B------:R0:W5:Y:S02]  /*eab0*/  @!P6 LDG.E.128 R36, desc[UR8][R54.64+0x80] ;  /* 0x000080083624e981 */ /* 0x000164000c1e1d00 */
.L_x_1511:
[----:B------:R-:W-:Y:S05]  /*eac0*/  BSYNC B1 ;  /* 0x0000000000017941 */ /* 0x000fea0003800000 */
.L_x_1510:
[----:B------:R-:W-:Y:S01]  /*ead0*/  IMAD.MOV.U32 R0, RZ, RZ, R4 ;  /* 0x000000ffff007224 */ /* 0x000fe200078e0004 */
[----:B------:R-:W-:Y:S01]  /*eae0*/  PRMT R125, R23, 0x7610, R125 ;  /* 0x00007610177d7816 */ /* 0x000fe2000000007d */
[----:B------:R-:W-:Y:S01]  /*eaf0*/  IMAD.MOV.U32 R3, RZ, RZ, R5 ;  /* 0x000000ffff037224 */ /* 0x000fe200078e0005 */
[----:B------:R-:W1:Y:S01]  /*eb00*/  LDC R96, c[0x0][0x428] ;  /* 0x00010a00ff607b82 */ /* 0x000e620000000800 */
[----:B0-----:R-:W-:Y:S01]  /*eb10*/  IMAD.MOV.U32 R52, RZ, RZ, R29 ;  /* 0x000000ffff347224 */ /* 0x001fe200078e001d */
        /* <DEDUP_REMOVED lines=22> */
[----:B------:R-:W-:Y:S01]  /*ec80*/  BSSY B1, `(.L_x_1512) ;  /* 0x0000038000017945 */ /* 0x000fe20003800000 */
[----:B------:R-:W-:-:S02]  /*ec90*/  PRMT R115, R52, 0x7610, R115 ;  /* 0x0000761034737816 */ /* 0x000fc40000000073 */
[----:B------:R-:W-:Y:S02]  /*eca0*/  CS2R R64, SRZ ;  /* 0x0000000000407805 */ /* 0x000fe4000001ff00 */
[----:B------:R-:W-:Y:S01]  /*ecb0*/  PRMT R128, R0, 0x7610, R128 ;  /* 0x0000761000807816 */ /* 0x000fe20000000080 */
[----:B------:R-:W-:Y:S01]  /*ecc0*/  IMAD.MOV.U32 R0, RZ, RZ, R47 ;  /* 0x000000ffff007224 */ /* 0x000fe200078e002f */
[----:B------:R-:W-:Y:S01]  /*ecd0*/  PRMT R130, R3, 0x7610, R130 ;  /* 0x0000761003827816 */ /* 0x000fe20000000082 */
[----:B------:R-:W-:Y:S01]  /*ece0*/  IMAD.MOV.U32 R3, RZ, RZ, R32 ;  /* 0x000000ffff037224 */ /* 0x000fe200078e0020 */
[----:B------:R-:W-:Y:S02]  /*ecf0*/  PRMT R21, R21, 0x5410, R21 ;  /* 0x0000541015157816 */ /* 0x000fe40000000015 */
[----:B------:R-:W-:Y:S02]  /*ed00*/  CS2R R52, SRZ ;  /* 0x0000000000347805 */ /* 0x000fe4000001ff00 */
[----:B------:R-:W-:-:S02]  /*ed10*/  PRMT R131, R0, 0x7610, R131 ;  /* 0x0000761000837816 */ /* 0x000fc40000000083 */
[----:B------:R-:W-:Y:S02]  /*ed20*/  CS2R R54, SRZ ;  /* 0x0000000000367805 */ /* 0x000fe4000001ff00 */
[----:B------:R-:W-:Y:S02]  /*ed30*/  PRMT R114, R3, 0x7610, R114 ;  /* 0x0000761003727816 */ /* 0x000fe40000000072 */
        /* <DEDUP_REMOVED lines=13> */
[----:B-1----:R-:W-:Y:S06]  /*ee10*/  @P2 BRA `(.L_x_1513) ;  /* 0x0000000000782947 */ /* 0x002fec0003800000 */
[----:B------:R-:W-:Y:S01]  /*ee20*/  LEA R0, P4, R84, R12, 0x6 ;  /* 0x0000000c54007211 */ /* 0x000fe200078830ff */
[----:B------:R-:W-:Y:S01]  /*ee30*/  ULDC.64 UR4, c[0x0][0x3c8] ;  /* 0x0000f20000047ab9 */ /* 0x000fe20000000a00 */
[----:B------:R-:W-:Y:S01]  /*ee40*/  ULDC.64 UR6, c[0x0][0x3e0] ;  /* 0x0000f80000067ab9 */ /* 0x000fe20000000a00 */
[----:B------:R-:W-:Y:S02]  /*ee50*/  CS2R R60, SRZ ;  /* 0x00000000003c7805 */ /* 0x000fe4000001ff00 */
[----:B------:R-:W-:Y:S02]  /*ee60*/  IADD3 R3, P5, R0, R93, RZ ;  /* 0x0000005d00037210 */ /* 0x000fe40007fbe0ff */
[----:B------:R-:W-:Y:S02]  /*ee70*/  CS2R R62, SRZ ;  /* 0x00000000003e7805 */ /* 0x000fe4000001ff00 */
[----:B------:R-:W-:Y:S02]  /*ee80*/  LEA.HI.X R52, R84, R13, R85, 0x6, P4 ;  /* 0x0000000d54347211 */ /* 0x000fe400020f3455 */
[----:B------:R-:W-:-:S02]  /*ee90*/  CS2R R80, SRZ ;  /* 0x0000000000507805 */ /* 0x000fc4000001ff00 */
[----:B------:R-:W-:Y:S02]  /*eea0*/  LEA R0, P4, R14, R10, 0x6 ;  /* 0x0000000a0e007211 */ /* 0x000fe400078830ff */
[----:B------:R-:W-:Y:S02]  /*eeb0*/  CS2R R82, SRZ ;  /* 0x0000000000527805 */ /* 0x000fe4000001ff00 */
[----:B------:R-:W-:Y:S01]  /*eec0*/  CS2R R56, SRZ ;  /* 0x0000000000387805 */ /* 0x000fe2000001ff00 */
[----:B------:R-:W-:Y:S01]  /*eed0*/  IMAD.X R52, R52, 0x1, R99, P5 ;  /* 0x0000000134347824 */ /* 0x000fe200028e0663 */
[----:B------:R-:W-:Y:S01]  /*eee0*/  LEA R88, P5, R3, UR4, 0x1 ;  /* 0x0000000403587c11 */ /* 0x000fe2000f8a08ff */
[----:B------:R-:W-:Y:S01]  /*eef0*/  ULDC UR4, c[0x0][0x3d4] ;  /* 0x0000f50000047ab9 */ /* 0x000fe20000000800 */
[----:B------:R-:W-:Y:S02]  /*ef00*/  IADD3 R0, P6, R0, R91, RZ ;  /* 0x0000005b00007210 */ /* 0x000fe40007fde0ff */
[----:B------:R-:W-:-:S02]  /*ef10*/  CS2R R58, SRZ ;  /* 0x00000000003a7805 */ /* 0x000fc4000001ff00 */
[----:B------:R-:W-:Y:S01]  /*ef20*/  LEA.HI.X R54, R14, R11, R15, 0x6, P4 ;  /* 0x0000000b0e367211 */ /* 0x000fe200020f340f */
[----:B------:R-:W-:Y:S01]  /*ef30*/  ULDC.64 UR8, c[0x0][0x208] ;  /* 0x0000820000087ab9 */ /* 0x000fe20000000a00 */
[----:B------:R-:W-:Y:S02]  /*ef40*/  LEA.HI.X R89, R3, UR5, R52, 0x1, P5 ;  /* 0x0000000503597c11 */ /* 0x000fe4000a8f0c34 */
[----:B------:R-:W-:Y:S02]  /*ef50*/  CS2R R52, SRZ ;  /* 0x0000000000347805 */ /* 0x000fe4000001ff00 */
[----:B------:R-:W-:Y:S01]  /*ef60*/  ISETP.GE.AND P5, PT, R229, UR4, PT ;  /* 0x00000004e5007c0c */ /* 0x000fe2000bfa6270 */
[----:B------:R-:W-:Y:S01]  /*ef70*/  IMAD.X R3, R54, 0x1, R103, P6 ;  /* 0x0000000136037824 */ /* 0x000fe200030e0667 */
[----:B------:R-:W-:Y:S02]  /*ef80*/  ISETP.GE.AND P6, PT, R226, UR4, PT ;  /* 0x00000004e2007c0c */ /* 0x000fe4000bfc6270 */
[----:B------:R-:W-:-:S02]  /*ef90*/  CS2R R54, SRZ ;  /* 0x0000000000367805 */ /* 0x000fc4000001ff00 */
[----:B------:R-:W-:-:S04]  /*efa0*/  LEA R94, P4, R0, UR6, 0x1 ;  /* 0x00000006005e7c11 */ /* 0x000fc8000f8808ff */
[----:B------:R-:W-:-:S03]  /*efb0*/  LEA.HI.X R95, R0, UR7, R3, 0x1, P4 ;  /* 0x00000007005f7c11 */ /* 0x000fc6000a0f0c03 */
[----:B------:R0:W5:Y:S04]  /*efc0*/  @!P5 LDG.E.128 R60, desc[UR8][R88.64] ;  /* 0x00000008583cd981 */ /* 0x000168000c1e1d00 */
[----:B------:R0:W5:Y:S04]  /*efd0*/  @!P6 LDG.E.128 R80, desc[UR8][R88.64+0x80] ;  /* 0x000080085850e981 */ /* 0x000168000c1e1d00 */
[----:B------:R0:W5:Y:S04]  /*efe0*/  @!P5 LDG.E.128 R52, desc[UR8][R94.64] ;  /* 0x000000085e34d981 */ /* 0x000168000c1e1d00 */
[----:B------:R0:W5:Y:S02]  /*eff0*/  @!P6 LDG.E.128 R56, desc[UR8][R94.64+0x80] ;  /* 0x000080085e38e981 */ /* 0x000164000c1e1d00 */
.L_x_1513:
[----:B------:R-:W-:Y:S05]  /*f000*/  BSYNC B1 ;  /* 0x0000000000017941 */ /* 0x000fea0003800000 */
.L_x_1512:
[----:B------:R-:W-:Y:S04]  /*f010*/  BSSY B1, `(.L_x_1514) ;  /* 0x0000020000017945 */ /* 0x000fe80003800000 */
[----:B------:R-:W-:Y:S05]  /*f020*/  @P3 BRA `(.L_x_1515) ;  /* 0x0000000000783947 */ /* 0x000fea0003800000 */
[----:B------:R-:W-:Y:S01]  /*f030*/  IMAD.WIDE.U32 R12, R84, 0x60, R12 ;  /* 0x00000060540c7825 */ /* 0x000fe200078e000c */
[----:B------:R-:W-:Y:S01]  /*f040*/  ULDC.64 UR4, c[0x0][0x3c8] ;  /* 0x0000f20000047ab9 */ /* 0x000fe20000000a00 */
[----:B------:R-:W-:Y:S01]  /*f050*/  ULDC.64 UR6, c[0x0][0x3e0] ;  /* 0x0000f80000067ab9 */ /* 0x000fe20000000a00 */
[----:B------:R-:W-:Y:S01]  /*f060*/  CS2R R72, SRZ ;  /* 0x0000000000487805 */ /* 0x000fe2000001ff00 */
[----:B------:R-:W-:Y:S01]  /*f070*/  IMAD.WIDE.U32 R10, R14, 0x60, R10 ;  /* 0x000000600e0a7825 */ /* 0x000fe200078e000a */
[----:B------:R-:W-:Y:S02]  /*f080*/  IADD3 R93, P4, R93, R12, RZ ;  /* 0x0000000c5d5d7210 */ /* 0x000fe40007f9e0ff */
[----:B------:R-:W-:Y:S02]  /*f090*/  CS2R R74, SRZ ;  /* 0x00000000004a7805 */ /* 0x000fe4000001ff00 */
[----:B------:R-:W-:Y:S01]  /*f0a0*/  CS2R R76, SRZ ;  /* 0x00000000004c7805 */ /* 0x000fe2000001ff00 */
[----:B------:R-:W-:Y:S01]  /*f0b0*/  IMAD R0, R85, 0x60, RZ ;  /* 0x0000006055007824 */ /* 0x000fe200078e02ff */
[----:B------:R-:W-:Y:S01]  /*f0c0*/  IADD3 R91, P5, R91, R10, RZ ;  /* 0x0000000a5b5b7210 */ /* 0x000fe20007fbe0ff */
[----:B------:R-:W-:Y:S01]  /*f0d0*/  IMAD R3, R15, 0x60, RZ ;  /* 0x000000600f037824 */ /* 0x000fe200078e02ff */
[----:B------:R-:W-:-:S02]  /*f0e0*/  CS2R R78, SRZ ;  /* 0x00000000004e7805 */ /* 0x000fc4000001ff00 */
[----:B------:R-:W-:Y:S02]  /*f0f0*/  CS2R R64, SRZ ;  /* 0x0000000000407805 */ /* 0x000fe4000001ff00 */
[----:B------:R-:W-:Y:S02]  /*f100*/  IADD3.X R12, R99, R13, R0, P4, !PT ;  /* 0x0000000d630c7210 */ /* 0x000fe400027fe400 */
[----:B------:R-:W-:Y:S02]  /*f110*/  CS2R R66, SRZ ;  /* 0x0000000000427805 */ /* 0x000fe4000001ff00 */
[----:B------:R-:W-:Y:S01]  /*f120*/  LEA R10, P4, R93, UR4, 0x1 ;  /* 0x000000045d0a7c11 */ /* 0x000fe2000f8808ff */
[----:B------:R-:W-:Y:S01]  /*f130*/  ULDC UR4, c[0x0][0x3d4] ;  /* 0x0000f50000047ab9 */ /* 0x000fe20000000800 */
[----:B------:R-:W-:Y:S02]  /*f140*/  IADD3.X R0, R103, R11, R3, P5, !PT ;  /* 0x0000000b67007210 */ /* 0x000fe40002ffe403 */
[----:B------:R-:W-:-:S02]  /*f150*/  CS2R R68, SRZ ;  /* 0x0000000000447805 */ /* 0x000fc4000001ff00 */
[----:B------:R-:W-:Y:S02]  /*f160*/  ISETP.GE.AND P5, PT, R229, UR4, PT ;  /* 0x00000004e5007c0c */ /* 0x000fe4000bfa6270 */
[----:B------:R-:W-:Y:S02]  /*f170*/  CS2R R70, SRZ ;  /* 0x0000000000467805 */ /* 0x000fe4000001ff00 */
[----:B------:R-:W-:Y:S01]  /*f180*/  ISETP.GE.AND P6, PT, R226, UR4, PT ;  /* 0x00000004e2007c0c */ /* 0x000fe2000bfc6270 */
[----:B------:R-:W-:Y:S01]  /*f190*/  ULDC.64 UR8, c[0x0][0x208] ;  /* 0x0000820000087ab9 */ /* 0x000fe20000000a00 */
[----:B------:R-:W-:Y:S02]  /*f1a0*/  LEA.HI.X R11, R93, UR5, R12, 0x1, P4 ;  /* 0x000000055d0b7c11 */ /* 0x000fe4000a0f0c0c */
[----:B------:R-:W-:-:S04]  /*f1b0*/  LEA R12, P4, R91, UR6, 0x1 ;  /* 0x000000065b0c7c11 */ /* 0x000fc8000f8808ff */
[----:B------:R-:W-:Y:S01]  /*f1c0*/  LEA.HI.X R13, R91, UR7, R0, 0x1, P4 ;  /* 0x000000075b0d7c11 */ /* 0x000fe2000a0f0c00 */
[----:B------:R1:W5:Y:S04]  /*f1d0*/  @!P5 LDG.E.128 R72, desc[UR8][R10.64] ;  /* 0x000000080a48d981 */ /* 0x000368000c1e1d00 */
[----:B------:R1:W5:Y:S04]  /*f1e0*/  @!P6 LDG.E.128 R76, desc[UR8][R10.64+0x80] ;  /* 0x000080080a4ce981 */ /* 0x000368000c1e1d00 */
[----:B------:R1:W5:Y:S04]  /*f1f0*/  @!P5 LDG.E.128 R64, desc[UR8][R12.64] ;  /* 0x000000080c40d981 */ /* 0x000368000c1e1d00 */
[----:B------:R1:W5:Y:S02]  /*f200*/  @!P6 LDG.E.128 R68, desc[UR8][R12.64+0x80] ;  /* 0x000080080c44e981 */ /* 0x000364000c1e1d00 */
.L_x_1515:
[----:B------:R-:W-:Y:S05]  /*f210*/  BSYNC B1 ;  /* 0x0000000000017941 */ /* 0x000fea0003800000 */
.L_x_1514:
[----:B------:R-:W2:Y:S04]  /*f220*/  LDL R93, [R1+0x14] ;  /* 0x00001400015d7983 */ /* 0x000ea80000100800 */
[----:B0-----:R-:W3:Y:S01]  /*f230*/  LDL R88, [R1+0x28] ;  /* 0x0000280001587983 */ /* 0x001ee20000100800 */
[----:B------:R-:W-:Y:S01]  /*f240*/  IMAD.MOV.U32 R3, RZ, RZ, R35 ;  /* 0x000000ffff037224 */ /* 0x000fe200078e0023 */
[----:B------:R-:W-:Y:S01]  /*f250*/  ISETP.NE.AND P4, PT, R96, 0x1, PT ;  /* 0x000000016000780c */ /* 0x000fe20003f85270 */
[----:B-1----:R-:W-:Y:S01]  /*f260*/  IMAD.MOV.U32 R11, RZ, RZ, R37 ;  /* 0x000000ffff0b7224 */ /* 0x002fe200078e0025 */
[----:B------:R-:W-:Y:S01]  /*f270*/  ULDC.64 UR4, c[0x0][0x3c8] ;  /* 0x0000f20000047ab9 */ /* 0x000fe20000000a00 */
        /* <DEDUP_REMOVED lines=15> */
[----:B------:R-:W-:Y:S01]  /*f370*/  PRMT R116, R10, 0x7610, R116 ;  /* 0x000076100a747816 */ /* 0x000fe20000000074 */
[----:B------:R-:W-:Y:S01]  /*f380*/  IMAD.MOV.U32 R10, RZ, RZ, R40 ;  /* 0x000000ffff0a7224 */ /* 0x000fe200078e0028 */
[----:B------:R-:W-:Y:S01]  /*f390*/  PRMT R120, R11, 0x7610, R120 ;  /* 0x000076100b787816 */ /* 0x000fe20000000078 */
[----:B-----5:R-:W-:Y:S01]  /*f3a0*/  IMAD.MOV.U32 R13, RZ, RZ, R52 ;  /* 0x000000ffff0d7224 */ /* 0x020fe200078e0034 */
[----:B------:R-:W-:Y:S01]  /*f3b0*/  ULDC.64 UR6, c[0x0][0x3e0] ;  /* 0x0000f80000067ab9 */ /* 0x000fe20000000a00 */
[----:B------:R-:W-:Y:S01]  /*f3c0*/  IMAD.MOV.U32 R12, RZ, RZ, R49 ;  /* 0x000000ffff0c7224 */ /* 0x000fe200078e0031 */
[----:B------:R-:W-:Y:S01]  /*f3d0*/  PRMT R134, R10, 0x7610, R134 ;  /* 0x000076100a867816 */ /* 0x000fe20000000086 */
[----:B------:R-:W1:Y:S01]  /*f3e0*/  @P4 LDC R11, c[0x0][0x430] ;  /* 0x00010c00ff0b4b82 */ /* 0x000e620000000800 */
[----:B------:R-:W-:Y:S01]  /*f3f0*/  IMAD.MOV.U32 R10, RZ, RZ, R43 ;  /* 0x000000ffff0a7224 */ /* 0x000fe200078e002b */
[----:B------:R-:W-:-:S02]  /*f400*/  PRMT R105, R13, 0x7610, R105 ;  /* 0x000076100d697816 */ /* 0x000fc40000000069 */
[----:B------:R-:W-:Y:S02]  /*f410*/  PRMT R121, R12, 0x7610, R121 ;  /* 0x000076100c797816 */ /* 0x000fe40000000079 */
[----:B------:R-:W-:Y:S01]  /*f420*/  PRMT R137, R10, 0x7610, R137 ;  /* 0x000076100a897816 */ /* 0x000fe20000000089 */
[----:B------:R-:W-:Y:S02]  /*f430*/  IMAD.MOV.U32 R10, RZ, RZ, R50 ;  /* 0x000000ffff0a7224 */ /* 0x000fe400078e0032 */
[----:B--2---:R-:W-:-:S03]  /*f440*/  IMAD R3, R93, 0x80, R18 ;  /* 0x000000805d037824 */ /* 0x004fc600078e0212 */
[----:B------:R-:W-:Y:S01]  /*f450*/  PRMT R122, R10, 0x7610, R122 ;  /* 0x000076100a7a7816 */ /* 0x000fe2000000007a */
[----:B------:R-:W2:Y:S01]  /*f460*/  LDL R93, [R1+0x68] ;  /* 0x00006800015d7983 */ /* 0x000ea20000100800 */
[----:B------:R-:W-:Y:S02]  /*f470*/  IMAD.MOV.U32 R10, RZ, RZ, R53 ;  /* 0x000000ffff0a7224 */ /* 0x000fe400078e0035 */
[----:B---3--:R-:W-:Y:S02]  /*f480*/  IMAD R3, R88, 0x20, R3 ;  /* 0x0000002058037824 */ /* 0x008fe400078e0203 */
[----:B------:R-:W-:Y:S01]  /*f490*/  IMAD.MOV.U32 R13, RZ, RZ, R55 ;  /* 0x000000ffff0d7224 */ /* 0x000fe200078e0037 */
[----:B------:R-:W-:Y:S01]  /*f4a0*/  PRMT R106, R10, 0x7610, R106 ;  /* 0x000076100a6a7816 */ /* 0x000fe2000000006a */
[----:B------:R-:W-:Y:S02]  /*f4b0*/  IMAD.MOV.U32 R12, RZ, RZ, R51 ;  /* 0x000000ffff0c7224 */ /* 0x000fe400078e0033 */
[----:B0-----:R-:W-:Y:S01]  /*f4c0*/  @P4 IMAD.HI.U32 R0, R3, R0, RZ ;  /* 0x0000000003004227 */ /* 0x001fe200078e00ff */
[----:B------:R-:W-:-:S02]  /*f4d0*/  PRMT R108, R13, 0x7610, R108 ;  /* 0x000076100d6c7816 */ /* 0x000fc4000000006c */
[----:B------:R-:W-:Y:S01]  /*f4e0*/  PRMT R123, R12, 0x7610, R123 ;  /* 0x000076100c7b7816 */ /* 0x000fe2000000007b */
[----:B------:R-:W-:Y:S02]  /*f4f0*/  IMAD.MOV.U32 R10, RZ, RZ, R57 ;  /* 0x000000ffff0a7224 */ /* 0x000fe400078e0039 */
[----:B------:R-:W-:Y:S01]  /*f500*/  IMAD.MOV.U32 R13, RZ, RZ, R59 ;  /* 0x000000ffff0d7224 */ /* 0x000fe200078e003b */
[----:B-1----:R-:W-:Y:S01]  /*f510*/  @P4 SHF.R.U32.HI R3, RZ, R11, R0 ;  /* 0x0000000bff034219 */ /* 0x002fe20000011600 */
[----:B------:R-:W-:Y:S01]  /*f520*/  IMAD.MOV.U32 R12, RZ, RZ, R54 ;  /* 0x000000ffff0c7224 */ /* 0x000fe200078e0036 */
[----:B------:R-:W-:Y:S01]  /*f530*/  PRMT R90, R10, 0x7610, R90 ;  /* 0x000076100a5a7816 */ /* 0x000fe2000000005a */
[----:B------:R-:W-:Y:S01]  /*f540*/  IMAD.MOV.U32 R10, RZ, RZ, R62 ;  /* 0x000000ffff0a7224 */ /* 0x000fe200078e003e */
[----:B------:R-:W-:Y:S01]  /*f550*/  PRMT R92, R13, 0x7610, R92 ;  /* 0x000076100d5c7816 */ /* 0x000fe2000000005c */
[----:B------:R-:W-:Y:S01]  /*f560*/  IMAD.MOV.U32 R11, RZ, RZ, R63 ;  /* 0x000000ffff0b7224 */ /* 0x000fe200078e003f */
[----:B------:R-:W-:Y:S01]  /*f570*/  SHF.R.S32.HI R13, RZ, 0x1f, R3 ;  /* 0x0000001fff0d7819 */ /* 0x000fe20000011403 */
[----:B------:R-:W-:Y:S01]  /*f580*/  IMAD.MOV.U32 R0, RZ, RZ, R61 ;  /* 0x000000ffff007224 */ /* 0x000fe200078e003d */
[----:B------:R-:W-:Y:S01]  /*f590*/  PRMT R107, R12, 0x7610, R107 ;  /* 0x000076100c6b7816 */ /* 0x000fe2000000006b */
[----:B------:R-:W-:Y:S01]  /*f5a0*/  IMAD.MOV.U32 R12, RZ, RZ, R58 ;  /* 0x000000ffff0c7224 */ /* 0x000fe200078e003a */
[----:B------:R-:W-:-:S02]  /*f5b0*/  PRMT R111, R10, 0x7610, R111 ;  /* 0x000076100a6f7816 */ /* 0x000fc4000000006f */
        /* <DEDUP_REMOVED lines=8> */
[----:B------:R-:W-:Y:S02]  /*f640*/  IMAD R3, R3, R15, R0 ;  /* 0x0000000f03037224 */ /* 0x000fe400078e0200 */
[----:B------:R-:W-:Y:S01]  /*f650*/  IMAD.MOV.U32 R88, RZ, RZ, R56 ;  /* 0x000000ffff587224 */ /* 0x000fe200078e0038 */
[----:B------:R-:W-:Y:S01]  /*f660*/  LEA R8, P4, R10, UR4, 0x1 ;  /* 0x000000040a087c11 */ /* 0x000fe2000f8808ff */
[----:B------:R-:W-:Y:S01]  /*f670*/  IMAD.IADD R9, R11, 0x1, R9 ;  /* 0x000000010b097824 */ /* 0x000fe200078e0209 */
[----:B------:R-:W-:Y:S01]  /*f680*/  LEA R0, P5, R12, UR6, 0x1 ;  /* 0x000000060c007c11 */ /* 0x000fe2000f8a08ff */
[----:B------:R-:W-:Y:S01]  /*f690*/  IMAD.IADD R3, R13, 0x1, R3 ;  /* 0x000000010d037824 */ /* 0x000fe200078e0203 */
[----:B------:R-:W-:Y:S01]  /*f6a0*/  PRMT R89, R88, 0x7610, R89 ;  /* 0x0000761058597816 */ /* 0x000fe20000000059 */
[----:B------:R-:W-:Y:S01]  /*f6b0*/  IMAD.MOV.U32 R88, RZ, RZ, R60 ;  /* 0x000000ffff587224 */ /* 0x000fe200078e003c */
[----:B------:R-:W-:Y:S01]  /*f6c0*/  UMOV UR4, 0xffffffff ;  /* 0xffffffff00047882 */ /* 0x000fe20000000000 */
[----:B------:R-:W-:-:S02]  /*f6d0*/  IMAD.MOV.U32 R86, RZ, RZ, R80 ;  /* 0x000000ffff567224 */ /* 0x000fc400078e0050 */
[----:B------:R-:W-:Y:S02]  /*f6e0*/  IMAD.MOV.U32 R14, RZ, RZ, R81 ;  /* 0x000000ffff0e7224 */ /* 0x000fe400078e0051 */
[----:B------:R-:W-:Y:S01]  /*f6f0*/  IMAD.MOV.U32 R15, RZ, RZ, R82 ;  /* 0x000000ffff0f7224 */ /* 0x000fe200078e0052 */
[----:B------:R-:W-:Y:S02]  /*f700*/  LEA.HI.X R9, R10, UR5, R9, 0x1, P4 ;  /* 0x000000050a097c11 */ /* 0x000fe4000a0f0c09 */
[----:B------:R-:W-:Y:S02]  /*f710*/  LEA.HI.X R3, R12, UR7, R3, 0x1, P5 ;  /* 0x000000070c037c11 */ /* 0x000fe4000a8f0c03 */
[----:B------:R-:W-:Y:S02]  /*f720*/  PRMT R109, R88, 0x7610, R109 ;  /* 0x00007610586d7816 */ /* 0x000fe4000000006d */
[----:B------:R-:W-:Y:S02]  /*f730*/  PRMT R103, R86, 0x7610, R103 ;  /* 0x0000761056677816 */ /* 0x000fe40000000067 */
[----:B------:R-:W-:-:S02]  /*f740*/  PRMT R102, R14, 0x7610, R102 ;  /* 0x000076100e667816 */ /* 0x000fc40000000066 */
[----:B------:R-:W-:Y:S02]  /*f750*/  PRMT R101, R15, 0x7610, R101 ;  /* 0x000076100f657816 */ /* 0x000fe40000000065 */
[----:B--2---:R-:W-:Y:S01]  /*f760*/  LEA.HI R10, R93, R93, RZ, 0x1 ;  /* 0x0000005d5d0a7211 */ /* 0x004fe200078f08ff */
[----:B------:R-:W-:Y:S06]  /*f770*/  BRA.DIV UR4, `(.L_x_1516) ;  /* 0x0000019604ec7947 */ /* 0x000fec000b800000 */
.L_x_1825:
[----:B------:R-:W-:-:S03]  /*f780*/  UMOV UR4, 0xffffffff ;  /* 0xffffffff00047882 */ /* 0x000fc60000000000 */
[----:B------:R-:W-:Y:S05]  /*f790*/  BRA.DIV UR4, `(.L_x_1517) ;  /* 0x0000019a040c7947 */ /* 0x000fea000b800000 */
.L_x_1828:
[----:B------:R-:W-:-:S03]  /*f7a0*/  UMOV UR4, 0xffffffff ;  /* 0xffffffff00047882 */ /* 0x000fc60000000000 */
[----:B------:R-:W-:Y:S05]  /*f7b0*/  BRA.DIV UR4, `(.L_x_1518) ;  /* 0x0000019a042c7947 */ /* 0x000fea000b800000 */
.L_x_1831:
[----:B------:R-:W-:-:S03]  /*f7c0*/  UMOV UR4, 0xffffffff ;  /* 0xffffffff00047882 */ /* 0x000fc60000000000 */
[----:B------:R-:W-:Y:S05]  /*f7d0*/  BRA.DIV UR4, `(.L_x_1519) ;  /* 0x0000019a044c7947 */ /* 0x000fea000b800000 */
.L_x_1834:
[----:B------:R-:W-:-:S03]  /*f7e0*/  UMOV UR4, 0xffffffff ;  /* 0xffffffff00047882 */ /* 0x000fc60000000000 */
[----:B------:R-:W-:Y:S05]  /*f7f0*/  BRA.DIV UR4, `(.L_x_1520) ;  /* 0x0000019a046c7947 */ /* 0x000fea000b800000 */
.L_x_1837:
[----:B------:R-:W-:-:S03]  /*f800*/  UMOV UR4, 0xffffffff ;  /* 0xffffffff00047882 */ /* 0x000fc60000000000 */
[----:B------:R-:W-:Y:S05]  /*f810*/  BRA.DIV UR4, `(.L_x_1521) ;  /* 0x0000019a048c7947 */ /* 0x000fea000b800000 */
.L_x_1840:
[----:B------:R-:W-:-:S03]  /*f820*/  UMOV UR4, 0xffffffff ;  /* 0xffffffff00047882 */ /* 0x000fc60000000000 */
[----:B------:R-:W-:Y:S05]  /*f830*/  BRA.DIV UR4, `(.L_x_1522) ;  /* 0x0000019a04ac7947 */ /* 0x000fea000b800000 */
.L_x_1843:
[----:B------:R-:W-:-:S03]  /*f840*/  UMOV UR4, 0xffffffff ;  /* 0xffffffff00047882 */ /* 0x000fc60000000000 */
[----:B------:R-:W-:Y:S05]  /*f850*/  BRA.DIV UR4, `(.L_x_1523) ;  /* 0x0000019a04cc7947 */ /* 0x000fea000b800000 */
.L_x_1846:
[----:B------:R-:W-:-:S03]  /*f860*/  UMOV UR4, 0xffffffff ;  /* 0xffffffff00047882 */ /* 0x000fc60000000000 */
[----:B------:R-:W-:Y:S05]  /*f870*/  BRA.DIV UR4, `(.L_x_1524) ;  /* 0x0000019a04ec7947 */ /* 0x000fea000b800000 */
.L_x_1849:
[----:B------:R-:W-:-:S03]  /*f880*/  UMOV UR4, 0xffffffff ;  /* 0xffffffff00047882 */ /* 0x000fc60000000000 */
[----:B------:R-:W-:Y:S05]  /*f890*/  BRA.DIV UR4, `(.L_x_1525) ;  /* 0x0000019e040c7947 */ /* 0x000fea000b800000 */
.L_x_1852:
[----:B------:R-:W-:-:S03]  /*f8a0*/  UMOV UR4, 0xffffffff ;  /* 0xffffffff00047882 */ /* 0x000fc60000000000 */
[----:B------:R-:W-:Y:S05]  /*f8b0*/  BRA.DIV UR4, `(.L_x_1526) ;  /* 0x0000019e042c7947 */ /* 0x000fea000b800000 */
.L_x_1855:
[----:B------:R-:W-:-:S03]  /*f8c0*/  UMOV UR4, 0xffffffff ;  /* 0xffffffff00047882 */ /* 0x000fc60000000000 */
[----:B------:R-:W-:Y:S05]  /*f8d0*/  BRA.DIV UR4, `(.L_x_1527) ;  /* 0x0000019e044c7947 */ /* 0x000fea000b800000 */
.L_x_1858:
[----:B------:R-:W-:-:S03]  /*f8e0*/  UMOV UR4, 0xffffffff ;  /* 0xffffffff00047882 */ /* 0x000fc60000000000 */
[----:B------:R-:W-:Y:S05]  /*f8f0*/  BRA.DIV UR4, `(.L_x_1528) ;  /* 0x0000019e046c7947 */ /* 0x000fea000b800000 */
.L_x_1861:
[----:B------:R-:W-:Y:S01]  /*f900*/  UMOV UR4, 0xffffffff ;  /* 0xffffffff00047882 */ /* 0x000fe20000000000 */
[----:B------:R-:W-:Y:S02]  /*f910*/  LOP3.LUT R10, R10, 0xfffffffe, RZ, 0xc0, !PT ;  /* 0xfffffffe0a0a7812 */ /* 0x000fe400078ec0ff */
[----:B------:R-:W-:Y:S05]  /*f920*/  BRA.DIV UR4, `(.L_x_1529) ;  /* 0x0000019e04887947 */ /* 0x000fea000b800000 */
.L_x_1864:
[----:B------:R-:W-:Y:S01]  /*f930*/  UMOV UR4, 0xffffffff ;  /* 0xffffffff00047882 */ /* 0x000fe20000000000 */
[----:B------:R-:W-:Y:S02]  /*f940*/  IMAD.IADD R9, R93, 0x1, -R10 ;  /* 0x000000015d097824 */ /* 0x000fe400078e0a0a */
[----:B------:R-:W-:Y:S05]  /*f950*/  BRA.DIV UR4, `(.L_x_1530) ;  /* 0x0000019e04a47947 */ /* 0x000fea000b800000 */
.L_x_1867:
[----:B------:R-:W-:Y:S01]  /*f960*/  UMOV UR4, 0xffffffff ;  /* 0xffffffff00047882 */ /* 0x000fe20000000000 */
[----:B------:R-:W-:Y:S01]  /*f970*/  SHF.L.U32 R9, R9, 0x1f, RZ ;  /* 0x0000001f09097819 */ /* 0x000fe200000006ff */
[----:B------:R-:W-:Y:S01]  /*f980*/  IMAD.MOV.U32 R3, RZ, RZ, R83 ;  /* 0x000000ffff037224 */ /* 0x000fe200078e0053 */
[----:B------:R-:W-:Y:S06]  /*f990*/  BRA.DIV UR4, `(.L_x_1531) ;  /* 0x0000019e04bc7947 */ /* 0x000fec000b800000 */
.L_x_1870:
[----:B------:R-:W0:Y:S01]  /*f9a0*/  SYNCS.PHASECHK.TRANS64.TRYWAIT P4, [R16+URZ+0x30800], R9 ;  /* 0x03080009100075a7 */ /* 0x000e22000808017f */
[----:B------:R-:W-:Y:S01]  /*f9b0*/  IMAD.MOV.U32 R0, RZ, RZ, R64 ;  /* 0x000000ffff007224 */ /* 0x000fe200078e0040 */
[----:B------:R-:W-:Y:S01]  /*f9c0*/  PRMT R113, R3, 0x7610, R113 ;  /* 0x0000761003717816 */ /* 0x000fe20000000071 */
[----:B------:R-:W-:Y:S01]  /*f9d0*/  IMAD.MOV.U32 R8, RZ, RZ, R66 ;  /* 0x000000ffff087224 */ /* 0x000fe200078e0042 */
[----:B------:R-:W-:Y:S01]  /*f9e0*/  BSSY B1, `(.L_x_1532) ;  /* 0x0000021000017945 */ /* 0x000fe20003800000 */
        /* <DEDUP_REMOVED lines=25> */
[----:B------:R-:W-:-:S02]  /*fb80*/  SHF.R.S32.HI R11, RZ, 0x1f, R226 ;  /* 0x0000001fff0b7819 */ /* 0x000fc400000114e2 */
[----:B------:R-:W-:Y:S02]  /*fb90*/  PRMT R85, R0, 0x7610, R85 ;  /* 0x0000761000557816 */ /* 0x000fe40000000055 */
[----:B------:R-:W-:Y:S01]  /*fba0*/  PRMT R86, R8, 0x7610, R86 ;  /* 0x0000761008567816 */ /* 0x000fe20000000056 */
[----:B------:R-:W-:Y:S01]  /*fbb0*/  IMAD.MOV.U32 R8, RZ, RZ, R79 ;  /* 0x000000ffff087224 */ /* 0x000fe200078e004f */
[----:B------:R-:W-:Y:S02]  /*fbc0*/  PRMT R87, R10, 0x7610, R87 ;  /* 0x000076100a577816 */ /* 0x000fe40000000057 */
[----:B------:R-:W-:Y:S01]  /*fbd0*/  LEA.HI R0, R11, R226, RZ, 0x3 ;  /* 0x000000e20b007211 */ /* 0x000fe200078f18ff */
[----:B0-----:R-:W-:Y:S06]  /*fbe0*/  @!P4 BRA `(.L_x_1533) ;  /* 0x0000019c0050c947 */ /* 0x001fec0003800000 */
.L_x_1871:
[----:B------:R-:W-:Y:S05]  /*fbf0*/  BSYNC B1 ;  /* 0x0000000000017941 */ /* 0x000fea0003800000 */
.L_x_1532:
[----:B------:R-:W-:Y:S01]  /*fc00*/  BSSY B1, `(.L_x_1534) ;  /* 0x00000df000017945 */ /* 0x000fe20003800000 */
[----:B------:R-:W-:Y:S02]  /*fc10*/  PRMT R88, R8, 0x7610, R88 ;  /* 0x0000761008587816 */ /* 0x000fe40000000058 */
[----:B------:R-:W-:Y:S01]  /*fc20*/  SHF.R.S32.HI R0, RZ, 0x3, R0 ;  /* 0x00000003ff007819 */ /* 0x000fe20000011400 */
[----:B------:R-:W-:Y:S06]  /*fc30*/  @P0 BRA `(.L_x_1535) ;  /* 0x0000000c006c0947 */ /* 0x000fec0003800000 */
[----:B------:R1:W5:Y:S01]  /*fc40*/  LDL R156, [R1+0x38] ;  /* 0x00003800019c7983 */ /* 0x0003620000100800 */
[----:B------:R-:W2:Y:S03]  /*fc50*/  LDC R139, c[0x0][0x3d4] ;  /* 0x0000f500ff8b7b82 */ /* 0x000ea60000000800 */
[----:B------:R1:W5:Y:S04]  /*fc60*/  LDL R154, [R1+0x44] ;  /* 0x00004400019a7983 */ /* 0x0003680000100800 */
[----:B------:R1:W5:Y:S01]  /*fc70*/  LDL R152, [R1+0x48] ;  /* 0x0000480001987983 */ /* 0x0003620000100800 */
[----:B------:R-:W-:Y:S01]  /*fc80*/  BSSY B2, `(.L_x_1536) ;  /* 0x000006d000027945 */ /* 0x000fe20003800000 */
[----:B--2---:R-:W-:-:S02]  /*fc90*/  ISETP.GE.AND P0, PT, R229, R139, PT ;  /* 0x0000008be500720c */ /* 0x004fc40003f06270 */
[----:B------:R-:W-:-:S11]  /*fca0*/  ISETP.GE.AND P4, PT, R226, R139, PT ;  /* 0x0000008be200720c */ /* 0x000fd60003f86270 */
[----:B-1----:R-:W-:Y:S05]  /*fcb0*/  @P0 BRA `(.L_x_1537) ;  /* 0x0000000400a40947 */ /* 0x002fea0003800000 */
[----:B------:R-:W2:Y:S04]  /*fcc0*/  LDL R10, [R1+0x28] ;  /* 0x00002800010a7983 */ /* 0x000ea80000100800 */
[----:B------:R-:W3:Y:S01]  /*fcd0*/  LDL R157, [R1+0x4c] ;  /* 0x00004c00019d7983 */ /* 0x000ee20000100800 */
[----:B------:R-:W-:Y:S02]  /*fce0*/  SHF.R.U32.HI R149, RZ, 0x10, R29 ;  /* 0x00000010ff957819 */ /* 0x000fe4000001161d */
[----:B------:R-:W-:Y:S02]  /*fcf0*/  SHF.R.U64 R145, R30, 0x10, R31 ;  /* 0x000000101e917819 */ /* 0x000fe4000000121f */
[----:B------:R-:W-:Y:S02]  /*fd00*/  SHF.R.U64 R30, R24, 0x10, R25 ;  /* 0x00000010181e7819 */ /* 0x000fe40000001219 */
[----:B------:R-:W-:-:S02]  /*fd10*/  SHF.R.U64 R144, R28, 0x10, R29 ;  /* 0x000000101c907819 */ /* 0x000fc4000000121d */
[----:B------:R-:W-:Y:S02]  /*fd20*/  PRMT R148, R142, 0x5410, R149 ;  /* 0x000054108e947816 */ /* 0x000fe40000000095 */
[----:B------:R-:W-:Y:S02]  /*fd30*/  SHF.R.U32.HI R29, RZ, 0x10, R25 ;  /* 0x00000010ff1d7819 */ /* 0x000fe40000011619 */
[----:B------:R-:W-:Y:S02]  /*fd40*/  PRMT R149, R141, 0x5410, R30 ;  /* 0x000054108d957816 */ /* 0x000fe4000000001e */
[----:B------:R-:W-:Y:S02]  /*fd50*/  PRMT R147, R143, 0x5410, R144 ;  /* 0x000054108f937816 */ /* 0x000fe40000000090 */
[----:B------:R-:W-:Y:S02]  /*fd60*/  SHF.R.U32.HI R31, RZ, 0x10, R31 ;  /* 0x00000010ff1f7819 */ /* 0x000fe4000001161f */
[----:B------:R-:W-:-:S02]  /*fd70*/  SHF.R.U64 R28, R26, 0x10, R27 ;  /* 0x000000101a1c7819 */ /* 0x000fc4000000121b */
[----:B------:R-:W-:Y:S02]  /*fd80*/  PRMT R150, R140, 0x5410, R29 ;  /* 0x000054108c967816 */ /* 0x000fe4000000001d */
[----:B------:R-:W-:Y:S02]  /*fd90*/  SHF.R.U32.HI R26, RZ, 0x10, R27 ;  /* 0x00000010ff1a7819 */ /* 0x000fe4000001161b */
[----:B------:R-:W-:Y:S01]  /*fda0*/  PRMT R24, R90, 0x5432, R31 ;  /* 0x000054325a187816 */ /* 0x000fe2000000001f */
[----:B------:R-:W-:Y:S01]  /*fdb0*/  IMAD.U32 R151, R150, 0x10000, RZ ;  /* 0x0001000096977824 */ /* 0x000fe200078e00ff */
[----:B------:R-:W-:Y:S02]  /*fdc0*/  PRMT R27, R23, 0x5432, R28 ;  /* 0x00005432171b7816 */ /* 0x000fe4000000001c */
[----:B------:R-:W-:Y:S02]  /*fdd0*/  PRMT R26, R21, 0x5432, R26 ;  /* 0x00005432151a7816 */ /* 0x000fe4000000001a */
[----:B------:R-:W-:-:S02]  /*fde0*/  PRMT R25, R92, 0x5432, R145 ;  /* 0x000054325c197816 */ /* 0x000fc40000000091 */
[----:B------:R-:W-:Y:S02]  /*fdf0*/  LOP3.LUT R150, R150, 0xffff0000, RZ, 0xc0, !PT ;  /* 0xffff000096967812 */ /* 0x000fe400078ec0ff */
[----:B--2---:R-:W-:-:S04]  /*fe00*/  LEA.HI R8, R139, R10, RZ, 0x1d ;  /* 0x0000000a8b087211 */ /* 0x004fc800078fe8ff */
[----:B------:R-:W-:Y:S01]  /*fe10*/  SHF.R.S32.HI R11, RZ, 0x1f, R8 ;  /* 0x0000001fff0b7819 */ /* 0x000fe20000011408 */
[----:B0-----:R-:W-:-:S03]  /*fe20*/  IMAD.SHL.U32 R9, R8, 0x8, RZ ;  /* 0x0000000808097824 */ /* 0x001fc600078e00ff */
[----:B------:R-:W-:Y:S02]  /*fe30*/  LEA.HI R11, R11, R8, RZ, 0x3 ;  /* 0x000000080b0b7211 */ /* 0x000fe400078f18ff */
[----:B------:R-:W-:-:S03]  /*fe40*/  LOP3.LUT R9, R9, 0x38, RZ, 0xc0, !PT ;  /* 0x0000003809097812 */ /* 0x000fc600078ec0ff */
[----:B------:R-:W-:Y:S01]  /*fe50*/  IMAD.SHL.U32 R11, R11, 0x400, RZ ;  /* 0x000004000b0b7824 */ /* 0x000fe200078e00ff */
[----:B-----5:R-:W-:-:S04]  /*fe60*/  LOP3.LUT R9, R9, 0x1c0, R156, 0xf8, !PT ;  /* 0x000001c009097812 */ /* 0x020fc800078ef89c */
[----:B------:R-:W-:Y:S02]  /*fe70*/  LOP3.LUT R8, R9, R154, RZ, 0x3c, !PT ;  /* 0x0000009a09087212 */ /* 0x000fe400078e3cff */
[----:B------:R-:W-:-:S04]  /*fe80*/  LOP3.LUT R11, R11, 0x7fffe000, RZ, 0xc0, !PT ;  /* 0x7fffe0000b0b7812 */ /* 0x000fc800078ec0ff */
[----:B------:R-:W-:Y:S02]  /*fe90*/  IADD3 R13, R8, R11, R152 ;  /* 0x0000000b080d7210 */ /* 0x000fe40007ffe098 */
[----:B---3--:R-:W0:Y:S03]  /*fea0*/  LDS.128 R8, [R157] ;  /* 0x000000009d087984 */ /* 0x008e260000000c00 */
        /* <DEDUP_REMOVED lines=14> */
[----:B------:R-:W-:Y:S01]  /*ff90*/  IMAD.U32 R13, R149, 0x10000, RZ ;  /* 0x00010000950d7824 */ /* 0x000fe200078e00ff */
[C---:B------:R-:W-:Y:S01]  /*ffa0*/  LOP3.LUT R11, R14.reuse, 0xffff0000, RZ, 0xc0, !PT ;  /* 0xffff00000e0b7812 */ /* 0x040fe200078ec0ff */
[----:B------:R-:W-:Y:S01]  /*ffb0*/  IMAD.U32 R12, R147, 0x10000, RZ ;  /* 0x00010000930c7824 */ /* 0x000fe200078e00ff */
[----:B------:R-:W-:Y:S01]  /*ffc0*/  LOP3.LUT R149, R149, 0xffff0000, RZ, 0xc0, !PT ;  /* 0xffff000095957812 */ /* 0x000fe200078ec0ff */
[----:B------:R-:W-:Y:S01]  /*ffd0*/  FMUL.FTZ R153, R141, R13 ;  /* 0x0000000d8d997220 */ /* 0x000fe20000410000 */
[----:B------:R-:W-:-:S02]  /*ffe0*/  IMAD.U32 R145, R14, 0x10000, RZ ;  /* 0x000100000e917824 */ /* 0x000fc400078e00ff */
[-C--:B------:R-:W-:Y:S01]  /*fff0*/  FMUL.FTZ R141, R141, R12.reuse ;  /* 0x0000000c8d8d7220 */ /* 0x080fe20000410000 */
[C---:B------:R-:W-:Y:S01]  /*10000*/  IMAD.U32 R146, R15.reuse, 0x10000, RZ ;  /* 0x000100000f927824 */ /* 0x040fe200078e00ff */
[----:B------:R-:W-:Y:S01]  /*10010*/  LOP3.LUT R14, R15, 0xffff0000, RZ, 0xc0, !PT ;  /* 0xffff00000f0e7812 */ /* 0x000fe200078ec0ff */
[----:B------:R-:W-:Y:S01]  /*10020*/  FFMA.FTZ R12, R28, R12, -R153 ;  /* 0x0000000c1c0c7223 */ /* 0x000fe20000010899 */
[----:B------:R-:W-:Y:S02]  /*10030*/  IMAD.U32 R15, R148, 0x10000, RZ ;  /* 0x00010000940f7824 */ /* 0x000fe400078e00ff */
[----:B------:R-:W-:Y:S01]  /*10040*/  FMUL.FTZ R155, R143, R151 ;  /* 0x000000978f9b7220 */ /* 0x000fe20000410000 */
[----:B------:R-:W-:Y:S02]  /*10050*/  IMAD.U32 R153, R26, 0x10000, RZ ;  /* 0x000100001a997824 */ /* 0x000fe400078e00ff */
[----:B------:R-:W-:Y:S01]  /*10060*/  FFMA.FTZ R13, R28, R13, R141 ;  /* 0x0000000d1c0d7223 */ /* 0x000fe2000001008d */
[----:B------:R-:W-:Y:S01]  /*10070*/  LOP3.LUT R147, R147, 0xffff0000, RZ, 0xc0, !PT ;  /* 0xffff000093937812 */ /* 0x000fe200078ec0ff */
[----:B------:R-:W-:-:S02]  /*10080*/  IMAD.U32 R141, R24, 0x10000, RZ ;  /* 0x00010000188d7824 */ /* 0x000fc400078e00ff */
[-C--:B------:R-:W-:Y:S01]  /*10090*/  FMUL.FTZ R143, R143, R15.reuse ;  /* 0x0000000f8f8f7220 */ /* 0x080fe20000410000 */
[----:B------:R-:W-:Y:S01]  /*100a0*/  FFMA.FTZ R155, R30, R15, -R155 ;  /* 0x0000000f1e9b7223 */ /* 0x000fe2000001089b */
[----:B------:R-:W-:Y:S01]  /*100b0*/  FMUL.FTZ R28, R142, R149 ;  /* 0x000000958e1c7220 */ /* 0x000fe20000410000 */
[----:B------:R-:W-:Y:S01]  /*100c0*/  FMUL.FTZ R15, R146, R153 ;  /* 0x00000099920f7220 */ /* 0x000fe20000410000 */
[----:B------:R-:W-:Y:S01]  /*100d0*/  LOP3.LUT R148, R148, 0xffff0000, RZ, 0xc0, !PT ;  /* 0xffff000094947812 */ /* 0x000fe200078ec0ff */
[----:B------:R-:W-:Y:S01]  /*100e0*/  FMUL.FTZ R146, R146, R141 ;  /* 0x0000008d92927220 */ /* 0x000fe20000410000 */
[----:B------:R-:W-:Y:S01]  /*100f0*/  FMUL.FTZ R142, R142, R147 ;  /* 0x000000938e8e7220 */ /* 0x000fe20000410000 */
[----:B------:R-:W-:Y:S01]  /*10100*/  FFMA.FTZ R143, R30, R151, R143 ;  /* 0x000000971e8f7223 */ /* 0x000fe2000001008f */
[----:B------:R-:W-:Y:S01]  /*10110*/  FFMA.FTZ R147, R29, R147, -R28 ;  /* 0x000000931d937223 */ /* 0x000fe2000001081c */
[----:B------:R-:W-:Y:S01]  /*10120*/  FFMA.FTZ R141, R140, R141, -R15 ;  /* 0x0000008d8c8d7223 */ /* 0x000fe2000001080f */
[----:B------:R-:W-:-:S02]  /*10130*/  IMAD.U32 R30, R27, 0x10000, RZ ;  /* 0x000100001b1e7824 */ /* 0x000fc400078e00ff */
[----:B------:R-:W-:Y:S01]  /*10140*/  FMUL.FTZ R15, R144, R148 ;  /* 0x00000094900f7220 */ /* 0x000fe20000410000 */
[----:B------:R-:W-:Y:S02]  /*10150*/  IMAD.U32 R28, R25, 0x10000, RZ ;  /* 0x00010000191c7824 */ /* 0x000fe400078e00ff */
[----:B------:R-:W-:Y:S01]  /*10160*/  FFMA.FTZ R153, R140, R153, R146 ;  /* 0x000000998c997223 */ /* 0x000fe20000010092 */
[----:B------:R-:W-:Y:S01]  /*10170*/  FMUL.FTZ R140, R144, R150 ;  /* 0x00000096908c7220 */ /* 0x000fe20000410000 */
[----:B------:R-:W-:Y:S01]  /*10180*/  FFMA.FTZ R142, R29, R149, R142 ;  /* 0x000000951d8e7223 */ /* 0x000fe2000001008e */
[C---:B------:R-:W-:Y:S01]  /*10190*/  FMUL.FTZ R144, R145.reuse, R30 ;  /* 0x0000001e91907220 */ /* 0x040fe20000410000 */
[----:B------:R-:W-:Y:S01]  /*101a0*/  FMUL.FTZ R146, R145, R28 ;  /* 0x0000001c91927220 */ /* 0x000fe20000410000 */
[----:B------:R-:W-:Y:S01]  /*101b0*/  LOP3.LUT R27, R27, 0xffff0000, RZ, 0xc0, !PT ;  /* 0xffff00001b1b7812 */ /* 0x000fe200078ec0ff */
[----:B------:R-:W-:Y:S01]  /*101c0*/  FFMA.FTZ R150, R31, R150, R15 ;  /* 0x000000961f967223 */ /* 0x000fe2000001000f */
[----:B------:R-:W-:Y:S01]  /*101d0*/  LOP3.LUT R25, R25, 0xffff0000, RZ, 0xc0, !PT ;  /* 0xffff000019197812 */ /* 0x000fe200078ec0ff */
[C---:B------:R-:W-:Y:S01]  /*101e0*/  FFMA.FTZ R144, R9.reuse, R28, -R144 ;  /* 0x0000001c09907223 */ /* 0x040fe20000010890 */
[----:B------:R-:W-:Y:S01]  /*101f0*/  LOP3.LUT R29, R26, 0xffff0000, RZ, 0xc0, !PT ;  /* 0xffff00001a1d7812 */ /* 0x000fe200078ec0ff */
[----:B------:R-:W-:Y:S01]  /*10200*/  FFMA.FTZ R146, R9, R30, R146 ;  /* 0x0000001e09927223 */ /* 0x000fe20000010092 */
[----:B------:R-:W-:Y:S01]  /*10210*/  LOP3.LUT R15, R24, 0xffff0000, RZ, 0xc0, !PT ;  /* 0xffff0000180f7812 */ /* 0x000fe200078ec0ff */
[C---:B------:R-:W-:Y:S01]  /*10220*/  FMUL.FTZ R9, R11.reuse, R27 ;  /* 0x0000001b0b097220 */ /* 0x040fe20000410000 */
[----:B------:R-:W-:Y:S01]  /*10230*/  FMUL.FTZ R24, R11, R25 ;  /* 0x000000190b187220 */ /* 0x000fe20000410000 */
[C---:B------:R-:W-:Y:S01]  /*10240*/  FMUL.FTZ R11, R14.reuse, R29 ;  /* 0x0000001d0e0b7220 */ /* 0x040fe20000410000 */
[----:B------:R-:W-:Y:S01]  /*10250*/  FFMA.FTZ R140, R31, R148, -R140 ;  /* 0x000000941f8c7223 */ /* 0x000fe2000001088c */
[----:B------:R-:W-:Y:S01]  /*10260*/  FMUL.FTZ R14, R14, R15 ;  /* 0x0000000f0e0e7220 */ /* 0x000fe20000410000 */
[C---:B------:R-:W-:Y:S01]  /*10270*/  FFMA.FTZ R27, R8.reuse, R27, R24 ;  /* 0x0000001b081b7223 */ /* 0x040fe20000010018 */
[----:B------:R-:W-:Y:S01]  /*10280*/  FFMA.FTZ R25, R8, R25, -R9 ;  /* 0x0000001908197223 */ /* 0x000fe20000010809 */
[C---:B------:R-:W-:Y:S01]  /*10290*/  FFMA.FTZ R24, R10.reuse, R15, -R11 ;  /* 0x0000000f0a187223 */ /* 0x040fe2000001080b */
        /* <DEDUP_REMOVED lines=11> */
.L_x_1537:
[----:B------:R-:W-:Y:S05]  /*10350*/  BSYNC B2 ;  /* 0x0000000000027941 */ /* 0x000fea0003800000 */
.L_x_1536:
[----:B------:R-:W-:Y:S05]  /*10360*/  @P4 BRA `(.L_x_1535) ;  /* 0x0000000400a04947 */ /* 0x000fea0003800000 */
[----:B-1----:R-:W2:Y:S01]  /*10370*/  LDL R138, [R1+0x94] ;  /* 0x00009400018a7983 */ /* 0x002ea20000100800 */
[----:B------:R-:W-:Y:S02]  /*10380*/  LEA.HI R139, R139, R0, RZ, 0x1d ;  /* 0x000000008b8b7211 */ /* 0x000fe400078fe8ff */
[----:B------:R-:W-:Y:S02]  /*10390*/  SHF.R.U64 R25, R4, 0x10, R5 ;  /* 0x0000001004197819 */ /* 0x000fe40000001205 */
[----:B------:R-:W-:Y:S01]  /*103a0*/  SHF.R.S32.HI R10, RZ, 0x1f, R139 ;  /* 0x0000001fff0a7819 */ /* 0x000fe2000001148b */
[----:B------:R-:W-:Y:S01]  /*103b0*/  IMAD.SHL.U32 R8, R139, 0x8, RZ ;  /* 0x000000088b087824 */ /* 0x000fe200078e00ff */
[----:B------:R-:W-:Y:S02]  /*103c0*/  SHF.R.U32.HI R4, RZ, 0x10, R5 ;  /* 0x00000010ff047819 */ /* 0x000fe40000011605 */
[----:B------:R-:W-:Y:S02]  /*103d0*/  LEA.HI R10, R10, R139, RZ, 0x3 ;  /* 0x0000008b0a0a7211 */ /* 0x000fe400078f18ff */
[----:B------:R-:W-:-:S02]  /*103e0*/  LOP3.LUT R8, R8, 0x38, RZ, 0xc0, !PT ;  /* 0x0000003808087812 */ /* 0x000fc400078ec0ff */
[--C-:B------:R-:W-:Y:S01]  /*103f0*/  SHF.R.U64 R5, R6, 0x10, R7.reuse ;  /* 0x0000001006057819 */ /* 0x100fe20000001207 */
[----:B------:R-:W-:Y:S01]  /*10400*/  IMAD.SHL.U32 R10, R10, 0x400, RZ ;  /* 0x000004000a0a7824 */ /* 0x000fe200078e00ff */
[----:B-----5:R-:W-:Y:S02]  /*10410*/  LOP3.LUT R8, R8, 0x1c0, R156, 0xf8, !PT ;  /* 0x000001c008087812 */ /* 0x020fe400078ef89c */
[----:B------:R-:W-:Y:S02]  /*10420*/  SHF.R.U32.HI R6, RZ, 0x10, R7 ;  /* 0x00000010ff067819 */ /* 0x000fe40000011607 */
[----:B0-----:R-:W-:Y:S02]  /*10430*/  LOP3.LUT R9, R8, R154, RZ, 0x3c, !PT ;  /* 0x0000009a08097212 */ /* 0x001fe400078e3cff */
[----:B------:R-:W-:Y:S02]  /*10440*/  LOP3.LUT R10, R10, 0x7fffe000, RZ, 0xc0, !PT ;  /* 0x7fffe0000a0a7812 */ /* 0x000fe400078ec0ff */
[----:B------:R-:W-:-:S02]  /*10450*/  SHF.R.U64 R29, R44, 0x10, R45 ;  /* 0x000000102c1d7819 */ /* 0x000fc4000000122d */
[----:B------:R-:W-:Y:S02]  /*10460*/  IADD3 R13, R9, R10, R152 ;  /* 0x0000000a090d7210 */ /* 0x000fe40007ffe098 */
[----:B------:R-:W-:Y:S02]  /*10470*/  PRMT R126, R126, 0x5410, R25 ;  /* 0x000054107e7e7816 */ /* 0x000fe40000000019 */
[----:B------:R-:W-:Y:S01]  /*10480*/  PRMT R127, R127, 0x5410, R4 ;  /* 0x000054107f7f7816 */ /* 0x000fe20000000004 */
[----:B------:R-:W-:Y:S01]  /*10490*/  IMAD R24, R13, 0x2, R16 ;  /* 0x000000020d187824 */ /* 0x000fe200078e0210 */
[----:B------:R-:W-:Y:S01]  /*104a0*/  PRMT R124, R124, 0x5410, R5 ;  /* 0x000054107c7c7816 */ /* 0x000fe20000000005 */
[----:B------:R-:W-:Y:S01]  /*104b0*/  IMAD.U32 R30, R126, 0x10000, RZ ;  /* 0x000100007e1e7824 */ /* 0x000fe200078e00ff */
[----:B------:R-:W-:Y:S01]  /*104c0*/  PRMT R125, R125, 0x5410, R6 ;  /* 0x000054107d7d7816 */ /* 0x000fe20000000006 */
[----:B------:R-:W-:Y:S01]  /*104d0*/  IMAD.U32 R31, R127, 0x10000, RZ ;  /* 0x000100007f1f7824 */ /* 0x000fe200078e00ff */
[----:B------:R-:W0:Y:S01]  /*104e0*/  LDS.128 R12, [R24+0x10400] ;  /* 0x01040000180c7984 */ /* 0x000e220000000c00 */
[----:B------:R-:W-:-:S02]  /*104f0*/  PRMT R128, R128, 0x5410, R29 ;  /* 0x0000541080807816 */ /* 0x000fc4000000001d */
[----:B------:R-:W-:Y:S02]  /*10500*/  SHF.R.U32.HI R44, RZ, 0x10, R45 ;  /* 0x00000010ff2c7819 */ /* 0x000fe4000001162d */
[--C-:B------:R-:W-:Y:S01]  /*10510*/  SHF.R.U64 R27, R46, 0x10, R47.reuse ;  /* 0x000000102e1b7819 */ /* 0x100fe2000000122f */
[----:B------:R-:W-:Y:S01]  /*10520*/  IMAD.U32 R29, R128, 0x10000, RZ ;  /* 0x00010000801d7824 */ /* 0x000fe200078e00ff */
[----:B------:R-:W-:Y:S02]  /*10530*/  PRMT R129, R129, 0x5410, R44 ;  /* 0x0000541081817816 */ /* 0x000fe4000000002c */
[----:B------:R-:W-:Y:S02]  /*10540*/  SHF.R.U32.HI R46, RZ, 0x10, R47 ;  /* 0x00000010ff2e7819 */ /* 0x000fe4000001162f */
[----:B------:R-:W-:Y:S02]  /*10550*/  LOP3.LUT R126, R126, 0xffff0000, RZ, 0xc0, !PT ;  /* 0xffff00007e7e7812 */ /* 0x000fe400078ec0ff */
[----:B------:R-:W-:-:S02]  /*10560*/  PRMT R131, R131, 0x5410, R46 ;  /* 0x0000541083837816 */ /* 0x000fc4000000002e */
[----:B------:R-:W-:Y:S02]  /*10570*/  LOP3.LUT R128, R128, 0xffff0000, RZ, 0xc0, !PT ;  /* 0xffff000080807812 */ /* 0x000fe400078ec0ff */
[----:B------:R-:W-:Y:S02]  /*10580*/  LOP3.LUT R127, R127, 0xffff0000, RZ, 0xc0, !PT ;  /* 0xffff00007f7f7812 */ /* 0x000fe400078ec0ff */
[----:B------:R-:W-:Y:S01]  /*10590*/  PRMT R130, R130, 0x5410, R27 ;  /* 0x0000541082827816 */ /* 0x000fe2000000001b */
[C---:B0-----:R-:W-:Y:S01]  /*105a0*/  IMAD.U32 R26, R13.reuse, 0x10000, RZ ;  /* 0x000100000d1a7824 */ /* 0x041fe200078e00ff */
[----:B------:R-:W-:Y:S01]  /*105b0*/  LOP3.LUT R13, R13, 0xffff0000, RZ, 0xc0, !PT ;  /* 0xffff00000d0d7812 */ /* 0x000fe200078ec0ff */
[C---:B------:R-:W-:Y:S01]  /*105c0*/  IMAD.U32 R28, R15.reuse, 0x10000, RZ ;  /* 0x000100000f1c7824 */ /* 0x040fe200078e00ff */
[----:B------:R-:W-:Y:S01]  /*105d0*/  LOP3.LUT R15, R15, 0xffff0000, RZ, 0xc0, !PT ;  /* 0xffff00000f0f7812 */ /* 0x000fe200078ec0ff */
[----:B------:R-:W-:Y:S01]  /*105e0*/  FMUL.FTZ R139, R26, R31 ;  /* 0x0000001f1a8b7220 */ /* 0x000fe20000410000 */
[C---:B------:R-:W-:Y:S01]  /*105f0*/  IMAD.U32 R27, R14.reuse, 0x10000, RZ ;  /* 0x000100000e1b7824 */ /* 0x040fe200078e00ff */
[----:B------:R-:W-:Y:S01]  /*10600*/  LOP3.LUT R14, R14, 0xffff0000, RZ, 0xc0, !PT ;  /* 0xffff00000e0e7812 */ /* 0x000fe200078ec0ff */
[----:B--2---:R-:W0:Y:S02]  /*10610*/  LDS.128 R8, [R138] ;  /* 0x000000008a087984 */ /* 0x004e240000000c00 */
        /* <DEDUP_REMOVED lines=8> */
[C---:B------:R-:W-:Y:S01]  /*106a0*/  IMAD.U32 R11, R12.reuse, 0x10000, RZ ;  /* 0x000100000c0b7824 */ /* 0x040fe200078e00ff */
[----:B------:R-:W-:-:S03]  /*106b0*/  LOP3.LUT R12, R12, 0xffff0000, RZ, 0xc0, !PT ;  /* 0xffff00000c0c7812 */ /* 0x000fc600078ec0ff */
[CC--:B------:R-:W-:Y:S01]  /*106c0*/  FMUL.FTZ R45, R11.reuse, R30.reuse ;  /* 0x0000001e0b2d7220 */ /* 0x0c0fe20000410000 */
[-C--:B------:R-:W-:Y:S01]  /*106d0*/  FMUL.FTZ R47, R11, R29.reuse ;  /* 0x0000001d0b2f7220 */ /* 0x080fe20000410000 */
[C---:B------:R-:W-:Y:S01]  /*106e0*/  IMAD.U32 R11, R129.reuse, 0x10000, RZ ;  /* 0x00010000810b7824 */ /* 0x040fe200078e00ff */
[----:B------:R-:W-:Y:S01]  /*106f0*/  LOP3.LUT R129, R129, 0xffff0000, RZ, 0xc0, !PT ;  /* 0xffff000081817812 */ /* 0x000fe200078ec0ff */
[C---:B------:R-:W-:Y:S01]  /*10700*/  FFMA.FTZ R45, R4.reuse, R29, -R45 ;  /* 0x0000001d042d7223 */ /* 0x040fe2000001082d */
[----:B------:R-:W-:Y:S02]  /*10710*/  IMAD.U32 R29, R125, 0x10000, RZ ;  /* 0x000100007d1d7824 */ /* 0x000fe400078e00ff */
[----:B------:R-:W-:Y:S01]  /*10720*/  FFMA.FTZ R47, R4, R30, R47 ;  /* 0x0000001e042f7223 */ /* 0x000fe2000001002f */
[----:B------:R-:W-:Y:S01]  /*10730*/  FMUL.FTZ R141, R26, R11 ;  /* 0x0000000b1a8d7220 */ /* 0x000fe20000410000 */
[----:B------:R-:W-:Y:S02]  /*10740*/  IMAD.U32 R4, R131, 0x10000, RZ ;  /* 0x0001000083047824 */ /* 0x000fe400078e00ff */
[----:B------:R-:W-:Y:S01]  /*10750*/  FMUL.FTZ R26, R28, R29 ;  /* 0x0000001d1c1a7220 */ /* 0x000fe20000410000 */
[C---:B------:R-:W-:Y:S01]  /*10760*/  FFMA.FTZ R139, R6.reuse, R11, -R139 ;  /* 0x0000000b068b7223 */ /* 0x040fe2000001088b */
[----:B------:R-:W-:Y:S01]  /*10770*/  FFMA.FTZ R141, R6, R31, R141 ;  /* 0x0000001f068d7223 */ /* 0x000fe2000001008d */
[-C--:B------:R-:W-:Y:S01]  /*10780*/  FMUL.FTZ R28, R28, R4.reuse ;  /* 0x000000041c1c7220 */ /* 0x080fe20000410000 */
[C---:B------:R-:W-:Y:S01]  /*10790*/  FFMA.FTZ R31, R25.reuse, R4, -R26 ;  /* 0x00000004191f7223 */ /* 0x040fe2000001081a */
[C---:B------:R-:W-:Y:S01]  /*107a0*/  FMUL.FTZ R4, R12.reuse, R126 ;  /* 0x0000007e0c047220 */ /* 0x040fe20000410000 */
[----:B------:R-:W-:Y:S01]  /*107b0*/  FMUL.FTZ R12, R12, R128 ;  /* 0x000000800c0c7220 */ /* 0x000fe20000410000 */
[----:B------:R-:W-:Y:S01]  /*107c0*/  FFMA.FTZ R25, R25, R29, R28 ;  /* 0x0000001d19197223 */ /* 0x000fe2000001001c */
[----:B------:R-:W-:-:S02]  /*107d0*/  IMAD.U32 R6, R124, 0x10000, RZ ;  /* 0x000100007c067824 */ /* 0x000fc400078e00ff */
[----:B------:R-:W-:Y:S01]  /*107e0*/  FFMA.FTZ R128, R5, R128, -R4 ;  /* 0x0000008005807223 */ /* 0x000fe20000010804 */
[C---:B------:R-:W-:Y:S01]  /*107f0*/  FMUL.FTZ R11, R13.reuse, R127 ;  /* 0x0000007f0d0b7220 */ /* 0x040fe20000410000 */
[-C--:B------:R-:W-:Y:S01]  /*10800*/  FMUL.FTZ R28, R13, R129.reuse ;  /* 0x000000810d1c7220 */ /* 0x080fe20000410000 */
[C---:B------:R-:W-:Y:S01]  /*10810*/  IMAD.U32 R4, R130.reuse, 0x10000, RZ ;  /* 0x0001000082047824 */ /* 0x040fe200078e00ff */
[----:B------:R-:W-:Y:S01]  /*10820*/  LOP3.LUT R130, R130, 0xffff0000, RZ, 0xc0, !PT ;  /* 0xffff000082827812 */ /* 0x000fe200078ec0ff */
[C---:B------:R-:W-:Y:S01]  /*10830*/  FMUL.FTZ R30, R27.reuse, R6 ;  /* 0x000000061b1e7220 */ /* 0x040fe20000410000 */
[C---:B------:R-:W-:Y:S01]  /*10840*/  FFMA.FTZ R26, R8.reuse, R129, -R11 ;  /* 0x00000081081a7223 */ /* 0x040fe2000001080b */
[----:B------:R-:W-:Y:S01]  /*10850*/  FFMA.FTZ R28, R8, R127, R28 ;  /* 0x0000007f081c7223 */ /* 0x000fe2000001001c */
[----:B------:R-:W-:Y:S01]  /*10860*/  LOP3.LUT R124, R124, 0xffff0000, RZ, 0xc0, !PT ;  /* 0xffff00007c7c7812 */ /* 0x000fe200078ec0ff */
[----:B------:R-:W-:Y:S01]  /*10870*/  FMUL.FTZ R8, R27, R4 ;  /* 0x000000041b087220 */ /* 0x000fe20000410000 */
[----:B------:R-:W-:Y:S01]  /*10880*/  LOP3.LUT R125, R125, 0xffff0000, RZ, 0xc0, !PT ;  /* 0xffff00007d7d7812 */ /* 0x000fe200078ec0ff */
[----:B------:R-:W-:Y:S01]  /*10890*/  FFMA.FTZ R12, R5, R126, R12 ;  /* 0x0000007e050c7223 */ /* 0x000fe2000001000c */
[----:B------:R-:W-:Y:S01]  /*108a0*/  LOP3.LUT R131, R131, 0xffff0000, RZ, 0xc0, !PT ;  /* 0xffff000083837812 */ /* 0x000fe200078ec0ff */
[C---:B------:R-:W-:Y:S01]  /*108b0*/  FFMA.FTZ R30, R7.reuse, R4, -R30 ;  /* 0x00000004071e7223 */ /* 0x040fe2000001081e */
[C---:B------:R-:W-:Y:S01]  /*108c0*/  FMUL.FTZ R5, R14.reuse, R130 ;  /* 0x000000820e057220 */ /* 0x040fe20000410000 */
[----:B------:R-:W-:Y:S01]  /*108d0*/  FFMA.FTZ R7, R7, R6, R8 ;  /* 0x0000000607077223 */ /* 0x000fe20000010008 */
[-C--:B------:R-:W-:Y:S01]  /*108e0*/  FMUL.FTZ R4, R14, R124.reuse ;  /* 0x0000007c0e047220 */ /* 0x080fe20000410000 */
[C---:B------:R-:W-:Y:S01]  /*108f0*/  FMUL.FTZ R13, R15.reuse, R125 ;  /* 0x0000007d0f0d7220 */ /* 0x040fe20000410000 */
[-C--:B------:R-:W-:Y:S01]  /*10900*/  FMUL.FTZ R6, R15, R131.reuse ;  /* 0x000000830f067220 */ /* 0x080fe20000410000 */
        /* <DEDUP_REMOVED lines=14> */
.L_x_1535:
[----:B------:R-:W-:Y:S05]  /*109f0*/  BSYNC B1 ;  /* 0x0000000000017941 */ /* 0x000fea0003800000 */
.L_x_1534:
[----:B------:R-:W-:Y:S04]  /*10a00*/  BSSY B1, `(.L_x_1538) ;  /* 0x00000db000017945 */ /* 0x000fe80003800000 */
[----:B------:R-:W-:Y:S05]  /*10a10*/  @P1 BRA `(.L_x_1539) ;  /* 0x0000000c00641947 */ /* 0x000fea0003800000 */
[----:B------:R3:W5:Y:S01]  /*10a20*/  LDL R46, [R1+0x34] ;  /* 0x00003400012e7983 */ /* 0x0007620000100800 */
[----:B-1----:R-:W1:Y:S03]  /*10a30*/  LDC R13, c[0x0][0x3d4] ;  /* 0x0000f500ff0d7b82 */ /* 0x002e660000000800 */
[----:B------:R3:W5:Y:S04]  /*10a40*/  LDL R45, [R1+0x3c] ;  /* 0x00003c00012d7983 */ /* 0x0007680000100800 */
[----:B------:R3:W5:Y:S01]  /*10a50*/  LDL R44, [R1+0x40] ;  /* 0x00004000012c7983 */ /* 0x0007620000100800 */
[----:B------:R-:W-:Y:S01]  /*10a60*/  BSSY B2, `(.L_x_1540) ;  /* 0x000006c000027945 */ /* 0x000fe20003800000 */
[----:B-1----:R-:W-:-:S02]  /*10a70*/  ISETP.GE.AND P0, PT, R229, R13, PT ;  /* 0x0000000de500720c */ /* 0x002fc40003f06270 */
[----:B------:R-:W-:-:S11]  /*10a80*/  ISETP.GE.AND P1, PT, R226, R13, PT ;  /* 0x0000000de200720c */ /* 0x000fd60003f26270 */
[----:B---3--:R-:W-:Y:S05]  /*10a90*/  @P0 BRA `(.L_x_1541) ;  /* 0x0000000400a00947 */ /* 0x008fea0003800000 */
[----:B--2---:R-:W2:Y:S04]  /*10aa0*/  LDL R4, [R1+0x28] ;  /* 0x0000280001047983 */ /* 0x004ea80000100800 */
[----:B------:R-:W3:Y:S01]  /*10ab0*/  LDL R47, [R1+0x90] ;  /* 0x00009000012f7983 */ /* 0x000ee20000100800 */
[----:B------:R-:W-:Y:S02]  /*10ac0*/  SHF.R.U64 R29, R40, 0x10, R41 ;  /* 0x00000010281d7819 */ /* 0x000fe40000001229 */
[--C-:B------:R-:W-:Y:S02]  /*10ad0*/  SHF.R.U64 R25, R32, 0x10, R33.reuse ;  /* 0x0000001020197819 */ /* 0x100fe40000001221 */
[----:B------:R-:W-:Y:S02]  /*10ae0*/  SHF.R.U32.HI R32, RZ, 0x10, R33 ;  /* 0x00000010ff207819 */ /* 0x000fe40000011621 */
[----:B------:R-:W-:-:S02]  /*10af0*/  PRMT R134, R134, 0x5410, R29 ;  /* 0x0000541086867816 */ /* 0x000fc4000000001d */
[----:B------:R-:W-:Y:S02]  /*10b00*/  PRMT R114, R114, 0x5410, R25 ;  /* 0x0000541072727816 */ /* 0x000fe40000000019 */
[----:B------:R-:W-:Y:S01]  /*10b10*/  SHF.R.U32.HI R40, RZ, 0x10, R41 ;  /* 0x00000010ff287819 */ /* 0x000fe20000011629 */
[----:B------:R-:W-:Y:S01]  /*10b20*/  IMAD.U32 R31, R134, 0x10000, RZ ;  /* 0x00010000861f7824 */ /* 0x000fe200078e00ff */
[----:B------:R-:W-:Y:S01]  /*10b30*/  SHF.R.U64 R27, R42, 0x10, R43 ;  /* 0x000000102a1b7819 */ /* 0x000fe2000000122b */
[----:B------:R-:W-:Y:S01]  /*10b40*/  IMAD.U32 R33, R114, 0x10000, RZ ;  /* 0x0001000072217824 */ /* 0x000fe200078e00ff */
[--C-:B------:R-:W-:Y:S02]  /*10b50*/  SHF.R.U64 R15, R34, 0x10, R35.reuse ;  /* 0x00000010220f7819 */ /* 0x100fe40000001223 */
[----:B------:R-:W-:Y:S02]  /*10b60*/  PRMT R115, R115, 0x5410, R32 ;  /* 0x0000541073737816 */ /* 0x000fe40000000020 */
[----:B------:R-:W-:-:S02]  /*10b70*/  SHF.R.U32.HI R34, RZ, 0x10, R35 ;  /* 0x00000010ff227819 */ /* 0x000fc40000011623 */
[----:B------:R-:W-:Y:S01]  /*10b80*/  SHF.R.U32.HI R42, RZ, 0x10, R43 ;  /* 0x00000010ff2a7819 */ /* 0x000fe2000001162b */
[----:B------:R-:W-:Y:S01]  /*10b90*/  IMAD.U32 R30, R115, 0x10000, RZ ;  /* 0x00010000731e7824 */ /* 0x000fe200078e00ff */
[----:B------:R-:W-:Y:S02]  /*10ba0*/  PRMT R135, R135, 0x5410, R40 ;  /* 0x0000541087877816 */ /* 0x000fe40000000028 */
[----:B------:R-:W-:Y:S02]  /*10bb0*/  PRMT R136, R136, 0x5410, R27 ;  /* 0x0000541088887816 */ /* 0x000fe4000000001b */
[----:B------:R-:W-:Y:S02]  /*10bc0*/  PRMT R133, R133, 0x5410, R34 ;  /* 0x0000541085857816 */ /* 0x000fe40000000022 */
[----:B------:R-:W-:Y:S02]  /*10bd0*/  PRMT R137, R137, 0x5410, R42 ;  /* 0x0000541089897816 */ /* 0x000fe4000000002a */
[----:B------:R-:W-:Y:S01]  /*10be0*/  PRMT R132, R132, 0x5410, R15 ;  /* 0x0000541084847816 */ /* 0x000fe2000000000f */
[----:B------:R-:W-:Y:S01]  /*10bf0*/  IMAD.U32 R32, R133, 0x10000, RZ ;  /* 0x0001000085207824 */ /* 0x000fe200078e00ff */
[----:B--2---:R-:W-:-:S04]  /*10c00*/  LEA.HI R4, R13, R4, RZ, 0x1d ;  /* 0x000000040d047211 */ /* 0x004fc800078fe8ff */
[----:B------:R-:W-:Y:S01]  /*10c10*/  SHF.R.S32.HI R7, RZ, 0x1f, R4 ;  /* 0x0000001fff077819 */ /* 0x000fe20000011404 */
[----:B------:R-:W-:-:S03]  /*10c20*/  IMAD.SHL.U32 R5, R4, 0x8, RZ ;  /* 0x0000000804057824 */ /* 0x000fc600078e00ff */
[----:B------:R-:W-:Y:S02]  /*10c30*/  LEA.HI R7, R7, R4, RZ, 0x3 ;  /* 0x0000000407077211 */ /* 0x000fe400078f18ff */
[----:B-----5:R-:W-:-:S03]  /*10c40*/  LOP3.LUT R4, R46, 0x38, R5, 0xf8, !PT ;  /* 0x000000382e047812 */ /* 0x020fc600078ef805 */
[----:B------:R-:W-:Y:S01]  /*10c50*/  IMAD.SHL.U32 R7, R7, 0x400, RZ ;  /* 0x0000040007077824 */ /* 0x000fe200078e00ff */
[----:B------:R-:W-:-:S04]  /*10c60*/  LOP3.LUT R4, R4, R45, RZ, 0x3c, !PT ;  /* 0x0000002d04047212 */ /* 0x000fc800078e3cff */
[----:B------:R-:W-:-:S04]  /*10c70*/  LOP3.LUT R7, R7, 0x7fffe000, RZ, 0xc0, !PT ;  /* 0x7fffe00007077812 */ /* 0x000fc800078ec0ff */
[----:B0-----:R-:W-:Y:S02]  /*10c80*/  IADD3 R9, R4, R7, R44 ;  /* 0x0000000704097210 */ /* 0x001fe40007ffe02c */
        /* <DEDUP_REMOVED lines=17> */
[----:B------:R-:W-:-:S02]  /*10da0*/  IMAD.U32 R26, R135, 0x10000, RZ ;  /* 0x00010000871a7824 */ /* 0x000fc400078e00ff */
[----:B------:R-:W-:Y:S01]  /*10db0*/  FMUL.FTZ R34, R27, R30 ;  /* 0x0000001e1b227220 */ /* 0x000fe20000410000 */
[----:B------:R-:W-:Y:S02]  /*10dc0*/  IMAD.U32 R29, R11, 0x10000, RZ ;  /* 0x000100000b1d7824 */ /* 0x000fe400078e00ff */
[C---:B------:R-:W-:Y:S01]  /*10dd0*/  FFMA.FTZ R35, R14.reuse, R31, -R35 ;  /* 0x0000001f0e237223 */ /* 0x040fe20000010823 */
[----:B------:R-:W-:Y:S01]  /*10de0*/  FFMA.FTZ R41, R14, R33, R41 ;  /* 0x000000210e297223 */ /* 0x000fe20000010029 */
[----:B------:R-:W-:Y:S02]  /*10df0*/  IMAD.U32 R14, R137, 0x10000, RZ ;  /* 0x00010000890e7824 */ /* 0x000fe400078e00ff */
[-C--:B------:R-:W-:Y:S01]  /*10e00*/  FMUL.FTZ R40, R27, R26.reuse ;  /* 0x0000001a1b287220 */ /* 0x080fe20000410000 */
[----:B------:R-:W-:Y:S01]  /*10e10*/  FFMA.FTZ R34, R15, R26, -R34 ;  /* 0x0000001a0f227223 */ /* 0x000fe20000010822 */
[C---:B------:R-:W-:Y:S01]  /*10e20*/  FMUL.FTZ R26, R29.reuse, R32 ;  /* 0x000000201d1a7220 */ /* 0x040fe20000410000 */
[----:B------:R-:W-:Y:S01]  /*10e30*/  LOP3.LUT R27, R114, 0xffff0000, RZ, 0xc0, !PT ;  /* 0xffff0000721b7812 */ /* 0x000fe200078ec0ff */
[----:B------:R-:W-:Y:S01]  /*10e40*/  FMUL.FTZ R29, R29, R14 ;  /* 0x0000000e1d1d7220 */ /* 0x000fe20000410000 */
[----:B------:R-:W-:Y:S01]  /*10e50*/  FFMA.FTZ R40, R15, R30, R40 ;  /* 0x0000001e0f287223 */ /* 0x000fe20000010028 */
[C---:B------:R-:W-:Y:S01]  /*10e60*/  FFMA.FTZ R42, R25.reuse, R14, -R26 ;  /* 0x0000000e192a7223 */ /* 0x040fe2000001081a */
[----:B------:R-:W-:Y:S01]  /*10e70*/  LOP3.LUT R15, R134, 0xffff0000, RZ, 0xc0, !PT ;  /* 0xffff0000860f7812 */ /* 0x000fe200078ec0ff */
[----:B------:R-:W-:Y:S01]  /*10e80*/  FFMA.FTZ R43, R25, R32, R29 ;  /* 0x00000020192b7223 */ /* 0x000fe2000001001d */
[----:B------:R-:W-:Y:S01]  /*10e90*/  LOP3.LUT R26, R115, 0xffff0000, RZ, 0xc0, !PT ;  /* 0xffff0000731a7812 */ /* 0x000fe200078ec0ff */
[C---:B------:R-:W-:Y:S01]  /*10ea0*/  FMUL.FTZ R25, R8.reuse, R27 ;  /* 0x0000001b08197220 */ /* 0x040fe20000410000 */
[----:B------:R-:W-:Y:S01]  /*10eb0*/  LOP3.LUT R14, R135, 0xffff0000, RZ, 0xc0, !PT ;  /* 0xffff0000870e7812 */ /* 0x000fe200078ec0ff */
[----:B------:R-:W-:Y:S01]  /*10ec0*/  FMUL.FTZ R29, R8, R15 ;  /* 0x0000000f081d7220 */ /* 0x000fe20000410000 */
[----:B------:R-:W-:-:S02]  /*10ed0*/  IMAD.U32 R28, R10, 0x10000, RZ ;  /* 0x000100000a1c7824 */ /* 0x000fc400078e00ff */
[C---:B------:R-:W-:Y:S01]  /*10ee0*/  FMUL.FTZ R8, R9.reuse, R26 ;  /* 0x0000001a09087220 */ /* 0x040fe20000410000 */
[----:B------:R-:W-:Y:S01]  /*10ef0*/  FFMA.FTZ R30, R4, R15, -R25 ;  /* 0x0000000f041e7223 */ /* 0x000fe20000010819 */
[-C--:B------:R-:W-:Y:S01]  /*10f00*/  FMUL.FTZ R9, R9, R14.reuse ;  /* 0x0000000e09097220 */ /* 0x080fe20000410000 */
[----:B------:R-:W-:Y:S02]  /*10f10*/  IMAD.U32 R25, R132, 0x10000, RZ ;  /* 0x0001000084197824 */ /* 0x000fe400078e00ff */
[----:B------:R-:W-:Y:S01]  /*10f20*/  FFMA.FTZ R32, R4, R27, R29 ;  /* 0x0000001b04207223 */ /* 0x000fe2000001001d */
[----:B------:R-:W-:Y:S02]  /*10f30*/  IMAD.U32 R15, R136, 0x10000, RZ ;  /* 0x00010000880f7824 */ /* 0x000fe400078e00ff */
[C---:B------:R-:W-:Y:S01]  /*10f40*/  FFMA.FTZ R27, R5.reuse, R14, -R8 ;  /* 0x0000000e051b7223 */ /* 0x040fe20000010808 */
[----:B------:R-:W-:Y:S01]  /*10f50*/  FFMA.FTZ R29, R5, R26, R9 ;  /* 0x0000001a051d7223 */ /* 0x000fe20000010009 */
[----:B------:R-:W-:Y:S01]  /*10f60*/  LOP3.LUT R10, R10, 0xffff0000, RZ, 0xc0, !PT ;  /* 0xffff00000a0a7812 */ /* 0x000fe200078ec0ff */
[C---:B------:R-:W-:Y:S01]  /*10f70*/  FMUL.FTZ R31, R28.reuse, R25 ;  /* 0x000000191c1f7220 */ /* 0x040fe20000410000 */
[----:B------:R-:W-:Y:S01]  /*10f80*/  LOP3.LUT R11, R11, 0xffff0000, RZ, 0xc0, !PT ;  /* 0xffff00000b0b7812 */ /* 0x000fe200078ec0ff */
[-C--:B------:R-:W-:Y:S01]  /*10f90*/  FMUL.FTZ R33, R28, R15.reuse ;  /* 0x0000000f1c217220 */ /* 0x080fe20000410000 */
[----:B------:R-:W-:Y:S01]  /*10fa0*/  LOP3.LUT R9, R132, 0xffff0000, RZ, 0xc0, !PT ;  /* 0xffff000084097812 */ /* 0x000fe200078ec0ff */
[C---:B------:R-:W-:Y:S01]  /*10fb0*/  FFMA.FTZ R31, R24.reuse, R15, -R31 ;  /* 0x0000000f181f7223 */ /* 0x040fe2000001081f */
[----:B------:R-:W-:Y:S01]  /*10fc0*/  LOP3.LUT R8, R133, 0xffff0000, RZ, 0xc0, !PT ;  /* 0xffff000085087812 */ /* 0x000fe200078ec0ff */
[----:B------:R-:W-:Y:S01]  /*10fd0*/  FFMA.FTZ R33, R24, R25, R33 ;  /* 0x0000001918217223 */ /* 0x000fe20000010021 */
[----:B------:R-:W-:Y:S01]  /*10fe0*/  LOP3.LUT R5, R136, 0xffff0000, RZ, 0xc0, !PT ;  /* 0xffff000088057812 */ /* 0x000fe200078ec0ff */
[----:B------:R-:W-:Y:S01]  /*10ff0*/  FMUL.FTZ R15, R10, R9 ;  /* 0x000000090a0f7220 */ /* 0x000fe20000410000 */
[----:B------:R-:W-:Y:S01]  /*11000*/  LOP3.LUT R4, R137, 0xffff0000, RZ, 0xc0, !PT ;  /* 0xffff000089047812 */ /* 0x000fe200078ec0ff */
[----:B------:R-:W-:-:S02]  /*11010*/  FMUL.FTZ R24, R11, R8 ;  /* 0x000000080b187220 */ /* 0x000fc40000410000 */
[-C--:B------:R-:W-:Y:S01]  /*11020*/  FMUL.FTZ R14, R10, R5.reuse ;  /* 0x000000050a0e7220 */ /* 0x080fe20000410000 */
[C---:B------:R-:W-:Y:S01]  /*11030*/  FFMA.FTZ R10, R6.reuse, R5, -R15 ;  /* 0x00000005060a7223 */ /* 0x040fe2000001080f */
[-C--:B------:R-:W-:Y:S01]  /*11040*/  FMUL.FTZ R25, R11, R4.reuse ;  /* 0x000000040b197220 */ /* 0x080fe20000410000 */
[C---:B------:R-:W-:Y:S01]  /*11050*/  FFMA.FTZ R11, R7.reuse, R4, -R24 ;  /* 0x00000004070b7223 */ /* 0x040fe20000010818 */
[----:B------:R-:W-:Y:S01]  /*11060*/  FFMA.FTZ R14, R6, R9, R14 ;  /* 0x00000009060e7223 */ /* 0x000fe2000001000e */
[----:B------:R-:W-:Y:S01]  /*11070*/  F2FP.BF16.F32.PACK_AB R4, R30, R35 ;  /* 0x000000231e04723e */ /* 0x000fe200000010ff */
[----:B------:R-:W-:Y:S01]  /*11080*/  FFMA.FTZ R24, R7, R8, R25 ;  /* 0x0000000807187223 */ /* 0x000fe20000010019 */
[----:B------:R-:W-:Y:S02]  /*11090*/  F2FP.BF16.F32.PACK_AB R5, R27, R34 ;  /* 0x000000221b05723e */ /* 0x000fe400000010ff */
[----:B------:R-:W-:Y:S02]  /*110a0*/  F2FP.BF16.F32.PACK_AB R6, R10, R31 ;  /* 0x0000001f0a06723e */ /* 0x000fe400000010ff */
[----:B------:R-:W-:-:S02]  /*110b0*/  F2FP.BF16.F32.PACK_AB R7, R11, R42 ;  /* 0x0000002a0b07723e */ /* 0x000fc400000010ff */
[----:B------:R-:W-:Y:S02]  /*110c0*/  F2FP.BF16.F32.PACK_AB R8, R32, R41 ;  /* 0x000000292008723e */ /* 0x000fe400000010ff */
[----:B------:R-:W-:Y:S01]  /*110d0*/  F2FP.BF16.F32.PACK_AB R9, R29, R40 ;  /* 0x000000281d09723e */ /* 0x000fe200000010ff */
[----:B------:R1:W-:Y:S01]  /*110e0*/  STS.128 [R47], R4 ;  /* 0x000000042f007388 */ /* 0x0003e20000000c00 */
[----:B------:R-:W-:Y:S02]  /*110f0*/  F2FP.BF16.F32.PACK_AB R10, R14, R33 ;  /* 0x000000210e0a723e */ /* 0x000fe400000010ff */
[----:B------:R-:W-:-:S05]  /*11100*/  F2FP.BF16.F32.PACK_AB R11, R24, R43 ;  /* 0x0000002b180b723e */ /* 0x000fca00000010ff */
[----:B------:R1:W-:Y:S02]  /*11110*/  STS.128 [R12+0x10400], R8 ;  /* 0x010400080c007388 */ /* 0x0003e40000000c00 */
.L_x_1541:
[----:B------:R-:W-:Y:S05]  /*11120*/  BSYNC B2 ;  /* 0x0000000000027941 */ /* 0x000fea0003800000 */
.L_x_1540:
[----:B------:R-:W-:Y:S05]  /*11130*/  @P1 BRA `(.L_x_1539) ;  /* 0x00000004009c1947 */ /* 0x000fea0003800000 */
[----:B------:R-:W3:Y:S01]  /*11140*/  LDL R40, [R1+0x8c] ;  /* 0x00008c0001287983 */ /* 0x000ee20000100800 */
[----:B------:R-:W-:Y:S02]  /*11150*/  LEA.HI R13, R13, R0, RZ, 0x1d ;  /* 0x000000000d0d7211 */ /* 0x000fe400078fe8ff */
[----:B------:R-:W-:Y:S02]  /*11160*/  SHF.R.U64 R27, R48, 0x10, R49 ;  /* 0x00000010301b7819 */ /* 0x000fe40000001231 */
[----:B-12---:R-:W-:Y:S01]  /*11170*/  SHF.R.S32.HI R6, RZ, 0x1f, R13 ;  /* 0x0000001fff067819 */ /* 0x006fe2000001140d */
[----:B------:R-:W-:Y:S01]  /*11180*/  IMAD.SHL.U32 R4, R13, 0x8, RZ ;  /* 0x000000080d047824 */ /* 0x000fe200078e00ff */
[----:B------:R-:W-:Y:S02]  /*11190*/  SHF.R.U64 R15, R36, 0x10, R37 ;  /* 0x00000010240f7819 */ /* 0x000fe40000001225 */
[----:B------:R-:W-:Y:S02]  /*111a0*/  LEA.HI R6, R6, R13, RZ, 0x3 ;  /* 0x0000000d06067211 */ /* 0x000fe400078f18ff */
[----:B-----5:R-:W-:-:S02]  /*111b0*/  LOP3.LUT R4, R46, 0x38, R4, 0xf8, !PT ;  /* 0x000000382e047812 */ /* 0x020fc400078ef804 */
[----:B------:R-:W-:Y:S01]  /*111c0*/  SHF.R.U64 R25, R50, 0x10, R51 ;  /* 0x0000001032197819 */ /* 0x000fe20000001233 */
[----:B------:R-:W-:Y:S01]  /*111d0*/  IMAD.SHL.U32 R6, R6, 0x400, RZ ;  /* 0x0000040006067824 */ /* 0x000fe200078e00ff */
[----:B------:R-:W-:Y:S02]  /*111e0*/  LOP3.LUT R4, R4, R45, RZ, 0x3c, !PT ;  /* 0x0000002d04047212 */ /* 0x000fe400078e3cff */
[----:B------:R-:W-:Y:S02]  /*111f0*/  PRMT R120, R120, 0x5410, R27 ;  /* 0x0000541078787816 */ /* 0x000fe4000000001b */
[----:B0-----:R-:W-:Y:S02]  /*11200*/  LOP3.LUT R9, R6, 0x7fffe000, RZ, 0xc0, !PT ;  /* 0x7fffe00006097812 */ /* 0x001fe400078ec0ff */
[----:B------:R-:W-:Y:S01]  /*11210*/  PRMT R116, R116, 0x5410, R15 ;  /* 0x0000541074747816 */ /* 0x000fe2000000000f */
[----:B------:R-:W-:Y:S01]  /*11220*/  IMAD.U32 R30, R120, 0x10000, RZ ;  /* 0x00010000781e7824 */ /* 0x000fe200078e00ff */
[----:B------:R-:W-:-:S02]  /*11230*/  IADD3 R9, R4, R9, R44 ;  /* 0x0000000904097210 */ /* 0x000fc40007ffe02c */
[----:B------:R-:W-:Y:S01]  /*11240*/  SHF.R.U64 R13, R38, 0x10, R39 ;  /* 0x00000010260d7819 */ /* 0x000fe20000001227 */
[----:B------:R-:W-:Y:S01]  /*11250*/  IMAD.U32 R32, R116, 0x10000, RZ ;  /* 0x0001000074207824 */ /* 0x000fe200078e00ff */
[----:B------:R-:W-:Y:S01]  /*11260*/  SHF.R.U32.HI R36, RZ, 0x10, R37 ;  /* 0x00000010ff247819 */ /* 0x000fe20000011625 */
[----:B------:R-:W-:Y:S01]  /*11270*/  IMAD R12, R9, 0x2, R16 ;  /* 0x00000002090c7824 */ /* 0x000fe200078e0210 */
[----:B------:R-:W-:Y:S02]  /*11280*/  SHF.R.U32.HI R38, RZ, 0x10, R39 ;  /* 0x00000010ff267819 */ /* 0x000fe40000011627 */
[----:B------:R-:W-:Y:S02]  /*11290*/  PRMT R122, R122, 0x5410, R25 ;  /* 0x000054107a7a7816 */ /* 0x000fe40000000019 */
[----:B------:R-:W0:Y:S01]  /*112a0*/  LDS.128 R8, [R12+0x10400] ;  /* 0x010400000c087984 */ /* 0x000e220000000c00 */
[----:B------:R-:W-:Y:S02]  /*112b0*/  SHF.R.U32.HI R50, RZ, 0x10, R51 ;  /* 0x00000010ff327819 */ /* 0x000fe40000011633 */
[----:B------:R-:W-:-:S02]  /*112c0*/  SHF.R.U32.HI R48, RZ, 0x10, R49 ;  /* 0x00000010ff307819 */ /* 0x000fc40000011631 */
[----:B------:R-:W-:Y:S02]  /*112d0*/  PRMT R117, R117, 0x5410, R36 ;  /* 0x0000541075757816 */ /* 0x000fe40000000024 */
[----:B------:R-:W-:Y:S02]  /*112e0*/  PRMT R119, R119, 0x5410, R38 ;  /* 0x0000541077777816 */ /* 0x000fe40000000026 */
[----:B------:R-:W-:Y:S01]  /*112f0*/  PRMT R118, R118, 0x5410, R13 ;  /* 0x0000541076767816 */ /* 0x000fe2000000000d */
[----:B------:R-:W-:Y:S01]  /*11300*/  IMAD.U32 R29, R117, 0x10000, RZ ;  /* 0x00010000751d7824 */ /* 0x000fe200078e00ff */
[----:B------:R-:W-:Y:S01]  /*11310*/  PRMT R123, R123, 0x5410, R50 ;  /* 0x000054107b7b7816 */ /* 0x000fe20000000032 */
[----:B------:R-:W-:Y:S01]  /*11320*/  IMAD.U32 R31, R119, 0x10000, RZ ;  /* 0x00010000771f7824 */ /* 0x000fe200078e00ff */
[----:B------:R-:W-:Y:S01]  /*11330*/  PRMT R121, R121, 0x5410, R48 ;  /* 0x0000541079797816 */ /* 0x000fe20000000030 */
[C---:B0-----:R-:W-:Y:S01]  /*11340*/  IMAD.U32 R25, R8.reuse, 0x10000, RZ ;  /* 0x0001000008197824 */ /* 0x041fe200078e00ff */
[----:B------:R-:W-:Y:S01]  /*11350*/  LOP3.LUT R8, R8, 0xffff0000, RZ, 0xc0, !PT ;  /* 0xffff000008087812 */ /* 0x000fe200078ec0ff */
[C---:B------:R-:W-:Y:S01]  /*11360*/  IMAD.U32 R26, R9.reuse, 0x10000, RZ ;  /* 0x00010000091a7824 */ /* 0x040fe200078e00ff */
[----:B------:R-:W-:Y:S01]  /*11370*/  LOP3.LUT R9, R9, 0xffff0000, RZ, 0xc0, !PT ;  /* 0xffff000009097812 */ /* 0x000fe200078ec0ff */
[C---:B------:R-:W-:Y:S01]  /*11380*/  FMUL.FTZ R34, R25.reuse, R32 ;  /* 0x0000002019227220 */ /* 0x040fe20000410000 */
[----:B------:R-:W-:Y:S01]  /*11390*/  FMUL.FTZ R36, R25, R30 ;  /* 0x0000001e19247220 */ /* 0x000fe20000410000 */
[----:B------:R-:W-:-:S02]  /*113a0*/  IMAD.U32 R28, R11, 0x10000, RZ ;  /* 0x000100000b1c7824 */ /* 0x000fc400078e00ff */
[----:B------:R-:W-:Y:S01]  /*113b0*/  FMUL.FTZ R33, R26, R29 ;  /* 0x0000001d1a217220 */ /* 0x000fe20000410000 */
[----:B------:R-:W-:Y:S01]  /*113c0*/  IMAD.U32 R25, R121, 0x10000, RZ ;  /* 0x0001000079197824 */ /* 0x000fe200078e00ff */
[----:B------:R-:W-:Y:S01]  /*113d0*/  LOP3.LUT R11, R11, 0xffff0000, RZ, 0xc0, !PT ;  /* 0xffff00000b0b7812 */ /* 0x000fe200078ec0ff */
[----:B------:R-:W-:Y:S01]  /*113e0*/  FMUL.FTZ R37, R28, R31 ;  /* 0x0000001f1c257220 */ /* 0x000fe20000410000 */
[----:B------:R-:W-:Y:S02]  /*113f0*/  IMAD.U32 R27, R10, 0x10000, RZ ;  /* 0x000100000a1b7824 */ /* 0x000fe400078e00ff */
[----:B------:R-:W-:Y:S01]  /*11400*/  FMUL.FTZ R35, R26, R25 ;  /* 0x000000191a237220 */ /* 0x000fe20000410000 */
[----:B------:R-:W-:Y:S01]  /*11410*/  IMAD.U32 R26, R118, 0x10000, RZ ;  /* 0x00010000761a7824 */ /* 0x000fe200078e00ff */
[----:B------:R-:W-:Y:S01]  /*11420*/  LOP3.LUT R10, R10, 0xffff0000, RZ, 0xc0, !PT ;  /* 0xffff00000a0a7812 */ /* 0x000fe200078ec0ff */
[----:B---3--:R-:W0:Y:S02]  /*11430*/  LDS.128 R4, [R40] ;  /* 0x0000000028047984 */ /* 0x008e240000000c00 */
[C---:B0-----:R-:W-:Y:S01]  /*11440*/  IMAD.U32 R13, R4.reuse, 0x10000, RZ ;  /* 0x00010000040d7824 */ /* 0x041fe200078e00ff */
[----:B------:R-:W-:Y:S01]  /*11450*/  LOP3.LUT R4, R4, 0xffff0000, RZ, 0xc0, !PT ;  /* 0xffff000004047812 */ /* 0x000fe200078ec0ff */
[C---:B------:R-:W-:Y:S01]  /*11460*/  IMAD.U32 R14, R5.reuse, 0x10000, RZ ;  /* 0x00010000050e7824 */ /* 0x040fe200078e00ff */
[----:B------:R-:W-:Y:S01]  /*11470*/  LOP3.LUT R5, R5, 0xffff0000, RZ, 0xc0, !PT ;  /* 0xffff000005057812 */ /* 0x000fe200078ec0ff */
[C---:B------:R-:W-:Y:S01]  /*11480*/  FFMA.FTZ R34, R13.reuse, R30, -R34 ;  /* 0x0000001e0d227223 */ /* 0x040fe20000010822 */
[----:B------:R-:W-:Y:S01]  /*11490*/  FFMA.FTZ R36, R13, R32, R36 ;  /* 0x000000200d247223 */ /* 0x000fe20000010024 */
[----:B------:R-:W-:-:S02]  /*114a0*/  IMAD.U32 R13, R123, 0x10000, RZ ;  /* 0x000100007b0d7824 */ /* 0x000fc400078e00ff */
[----:B------:R-:W-:Y:S01]  /*114b0*/  FFMA.FTZ R33, R14, R25, -R33 ;  /* 0x000000190e217223 */ /* 0x000fe20000010821 */
[----:B------:R-:W-:Y:S01]  /*114c0*/  IMAD.U32 R24, R7, 0x10000, RZ ;  /* 0x0001000007187824 */ /* 0x000fe200078e00ff */
[----:B------:R-:W-:Y:S01]  /*114d0*/  LOP3.LUT R25, R116, 0xffff0000, RZ, 0xc0, !PT ;  /* 0xffff000074197812 */ /* 0x000fe200078ec0ff */
[----:B------:R-:W-:Y:S01]  /*114e0*/  FMUL.FTZ R28, R28, R13 ;  /* 0x0000000d1c1c7220 */ /* 0x000fe20000410000 */
[----:B------:R-:W-:Y:S01]  /*114f0*/  FFMA.FTZ R35, R14, R29, R35 ;  /* 0x0000001d0e237223 */ /* 0x000fe20000010023 */
[----:B------:R-:W-:Y:S01]  /*11500*/  FFMA.FTZ R37, R24, R13, -R37 ;  /* 0x0000000d18257223 */ /* 0x000fe20000010825 */
        /* <DEDUP_REMOVED lines=8> */
[C---:B------:R-:W-:Y:S01]  /*11590*/  FFMA.FTZ R29, R4.reuse, R13, -R29 ;  /* 0x0000000d041d7223 */ /* 0x040fe2000001081d */
[----:B------:R-:W-:Y:S01]  /*115a0*/  FMUL.FTZ R9, R9, R14 ;  /* 0x0000000e09097220 */ /* 0x000fe20000410000 */
[----:B------:R-:W-:Y:S01]  /*115b0*/  FFMA.FTZ R31, R4, R25, R31 ;  /* 0x00000019041f7223 */ /* 0x000fe2000001001f */
[----:B------:R-:W-:Y:S02]  /*115c0*/  IMAD.U32 R8, R122, 0x10000, RZ ;  /* 0x000100007a087824 */ /* 0x000fe400078e00ff */
[----:B------:R-:W-:Y:S01]  /*115d0*/  FMUL.FTZ R4, R27, R26 ;  /* 0x0000001a1b047220 */ /* 0x000fe20000410000 */
[C---:B------:R-:W-:Y:S01]  /*115e0*/  FFMA.FTZ R28, R5.reuse, R14, -R28 ;  /* 0x0000000e051c7223 */ /* 0x040fe2000001081c */
[----:B------:R-:W-:Y:S01]  /*115f0*/  FFMA.FTZ R24, R5, R24, R9 ;  /* 0x0000001805187223 */ /* 0x000fe20000010009 */
[-C--:B------:R-:W-:Y:S01]  /*11600*/  FMUL.FTZ R14, R27, R8.reuse ;  /* 0x000000081b0e7220 */ /* 0x080fe20000410000 */
[----:B------:R-:W-:Y:S01]  /*11610*/  FFMA.FTZ R13, R15, R8, -R4 ;  /* 0x000000080f0d7223 */ /* 0x000fe20000010804 */
[----:B------:R-:W-:-:S02]  /*11620*/  LOP3.LUT R9, R118, 0xffff0000, RZ, 0xc0, !PT ;  /* 0xffff000076097812 */ /* 0x000fc400078ec0ff */
[----:B------:R-:W-:Y:S01]  /*11630*/  LOP3.LUT R5, R122, 0xffff0000, RZ, 0xc0, !PT ;  /* 0xffff00007a057812 */ /* 0x000fe200078ec0ff */
[----:B------:R-:W-:Y:S01]  /*11640*/  FFMA.FTZ R14, R15, R26, R14 ;  /* 0x0000001a0f0e7223 */ /* 0x000fe2000001000e */
[----:B------:R-:W-:Y:S01]  /*11650*/  LOP3.LUT R8, R119, 0xffff0000, RZ, 0xc0, !PT ;  /* 0xffff000077087812 */ /* 0x000fe200078ec0ff */
[C---:B------:R-:W-:Y:S01]  /*11660*/  FMUL.FTZ R15, R10.reuse, R9 ;  /* 0x000000090a0f7220 */ /* 0x040fe20000410000 */
[----:B------:R-:W-:Y:S01]  /*11670*/  LOP3.LUT R4, R123, 0xffff0000, RZ, 0xc0, !PT ;  /* 0xffff00007b047812 */ /* 0x000fe200078ec0ff */
[-C--:B------:R-:W-:Y:S01]  /*11680*/  FMUL.FTZ R26, R10, R5.reuse ;  /* 0x000000050a1a7220 */ /* 0x080fe20000410000 */
[----:B------:R-:W-:Y:S01]  /*11690*/  LOP3.LUT R6, R6, 0xffff0000, RZ, 0xc0, !PT ;  /* 0xffff000006067812 */ /* 0x000fe200078ec0ff */
[----:B------:R-:W-:Y:S01]  /*116a0*/  FMUL.FTZ R32, R11, R8 ;  /* 0x000000080b207220 */ /* 0x000fe20000410000 */
[----:B------:R-:W-:Y:S01]  /*116b0*/  LOP3.LUT R7, R7, 0xffff0000, RZ, 0xc0, !PT ;  /* 0xffff000007077812 */ /* 0x000fe200078ec0ff */
[-C--:B------:R-:W-:Y:S02]  /*116c0*/  FMUL.FTZ R25, R11, R4.reuse ;  /* 0x000000040b197220 */ /* 0x080fe40000410000 */
[C---:B------:R-:W-:Y:S01]  /*116d0*/  FFMA.FTZ R10, R6.reuse, R5, -R15 ;  /* 0x00000005060a7223 */ /* 0x040fe2000001080f */
[----:B------:R-:W-:Y:S01]  /*116e0*/  FFMA.FTZ R11, R6, R9, R26 ;  /* 0x00000009060b7223 */ /* 0x000fe2000001001a */
        /* <DEDUP_REMOVED lines=12> */
.L_x_1539:
[----:B------:R-:W-:Y:S05]  /*117b0*/  BSYNC B1 ;  /* 0x0000000000017941 */ /* 0x000fea0003800000 */
.L_x_1538:
[----:B------:R-:W-:Y:S04]  /*117c0*/  BSSY B1, `(.L_x_1542) ;  /* 0x00000df000017945 */ /* 0x000fe80003800000 */
[----:B------:R-:W-:Y:S05]  /*117d0*/  @P2 BRA `(.L_x_1543) ;  /* 0x0000000c00742947 */ /* 0x000fea0003800000 */
[----:B------:R-:W4:Y:S01]  /*117e0*/  LDC R37, c[0x0][0x3d4] ;  /* 0x0000f500ff257b82 */ /* 0x000f220000000800 */
[----:B-123--:R-:W-:Y:S01]  /*117f0*/  SHF.R.S32.HI R5, RZ, 0x1f, R20 ;  /* 0x0000001fff057819 */ /* 0x00efe20000011414 */
[----:B------:R-:W-:Y:S01]  /*11800*/  IMAD.SHL.U32 R4, R20, 0x40, RZ ;  /* 0x0000004014047824 */ /* 0x000fe200078e00ff */
[----:B------:R-:W-:Y:S02]  /*11810*/  BSSY B2, `(.L_x_1544) ;  /* 0x0000071000027945 */ /* 0x000fe40003800000 */
[----:B------:R-:W-:Y:S02]  /*11820*/  LEA.HI R5, R5, R20, RZ, 0x3 ;  /* 0x0000001405057211 */ /* 0x000fe400078f18ff */
[----:B------:R-:W-:-:S03]  /*11830*/  LOP3.LUT R36, R4, 0x1c0, RZ, 0xc0, !PT ;  /* 0x000001c004247812 */ /* 0x000fc600078ec0ff */
[----:B------:R-:W-:Y:S01]  /*11840*/  IMAD.SHL.U32 R5, R5, 0x40, RZ ;  /* 0x0000004005057824 */ /* 0x000fe200078e00ff */
[----:B------:R-:W-:-:S04]  /*11850*/  SHF.R.U32.HI R39, RZ, 0x3, R36 ;  /* 0x00000003ff277819 */ /* 0x000fc80000011624 */
[----:B------:R-:W-:Y:S02]  /*11860*/  LOP3.LUT R12, R5, 0xfffffe00, RZ, 0xc0, !PT ;  /* 0xfffffe00050c7812 */ /* 0x000fe400078ec0ff */
[-C--:B----4-:R-:W-:Y:S02]  /*11870*/  ISETP.GE.AND P0, PT, R229, R37.reuse, PT ;  /* 0x00000025e500720c */ /* 0x090fe40003f06270 */
[----:B------:R-:W-:-:S11]  /*11880*/  ISETP.GE.AND P1, PT, R226, R37, PT ;  /* 0x00000025e200720c */ /* 0x000fd60003f26270 */
[----:B------:R-:W-:Y:S05]  /*11890*/  @P0 BRA `(.L_x_1545) ;  /* 0x0000000400a00947 */ /* 0x000fea0003800000 */
[----:B------:R-:W2:Y:S04]  /*118a0*/  LDL R6, [R1+0x28] ;  /* 0x0000280001067983 */ /* 0x000ea80000100800 */
[----:B------:R-:W3:Y:S01]  /*118b0*/  LDL R38, [R1+0x88] ;  /* 0x0000880001267983 */ /* 0x000ee20000100800 */
[----:B------:R-:W-:Y:S02]  /*118c0*/  SHF.R.U64 R20, R52, 0x10, R53 ;  /* 0x0000001034147819 */ /* 0x000fe40000001235 */
[----:B------:R-:W-:Y:S02]  /*118d0*/  SHF.R.U64 R26, R60, 0x10, R61 ;  /* 0x000000103c1a7819 */ /* 0x000fe4000000123d */
[----:B------:R-:W-:Y:S02]  /*118e0*/  SHF.R.U32.HI R53, RZ, 0x10, R53 ;  /* 0x00000010ff357819 */ /* 0x000fe40000011635 */
[----:B------:R-:W-:-:S02]  /*118f0*/  PRMT R105, R105, 0x5410, R20 ;  /* 0x0000541069697816 */ /* 0x000fc40000000014 */
[----:B------:R-:W-:Y:S02]  /*11900*/  PRMT R109, R109, 0x5410, R26 ;  /* 0x000054106d6d7816 */ /* 0x000fe4000000001a */
[----:B------:R-:W-:Y:S01]  /*11910*/  SHF.R.U32.HI R61, RZ, 0x10, R61 ;  /* 0x00000010ff3d7819 */ /* 0x000fe2000001163d */
[----:B------:R-:W-:Y:S01]  /*11920*/  IMAD.U32 R30, R105, 0x10000, RZ ;  /* 0x00010000691e7824 */ /* 0x000fe200078e00ff */
[----:B------:R-:W-:Y:S01]  /*11930*/  SHF.R.U64 R14, R54, 0x10, R55 ;  /* 0x00000010360e7819 */ /* 0x000fe20000001237 */
[----:B------:R-:W-:Y:S01]  /*11940*/  IMAD.U32 R29, R109, 0x10000, RZ ;  /* 0x000100006d1d7824 */ /* 0x000fe200078e00ff */
[----:B------:R-:W-:Y:S02]  /*11950*/  PRMT R106, R106, 0x5410, R53 ;  /* 0x000054106a6a7816 */ /* 0x000fe40000000035 */
[----:B------:R-:W-:Y:S02]  /*11960*/  SHF.R.U32.HI R55, RZ, 0x10, R55 ;  /* 0x00000010ff377819 */ /* 0x000fe40000011637 */
[----:B------:R-:W-:Y:S01]  /*11970*/  SHF.R.U64 R24, R62, 0x10, R63 ;  /* 0x000000103e187819 */ /* 0x000fe2000000123f */
[----:B------:R-:W-:Y:S01]  /*11980*/  IMAD.U32 R31, R106, 0x10000, RZ ;  /* 0x000100006a1f7824 */ /* 0x000fe200078e00ff */
[----:B------:R-:W-:-:S02]  /*11990*/  PRMT R110, R110, 0x5410, R61 ;  /* 0x000054106e6e7816 */ /* 0x000fc4000000003d */
[----:B------:R-:W-:Y:S02]  /*119a0*/  PRMT R107, R107, 0x5410, R14 ;  /* 0x000054106b6b7816 */ /* 0x000fe4000000000e */
[----:B------:R-:W-:Y:S02]  /*119b0*/  SHF.R.U32.HI R63, RZ, 0x10, R63 ;  /* 0x00000010ff3f7819 */ /* 0x000fe4000001163f */
[----:B------:R-:W-:Y:S02]  /*119c0*/  PRMT R108, R108, 0x5410, R55 ;  /* 0x000054106c6c7816 */ /* 0x000fe40000000037 */
[----:B------:R-:W-:Y:S02]  /*119d0*/  PRMT R112, R112, 0x5410, R63 ;  /* 0x0000541070707816 */ /* 0x000fe4000000003f */
[----:B------:R-:W-:Y:S02]  /*119e0*/  PRMT R111, R111, 0x5410, R24 ;  /* 0x000054106f6f7816 */ /* 0x000fe40000000018 */
[----:B------:R-:W-:-:S02]  /*119f0*/  LOP3.LUT R109, R109, 0xffff0000, RZ, 0xc0, !PT ;  /* 0xffff00006d6d7812 */ /* 0x000fc400078ec0ff */
[----:B------:R-:W-:Y:S02]  /*11a00*/  LOP3.LUT R105, R105, 0xffff0000, RZ, 0xc0, !PT ;  /* 0xffff000069697812 */ /* 0x000fe400078ec0ff */
[----:B------:R-:W-:Y:S02]  /*11a10*/  LOP3.LUT R106, R106, 0xffff0000, RZ, 0xc0, !PT ;  /* 0xffff00006a6a7812 */ /* 0x000fe400078ec0ff */
[----:B--2---:R-:W-:-:S04]  /*11a20*/  LEA.HI R4, R37, R6, RZ, 0x1d ;  /* 0x0000000625047211 */ /* 0x004fc800078fe8ff */
[----:B------:R-:W-:Y:S01]  /*11a30*/  SHF.R.S32.HI R7, RZ, 0x1f, R4 ;  /* 0x0000001fff077819 */ /* 0x000fe20000011404 */
[----:B------:R-:W-:-:S03]  /*11a40*/  IMAD.SHL.U32 R5, R4, 0x8, RZ ;  /* 0x0000000804057824 */ /* 0x000fc600078e00ff */
[----:B------:R-:W-:Y:S02]  /*11a50*/  LEA.HI R7, R7, R4, RZ, 0x3 ;  /* 0x0000000407077211 */ /* 0x000fe400078f18ff */
[----:B------:R-:W-:-:S03]  /*11a60*/  LOP3.LUT R4, R36, 0x38, R5, 0xf8, !PT ;  /* 0x0000003824047812 */ /* 0x000fc600078ef805 */
        /* <DEDUP_REMOVED lines=23> */
[----:B------:R-:W-:Y:S01]  /*11be0*/  FFMA.FTZ R32, R14, R29, -R33 ;  /* 0x0000001d0e207223 */ /* 0x000fe20000010821 */
[----:B------:R-:W-:Y:S02]  /*11bf0*/  IMAD.U32 R28, R11, 0x10000, RZ ;  /* 0x000100000b1c7824 */ /* 0x000fe400078e00ff */
[-C--:B------:R-:W-:Y:S01]  /*11c00*/  FMUL.FTZ R26, R26, R25.reuse ;  /* 0x000000191a1a7220 */ /* 0x080fe20000410000 */
[----:B------:R-:W-:Y:S02]  /*11c10*/  IMAD.U32 R33, R108, 0x10000, RZ ;  /* 0x000100006c217824 */ /* 0x000fe400078e00ff */
[----:B------:R-:W-:Y:S01]  /*11c20*/  FFMA.FTZ R34, R15, R25, -R34 ;  /* 0x000000190f227223 */ /* 0x000fe20000010822 */
[----:B------:R-:W-:Y:S02]  /*11c30*/  IMAD.U32 R29, R112, 0x10000, RZ ;  /* 0x00010000701d7824 */ /* 0x000fe400078e00ff */
[----:B------:R-:W-:Y:S01]  /*11c40*/  FFMA.FTZ R35, R14, R30, R35 ;  /* 0x0000001e0e237223 */ /* 0x000fe20000010023 */
[----:B------:R-:W-:Y:S01]  /*11c50*/  FMUL.FTZ R25, R28, R33 ;  /* 0x000000211c197220 */ /* 0x000fe20000410000 */
[----:B------:R-:W-:Y:S01]  /*11c60*/  LOP3.LUT R110, R110, 0xffff0000, RZ, 0xc0, !PT ;  /* 0xffff00006e6e7812 */ /* 0x000fe200078ec0ff */
[----:B------:R-:W-:Y:S01]  /*11c70*/  FMUL.FTZ R28, R28, R29 ;  /* 0x0000001d1c1c7220 */ /* 0x000fe20000410000 */
[----:B------:R-:W-:-:S02]  /*11c80*/  IMAD.U32 R27, R10, 0x10000, RZ ;  /* 0x000100000a1b7824 */ /* 0x000fc400078e00ff */
[----:B------:R-:W-:Y:S01]  /*11c90*/  FFMA.FTZ R30, R24, R29, -R25 ;  /* 0x0000001d181e7223 */ /* 0x000fe20000010819 */
[----:B------:R-:W-:Y:S01]  /*11ca0*/  FMUL.FTZ R25, R8, R109 ;  /* 0x0000006d08197220 */ /* 0x000fe20000410000 */
[----:B------:R-:W-:Y:S02]  /*11cb0*/  IMAD.U32 R14, R107, 0x10000, RZ ;  /* 0x000100006b0e7824 */ /* 0x000fe400078e00ff */
[----:B------:R-:W-:Y:S01]  /*11cc0*/  FFMA.FTZ R26, R15, R31, R26 ;  /* 0x0000001f0f1a7223 */ /* 0x000fe2000001001a */
[----:B------:R-:W-:Y:S01]  /*11cd0*/  FFMA.FTZ R33, R24, R33, R28 ;  /* 0x0000002118217223 */ /* 0x000fe2000001001c */
[-C--:B------:R-:W-:Y:S01]  /*11ce0*/  FMUL.FTZ R15, R8, R105.reuse ;  /* 0x00000069080f7220 */ /* 0x080fe20000410000 */
[----:B------:R-:W-:Y:S01]  /*11cf0*/  FFMA.FTZ R24, R4, R105, R25 ;  /* 0x0000006904187223 */ /* 0x000fe20000010019 */
[----:B------:R-:W-:Y:S01]  /*11d00*/  LOP3.LUT R10, R10, 0xffff0000, RZ, 0xc0, !PT ;  /* 0xffff00000a0a7812 */ /* 0x000fe200078ec0ff */
[----:B------:R-:W-:Y:S01]  /*11d10*/  IMAD.U32 R8, R111, 0x10000, RZ ;  /* 0x000100006f087824 */ /* 0x000fe200078e00ff */
[----:B------:R-:W-:Y:S01]  /*11d20*/  LOP3.LUT R11, R11, 0xffff0000, RZ, 0xc0, !PT ;  /* 0xffff00000b0b7812 */ /* 0x000fe200078ec0ff */
[C---:B------:R-:W-:Y:S01]  /*11d30*/  FMUL.FTZ R28, R9.reuse, R106 ;  /* 0x0000006a091c7220 */ /* 0x040fe20000410000 */
[----:B------:R-:W-:Y:S01]  /*11d40*/  FMUL.FTZ R29, R9, R110 ;  /* 0x0000006e091d7220 */ /* 0x000fe20000410000 */
[----:B------:R-:W-:Y:S01]  /*11d50*/  FMUL.FTZ R25, R27, R14 ;  /* 0x0000000e1b197220 */ /* 0x000fe20000410000 */
[----:B------:R-:W-:Y:S01]  /*11d60*/  LOP3.LUT R107, R107, 0xffff0000, RZ, 0xc0, !PT ;  /* 0xffff00006b6b7812 */ /* 0x000fe200078ec0ff */
[C---:B------:R-:W-:Y:S01]  /*11d70*/  FFMA.FTZ R9, R5.reuse, R110, -R28 ;  /* 0x0000006e05097223 */ /* 0x040fe2000001081c */
[----:B------:R-:W-:Y:S01]  /*11d80*/  LOP3.LUT R108, R108, 0xffff0000, RZ, 0xc0, !PT ;  /* 0xffff00006c6c7812 */ /* 0x000fe200078ec0ff */
[----:B------:R-:W-:Y:S01]  /*11d90*/  FFMA.FTZ R29, R5, R106, R29 ;  /* 0x0000006a051d7223 */ /* 0x000fe2000001001d */
[----:B------:R-:W-:Y:S01]  /*11da0*/  LOP3.LUT R111, R111, 0xffff0000, RZ, 0xc0, !PT ;  /* 0xffff00006f6f7812 */ /* 0x000fe200078ec0ff */
[-C--:B------:R-:W-:Y:S01]  /*11db0*/  FMUL.FTZ R27, R27, R8.reuse ;  /* 0x000000081b1b7220 */ /* 0x080fe20000410000 */
[----:B------:R-:W-:Y:S01]  /*11dc0*/  LOP3.LUT R112, R112, 0xffff0000, RZ, 0xc0, !PT ;  /* 0xffff000070707812 */ /* 0x000fe200078ec0ff */
[----:B------:R-:W-:Y:S01]  /*11dd0*/  FFMA.FTZ R25, R20, R8, -R25 ;  /* 0x0000000814197223 */ /* 0x000fe20000010819 */
[----:B------:R-:W-:Y:S01]  /*11de0*/  FFMA.FTZ R15, R4, R109, -R15 ;  /* 0x0000006d040f7223 */ /* 0x000fe2000001080f */
[C---:B------:R-:W-:Y:S01]  /*11df0*/  FMUL.FTZ R5, R10.reuse, R107 ;  /* 0x0000006b0a057220 */ /* 0x040fe20000410000 */
[C---:B------:R-:W-:Y:S01]  /*11e00*/  FMUL.FTZ R8, R11.reuse, R108 ;  /* 0x0000006c0b087220 */ /* 0x040fe20000410000 */
[-C--:B------:R-:W-:Y:S01]  /*11e10*/  FMUL.FTZ R4, R10, R111.reuse ;  /* 0x0000006f0a047220 */ /* 0x080fe20000410000 */
[----:B------:R-:W-:Y:S01]  /*11e20*/  FMUL.FTZ R31, R11, R112 ;  /* 0x000000700b1f7220 */ /* 0x000fe20000410000 */
[----:B------:R-:W-:Y:S01]  /*11e30*/  FFMA.FTZ R27, R20, R14, R27 ;  /* 0x0000000e141b7223 */ /* 0x000fe2000001001b */
[C---:B------:R-:W-:Y:S01]  /*11e40*/  FFMA.FTZ R10, R6.reuse, R111, -R5 ;  /* 0x0000006f060a7223 */ /* 0x040fe20000010805 */
[C---:B------:R-:W-:Y:S01]  /*11e50*/  FFMA.FTZ R11, R7.reuse, R112, -R8 ;  /* 0x00000070070b7223 */ /* 0x040fe20000010808 */
        /* <DEDUP_REMOVED lines=12> */
.L_x_1545:
[----:B------:R-:W-:Y:S05]  /*11f20*/  BSYNC B2 ;  /* 0x0000000000027941 */ /* 0x000fea0003800000 */
.L_x_1544:
[----:B------:R-:W-:Y:S05]  /*11f30*/  @P1 BRA `(.L_x_1543) ;  /* 0x00000004009c1947 */ /* 0x000fea0003800000 */
[----:B------:R-:W2:Y:S01]  /*11f40*/  LDL R33, [R1+0x84] ;  /* 0x0000840001217983 */ /* 0x000ea20000100800 */
[----:B------:R-:W-:Y:S02]  /*11f50*/  LEA.HI R37, R37, R0, RZ, 0x1d ;  /* 0x0000000025257211 */ /* 0x000fe400078fe8ff */
[----:B------:R-:W-:Y:S02]  /*11f60*/  SHF.R.U64 R20, R56, 0x10, R57 ;  /* 0x0000001038147819 */ /* 0x000fe40000001239 */
[----:B-1----:R-:W-:Y:S01]  /*11f70*/  SHF.R.S32.HI R6, RZ, 0x1f, R37 ;  /* 0x0000001fff067819 */ /* 0x002fe20000011425 */
[----:B------:R-:W-:Y:S01]  /*11f80*/  IMAD.SHL.U32 R4, R37, 0x8, RZ ;  /* 0x0000000825047824 */ /* 0x000fe200078e00ff */
[----:B------:R-:W-:Y:S02]  /*11f90*/  SHF.R.U64 R26, R80, 0x10, R81 ;  /* 0x00000010501a7819 */ /* 0x000fe40000001251 */
[----:B------:R-:W-:Y:S02]  /*11fa0*/  LEA.HI R6, R6, R37, RZ, 0x3 ;  /* 0x0000002506067211 */ /* 0x000fe400078f18ff */
[----:B------:R-:W-:-:S02]  /*11fb0*/  LOP3.LUT R4, R36, 0x38, R4, 0xf8, !PT ;  /* 0x0000003824047812 */ /* 0x000fc400078ef804 */
[----:B------:R-:W-:Y:S01]  /*11fc0*/  SHF.R.U64 R24, R82, 0x10, R83 ;  /* 0x0000001052187819 */ /* 0x000fe20000001253 */
[----:B------:R-:W-:Y:S01]  /*11fd0*/  IMAD.SHL.U32 R6, R6, 0x400, RZ ;  /* 0x0000040006067824 */ /* 0x000fe200078e00ff */
[----:B------:R-:W-:Y:S02]  /*11fe0*/  LOP3.LUT R5, R4, R39, RZ, 0x3c, !PT ;  /* 0x0000002704057212 */ /* 0x000fe400078e3cff */
[----:B------:R-:W-:Y:S02]  /*11ff0*/  PRMT R89, R89, 0x5410, R20 ;  /* 0x0000541059597816 */ /* 0x000fe40000000014 */
[----:B------:R-:W-:Y:S02]  /*12000*/  LOP3.LUT R6, R6, 0x7fffe000, RZ, 0xc0, !PT ;  /* 0x7fffe00006067812 */ /* 0x000fe400078ec0ff */
[----:B------:R-:W-:Y:S01]  /*12010*/  SHF.R.U64 R14, R58, 0x10, R59 ;  /* 0x000000103a0e7819 */ /* 0x000fe2000000123b */
[----:B------:R-:W-:Y:S01]  /*12020*/  IMAD.U32 R29, R89, 0x10000, RZ ;  /* 0x00010000591d7824 */ /* 0x000fe200078e00ff */
[----:B0-----:R-:W-:-:S02]  /*12030*/  IADD3 R9, R5, R6, R12 ;  /* 0x0000000605097210 */ /* 0x001fc40007ffe00c */
[----:B------:R-:W-:Y:S02]  /*12040*/  PRMT R103, R103, 0x5410, R26 ;  /* 0x0000541067677816 */ /* 0x000fe4000000001a */
[----:B------:R-:W-:Y:S01]  /*12050*/  PRMT R101, R101, 0x5410, R24 ;  /* 0x0000541065657816 */ /* 0x000fe20000000018 */
[----:B------:R-:W-:Y:S01]  /*12060*/  IMAD R12, R9, 0x2, R16 ;  /* 0x00000002090c7824 */ /* 0x000fe200078e0210 */
[----:B------:R-:W-:Y:S01]  /*12070*/  SHF.R.U32.HI R59, RZ, 0x10, R59 ;  /* 0x00000010ff3b7819 */ /* 0x000fe2000001163b */
[----:B------:R-:W-:Y:S01]  /*12080*/  IMAD.U32 R28, R103, 0x10000, RZ ;  /* 0x00010000671c7824 */ /* 0x000fe200078e00ff */
[----:B------:R-:W-:Y:S02]  /*12090*/  SHF.R.U32.HI R57, RZ, 0x10, R57 ;  /* 0x00000010ff397819 */ /* 0x000fe40000011639 */
[----:B------:R-:W0:Y:S01]  /*120a0*/  LDS.128 R8, [R12+0x10400] ;  /* 0x010400000c087984 */ /* 0x000e220000000c00 */
[----:B------:R-:W-:Y:S02]  /*120b0*/  SHF.R.U32.HI R81, RZ, 0x10, R81 ;  /* 0x00000010ff517819 */ /* 0x000fe40000011651 */
[----:B------:R-:W-:-:S02]  /*120c0*/  SHF.R.U32.HI R82, RZ, 0x10, R83 ;  /* 0x00000010ff527819 */ /* 0x000fc40000011653 */
[----:B------:R-:W-:Y:S02]  /*120d0*/  PRMT R92, R92, 0x5410, R59 ;  /* 0x000054105c5c7816 */ /* 0x000fe4000000003b */
[----:B------:R-:W-:Y:S02]  /*120e0*/  PRMT R90, R90, 0x5410, R57 ;  /* 0x000054105a5a7816 */ /* 0x000fe40000000039 */
[----:B------:R-:W-:Y:S02]  /*120f0*/  PRMT R102, R102, 0x5410, R81 ;  /* 0x0000541066667816 */ /* 0x000fe40000000051 */
[----:B------:R-:W-:Y:S01]  /*12100*/  PRMT R113, R113, 0x5410, R82 ;  /* 0x0000541071717816 */ /* 0x000fe20000000052 */
[----:B------:R-:W-:Y:S01]  /*12110*/  IMAD.U32 R30, R90, 0x10000, RZ ;  /* 0x000100005a1e7824 */ /* 0x000fe200078e00ff */
[----:B------:R-:W-:Y:S02]  /*12120*/  LOP3.LUT R89, R89, 0xffff0000, RZ, 0xc0, !PT ;  /* 0xffff000059597812 */ /* 0x000fe400078ec0ff */
[----:B------:R-:W-:-:S02]  /*12130*/  PRMT R91, R91, 0x5410, R14 ;  /* 0x000054105b5b7816 */ /* 0x000fc4000000000e */
[----:B------:R-:W-:Y:S02]  /*12140*/  LOP3.LUT R103, R103, 0xffff0000, RZ, 0xc0, !PT ;  /* 0xffff000067677812 */ /* 0x000fe400078ec0ff */
[----:B------:R-:W-:Y:S01]  /*12150*/  LOP3.LUT R90, R90, 0xffff0000, RZ, 0xc0, !PT ;  /* 0xffff00005a5a7812 */ /* 0x000fe200078ec0ff */
[C---:B0-----:R-:W-:Y:S01]  /*12160*/  IMAD.U32 R24, R8.reuse, 0x10000, RZ ;  /* 0x0001000008187824 */ /* 0x041fe200078e00ff */
[----:B------:R-:W-:Y:S01]  /*12170*/  LOP3.LUT R8, R8, 0xffff0000, RZ, 0xc0, !PT ;  /* 0xffff000008087812 */ /* 0x000fe200078ec0ff */
[C---:B------:R-:W-:Y:S01]  /*12180*/  IMAD.U32 R27, R11.reuse, 0x10000, RZ ;  /* 0x000100000b1b7824 */ /* 0x040fe200078e00ff */
[----:B------:R-:W-:Y:S01]  /*12190*/  LOP3.LUT R11, R11, 0xffff0000, RZ, 0xc0, !PT ;  /* 0xffff00000b0b7812 */ /* 0x000fe200078ec0ff */
[C---:B------:R-:W-:Y:S01]  /*121a0*/  FMUL.FTZ R32, R24.reuse, R29 ;  /* 0x0000001d18207220 */ /* 0x040fe20000410000 */
[----:B------:R-:W-:Y:S01]  /*121b0*/  FMUL.FTZ R34, R24, R28 ;  /* 0x0000001c18227220 */ /* 0x000fe20000410000 */
[C---:B------:R-:W-:Y:S01]  /*121c0*/  IMAD.U32 R25, R9.reuse, 0x10000, RZ ;  /* 0x0001000009197824 */ /* 0x040fe200078e00ff */
[----:B------:R-:W-:Y:S01]  /*121d0*/  LOP3.LUT R9, R9, 0xffff0000, RZ, 0xc0, !PT ;  /* 0xffff000009097812 */ /* 0x000fe200078ec0ff */
[C---:B------:R-:W-:Y:S01]  /*121e0*/  IMAD.U32 R24, R102.reuse, 0x10000, RZ ;  /* 0x0001000066187824 */ /* 0x040fe200078e00ff */
[----:B------:R-:W-:Y:S01]  /*121f0*/  LOP3.LUT R102, R102, 0xffff0000, RZ, 0xc0, !PT ;  /* 0xffff000066667812 */ /* 0x000fe200078ec0ff */
[----:B------:R-:W-:Y:S01]  /*12200*/  FMUL.FTZ R31, R25, R30 ;  /* 0x0000001e191f7220 */ /* 0x000fe20000410000 */
[----:B------:R-:W-:-:S02]  /*12210*/  IMAD.U32 R26, R10, 0x10000, RZ ;  /* 0x000100000a1a7824 */ /* 0x000fc400078e00ff */
[----:B------:R-:W-:Y:S01]  /*12220*/  FMUL.FTZ R25, R25, R24 ;  /* 0x0000001819197220 */ /* 0x000fe20000410000 */
[----:B------:R-:W-:Y:S01]  /*12230*/  LOP3.LUT R10, R10, 0xffff0000, RZ, 0xc0, !PT ;  /* 0xffff00000a0a7812 */ /* 0x000fe200078ec0ff */
[----:B--2---:R-:W0:Y:S02]  /*12240*/  LDS.128 R4, [R33] ;  /* 0x0000000021047984 */ /* 0x004e240000000c00 */
[C---:B0-----:R-:W-:Y:S01]  /*12250*/  IMAD.U32 R13, R4.reuse, 0x10000, RZ ;  /* 0x00010000040d7824 */ /* 0x041fe200078e00ff */
[----:B------:R-:W-:Y:S01]  /*12260*/  LOP3.LUT R4, R4, 0xffff0000, RZ, 0xc0, !PT ;  /* 0xffff000004047812 */ /* 0x000fe200078ec0ff */
[C---:B------:R-:W-:Y:S01]  /*12270*/  IMAD.U32 R20, R7.reuse, 0x10000, RZ ;  /* 0x0001000007147824 */ /* 0x040fe200078e00ff */
[----:B------:R-:W-:Y:S01]  /*12280*/  LOP3.LUT R7, R7, 0xffff0000, RZ, 0xc0, !PT ;  /* 0xffff000007077812 */ /* 0x000fe200078ec0ff */
[C---:B------:R-:W-:Y:S01]  /*12290*/  FFMA.FTZ R32, R13.reuse, R28, -R32 ;  /* 0x0000001c0d207223 */ /* 0x040fe20000010820 */
[C---:B------:R-:W-:Y:S02]  /*122a0*/  IMAD.U32 R28, R92.reuse, 0x10000, RZ ;  /* 0x000100005c1c7824 */ /* 0x040fe400078e00ff */
[----:B------:R-:W-:Y:S01]  /*122b0*/  FFMA.FTZ R34, R13, R29, R34 ;  /* 0x0000001d0d227223 */ /* 0x000fe20000010022 */
[----:B------:R-:W-:Y:S01]  /*122c0*/  IMAD.U32 R13, R113, 0x10000, RZ ;  /* 0x00010000710d7824 */ /* 0x000fe200078e00ff */
[----:B------:R-:W-:Y:S01]  /*122d0*/  LOP3.LUT R92, R92, 0xffff0000, RZ, 0xc0, !PT ;  /* 0xffff00005c5c7812 */ /* 0x000fe200078ec0ff */
[----:B------:R-:W-:Y:S01]  /*122e0*/  FMUL.FTZ R29, R27, R28 ;  /* 0x0000001c1b1d7220 */ /* 0x000fe20000410000 */
[----:B------:R-:W-:-:S02]  /*122f0*/  IMAD.U32 R14, R5, 0x10000, RZ ;  /* 0x00010000050e7824 */ /* 0x000fc400078e00ff */
[-C--:B------:R-:W-:Y:S01]  /*12300*/  FMUL.FTZ R27, R27, R13.reuse ;  /* 0x0000000d1b1b7220 */ /* 0x080fe20000410000 */
[----:B------:R-:W-:Y:S02]  /*12310*/  IMAD.U32 R15, R6, 0x10000, RZ ;  /* 0x00010000060f7824 */ /* 0x000fe400078e00ff */
[----:B------:R-:W-:Y:S01]  /*12320*/  FFMA.FTZ R29, R20, R13, -R29 ;  /* 0x0000000d141d7223 */ /* 0x000fe2000001081d */
[----:B------:R-:W-:Y:S01]  /*12330*/  FMUL.FTZ R13, R8, R89 ;  /* 0x00000059080d7220 */ /* 0x000fe20000410000 */
[C---:B------:R-:W-:Y:S01]  /*12340*/  FFMA.FTZ R31, R14.reuse, R24, -R31 ;  /* 0x000000180e1f7223 */ /* 0x040fe2000001081f */
[----:B------:R-:W-:Y:S01]  /*12350*/  FFMA.FTZ R14, R14, R30, R25 ;  /* 0x0000001e0e0e7223 */ /* 0x000fe20000010019 */
[-C--:B------:R-:W-:Y:S01]  /*12360*/  FMUL.FTZ R25, R8, R103.reuse ;  /* 0x0000006708197220 */ /* 0x080fe20000410000 */
[----:B------:R-:W-:Y:S01]  /*12370*/  FFMA.FTZ R103, R4, R103, -R13 ;  /* 0x0000006704677223 */ /* 0x000fe2000001080d */
[----:B------:R-:W-:Y:S02]  /*12380*/  IMAD.U32 R13, R91, 0x10000, RZ ;  /* 0x000100005b0d7824 */ /* 0x000fe400078e00ff */
[----:B------:R-:W-:Y:S01]  /*12390*/  FFMA.FTZ R27, R20, R28, R27 ;  /* 0x0000001c141b7223 */ /* 0x000fe2000001001b */
[----:B------:R-:W-:Y:S01]  /*123a0*/  FFMA.FTZ R25, R4, R89, R25 ;  /* 0x0000005904197223 */ /* 0x000fe20000010019 */
[----:B------:R-:W-:-:S02]  /*123b0*/  IMAD.U32 R8, R101, 0x10000, RZ ;  /* 0x0001000065087824 */ /* 0x000fc400078e00ff */
[C---:B------:R-:W-:Y:S01]  /*123c0*/  FMUL.FTZ R4, R26.reuse, R13 ;  /* 0x0000000d1a047220 */ /* 0x040fe20000410000 */
[----:B------:R-:W-:Y:S01]  /*123d0*/  LOP3.LUT R5, R5, 0xffff0000, RZ, 0xc0, !PT ;  /* 0xffff000005057812 */ /* 0x000fe200078ec0ff */
[C---:B------:R-:W-:Y:S01]  /*123e0*/  FMUL.FTZ R20, R9.reuse, R90 ;  /* 0x0000005a09147220 */ /* 0x040fe20000410000 */
[----:B------:R-:W-:Y:S01]  /*123f0*/  FMUL.FTZ R9, R9, R102 ;  /* 0x0000006609097220 */ /* 0x000fe20000410000 */
[----:B------:R-:W-:Y:S01]  /*12400*/  FFMA.FTZ R24, R15, R8, -R4 ;  /* 0x000000080f187223 */ /* 0x000fe20000010804 */
[----:B------:R-:W-:Y:S01]  /*12410*/  LOP3.LUT R91, R91, 0xffff0000, RZ, 0xc0, !PT ;  /* 0xffff00005b5b7812 */ /* 0x000fe200078ec0ff */
[----:B------:R-:W-:Y:S01]  /*12420*/  FFMA.FTZ R20, R5, R102, -R20 ;  /* 0x0000006605147223 */ /* 0x000fe20000010814 */
[----:B------:R-:W-:Y:S01]  /*12430*/  LOP3.LUT R101, R101, 0xffff0000, RZ, 0xc0, !PT ;  /* 0xffff000065657812 */ /* 0x000fe200078ec0ff */
[----:B------:R-:W-:Y:S01]  /*12440*/  FFMA.FTZ R9, R5, R90, R9 ;  /* 0x0000005a05097223 */ /* 0x000fe20000010009 */
[----:B------:R-:W-:Y:S01]  /*12450*/  LOP3.LUT R4, R113, 0xffff0000, RZ, 0xc0, !PT ;  /* 0xffff000071047812 */ /* 0x000fe200078ec0ff */
[----:B------:R-:W-:Y:S01]  /*12460*/  FMUL.FTZ R26, R26, R8 ;  /* 0x000000081a1a7220 */ /* 0x000fe20000410000 */
[----:B------:R-:W-:Y:S01]  /*12470*/  LOP3.LUT R6, R6, 0xffff0000, RZ, 0xc0, !PT ;  /* 0xffff000006067812 */ /* 0x000fe200078ec0ff */
[C---:B------:R-:W-:Y:S01]  /*12480*/  FMUL.FTZ R5, R10.reuse, R91 ;  /* 0x0000005b0a057220 */ /* 0x040fe20000410000 */
[C---:B------:R-:W-:Y:S01]  /*12490*/  FMUL.FTZ R8, R11.reuse, R92 ;  /* 0x0000005c0b087220 */ /* 0x040fe20000410000 */
[-C--:B------:R-:W-:Y:S01]  /*124a0*/  FMUL.FTZ R10, R10, R101.reuse ;  /* 0x000000650a0a7220 */ /* 0x080fe20000410000 */
[-C--:B------:R-:W-:Y:S01]  /*124b0*/  FMUL.FTZ R11, R11, R4.reuse ;  /* 0x000000040b0b7220 */ /* 0x080fe20000410000 */
[C---:B------:R-:W-:Y:S01]  /*124c0*/  FFMA.FTZ R101, R6.reuse, R101, -R5 ;  /* 0x0000006506657223 */ /* 0x040fe20000010805 */
[----:B------:R-:W-:Y:S01]  /*124d0*/  FFMA.FTZ R28, R7, R4, -R8 ;  /* 0x00000004071c7223 */ /* 0x000fe20000010808 */
[----:B------:R-:W-:Y:S01]  /*124e0*/  FFMA.FTZ R26, R15, R13, R26 ;  /* 0x0000000d0f1a7223 */ /* 0x000fe2000001001a */
        /* <DEDUP_REMOVED lines=12> */
.L_x_1543:
[----:B------:R-:W-:Y:S05]  /*125b0*/  BSYNC B1 ;  /* 0x0000000000017941 */ /* 0x000fea0003800000 */
.L_x_1542:
[----:B------:R-:W-:Y:S05]  /*125c0*/  @P3 BRA `(.L_x_1501) ;  /* 0x0000000c006c3947 */ /* 0x000fea0003800000 */
[----:B-1234-:R-:W2:Y:S01]  /*125d0*/  LDL R4, [R1+0x70] ;  /* 0x0000700001047983 */ /* 0x01eea20000100800 */
[----:B------:R-:W1:Y:S03]  /*125e0*/  LDC R33, c[0x0][0x3d4] ;  /* 0x0000f500ff217b82 */ /* 0x000e660000000800 */
[----:B------:R3:W5:Y:S01]  /*125f0*/  LDL R36, [R1+0x74] ;  /* 0x0000740001247983 */ /* 0x0007620000100800 */
[----:B------:R-:W-:Y:S01]  /*12600*/  BSSY B1, `(.L_x_1546) ;  /* 0x000006f000017945 */ /* 0x000fe20003800000 */
[-C--:B-1----:R-:W-:Y:S02]  /*12610*/  ISETP.GE.AND P0, PT, R229, R33.reuse, PT ;  /* 0x00000021e500720c */ /* 0x082fe40003f06270 */
[----:B------:R-:W-:Y:S01]  /*12620*/  ISETP.GE.AND P1, PT, R226, R33, PT ;  /* 0x00000021e200720c */ /* 0x000fe20003f26270 */
[----:B--2---:R-:W-:-:S05]  /*12630*/  IMAD.SHL.U32 R4, R4, 0x40, RZ ;  /* 0x0000004004047824 */ /* 0x004fca00078e00ff */
[----:B------:R-:W-:-:S04]  /*12640*/  LOP3.LUT R35, R4, 0x1c0, RZ, 0xc0, !PT ;  /* 0x000001c004237812 */ /* 0x000fc800078ec0ff */
[----:B------:R-:W-:Y:S01]  /*12650*/  SHF.R.U32.HI R37, RZ, 0x3, R35 ;  /* 0x00000003ff257819 */ /* 0x000fe20000011623 */
[----:B---3--:R-:W-:Y:S06]  /*12660*/  @P0 BRA `(.L_x_1547) ;  /* 0x0000000400a00947 */ /* 0x008fec0003800000 */
[----:B------:R-:W2:Y:S04]  /*12670*/  LDL R5, [R1+0x28] ;  /* 0x0000280001057983 */ /* 0x000ea80000100800 */
[----:B------:R-:W3:Y:S01]  /*12680*/  LDL R38, [R1+0x80] ;  /* 0x0000800001267983 */ /* 0x000ee20000100800 */
[----:B------:R-:W-:Y:S02]  /*12690*/  SHF.R.U64 R20, R64, 0x10, R65 ;  /* 0x0000001040147819 */ /* 0x000fe40000001241 */
[----:B------:R-:W-:Y:S02]  /*126a0*/  SHF.R.U64 R26, R72, 0x10, R73 ;  /* 0x00000010481a7819 */ /* 0x000fe40000001249 */
[----:B------:R-:W-:Y:S02]  /*126b0*/  SHF.R.U64 R24, R74, 0x10, R75 ;  /* 0x000000104a187819 */ /* 0x000fe4000000124b */
[----:B------:R-:W-:-:S02]  /*126c0*/  PRMT R93, R93, 0x5410, R20 ;  /* 0x000054105d5d7816 */ /* 0x000fc40000000014 */
[--C-:B------:R-:W-:Y:S02]  /*126d0*/  SHF.R.U64 R14, R66, 0x10, R67.reuse ;  /* 0x00000010420e7819 */ /* 0x100fe40000001243 */
[----:B------:R-:W-:Y:S01]  /*126e0*/  PRMT R97, R97, 0x5410, R26 ;  /* 0x0000541061617816 */ /* 0x000fe2000000001a */
[----:B------:R-:W-:Y:S01]  /*126f0*/  IMAD.U32 R29, R93, 0x10000, RZ ;  /* 0x000100005d1d7824 */ /* 0x000fe200078e00ff */
[----:B------:R-:W-:Y:S02]  /*12700*/  PRMT R99, R99, 0x5410, R24 ;  /* 0x0000541063637816 */ /* 0x000fe40000000018 */
[----:B------:R-:W-:Y:S01]  /*12710*/  SHF.R.U32.HI R67, RZ, 0x10, R67 ;  /* 0x00000010ff437819 */ /* 0x000fe20000011643 */
[----:B------:R-:W-:Y:S01]  /*12720*/  IMAD.U32 R28, R97, 0x10000, RZ ;  /* 0x00010000611c7824 */ /* 0x000fe200078e00ff */
[----:B------:R-:W-:Y:S02]  /*12730*/  SHF.R.U32.HI R65, RZ, 0x10, R65 ;  /* 0x00000010ff417819 */ /* 0x000fe40000011641 */
[----:B------:R-:W-:-:S02]  /*12740*/  SHF.R.U32.HI R73, RZ, 0x10, R73 ;  /* 0x00000010ff497819 */ /* 0x000fc40000011649 */
[----:B------:R-:W-:Y:S02]  /*12750*/  SHF.R.U32.HI R75, RZ, 0x10, R75 ;  /* 0x00000010ff4b7819 */ /* 0x000fe4000001164b */
[----:B------:R-:W-:Y:S02]  /*12760*/  PRMT R96, R96, 0x5410, R67 ;  /* 0x0000541060607816 */ /* 0x000fe40000000043 */
[----:B------:R-:W-:Y:S02]  /*12770*/  PRMT R94, R94, 0x5410, R65 ;  /* 0x000054105e5e7816 */ /* 0x000fe40000000041 */
[----:B------:R-:W-:Y:S02]  /*12780*/  PRMT R98, R98, 0x5410, R73 ;  /* 0x0000541062627816 */ /* 0x000fe40000000049 */
[----:B------:R-:W-:Y:S01]  /*12790*/  PRMT R100, R100, 0x5410, R75 ;  /* 0x0000541064647816 */ /* 0x000fe2000000004b */
[----:B------:R-:W-:Y:S01]  /*127a0*/  IMAD.U32 R30, R94, 0x10000, RZ ;  /* 0x000100005e1e7824 */ /* 0x000fe200078e00ff */
[----:B------:R-:W-:-:S02]  /*127b0*/  LOP3.LUT R93, R93, 0xffff0000, RZ, 0xc0, !PT ;  /* 0xffff00005d5d7812 */ /* 0x000fc400078ec0ff */
[----:B------:R-:W-:Y:S02]  /*127c0*/  PRMT R95, R95, 0x5410, R14 ;  /* 0x000054105f5f7816 */ /* 0x000fe4000000000e */
        /* <DEDUP_REMOVED lines=10> */
[----:B0----5:R-:W-:Y:S02]  /*12870*/  IADD3 R9, R4, R7, R36 ;  /* 0x0000000704097210 */ /* 0x021fe40007ffe024 */
        /* <DEDUP_REMOVED lines=16> */
[-C--:B------:R-:W-:Y:S01]  /*12980*/  FMUL.FTZ R34, R24, R28.reuse ;  /* 0x0000001c18227220 */ /* 0x080fe20000410000 */
[C---:B------:R-:W-:Y:S01]  /*12990*/  IMAD.U32 R25, R9.reuse, 0x10000, RZ ;  /* 0x0001000009197824 */ /* 0x040fe200078e00ff */
[----:B------:R-:W-:Y:S01]  /*129a0*/  LOP3.LUT R9, R9, 0xffff0000, RZ, 0xc0, !PT ;  /* 0xffff000009097812 */ /* 0x000fe200078ec0ff */
[----:B------:R-:W-:Y:S01]  /*129b0*/  FFMA.FTZ R32, R13, R28, -R32 ;  /* 0x0000001c0d207223 */ /* 0x000fe20000010820 */
[----:B------:R-:W-:-:S02]  /*129c0*/  IMAD.U32 R28, R96, 0x10000, RZ ;  /* 0x00010000601c7824 */ /* 0x000fc400078e00ff */
[----:B------:R-:W-:Y:S01]  /*129d0*/  FFMA.FTZ R34, R13, R29, R34 ;  /* 0x0000001d0d227223 */ /* 0x000fe20000010022 */
[----:B------:R-:W-:Y:S02]  /*129e0*/  IMAD.U32 R24, R98, 0x10000, RZ ;  /* 0x0001000062187824 */ /* 0x000fe400078e00ff */
[----:B------:R-:W-:Y:S01]  /*129f0*/  FMUL.FTZ R31, R25, R30 ;  /* 0x0000001e191f7220 */ /* 0x000fe20000410000 */
[----:B------:R-:W-:Y:S02]  /*12a00*/  IMAD.U32 R13, R100, 0x10000, RZ ;  /* 0x00010000640d7824 */ /* 0x000fe400078e00ff */
[----:B------:R-:W-:Y:S01]  /*12a10*/  FMUL.FTZ R29, R27, R28 ;  /* 0x0000001c1b1d7220 */ /* 0x000fe20000410000 */
[-C--:B------:R-:W-:Y:S01]  /*12a20*/  FMUL.FTZ R25, R25, R24.reuse ;  /* 0x0000001819197220 */ /* 0x080fe20000410000 */
[----:B------:R-:W-:Y:S01]  /*12a30*/  FFMA.FTZ R31, R14, R24, -R31 ;  /* 0x000000180e1f7223 */ /* 0x000fe2000001081f */
[-C--:B------:R-:W-:Y:S01]  /*12a40*/  FMUL.FTZ R27, R27, R13.reuse ;  /* 0x0000000d1b1b7220 */ /* 0x080fe20000410000 */
[----:B------:R-:W-:Y:S01]  /*12a50*/  FFMA.FTZ R29, R20, R13, -R29 ;  /* 0x0000000d141d7223 */ /* 0x000fe2000001081d */
[----:B------:R-:W-:Y:S01]  /*12a60*/  FMUL.FTZ R13, R8, R93 ;  /* 0x0000005d080d7220 */ /* 0x000fe20000410000 */
[----:B------:R-:W-:Y:S01]  /*12a70*/  FFMA.FTZ R14, R14, R30, R25 ;  /* 0x0000001e0e0e7223 */ /* 0x000fe20000010019 */
[-C--:B------:R-:W-:Y:S01]  /*12a80*/  FMUL.FTZ R25, R8, R97.reuse ;  /* 0x0000006108197220 */ /* 0x080fe20000410000 */
[----:B------:R-:W-:Y:S01]  /*12a90*/  LOP3.LUT R98, R98, 0xffff0000, RZ, 0xc0, !PT ;  /* 0xffff000062627812 */ /* 0x000fe200078ec0ff */
[----:B------:R-:W-:Y:S01]  /*12aa0*/  FFMA.FTZ R97, R4, R97, -R13 ;  /* 0x0000006104617223 */ /* 0x000fe2000001080d */
[----:B------:R-:W-:-:S02]  /*12ab0*/  IMAD.U32 R26, R10, 0x10000, RZ ;  /* 0x000100000a1a7824 */ /* 0x000fc400078e00ff */
[----:B------:R-:W-:Y:S01]  /*12ac0*/  FFMA.FTZ R27, R20, R28, R27 ;  /* 0x0000001c141b7223 */ /* 0x000fe2000001001b */
[----:B------:R-:W-:Y:S02]  /*12ad0*/  IMAD.U32 R13, R95, 0x10000, RZ ;  /* 0x000100005f0d7824 */ /* 0x000fe400078e00ff */
[----:B------:R-:W-:Y:S01]  /*12ae0*/  FMUL.FTZ R20, R9, R94 ;  /* 0x0000005e09147220 */ /* 0x000fe20000410000 */
[----:B------:R-:W-:Y:S01]  /*12af0*/  FFMA.FTZ R25, R4, R93, R25 ;  /* 0x0000005d04197223 */ /* 0x000fe20000010019 */
[----:B------:R-:W-:Y:S01]  /*12b00*/  LOP3.LUT R10, R10, 0xffff0000, RZ, 0xc0, !PT ;  /* 0xffff00000a0a7812 */ /* 0x000fe200078ec0ff */
[----:B------:R-:W-:Y:S02]  /*12b10*/  IMAD.U32 R8, R99, 0x10000, RZ ;  /* 0x0001000063087824 */ /* 0x000fe400078e00ff */
[-C--:B------:R-:W-:Y:S01]  /*12b20*/  FMUL.FTZ R9, R9, R98.reuse ;  /* 0x0000006209097220 */ /* 0x080fe20000410000 */
[----:B------:R-:W-:Y:S01]  /*12b30*/  FMUL.FTZ R4, R26, R13 ;  /* 0x0000000d1a047220 */ /* 0x000fe20000410000 */
[----:B------:R-:W-:Y:S01]  /*12b40*/  LOP3.LUT R95, R95, 0xffff0000, RZ, 0xc0, !PT ;  /* 0xffff00005f5f7812 */ /* 0x000fe200078ec0ff */
[C---:B------:R-:W-:Y:S01]  /*12b50*/  FFMA.FTZ R20, R5.reuse, R98, -R20 ;  /* 0x0000006205147223 */ /* 0x040fe20000010814 */
[----:B------:R-:W-:Y:S01]  /*12b60*/  LOP3.LUT R96, R96, 0xffff0000, RZ, 0xc0, !PT ;  /* 0xffff000060607812 */ /* 0x000fe200078ec0ff */
[----:B------:R-:W-:Y:S01]  /*12b70*/  FFMA.FTZ R9, R5, R94, R9 ;  /* 0x0000005e05097223 */ /* 0x000fe20000010009 */
[----:B------:R-:W-:Y:S01]  /*12b80*/  LOP3.LUT R99, R99, 0xffff0000, RZ, 0xc0, !PT ;  /* 0xffff000063637812 */ /* 0x000fe200078ec0ff */
[----:B------:R-:W-:Y:S01]  /*12b90*/  FFMA.FTZ R24, R15, R8, -R4 ;  /* 0x000000080f187223 */ /* 0x000fe20000010804 */
[----:B------:R-:W-:Y:S01]  /*12ba0*/  LOP3.LUT R100, R100, 0xffff0000, RZ, 0xc0, !PT ;  /* 0xffff000064647812 */ /* 0x000fe200078ec0ff */
[----:B------:R-:W-:Y:S01]  /*12bb0*/  FMUL.FTZ R5, R10, R95 ;  /* 0x0000005f0a057220 */ /* 0x000fe20000410000 */
[C---:B------:R-:W-:Y:S01]  /*12bc0*/  FMUL.FTZ R4, R11.reuse, R96 ;  /* 0x000000600b047220 */ /* 0x040fe20000410000 */
[----:B------:R-:W-:Y:S01]  /*12bd0*/  FMUL.FTZ R26, R26, R8 ;  /* 0x000000081a1a7220 */ /* 0x000fe20000410000 */
        /* <DEDUP_REMOVED lines=17> */
.L_x_1547:
[----:B------:R-:W-:Y:S05]  /*12cf0*/  BSYNC B1 ;  /* 0x0000000000017941 */ /* 0x000fea0003800000 */
.L_x_1546:
[----:B------:R-:W-:Y:S05]  /*12d00*/  @P1 BRA `(.L_x_1501) ;  /* 0x00000004009c1947 */ /* 0x000fea0003800000 */
[----:B------:R-:W2:Y:S01]  /*12d10*/  LDL R34, [R1+0x7c] ;  /* 0x00007c0001227983 */ /* 0x000ea20000100800 */
[----:B------:R-:W-:Y:S02]  /*12d20*/  LEA.HI R0, R33, R0, RZ, 0x1d ;  /* 0x0000000021007211 */ /* 0x000fe400078fe8ff */
[----:B-1----:R-:W-:Y:S02]  /*12d30*/  SHF.R.U64 R12, R68, 0x10, R69 ;  /* 0x00000010440c7819 */ /* 0x002fe40000001245 */
[----:B------:R-:W-:Y:S01]  /*12d40*/  SHF.R.S32.HI R5, RZ, 0x1f, R0 ;  /* 0x0000001fff057819 */ /* 0x000fe20000011400 */
[----:B------:R-:W-:Y:S01]  /*12d50*/  IMAD.SHL.U32 R4, R0, 0x8, RZ ;  /* 0x0000000800047824 */ /* 0x000fe200078e00ff */
[----:B------:R-:W-:Y:S02]  /*12d60*/  SHF.R.U64 R20, R76, 0x10, R77 ;  /* 0x000000104c147819 */ /* 0x000fe4000000124d */
[----:B------:R-:W-:Y:S02]  /*12d70*/  LEA.HI R5, R5, R0, RZ, 0x3 ;  /* 0x0000000005057211 */ /* 0x000fe400078f18ff */
[----:B------:R-:W-:-:S02]  /*12d80*/  LOP3.LUT R0, R35, 0x38, R4, 0xf8, !PT ;  /* 0x0000003823007812 */ /* 0x000fc400078ef804 */
[----:B------:R-:W-:Y:S01]  /*12d90*/  SHF.R.U32.HI R68, RZ, 0x10, R69 ;  /* 0x00000010ff447819 */ /* 0x000fe20000011645 */
[----:B------:R-:W-:Y:S01]  /*12da0*/  IMAD.SHL.U32 R5, R5, 0x400, RZ ;  /* 0x0000040005057824 */ /* 0x000fe200078e00ff */
[----:B------:R-:W-:Y:S02]  /*12db0*/  LOP3.LUT R0, R0, R37, RZ, 0x3c, !PT ;  /* 0x0000002500007212 */ /* 0x000fe400078e3cff */
[----:B------:R-:W-:Y:S02]  /*12dc0*/  PRMT R25, R3, 0x5410, R12 ;  /* 0x0000541003197816 */ /* 0x000fe4000000000c */
[----:B------:R-:W-:Y:S02]  /*12dd0*/  LOP3.LUT R5, R5, 0x7fffe000, RZ, 0xc0, !PT ;  /* 0x7fffe00005057812 */ /* 0x000fe400078ec0ff */
[----:B------:R-:W-:Y:S01]  /*12de0*/  PRMT R85, R85, 0x5410, R20 ;  /* 0x0000541055557816 */ /* 0x000fe20000000014 */
[----:B------:R-:W-:Y:S01]  /*12df0*/  IMAD.U32 R26, R25, 0x10000, RZ ;  /* 0x00010000191a7824 */ /* 0x000fe200078e00ff */
[----:B0----5:R-:W-:-:S02]  /*12e00*/  IADD3 R9, R0, R5, R36 ;  /* 0x0000000500097210 */ /* 0x021fc40007ffe024 */
[----:B------:R-:W-:Y:S01]  /*12e10*/  SHF.R.U32.HI R77, RZ, 0x10, R77 ;  /* 0x00000010ff4d7819 */ /* 0x000fe2000001164d */
[----:B------:R-:W-:Y:S01]  /*12e20*/  IMAD.U32 R24, R85, 0x10000, RZ ;  /* 0x0001000055187824 */ /* 0x000fe200078e00ff */
[----:B------:R-:W-:Y:S01]  /*12e30*/  SHF.R.U64 R28, R70, 0x10, R71 ;  /* 0x00000010461c7819 */ /* 0x000fe20000001247 */
[----:B------:R-:W-:Y:S01]  /*12e40*/  IMAD R0, R9, 0x2, R16 ;  /* 0x0000000209007824 */ /* 0x000fe200078e0210 */
[----:B------:R-:W-:Y:S02]  /*12e50*/  PRMT R27, R21, 0x5410, R68 ;  /* 0x00005410151b7816 */ /* 0x000fe40000000044 */
[----:B------:R-:W-:Y:S02]  /*12e60*/  SHF.R.U64 R14, R78, 0x10, R79 ;  /* 0x000000104e0e7819 */ /* 0x000fe4000000124f */
[----:B------:R-:W0:Y:S01]  /*12e70*/  LDS.128 R8, [R0+0x10400] ;  /* 0x0104000000087984 */ /* 0x000e220000000c00 */
[----:B------:R-:W-:Y:S01]  /*12e80*/  SHF.R.U32.HI R71, RZ, 0x10, R71 ;  /* 0x00000010ff477819 */ /* 0x000fe20000011647 */
[----:B------:R-:W-:Y:S01]  /*12e90*/  IMAD.U32 R29, R27, 0x10000, RZ ;  /* 0x000100001b1d7824 */ /* 0x000fe200078e00ff */
[----:B------:R-:W-:-:S02]  /*12ea0*/  SHF.R.U32.HI R79, RZ, 0x10, R79 ;  /* 0x00000010ff4f7819 */ /* 0x000fc4000001164f */
[----:B------:R-:W-:Y:S02]  /*12eb0*/  PRMT R86, R86, 0x5410, R77 ;  /* 0x0000541056567816 */ /* 0x000fe4000000004d */
[----:B------:R-:W-:Y:S02]  /*12ec0*/  PRMT R84, R84, 0x5410, R71 ;  /* 0x0000541054547816 */ /* 0x000fe40000000047 */
[----:B------:R-:W-:Y:S02]  /*12ed0*/  PRMT R88, R88, 0x5410, R79 ;  /* 0x0000541058587816 */ /* 0x000fe4000000004f */
[----:B------:R-:W-:Y:S02]  /*12ee0*/  PRMT R28, R23, 0x5410, R28 ;  /* 0x00005410171c7816 */ /* 0x000fe4000000001c */
[----:B------:R-:W-:Y:S02]  /*12ef0*/  PRMT R87, R87, 0x5410, R14 ;  /* 0x0000541057577816 */ /* 0x000fe4000000000e */
[----:B------:R-:W-:-:S02]  /*12f00*/  LOP3.LUT R25, R25, 0xffff0000, RZ, 0xc0, !PT ;  /* 0xffff000019197812 */ /* 0x000fc400078ec0ff */
[----:B------:R-:W-:Y:S01]  /*12f10*/  LOP3.LUT R85, R85, 0xffff0000, RZ, 0xc0, !PT ;  /* 0xffff000055557812 */ /* 0x000fe200078ec0ff */
[C---:B0-----:R-:W-:Y:S01]  /*12f20*/  IMAD.U32 R15, R8.reuse, 0x10000, RZ ;  /* 0x00010000080f7824 */ /* 0x041fe200078e00ff */
[----:B------:R-:W-:Y:S01]  /*12f30*/  LOP3.LUT R8, R8, 0xffff0000, RZ, 0xc0, !PT ;  /* 0xffff000008087812 */ /* 0x000fe200078ec0ff */
[C---:B------:R-:W-:Y:S01]  /*12f40*/  IMAD.U32 R20, R9.reuse, 0x10000, RZ ;  /* 0x0001000009147824 */ /* 0x040fe200078e00ff */
[----:B------:R-:W-:Y:S01]  /*12f50*/  LOP3.LUT R9, R9, 0xffff0000, RZ, 0xc0, !PT ;  /* 0xffff000009097812 */ /* 0x000fe200078ec0ff */
[C---:B------:R-:W-:Y:S01]  /*12f60*/  FMUL.FTZ R30, R15.reuse, R26 ;  /* 0x0000001a0f1e7220 */ /* 0x040fe20000410000 */
[----:B------:R-:W-:Y:S01]  /*12f70*/  FMUL.FTZ R32, R15, R24 ;  /* 0x000000180f207220 */ /* 0x000fe20000410000 */
[----:B------:R-:W-:Y:S02]  /*12f80*/  IMAD.U32 R15, R86, 0x10000, RZ ;  /* 0x00010000560f7824 */ /* 0x000fe400078e00ff */
[----:B------:R-:W-:Y:S01]  /*12f90*/  FMUL.FTZ R31, R20, R29 ;  /* 0x0000001d141f7220 */ /* 0x000fe20000410000 */
[----:B------:R-:W-:Y:S01]  /*12fa0*/  IMAD.U32 R23, R11, 0x10000, RZ ;  /* 0x000100000b177824 */ /* 0x000fe200078e00ff */
[----:B------:R-:W-:Y:S01]  /*12fb0*/  LOP3.LUT R86, R86, 0xffff0000, RZ, 0xc0, !PT ;  /* 0xffff000056567812 */ /* 0x000fe200078ec0ff */
[----:B------:R-:W-:Y:S01]  /*12fc0*/  FMUL.FTZ R33, R20, R15 ;  /* 0x0000000f14217220 */ /* 0x000fe20000410000 */
[C---:B------:R-:W-:Y:S01]  /*12fd0*/  IMAD.U32 R21, R10.reuse, 0x10000, RZ ;  /* 0x000100000a157824 */ /* 0x040fe200078e00ff */
[----:B------:R-:W-:-:S02]  /*12fe0*/  LOP3.LUT R10, R10, 0xffff0000, RZ, 0xc0, !PT ;  /* 0xffff00000a0a7812 */ /* 0x000fc400078ec0ff */
[----:B------:R-:W-:Y:S01]  /*12ff0*/  LOP3.LUT R11, R11, 0xffff0000, RZ, 0xc0, !PT ;  /* 0xffff00000b0b7812 */ /* 0x000fe200078ec0ff */
[----:B--2---:R-:W0:Y:S02]  /*13000*/  LDS.128 R4, [R34] ;  /* 0x0000000022047984 */ /* 0x004e240000000c00 */
[C---:B0-----:R-:W-:Y:S01]  /*13010*/  IMAD.U32 R3, R4.reuse, 0x10000, RZ ;  /* 0x0001000004037824 */ /* 0x041fe200078e00ff */
[----:B------:R-:W-:Y:S01]  /*13020*/  LOP3.LUT R4, R4, 0xffff0000, RZ, 0xc0, !PT ;  /* 0xffff000004047812 */ /* 0x000fe200078ec0ff */
[C---:B------:R-:W-:Y:S01]  /*13030*/  IMAD.U32 R12, R5.reuse, 0x10000, RZ ;  /* 0x00010000050c7824 */ /* 0x040fe200078e00ff */
[----:B------:R-:W-:Y:S01]  /*13040*/  LOP3.LUT R5, R5, 0xffff0000, RZ, 0xc0, !PT ;  /* 0xffff000005057812 */ /* 0x000fe200078ec0ff */
[C---:B------:R-:W-:Y:S01]  /*13050*/  FFMA.FTZ R30, R3.reuse, R24, -R30 ;  /* 0x00000018031e7223 */ /* 0x040fe2000001081e */
[----:B------:R-:W-:Y:S02]  /*13060*/  IMAD.U32 R24, R84, 0x10000, RZ ;  /* 0x0001000054187824 */ /* 0x000fe400078e00ff */
[----:B------:R-:W-:Y:S01]  /*13070*/  FFMA.FTZ R32, R3, R26, R32 ;  /* 0x0000001a03207223 */ /* 0x000fe20000010020 */
[----:B------:R-:W-:-:S02]  /*13080*/  IMAD.U32 R3, R88, 0x10000, RZ ;  /* 0x0001000058037824 */ /* 0x000fc400078e00ff */
[C---:B------:R-:W-:Y:S01]  /*13090*/  FFMA.FTZ R31, R12.reuse, R15, -R31 ;  /* 0x0000000f0c1f7223 */ /* 0x040fe2000001081f */
[----:B------:R-:W-:Y:S02]  /*130a0*/  IMAD.U32 R14, R7, 0x10000, RZ ;  /* 0x00010000070e7824 */ /* 0x000fe400078e00ff */
[CC--:B------:R-:W-:Y:S01]  /*130b0*/  FMUL.FTZ R15, R23.reuse, R24.reuse ;  /* 0x00000018170f7220 */ /* 0x0c0fe20000410000 */
[----:B------:R-:W-:Y:S01]  /*130c0*/  FMUL.FTZ R35, R23, R3 ;  /* 0x0000000317237220 */ /* 0x000fe20000410000 */
[----:B------:R-:W-:Y:S01]  /*130d0*/  FFMA.FTZ R33, R12, R29, R33 ;  /* 0x0000001d0c217223 */ /* 0x000fe20000010021 */
[----:B------:R-:W-:Y:S01]  /*130e0*/  LOP3.LUT R12, R27, 0xffff0000, RZ, 0xc0, !PT ;  /* 0xffff00001b0c7812 */ /* 0x000fe200078ec0ff */
[C---:B------:R-:W-:Y:S01]  /*130f0*/  FFMA.FTZ R23, R14.reuse, R3, -R15 ;  /* 0x000000030e177223 */ /* 0x040fe2000001080f */
[----:B------:R-:W-:Y:S01]  /*13100*/  FFMA.FTZ R35, R14, R24, R35 ;  /* 0x000000180e237223 */ /* 0x000fe20000010023 */
[C---:B------:R-:W-:Y:S01]  /*13110*/  FMUL.FTZ R3, R8.reuse, R25 ;  /* 0x0000001908037220 */ /* 0x040fe20000410000 */
[----:B------:R-:W-:Y:S01]  /*13120*/  FMUL.FTZ R15, R8, R85 ;  /* 0x00000055080f7220 */ /* 0x000fe20000410000 */
[----:B------:R-:W-:-:S02]  /*13130*/  IMAD.U32 R14, R28, 0x10000, RZ ;  /* 0x000100001c0e7824 */ /* 0x000fc400078e00ff */
[----:B------:R-:W-:Y:S01]  /*13140*/  FMUL.FTZ R20, R9, R12 ;  /* 0x0000000c09147220 */ /* 0x000fe20000410000 */
[C---:B------:R-:W-:Y:S01]  /*13150*/  FFMA.FTZ R85, R4.reuse, R85, -R3 ;  /* 0x0000005504557223 */ /* 0x040fe20000010803 */
[----:B------:R-:W-:Y:S02]  /*13160*/  IMAD.U32 R8, R87, 0x10000, RZ ;  /* 0x0001000057087824 */ /* 0x000fe400078e00ff */
[----:B------:R-:W-:Y:S01]  /*13170*/  FFMA.FTZ R15, R4, R25, R15 ;  /* 0x00000019040f7223 */ /* 0x000fe2000001000f */
[----:B------:R-:W-:Y:S02]  /*13180*/  IMAD.U32 R13, R6, 0x10000, RZ ;  /* 0x00010000060d7824 */ /* 0x000fe400078e00ff */
[----:B------:R-:W-:Y:S01]  /*13190*/  FMUL.FTZ R9, R9, R86 ;  /* 0x0000005609097220 */ /* 0x000fe20000410000 */
[C---:B------:R-:W-:Y:S01]  /*131a0*/  FMUL.FTZ R4, R21.reuse, R14 ;  /* 0x0000000e15047220 */ /* 0x040fe20000410000 */
[----:B------:R-:W-:Y:S01]  /*131b0*/  LOP3.LUT R3, R28, 0xffff0000, RZ, 0xc0, !PT ;  /* 0xffff00001c037812 */ /* 0x000fe200078ec0ff */
[----:B------:R-:W-:Y:S01]  /*131c0*/  FMUL.FTZ R24, R21, R8 ;  /* 0x0000000815187220 */ /* 0x000fe20000410000 */
[----:B------:R-:W-:Y:S01]  /*131d0*/  LOP3.LUT R84, R84, 0xffff0000, RZ, 0xc0, !PT ;  /* 0xffff000054547812 */ /* 0x000fe200078ec0ff */
[----:B------:R-:W-:Y:S01]  /*131e0*/  FFMA.FTZ R20, R5, R86, -R20 ;  /* 0x0000005605147223 */ /* 0x000fe20000010814 */
[----:B------:R-:W-:Y:S01]  /*131f0*/  LOP3.LUT R87, R87, 0xffff0000, RZ, 0xc0, !PT ;  /* 0xffff000057577812 */ /* 0x000fe200078ec0ff */
[----:B------:R-:W-:Y:S01]  /*13200*/  FFMA.FTZ R12, R5, R12, R9 ;  /* 0x0000000c050c7223 */ /* 0x000fe20000010009 */
[----:B------:R-:W-:Y:S01]  /*13210*/  LOP3.LUT R88, R88, 0xffff0000, RZ, 0xc0, !PT ;  /* 0xffff000058587812 */ /* 0x000fe200078ec0ff */
[----:B------:R-:W-:Y:S01]  /*13220*/  FFMA.FTZ R21, R13, R8, -R4 ;  /* 0x000000080d157223 */ /* 0x000fe20000010804 */
[----:B------:R-:W-:Y:S01]  /*13230*/  LOP3.LUT R6, R6, 0xffff0000, RZ, 0xc0, !PT ;  /* 0xffff000006067812 */ /* 0x000fe200078ec0ff */
[C---:B------:R-:W-:Y:S01]  /*13240*/  FMUL.FTZ R5, R10.reuse, R3 ;  /* 0x000000030a057220 */ /* 0x040fe20000410000 */
[----:B------:R-:W-:Y:S01]  /*13250*/  LOP3.LUT R7, R7, 0xffff0000, RZ, 0xc0, !PT ;  /* 0xffff000007077812 */ /* 0x000fe200078ec0ff */
        /* <DEDUP_REMOVED lines=18> */
.L_x_1501:
[----:B------:R-:W-:Y:S05]  /*13380*/  BSYNC B0 ;  /* 0x0000000000007941 */ /* 0x000fea0003800000 */
.L_x_1449:
[----:B------:R-:W-:Y:S01]  /*13390*/  @!PT LDS RZ, [RZ] ;  /* 0x00000000fffff984 */ /* 0x000fe20000000800 */
[----:B------:R-:W-:Y:S01]  /*133a0*/  @!PT LDS RZ, [RZ] ;  /* 0x00000000fffff984 */ /* 0x000fe20000000800 */
[----:B------:R-:W-:Y:S01]  /*133b0*/  @!PT LDS RZ, [RZ] ;  /* 0x00000000fffff984 */ /* 0x000fe20000000800 */
[----:B------:R-:W-:Y:S01]  /*133c0*/  @!PT LDS RZ, [RZ] ;  /* 0x00000000fffff984 */ /* 0x000fe20000000800 */
[----:B------:R1:W-:Y:S06]  /*133d0*/  MEMBAR.ALL.CTA ;  /* 0x0000000000007992 */ /* 0x0003ec0000008000 */
[----:B-1----:R-:W1:Y:S01]  /*133e0*/  FENCE.VIEW.ASYNC.S ;  /* 0x00000000000073c6 */ /* 0x002e620000000000 */
[----:B------:R-:W-:Y:S05]  /*133f0*/  WARPSYNC.ALL ;  /* 0x0000000000007948 */ /* 0x000fea0003800000 */
[----:B-1----:R-:W-:Y:S06]  /*13400*/  BAR.SYNC.DEFER_BLOCKING 0xd, 0x100 ;  /* 0x0344000000007b1d */ /* 0x002fec0000010000 */
.L_x_1446:
[----:B------:R-:W-:-:S13]  /*13410*/  ISETP.NE.AND P0, PT, R236, 0x3, PT ;  /* 0x00000003ec00780c */ /* 0x000fda0003f05270 */
[----:B------:R-:W-:Y:S05]  /*13420*/  @!P0 BRA `(.L_x_1548) ;  /* 0x0000000000048947 */ /* 0x000fea0003800000 */
[----:B------:R-:W-:Y:S01]  /*13430*/  BPT.TRAP 0x1 ;  /* 0x000000040000795c */ /* 0x000fe20000300000 */
.L_x_1548:
[----:B0-234-:R-:W-:Y:S01]  /*13440*/  IMAD R5, R22, 0x8, R16 ;  /* 0x0000000816057824 */ /* 0x01dfe200078e0210 */
[----:B------:R-:W-:-:S04]  /*13450*/  SHF.L.U32 R0, R205, 0x1f, RZ ;  /* 0x0000001fcd007819 */ /* 0x000fc800000006ff */
[----:B------:R0:W2:Y:S01]  /*13460*/  SYNCS.PHASECHK.TRANS64.TRYWAIT P2, [R5+URZ+0x30830], R0 ;  /* 0x03083000050075a7 */ /* 0x0000a2000804017f */
[----:B------:R-:W-:Y:S05]  /*13470*/  @!P0 BRA `(.L_x_1549) ;  /* 0x0000000000048947 */ /* 0x000fea0003800000 */
[----:B------:R-:W-:Y:S01]  /*13480*/  BPT.TRAP 0x1 ;  /* 0x000000040000795c */ /* 0x000fe20000300000 */
.L_x_1549:
[----:B-1----:R-:W1:Y:S02]  /*13490*/  S2R R3, SR_TID.X ;  /* 0x0000000000037919 */ /* 0x002e640000002100 */
[----:B-1----:R-:W-:-:S04]  /*134a0*/  LOP3.LUT R3, R3, 0x7f, RZ, 0xc0, !PT ;  /* 0x0000007f03037812 */ /* 0x002fc800078ec0ff */
[----:B------:R-:W-:Y:S01]  /*134b0*/  ISETP.NE.AND P1, PT, R3, RZ, PT ;  /* 0x000000ff0300720c */ /* 0x000fe20003f25270 */
[----:B--2---:R-:W-:-:S12]  /*134c0*/  @P2 BRA `(.L_x_1550) ;  /* 0x0000000000082947 */ /* 0x004fd80003800000 */
[----:B------:R-:W1:Y:S02]  /*134d0*/  SYNCS.PHASECHK.TRANS64.TRYWAIT P2, [R5+URZ+0x30830], R0 ;  /* 0x03083000050075a7 */ /* 0x000e64000804017f */
[----:B-1----:R-:W-:Y:S05]  /*134e0*/  @!P2 BRA `(.L_x_1551) ;  /* 0x000001640024a947 */ /* 0x002fea0003800000 */
.L_x_1550:
[----:B------:R-:W-:Y:S05]  /*134f0*/  WARPSYNC.ALL ;  /* 0x0000000000007948 */ /* 0x000fea0003800000 */
[----:B01----:R-:W-:Y:S01]  /*13500*/  VIADD R0, R16, 0x20400 ;  /* 0x0002040010007836 */ /* 0x003fe20000000000 */
[----:B------:R-:W-:Y:S01]  /*13510*/  LOP3.LUT R6, R2, 0x10000, RZ, 0xfc, !PT ;  /* 0x0001000002067812 */ /* 0x000fe200078efcff */
[----:B------:R-:W-:Y:S02]  /*13520*/  IMAD.MOV.U32 R7, RZ, RZ, 0x40000040 ;  /* 0x40000040ff077424 */ /* 0x000fe400078e00ff */
[----:B------:R-:W-:Y:S01]  /*13530*/  IMAD.MOV.U32 R3, RZ, RZ, 0x40000040 ;  /* 0x40000040ff037424 */ /* 0x000fe200078e00ff */
[----:B------:R-:W-:Y:S01]  /*13540*/  SHF.R.U32.HI R0, RZ, 0x4, R0 ;  /* 0x00000004ff007819 */ /* 0x000fe20000011600 */
[----:B-----5:R-:W-:Y:S01]  /*13550*/  WARPGROUP.ARRIVE ;  /* 0x00000000000079c5 */ /* 0x020fe20000000000 */
[----:B------:R-:W-:Y:S01]  /*13560*/  IMAD.MOV.U32 R223, RZ, RZ, 0x40000040 ;  /* 0x40000040ffdf7424 */ /* 0x000fe200078e00ff */
[----:B------:R-:W0:Y:S01]  /*13570*/  LDC.64 R56, c[0x0][0x9e0] ;  /* 0x00027800ff387b82 */ /* 0x000e220000000a00 */
[----:B------:R-:W-:-:S04]  /*13580*/  LOP3.LUT R0, R0, 0x3fff, RZ, 0xc0, !PT ;  /* 0x00003fff00007812 */ /* 0x000fc800078ec0ff */
[----:B------:R-:W-:-:S05]  /*13590*/  LOP3.LUT R4, R0, 0x10000, RZ, 0xfc, !PT ;  /* 0x0001000000047812 */ /* 0x000fca00078efcff */
[----:B------:R-:W-:Y:S01]  /*135a0*/  IMAD R2, R22, 0x800, R4 ;  /* 0x0000080016027824 */ /* 0x000fe200078e0204 */
[C---:B------:R-:W-:Y:S01]  /*135b0*/  R2UR UR4, R6.reuse ;  /* 0x00000000060472ca */ /* 0x040fe200000e0000 */
[----:B------:R-:W-:Y:S01]  /*135c0*/  VIADD R222, R6, 0x2 ;  /* 0x0000000206de7836 */ /* 0x000fe20000000000 */
[----:B------:R-:W-:Y:S01]  /*135d0*/  R2UR UR5, R7 ;  /* 0x00000000070572ca */ /* 0x000fe200000e0000 */
[----:B------:R-:W-:Y:S01]  /*135e0*/  IMAD.MOV.U32 R9, RZ, RZ, 0x40000040 ;  /* 0x40000040ff097424 */ /* 0x000fe200078e00ff */
[----:B------:R-:W-:Y:S02]  /*135f0*/  R2UR UR6, R2 ;  /* 0x00000000020672ca */ /* 0x000fe400000e0000 */
[----:B------:R-:W-:Y:S01]  /*13600*/  R2UR UR7, R3 ;  /* 0x00000000030772ca */ /* 0x000fe200000e0000 */
[----:B------:R-:W-:Y:S01]  /*13610*/  VIADD R220, R6, 0x4 ;  /* 0x0000000406dc7836 */ /* 0x000fe20000000000 */
[----:B------:R1:W-:Y:S01]  /*13620*/  STL [R1+0x18], R4 ;  /* 0x0000180401007387 */ /* 0x0003e20000100800 */
[----:B------:R-:W-:-:S02]  /*13630*/  VIADD R8, R2, 0x2 ;  /* 0x0000000202087836 */ /* 0x000fc40000000000 */
[----:B------:R-:W-:Y:S01]  /*13640*/  IMAD.MOV.U32 R221, RZ, RZ, 0x40000040 ;  /* 0x40000040ffdd7424 */ /* 0x000fe200078e00ff */
[----:B------:R-:W2:Y:S01]  /*13650*/  LDL R73, [R1+0x14] ;  /* 0x0000140001497983 */ /* 0x000ea20000100800 */
[C---:B------:R-:W-:Y:S02]  /*13660*/  VIADD R218, R6.reuse, 0x6 ;  /* 0x0000000606da7836 */ /* 0x040fe40000000000 */
[----:B------:R-:W-:Y:S02]  /*13670*/  IMAD.MOV.U32 R219, RZ, RZ, 0x40000040 ;  /* 0x40000040ffdb7424 */ /* 0x000fe400078e00ff */
[----:B------:R-:W-:Y:S01]  /*13680*/  VIADD R216, R6, 0x400 ;  /* 0x0000040006d87836 */ /* 0x000fe20000000000 */
[----:B-1----:R-:W2:Y:S01]  /*13690*/  LDL R4, [R1+0x54] ;  /* 0x0000540001047983 */ /* 0x002ea20000100800 */
[----:B------:R-:W-:Y:S01]  /*136a0*/  HGMMA.64x64x16.F32.BF16 R24, gdesc[UR4], RZ, !UPT, gsb0 ;  /* 0x00e00000041879f0 */ /* 0x000fe2000c0018ff */
[----:B------:R-:W-:Y:S02]  /*136b0*/  R2UR UR4, R222 ;  /* 0x00000000de0472ca */ /* 0x000fe400000e0000 */
[----:B------:R-:W-:-:S02]  /*136c0*/  R2UR UR5, R223 ;  /* 0x00000000df0572ca */ /* 0x000fc400000e0000 */
[----:B------:R-:W-:Y:S02]  /*136d0*/  R2UR UR6, R8 ;  /* 0x00000000080672ca */ /* 0x000fe400000e0000 */
[----:B------:R-:W-:Y:S01]  /*136e0*/  R2UR UR7, R9 ;  /* 0x00000000090772ca */ /* 0x000fe200000e0000 */
[----:B------:R-:W-:Y:S02]  /*136f0*/  WARPGROUP.DEPBAR.LE gsb0, 0x0 ;  /* 0x00008000000079c5 */ /* 0x000fe40000010000 */
[----:B------:R-:W-:-:S10]  /*13700*/  WARPGROUP.ARRIVE ;  /* 0x00000000000079c5 */ /* 0x000fd40000000000 */
[----:B------:R-:W-:Y:S01]  /*13710*/  HGMMA.64x64x16.F32.BF16 R24, gdesc[UR4], R24, gsb0 ;  /* 0x00e00000041879f0 */ /* 0x000fe20008001818 */
[----:B------:R-:W-:Y:S02]  /*13720*/  VIADD R8, R2, 0x4 ;  /* 0x0000000402087836 */ /* 0x000fe40000000000 */
[----:B------:R-:W-:Y:S01]  /*13730*/  IMAD.MOV.U32 R9, RZ, RZ, 0x40000040 ;  /* 0x40000040ff097424 */ /* 0x000fe200078e00ff */
[----:B------:R-:W-:Y:S02]  /*13740*/  R2UR UR4, R220 ;  /* 0x00000000dc0472ca */ /* 0x000fe400000e0000 */
[----:B------:R-:W-:Y:S02]  /*13750*/  R2UR UR5, R221 ;  /* 0x00000000dd0572ca */ /* 0x000fe400000e0000 */
[----:B------:R-:W-:Y:S02]  /*13760*/  R2UR UR6, R8 ;  /* 0x00000000080672ca */ /* 0x000fe400000e0000 */
[----:B------:R-:W-:Y:S01]  /*13770*/  R2UR UR7, R9 ;  /* 0x00000000090772ca */ /* 0x000fe200000e0000 */
[----:B------:R-:W-:-:S02]  /*13780*/  WARPGROUP.DEPBAR.LE gsb0, 0x0 ;  /* 0x00008000000079c5 */ /* 0x000fc40000010000 */
        /* <DEDUP_REMOVED lines=12> */
[----:B------:R-:W-:Y:S02]  /*13850*/  IMAD.MOV.U32 R217, RZ, RZ, 0x40000040 ;  /* 0x40000040ffd97424 */ /* 0x000fe400078e00ff */
[----:B------:R-:W-:Y:S01]  /*13860*/  IMAD.MOV.U32 R9, RZ, RZ, 0x40000040 ;  /* 0x40000040ff097424 */ /* 0x000fe200078e00ff */
[----:B------:R-:W-:Y:S02]  /*13870*/  R2UR UR4, R216 ;  /* 0x00000000d80472ca */ /* 0x000fe400000e0000 */
[----:B------:R-:W-:Y:S02]  /*13880*/  R2UR UR5, R217 ;  /* 0x00000000d90572ca */ /* 0x000fe400000e0000 */
[----:B------:R-:W-:-:S02]  /*13890*/  R2UR UR6, R8 ;  /* 0x00000000080672ca */ /* 0x000fc400000e0000 */
[----:B------:R-:W-:Y:S01]  /*138a0*/  R2UR UR7, R9 ;  /* 0x00000000090772ca */ /* 0x000fe200000e0000 */
[----:B------:R-:W-:Y:S02]  /*138b0*/  WARPGROUP.DEPBAR.LE gsb0, 0x0 ;  /* 0x00008000000079c5 */ /* 0x000fe40000010000 */
[----:B------:R-:W-:-:S10]  /*138c0*/  WARPGROUP.ARRIVE ;  /* 0x00000000000079c5 */ /* 0x000fd40000000000 */
[----:B------:R-:W-:Y:S01]  /*138d0*/  HGMMA.64x64x16.F32.BF16 R24, gdesc[UR4], R24, gsb0 ;  /* 0x00e00000041879f0 */ /* 0x000fe20008001818 */
[----:B------:R-:W-:Y:S02]  /*138e0*/  VIADD R214, R6, 0x402 ;  /* 0x0000040206d67836 */ /* 0x000fe40000000000 */
[----:B------:R-:W-:Y:S02]  /*138f0*/  VIADD R8, R2, 0x202 ;  /* 0x0000020202087836 */ /* 0x000fe40000000000 */
[----:B------:R-:W-:Y:S02]  /*13900*/  IMAD.MOV.U32 R215, RZ, RZ, 0x40000040 ;  /* 0x40000040ffd77424 */ /* 0x000fe400078e00ff */
[----:B------:R-:W-:Y:S01]  /*13910*/  IMAD.MOV.U32 R9, RZ, RZ, 0x40000040 ;  /* 0x40000040ff097424 */ /* 0x000fe200078e00ff */
        /* <DEDUP_REMOVED lines=117> */
[----:B------:R-:W-:Y:S01]  /*14070*/  IMAD.MOV.U32 R3, RZ, RZ, -0x40 ;  /* 0xffffffc0ff037424 */ /* 0x000fe200078e00ff */
[----:B------:R-:W-:Y:S01]  /*14080*/  ULDC UR4, c[0x0][0x9dc] ;  /* 0x0002770000047ab9 */ /* 0x000fe20000000800 */
[----:B------:R-:W-:Y:S02]  /*14090*/  @!P1 VIADD R0, R5, 0x30840 ;  /* 0x0003084005009836 */ /* 0x000fe40000000000 */
[----:B------:R-:W-:-:S03]  /*140a0*/  IMAD R59, R104, R3, 0x40 ;  /* 0x00000040683b7424 */ /* 0x000fc600078e0203 */
[----:B------:R-:W-:Y:S01]  /*140b0*/  @!P1 PRMT R0, RZ, 0x654, R0 ;  /* 0x00000654ff009816 */ /* 0x000fe20000000000 */
[----:B------:R-:W-:Y:S01]  /*140c0*/  IMAD.IADD R2, R224, 0x1, R59 ;  /* 0x00000001e0027824 */ /* 0x000fe200078e023b */
[----:B0-----:R-:W-:Y:S01]  /*140d0*/  ISETP.GE.AND P2, PT, R57, 0x1, PT ;  /* 0x000000013900780c */ /* 0x001fe20003f46270 */
[----:B------:R-:W-:Y:S02]  /*140e0*/  IMAD.U32 R232, RZ, RZ, UR4 ;  /* 0x00000004ffe87e24 */ /* 0x000fe4000f8e00ff */
[----:B--2---:R-:W-:Y:S02]  /*140f0*/  IMAD R23, R73, 0x80, R4 ;  /* 0x0000008049177824 */ /* 0x004fe400078e0204 */
[--C-:B------:R-:W-:Y:S01]  /*14100*/  IMAD R60, R235, -0x2, R2.reuse ;  /* 0xfffffffeeb3c7824 */ /* 0x100fe200078e0202 */
[----:B------:R-:W-:Y:S01]  /*14110*/  LEA R58, R104, 0xffffffc0, 0x6 ;  /* 0xffffffc0683a7811 */ /* 0x000fe200078e30ff */
[----:B------:R-:W-:Y:S02]  /*14120*/  WARPGROUP.DEPBAR.LE gsb0, 0x0 ;  /* 0x00008000000079c5 */ /* 0x000fe40000010000 */
[----:B------:R0:W-:Y:S02]  /*14130*/  @!P1 SYNCS.ARRIVE.TRANS64.RED.A1T0 RZ, [R0+URZ], RZ ;  /* 0x000000ff00ff99a7 */ /* 0x0001e4000810043f */
[----:B0-----:R-:W-:-:S05]  /*14140*/  IADD3 R0, -R225, 0x1, R2 ;  /* 0x00000001e1007810 */ /* 0x001fca0007ffe102 */
[----:B------:R-:W-:Y:S01]  /*14150*/  IMAD R3, R235, -0x2, R0 ;  /* 0xfffffffeeb037824 */ /* 0x000fe200078e0200 */
[----:B------:R-:W-:-:S03]  /*14160*/  LOP3.LUT R0, RZ, R232, RZ, 0x33, !PT ;  /* 0x000000e8ff007212 */ /* 0x000fc600078e33ff */
[C---:B------:R-:W-:Y:S02]  /*14170*/  IMAD.IADD R61, R3.reuse, 0x1, R56 ;  /* 0x00000001033d7824 */ /* 0x040fe400078e0238 */
[----:B------:R-:W-:-:S03]  /*14180*/  IMAD.IADD R62, R3, 0x1, R0 ;  /* 0x00000001033e7824 */ /* 0x000fc600078e0200 */
[----:B------:R-:W-:Y:S01]  /*14190*/  VIADDMNMX R0, R23, R61, R60, PT ;  /* 0x0000003d17007246 */ /* 0x000fe2000380013c */
[----:B------:R-:W-:Y:S01]  /*141a0*/  IMAD.IADD R3, R62, 0x1, R23 ;  /* 0x000000013e037824 */ /* 0x000fe200078e0217 */
[----:B------:R-:W-:Y:S06]  /*141b0*/  @!P2 BRA `(.L_x_1552) ;  /* 0x000000000050a947 */ /* 0x000fec0003800000 */
[----:B------:R-:W-:Y:S01]  /*141c0*/  IADD3 R2, -R225, R224, R23 ;  /* 0x000000e0e1027210 */ /* 0x000fe20007ffe117 */
[----:B------:R-:W-:Y:S03]  /*141d0*/  BSSY B0, `(.L_x_1553) ;  /* 0x000000e000007945 */ /* 0x000fe60003800000 */
        /* <DEDUP_REMOVED lines=9> */
.L_x_1554:
[----:B------:R-:W-:-:S13]  /*14270*/  ISETP.NE.AND P3, PT, R57, 0x1, PT ;  /* 0x000000013900780c */ /* 0x000fda0003f65270 */
[----:B------:R-:W0:Y:S02]  /*14280*/  @P3 LDC.64 R4, c[0x0][0x9e8] ;  /* 0x00027a00ff043b82 */ /* 0x000e240000000a00 */
[----:B0-----:R-:W-:-:S05]  /*14290*/  @P3 IMAD.HI.U32 R4, R2, R4, RZ ;  /* 0x0000000402043227 */ /* 0x001fca00078e00ff */
[----:B------:R-:W-:-:S07]  /*142a0*/  @P3 SHF.R.U32.HI R2, RZ, R5, R4 ;  /* 0x00000005ff023219 */ /* 0x000fce0000011604 */
.L_x_1555:
[----:B------:R-:W-:Y:S05]  /*142b0*/  BSYNC B0 ;  /* 0x0000000000007941 */ /* 0x000fea0003800000 */
.L_x_1553:
[----:B------:R-:W-:-:S04]  /*142c0*/  IMAD R2, R2, R57, -R58 ;  /* 0x0000003902027224 */ /* 0x000fc800078e0a3a */
[----:B------:R-:W-:-:S05]  /*142d0*/  IMAD R2, R235, -0x2, R2 ;  /* 0xfffffffeeb027824 */ /* 0x000fca00078e0202 */
[----:B------:R-:W-:Y:S02]  /*142e0*/  VIMNMX R3, R3, R2, !PT ;  /* 0x0000000203037248 */ /* 0x000fe40007fe0100 */
[----:B------:R-:W-:-:S07]  /*142f0*/  VIADDMNMX R0, R2, R57, R0, PT ;  /* 0x0000003902007246 */ /* 0x000fce0003800100 */
.L_x_1552:
[C---:B------:R-:W-:Y:S02]  /*14300*/  ISETP.GE.AND P3, PT, R59.reuse, 0x2, PT ;  /* 0x000000023b00780c */ /* 0x040fe40003f66270 */
[----:B------:R-:W-:Y:S02]  /*14310*/  ISETP.GE.AND P4, PT, R59, 0x9, PT ;  /* 0x000000093b00780c */ /* 0x000fe40003f86270 */
[C---:B------:R-:W-:Y:S02]  /*14320*/  ISETP.GT.AND P6, PT, R3.reuse, 0x1, !P3 ;  /* 0x000000010300780c */ /* 0x040fe40005fc4270 */
[----:B------:R-:W-:Y:S02]  /*14330*/  ISETP.GT.AND P5, PT, R3, 0x8, !P4 ;  /* 0x000000080300780c */ /* 0x000fe400067a4270 */
[C---:B------:R-:W-:Y:S02]  /*14340*/  ISETP.LT.OR P6, PT, R0.reuse, 0x2, P6 ;  /* 0x000000020000780c */ /* 0x040fe400037c1670 */
[----:B------:R-:W-:-:S02]  /*14350*/  ISETP.LT.OR P5, PT, R0, 0x9, P5 ;  /* 0x000000090000780c */ /* 0x000fc40002fa1670 */
[----:B------:R-:W-:Y:S02]  /*14360*/  FSEL R66, R25, -INF , !P6 ;  /* 0xff80000019427808 */ /* 0x000fe40007000000 */
        /* <DEDUP_REMOVED lines=55> */
[----:B------:R-:W-:Y:S02]  /*146e0*/  IADD3 R25, R62, 0x8, R23 ;  /* 0x000000083e197810 */ /* 0x000fe40007ffe017 */
        /* <DEDUP_REMOVED lines=12> */
[----:B------:R-:W-:Y:S01]  /*147b0*/  ISETP.GT.AND P6, PT, R3, 0x39, !P6 ;  /* 0x000000390300780c */ /* 0x000fe200077c4270 */
[----:B------:R-:W-:-:S03]  /*147c0*/  VIADD R3, R23, 0x8 ;  /* 0x0000000817037836 */ /* 0x000fc60000000000 */
[----:B------:R-:W-:Y:S02]  /*147d0*/  ISETP.LT.OR P6, PT, R0, 0x3a, P6 ;  /* 0x0000003a0000780c */ /* 0x000fe400037c1670 */
[----:B------:R-:W-:Y:S02]  /*147e0*/  VIADDMNMX R24, R3, R61, R60, PT ;  /* 0x0000003d03187246 */ /* 0x000fe4000380013c */
[----:B------:R-:W-:Y:S01]  /*147f0*/  FSEL R0, R53, -INF , !P6 ;  /* 0xff80000035007808 */ /* 0x000fe20007000000 */
[----:B------:R-:W-:Y:S08]  /*14800*/  @!P2 BRA `(.L_x_1556) ;  /* 0x000000000054a947 */ /* 0x000ff00003800000 */
[----:B------:R-:W-:Y:S01]  /*14810*/  IADD3 R28, R224, 0x8, R23 ;  /* 0x00000008e01c7810 */ /* 0x000fe20007ffe017 */
[----:B------:R-:W-:Y:S04]  /*14820*/  BSSY B0, `(.L_x_1557) ;  /* 0x000000f000007945 */ /* 0x000fe80003800000 */
[----:B------:R-:W-:-:S05]  /*14830*/  IMAD.IADD R28, R28, 0x1, -R225 ;  /* 0x000000011c1c7824 */ /* 0x000fca00078e0ae1 */
        /* <DEDUP_REMOVED lines=9> */
.L_x_1558:
[----:B------:R-:W-:-:S13]  /*148d0*/  ISETP.NE.AND P6, PT, R57, 0x1, PT ;  /* 0x000000013900780c */ /* 0x000fda0003fc5270 */
[----:B------:R-:W0:Y:S02]  /*148e0*/  @P6 LDC.64 R32, c[0x0][0x9e8] ;  /* 0x00027a00ff206b82 */ /* 0x000e240000000a00 */
[----:B0-----:R-:W-:-:S05]  /*148f0*/  @P6 IMAD.HI.U32 R32, R28, R32, RZ ;  /* 0x000000201c206227 */ /* 0x001fca00078e00ff */
[----:B------:R-:W-:-:S07]  /*14900*/  @P6 SHF.R.U32.HI R28, RZ, R33, R32 ;  /* 0x00000021ff1c6219 */ /* 0x000fce0000011620 */
.L_x_1559:
[----:B------:R-:W-:Y:S05]  /*14910*/  BSYNC B0 ;  /* 0x0000000000007941 */ /* 0x000fea0003800000 */
.L_x_1557:
[----:B------:R-:W-:-:S04]  /*14920*/  IMAD R28, R28, R57, -R58 ;  /* 0x000000391c1c7224 */ /* 0x000fc800078e0a3a */
[----:B------:R-:W-:-:S05]  /*14930*/  IMAD R28, R235, -0x2, R28 ;  /* 0xfffffffeeb1c7824 */ /* 0x000fca00078e021c */
[----:B------:R-:W-:Y:S02]  /*14940*/  VIMNMX R25, R25, R28, !PT ;  /* 0x0000001c19197248 */ /* 0x000fe40007fe0100 */
[----:B------:R-:W-:-:S07]  /*14950*/  VIADDMNMX R24, R28, R57, R24, PT ;  /* 0x000000391c187246 */ /* 0x000fce0003800118 */
.L_x_1556:
[----:B------:R-:W-:Y:S01]  /*14960*/  ISETP.GT.AND P3, PT, R25, 0x1, !P3 ;  /* 0x000000011900780c */ /* 0x000fe20005f64270 */
[----:B------:R-:W-:Y:S01]  /*14970*/  ULDC UR4, c[0x0][0x988] ;  /* 0x0002620000047ab9 */ /* 0x000fe20000000800 */
[----:B------:R-:W-:Y:S01]  /*14980*/  FMNMX.FTZ R3, R64, R66, !PT ;  /* 0x0000004240037209 */ /* 0x000fe20007810000 */
[----:B------:R-:W-:Y:S01]  /*14990*/  IMAD.IADD R152, R224, 0x1, -R225 ;  /* 0x00000001e0987824 */ /* 0x000fe200078e0ae1 */
[----:B------:R-:W-:Y:S01]  /*149a0*/  ISETP.LT.OR P3, PT, R24, 0x2, P3 ;  /* 0x000000021800780c */ /* 0x000fe20001f61670 */
[----:B------:R-:W-:Y:S01]  /*149b0*/  VIADD R204, R104, 0xfffffffe ;  /* 0xfffffffe68cc7836 */ /* 0x000fe20000000000 */
[----:B------:R-:W-:Y:S02]  /*149c0*/  FMNMX.FTZ R3, R68, R3, !PT ;  /* 0x0000000344037209 */ /* 0x000fe40007810000 */
[----:B------:R-:W-:Y:S01]  /*149d0*/  FSEL R27, R27, -INF , !P3 ;  /* 0xff8000001b1b7808 */ /* 0x000fe20005800000 */
[----:B------:R-:W-:Y:S01]  /*149e0*/  STL [R1+0x1c], R152 ;  /* 0x00001c9801007387 */ /* 0x000fe20000100800 */
        /* <DEDUP_REMOVED lines=29> */
[----:B------:R-:W-:Y:S01]  /*14bc0*/  FMNMX.FTZ R31, R0, R3, !PT ;  /* 0x00000003001f7209 */ /* 0x000fe20007810000 */
[----:B------:R-:W-:Y:S01]  /*14bd0*/  IMAD.U32 R3, RZ, RZ, UR4 ;  /* 0x00000004ff037e24 */ /* 0x000fe2000f8e00ff */
[----:B------:R-:W-:-:S02]  /*14be0*/  ISETP.GT.AND P3, PT, R25, 0x19, !P3 ;  /* 0x000000191900780c */ /* 0x000fc40005f64270 */
[----:B------:R-:W-:Y:S01]  /*14bf0*/  ISETP.NE.AND P6, PT, R5, RZ, PT ;  /* 0x000000ff0500720c */ /* 0x000fe20003fc5270 */
[----:B------:R-:W0:Y:S01]  /*14c00*/  SHFL.BFLY PT, R60, R31, 0x2, 0x1f ;  /* 0x0c401f001f3c7f89 */ /* 0x000e2200000e0000 */
[C---:B------:R-:W-:Y:S02]  /*14c10*/  ISETP.LT.OR P3, PT, R24.reuse, 0x1a, P3 ;  /* 0x0000001a1800780c */ /* 0x040fe40001f61670 */
[----:B------:R-:W-:Y:S02]  /*14c20*/  ISETP.GT.AND P4, PT, R25, 0x8, !P4 ;  /* 0x000000081900780c */ /* 0x000fe40006784270 */
[----:B------:R-:W-:Y:S02]  /*14c30*/  FSEL R36, R39, -INF , !P3 ;  /* 0xff80000027247808 */ /* 0x000fe40005800000 */
[----:B------:R-:W-:Y:S02]  /*14c40*/  ISETP.NE.AND P3, PT, R37, RZ, PT ;  /* 0x000000ff2500720c */ /* 0x000fe40003f65270 */
[----:B------:R-:W-:-:S02]  /*14c50*/  ISETP.LT.OR P4, PT, R24, 0x9, P4 ;  /* 0x000000091800780c */ /* 0x000fc40002781670 */
[----:B------:R-:W-:Y:S02]  /*14c60*/  ISETP.GT.AND P3, PT, R25, 0x20, !P3 ;  /* 0x000000201900780c */ /* 0x000fe40005f64270 */
[----:B------:R-:W-:Y:S02]  /*14c70*/  FSEL R30, R30, -INF , !P4 ;  /* 0xff8000001e1e7808 */ /* 0x000fe40006000000 */
[----:B------:R-:W-:Y:S02]  /*14c80*/  ISETP.LT.OR P3, PT, R24, 0x21, P3 ;  /* 0x000000211800780c */ /* 0x000fe40001f61670 */
[----:B------:R-:W-:Y:S02]  /*14c90*/  ISETP.NE.AND P4, PT, R69, RZ, PT ;  /* 0x000000ff4500720c */ /* 0x000fe40003f85270 */
[----:B------:R-:W-:Y:S02]  /*14ca0*/  FSEL R42, R42, -INF , !P3 ;  /* 0xff8000002a2a7808 */ /* 0x000fe40005800000 */
[----:B------:R-:W-:-:S02]  /*14cb0*/  ISETP.NE.AND P3, PT, R40, RZ, PT ;  /* 0x000000ff2800720c */ /* 0x000fc40003f65270 */
[C---:B------:R-:W-:Y:S02]  /*14cc0*/  ISETP.GT.AND P5, PT, R25.reuse, 0x38, !P5 ;  /* 0x000000381900780c */ /* 0x040fe40006fa4270 */
[----:B------:R-:W-:Y:S02]  /*14cd0*/  ISETP.GT.AND P3, PT, R25, 0x21, !P3 ;  /* 0x000000211900780c */ /* 0x000fe40005f64270 */
[----:B0-----:R-:W-:Y:S02]  /*14ce0*/  FMNMX.FTZ R60, R31, R60, !PT ;  /* 0x0000003c1f3c7209 */ /* 0x001fe40007810000 */
[C---:B------:R-:W-:Y:S02]  /*14cf0*/  ISETP.LT.OR P3, PT, R24.reuse, 0x22, P3 ;  /* 0x000000221800780c */ /* 0x040fe40001f61670 */
[----:B------:R-:W-:Y:S01]  /*14d00*/  ISETP.LT.OR P5, PT, R24, 0x39, P5 ;  /* 0x000000391800780c */ /* 0x000fe20002fa1670 */
[----:B------:R-:W0:Y:S01]  /*14d10*/  SHFL.BFLY PT, R5, R60, 0x1, 0x1f ;  /* 0x0c201f003c057f89 */ /* 0x000e2200000e0000 */
[----:B------:R-:W-:-:S02]  /*14d20*/  FSEL R40, R43, -INF , !P3 ;  /* 0xff8000002b287808 */ /* 0x000fc40005800000 */
[----:B------:R-:W-:Y:S02]  /*14d30*/  ISETP.NE.AND P3, PT, R41, RZ, PT ;  /* 0x000000ff2900720c */ /* 0x000fe40003f65270 */
[----:B------:R-:W-:Y:S02]  /*14d40*/  FSEL R54, R54, -INF , !P5 ;  /* 0xff80000036367808 */ /* 0x000fe40006800000 */
[----:B------:R-:W-:-:S04]  /*14d50*/  ISETP.GT.AND P3, PT, R25, 0x28, !P3 ;  /* 0x000000281900780c */ /* 0x000fc80005f64270 */
[----:B------:R-:W-:-:S04]  /*14d60*/  ISETP.LT.OR P3, PT, R24, 0x29, P3 ;  /* 0x000000291800780c */ /* 0x000fc80001f61670 */
[----:B------:R-:W-:Y:S02]  /*14d70*/  FSEL R46, R46, -INF , !P3 ;  /* 0xff8000002e2e7808 */ /* 0x000fe40005800000 */
[----:B------:R-:W-:Y:S02]  /*14d80*/  ISETP.GT.AND P3, PT, R25, 0x29, !P4 ;  /* 0x000000291900780c */ /* 0x000fe40006764270 */
[----:B------:R-:W-:Y:S02]  /*14d90*/  ISETP.NE.AND P4, PT, R71, RZ, PT ;  /* 0x000000ff4700720c */ /* 0x000fe40003f85270 */
[----:B------:R-:W-:Y:S02]  /*14da0*/  ISETP.LT.OR P3, PT, R24, 0x2a, P3 ;  /* 0x0000002a1800780c */ /* 0x000fe40001f61670 */
[----:B------:R-:W-:Y:S02]  /*14db0*/  ISETP.GT.AND P4, PT, R25, 0x31, !P4 ;  /* 0x000000311900780c */ /* 0x000fe40006784270 */
[----:B------:R-:W-:-:S02]  /*14dc0*/  FSEL R58, R47, -INF , !P3 ;  /* 0xff8000002f3a7808 */ /* 0x000fc40005800000 */
[----:B------:R-:W-:Y:S02]  /*14dd0*/  ISETP.GT.AND P3, PT, R25, RZ, !P6 ;  /* 0x000000ff1900720c */ /* 0x000fe40007764270 */
[----:B0-----:R-:W-:Y:S02]  /*14de0*/  FMNMX.FTZ R5, R60, R5, !PT ;  /* 0x000000053c057209 */ /* 0x001fe40007810000 */
[----:B------:R-:W-:Y:S02]  /*14df0*/  ISETP.LT.OR P3, PT, R24, 0x1, P3 ;  /* 0x000000011800780c */ /* 0x000fe40001f61670 */
[----:B------:R-:W-:Y:S01]  /*14e00*/  ISETP.NE.AND P6, PT, R49, RZ, PT ;  /* 0x000000ff3100720c */ /* 0x000fe20003fc5270 */
[C---:B------:R-:W-:Y:S01]  /*14e10*/  FMUL.FTZ R29, R5.reuse, R3 ;  /* 0x00000003051d7220 */ /* 0x040fe20000410000 */
[----:B------:R-:W-:Y:S02]  /*14e20*/  FSEL R26, R26, -INF , !P3 ;  /* 0xff8000001a1a7808 */ /* 0x000fe40005800000 */
[----:B------:R-:W-:-:S02]  /*14e30*/  FSETP.NEU.FTZ.AND P3, PT, R5, -INF , PT ;  /* 0xff8000000500780b */ /* 0x000fc40003f7d000 */
[----:B------:R-:W-:Y:S02]  /*14e40*/  ISETP.LT.OR P4, PT, R24, 0x32, P4 ;  /* 0x000000321800780c */ /* 0x000fe40002781670 */
[----:B------:R-:W-:Y:S02]  /*14e50*/  FSEL R33, R29, RZ, P3 ;  /* 0x000000ff1d217208 */ /* 0x000fe40001800000 */
[----:B------:R-:W-:Y:S02]  /*14e60*/  FMNMX.FTZ R29, R26, R27, !PT ;  /* 0x0000001b1a1d7209 */ /* 0x000fe40007810000 */
[----:B------:R-:W-:Y:S01]  /*14e70*/  ISETP.NE.AND P3, PT, R45, RZ, PT ;  /* 0x000000ff2d00720c */ /* 0x000fe20003f65270 */
[--C-:B------:R-:W-:Y:S01]  /*14e80*/  FFMA.FTZ R39, R74, R3, -R33.reuse ;  /* 0x000000034a277223 */ /* 0x100fe20000010821 */
[----:B------:R-:W-:Y:S01]  /*14e90*/  FMNMX.FTZ R29, R30, R29, !PT ;  /* 0x0000001d1e1d7209 */ /* 0x000fe20007810000 */
[--C-:B------:R-:W-:Y:S01]  /*14ea0*/  FFMA.FTZ R31, R66, R3, -R33.reuse ;  /* 0x00000003421f7223 */ /* 0x100fe20000010821 */
[C---:B------:R-:W-:Y:S01]  /*14eb0*/  ISETP.GT.AND P3, PT, R25.reuse, 0x30, !P3 ;  /* 0x000000301900780c */ /* 0x040fe20005f64270 */
[----:B------:R0:W-:Y:S01]  /*14ec0*/  MUFU.EX2 R192, R39 ;  /* 0x0000002700c07308 */ /* 0x0001e20000000800 */
[----:B------:R-:W-:Y:S01]  /*14ed0*/  FMNMX.FTZ R29, R28, R29, !PT ;  /* 0x0000001d1c1d7209 */ /* 0x000fe20007810000 */
[-CC-:B------:R-:W-:Y:S01]  /*14ee0*/  FFMA.FTZ R35, R70, R3.reuse, -R33.reuse ;  /* 0x0000000346237223 */ /* 0x180fe20000010821 */
[----:B------:R-:W-:Y:S01]  /*14ef0*/  ISETP.LT.OR P3, PT, R24, 0x31, P3 ;  /* 0x000000311800780c */ /* 0x000fe20001f61670 */
[--C-:B------:R-:W-:Y:S01]  /*14f00*/  FFMA.FTZ R37, R72, R3, -R33.reuse ;  /* 0x0000000348257223 */ /* 0x100fe20000010821 */
[----:B------:R-:W-:Y:S01]  /*14f10*/  FMNMX.FTZ R29, R34, R29, !PT ;  /* 0x0000001d221d7209 */ /* 0x000fe20007810000 */
[--C-:B------:R-:W-:Y:S01]  /*14f20*/  FFMA.FTZ R41, R76, R3, -R33.reuse ;  /* 0x000000034c297223 */ /* 0x100fe20000010821 */
[----:B------:R-:W-:Y:S01]  /*14f30*/  FSEL R50, R50, -INF , !P3 ;  /* 0xff80000032327808 */ /* 0x000fe20005800000 */
[----:B------:R-:W-:Y:S01]  /*14f40*/  MUFU.EX2 R31, R31 ;  /* 0x0000001f001f7308 */ /* 0x000fe20000000800 */
[----:B------:R-:W-:Y:S01]  /*14f50*/  FMNMX.FTZ R29, R32, R29, !PT ;  /* 0x0000001d201d7209 */ /* 0x000fe20007810000 */
[-CC-:B0-----:R-:W-:Y:S01]  /*14f60*/  FFMA.FTZ R39, R4, R3.reuse, -R33.reuse ;  /* 0x0000000304277223 */ /* 0x181fe20000010821 */
[----:B------:R-:W-:Y:S01]  /*14f70*/  ISETP.GT.AND P6, PT, R25, 0x39, !P6 ;  /* 0x000000391900780c */ /* 0x000fe200077c4270 */
[--C-:B------:R-:W-:Y:S01]  /*14f80*/  FFMA.FTZ R25, R64, R3, -R33.reuse ;  /* 0x0000000340197223 */ /* 0x100fe20000010821 */
[----:B------:R-:W-:Y:S01]  /*14f90*/  FMNMX.FTZ R29, R38, R29, !PT ;  /* 0x0000001d261d7209 */ /* 0x000fe20007810000 */
[--C-:B------:R-:W-:Y:S01]  /*14fa0*/  FFMA.FTZ R43, R78, R3, -R33.reuse ;  /* 0x000000034e2b7223 */ /* 0x100fe20000010821 */
[----:B------:R-:W-:Y:S01]  /*14fb0*/  FSEL R60, R51, -INF , !P4 ;  /* 0xff800000333c7808 */ /* 0x000fe20006000000 */
[----:B------:R0:W1:Y:S01]  /*14fc0*/  MUFU.EX2 R196, R25 ;  /* 0x0000001900c47308 */ /* 0x0000620000000800 */
        /* <DEDUP_REMOVED lines=10> */
[-CC-:B------:R-:W-:Y:S01]  /*15070*/  FFMA.FTZ R2, R2, R3.reuse, -R33.reuse ;  /* 0x0000000302027223 */ /* 0x180fe20000010821 */
[--C-:B------:R-:W-:Y:S01]  /*15080*/  FFMA.FTZ R52, R52, R3, -R33.reuse ;  /* 0x0000000334347223 */ /* 0x100fe20000010821 */
[----:B------:R-:W-:Y:S01]  /*15090*/  FMNMX.FTZ R29, R46, R29, !PT ;  /* 0x0000001d2e1d7209 */ /* 0x000fe20007810000 */
[----:B------:R-:W-:-:S02]  /*150a0*/  FFMA.FTZ R0, R0, R3, -R33 ;  /* 0x0000000300007223 */ /* 0x000fc40000010821 */
[----:B------:R0:W-:Y:S01]  /*150b0*/  MUFU.EX2 R198, R25 ;  /* 0x0000001900c67308 */ /* 0x0001e20000000800 */
[----:B------:R-:W-:-:S04]  /*150c0*/  FMNMX.FTZ R29, R58, R29, !PT ;  /* 0x0000001d3a1d7209 */ /* 0x000fc80007810000 */
[----:B------:R-:W-:-:S03]  /*150d0*/  FMNMX.FTZ R29, R50, R29, !PT ;  /* 0x0000001d321d7209 */ /* 0x000fc60007810000 */
[----:B------:R-:W-:Y:S01]  /*150e0*/  MUFU.EX2 R37, R37 ;  /* 0x0000002500257308 */ /* 0x000fe20000000800 */
[----:B------:R-:W-:-:S04]  /*150f0*/  FMNMX.FTZ R29, R60, R29, !PT ;  /* 0x0000001d3c1d7209 */ /* 0x000fc80007810000 */
[----:B------:R-:W-:-:S03]  /*15100*/  FMNMX.FTZ R29, R54, R29, !PT ;  /* 0x0000001d361d7209 */ /* 0x000fc60007810000 */
[----:B------:R-:W-:Y:S01]  /*15110*/  MUFU.EX2 R41, R41 ;  /* 0x0000002900297308 */ /* 0x000fe20000000800 */
[----:B------:R-:W-:-:S05]  /*15120*/  FMNMX.FTZ R29, R24, R29, !PT ;  /* 0x0000001d181d7209 */ /* 0x000fca0007810000 */
[----:B------:R-:W2:Y:S02]  /*15130*/  SHFL.BFLY PT, R62, R29, 0x2, 0x1f ;  /* 0x0c401f001d3e7f89 */ /* 0x000ea400000e0000 */
[----:B------:R-:W-:Y:S08]  /*15140*/  MUFU.EX2 R194, R43 ;  /* 0x0000002b00c27308 */ /* 0x000ff00000000800 */
[----:B------:R-:W-:Y:S08]  /*15150*/  MUFU.EX2 R45, R45 ;  /* 0x0000002d002d7308 */ /* 0x000ff00000000800 */
[----:B------:R-:W-:Y:S01]  /*15160*/  MUFU.EX2 R43, R2 ;  /* 0x00000002002b7308 */ /* 0x000fe20000000800 */
[----:B--2---:R-:W-:Y:S01]  /*15170*/  FMNMX.FTZ R62, R29, R62, !PT ;  /* 0x0000003e1d3e7209 */ /* 0x004fe20007810000 */
[----:B------:R-:W-:Y:S01]  /*15180*/  FFMA.FTZ R29, R82, R3, -R33 ;  /* 0x00000003521d7223 */ /* 0x000fe20000010821 */
[----:B-1----:R-:W-:-:S05]  /*15190*/  FADD.FTZ R33, R196, R31 ;  /* 0x0000001fc4217221 */ /* 0x002fca0000010000 */
[----:B------:R-:W-:Y:S01]  /*151a0*/  MUFU.EX2 R44, R44 ;  /* 0x0000002c002c7308 */ /* 0x000fe20000000800 */
[----:B------:R-:W-:Y:S01]  /*151b0*/  F2FP.BF16.F32.PACK_AB R196, R31, R196 ;  /* 0x000000c41fc4723e */ /* 0x000fe200000010ff */
[----:B0-----:R-:W0:Y:S06]  /*151c0*/  SHFL.BFLY PT, R25, R62, 0x1, 0x1f ;  /* 0x0c201f003e197f89 */ /* 0x001e2c00000e0000 */
[----:B------:R-:W-:Y:S08]  /*151d0*/  MUFU.EX2 R188, R29 ;  /* 0x0000001d00bc7308 */ /* 0x000ff00000000800 */
[----:B------:R-:W1:Y:S08]  /*151e0*/  MUFU.EX2 R39, R39 ;  /* 0x0000002700277308 */ /* 0x000e700000000800 */
[----:B------:R-:W-:Y:S01]  /*151f0*/  MUFU.EX2 R48, R48 ;  /* 0x0000003000307308 */ /* 0x000fe20000000800 */
[----:B0-----:R-:W-:-:S04]  /*15200*/  FMNMX.FTZ R4, R62, R25, !PT ;  /* 0x000000193e047209 */ /* 0x001fc80007810000 */
[C---:B------:R-:W-:Y:S01]  /*15210*/  FSETP.NEU.FTZ.AND P3, PT, R4.reuse, -INF , PT ;  /* 0xff8000000400780b */ /* 0x040fe20003f7d000 */
[----:B------:R-:W-:Y:S02]  /*15220*/  FMUL.FTZ R25, R4, R3 ;  /* 0x0000000304197220 */ /* 0x000fe40000410000 */
[----:B------:R-:W-:Y:S01]  /*15230*/  MUFU.EX2 R52, R52 ;  /* 0x0000003400347308 */ /* 0x000fe20000000800 */
[----:B-1----:R-:W-:Y:S02]  /*15240*/  F2FP.BF16.F32.PACK_AB R190, R39, R44 ;  /* 0x0000002c27be723e */ /* 0x002fe400000010ff */
[----:B------:R-:W-:-:S05]  /*15250*/  FSEL R29, R25, RZ, P3 ;  /* 0x000000ff191d7208 */ /* 0x000fca0001800000 */
[----:B------:R0:W1:Y:S01]  /*15260*/  MUFU.EX2 R25, R0 ;  /* 0x0000000000197308 */ /* 0x0000620000000800 */
[-CC-:B------:R-:W-:Y:S01]  /*15270*/  FFMA.FTZ R26, R26, R3.reuse, -R29.reuse ;  /* 0x000000031a1a7223 */ /* 0x180fe2000001081d */
[-CC-:B------:R-:W-:Y:S01]  /*15280*/  FFMA.FTZ R27, R27, R3.reuse, -R29.reuse ;  /* 0x000000031b1b7223 */ /* 0x180fe2000001081d */
[-CC-:B------:R-:W-:Y:S01]  /*15290*/  FFMA.FTZ R30, R30, R3.reuse, -R29.reuse ;  /* 0x000000031e1e7223 */ /* 0x180fe2000001081d */
[-CC-:B------:R-:W-:Y:S01]  /*152a0*/  FFMA.FTZ R28, R28, R3.reuse, -R29.reuse ;  /* 0x000000031c1c7223 */ /* 0x180fe2000001081d */
[-CC-:B------:R-:W-:Y:S01]  /*152b0*/  FFMA.FTZ R34, R34, R3.reuse, -R29.reuse ;  /* 0x0000000322227223 */ /* 0x180fe2000001081d */
[-CC-:B------:R-:W-:Y:S01]  /*152c0*/  FFMA.FTZ R32, R32, R3.reuse, -R29.reuse ;  /* 0x0000000320207223 */ /* 0x180fe2000001081d */
[-C--:B------:R-:W-:Y:S01]  /*152d0*/  FFMA.FTZ R38, R38, R3.reuse, -R29 ;  /* 0x0000000326267223 */ /* 0x080fe2000001081d */
[----:B------:R-:W-:Y:S01]  /*152e0*/  MUFU.EX2 R26, R26 ;  /* 0x0000001a001a7308 */ /* 0x000fe20000000800 */
[----:B0-----:R-:W-:Y:S01]  /*152f0*/  FADD.FTZ R0, R198, R33 ;  /* 0x00000021c6007221 */ /* 0x001fe20000010000 */
[-CC-:B------:R-:W-:Y:S01]  /*15300*/  FFMA.FTZ R36, R36, R3.reuse, -R29.reuse ;  /* 0x0000000324247223 */ /* 0x180fe2000001081d */
[-CC-:B------:R-:W-:Y:S01]  /*15310*/  FFMA.FTZ R42, R42, R3.reuse, -R29.reuse ;  /* 0x000000032a2a7223 */ /* 0x180fe2000001081d */
[-CC-:B------:R-:W-:Y:S01]  /*15320*/  FFMA.FTZ R40, R40, R3.reuse, -R29.reuse ;  /* 0x0000000328287223 */ /* 0x180fe2000001081d */
[----:B------:R-:W-:Y:S01]  /*15330*/  FADD.FTZ R0, R35, R0 ;  /* 0x0000000023007221 */ /* 0x000fe20000010000 */
[-CC-:B------:R-:W-:Y:S01]  /*15340*/  FFMA.FTZ R46, R46, R3.reuse, -R29.reuse ;  /* 0x000000032e2e7223 */ /* 0x180fe2000001081d */
[-CC-:B------:R-:W-:Y:S01]  /*15350*/  FFMA.FTZ R58, R58, R3.reuse, -R29.reuse ;  /* 0x000000033a3a7223 */ /* 0x180fe2000001081d */
[----:B------:R-:W0:Y:S01]  /*15360*/  MUFU.EX2 R27, R27 ;  /* 0x0000001b001b7308 */ /* 0x000e220000000800 */
[----:B------:R-:W-:Y:S01]  /*15370*/  FADD.FTZ R47, R37, R0 ;  /* 0x00000000252f7221 */ /* 0x000fe20000010000 */
[-CC-:B------:R-:W-:Y:S01]  /*15380*/  FFMA.FTZ R50, R50, R3.reuse, -R29.reuse ;  /* 0x0000000332327223 */ /* 0x180fe2000001081d */
[-CC-:B------:R-:W-:Y:S01]  /*15390*/  FFMA.FTZ R60, R60, R3.reuse, -R29.reuse ;  /* 0x000000033c3c7223 */ /* 0x180fe2000001081d */
[-C--:B------:R-:W-:Y:S01]  /*153a0*/  FFMA.FTZ R54, R54, R3.reuse, -R29 ;  /* 0x0000000336367223 */ /* 0x080fe2000001081d */
[----:B------:R-:W-:Y:S01]  /*153b0*/  FADD.FTZ R2, R192, R47 ;  /* 0x0000002fc0027221 */ /* 0x000fe20000010000 */
[----:B------:R-:W-:Y:S01]  /*153c0*/  FFMA.FTZ R24, R24, R3, -R29 ;  /* 0x0000000318187223 */ /* 0x000fe2000001081d */
[----:B-1----:R-:W-:Y:S01]  /*153d0*/  F2FP.BF16.F32.PACK_AB R186, R25, R52 ;  /* 0x0000003419ba723e */ /* 0x002fe200000010ff */
[----:B------:R-:W1:Y:S01]  /*153e0*/  MUFU.EX2 R30, R30 ;  /* 0x0000001e001e7308 */ /* 0x000e620000000800 */
[----:B------:R-:W-:Y:S01]  /*153f0*/  FADD.FTZ R47, R41, R2 ;  /* 0x00000002292f7221 */ /* 0x000fe20000010000 */
[----:B------:R-:W-:-:S02]  /*15400*/  F2FP.BF16.F32.PACK_AB R198, R35, R198 ;  /* 0x000000c623c6723e */ /* 0x000fc400000010ff */
[----:B------:R-:W-:Y:S01]  /*15410*/  F2FP.BF16.F32.PACK_AB R192, R192, R37 ;  /* 0x00000025c0c0723e */ /* 0x000fe200000010ff */
[C---:B------:R-:W-:Y:S01]  /*15420*/  FADD.FTZ R2, R194.reuse, R47 ;  /* 0x0000002fc2027221 */ /* 0x040fe20000010000 */
[----:B------:R-:W-:Y:S02]  /*15430*/  F2FP.BF16.F32.PACK_AB R194, R194, R41 ;  /* 0x00000029c2c2723e */ /* 0x000fe400000010ff */
[----:B------:R-:W2:Y:S01]  /*15440*/  MUFU.EX2 R199, R28 ;  /* 0x0000001c00c77308 */ /* 0x000ea20000000800 */
[----:B0-----:R-:W-:Y:S01]  /*15450*/  FADD.FTZ R33, R26, R27 ;  /* 0x0000001b1a217221 */ /* 0x001fe20000010000 */
[----:B------:R-:W-:Y:S01]  /*15460*/  FADD.FTZ R47, R45, R2 ;  /* 0x000000022d2f7221 */ /* 0x000fe20000010000 */
[----:B------:R-:W-:Y:S02]  /*15470*/  F2FP.BF16.F32.PACK_AB R184, R43, R48 ;  /* 0x000000302bb8723e */ /* 0x000fe400000010ff */
[----:B------:R-:W-:Y:S01]  /*15480*/  F2FP.BF16.F32.PACK_AB R197, R27, R26 ;  /* 0x0000001a1bc5723e */ /* 0x000fe200000010ff */
[C---:B------:R-:W-:Y:S01]  /*15490*/  FADD.FTZ R47, R188.reuse, R47 ;  /* 0x0000002fbc2f7221 */ /* 0x040fe20000010000 */
[----:B------:R-:W-:Y:S01]  /*154a0*/  F2FP.BF16.F32.PACK_AB R188, R188, R45 ;  /* 0x0000002dbcbc723e */ /* 0x000fe200000010ff */
[----:B------:R-:W0:Y:S01]  /*154b0*/  MUFU.EX2 R34, R34 ;  /* 0x0000002200227308 */ /* 0x000e220000000800 */
[----:B-1----:R-:W-:Y:S01]  /*154c0*/  FADD.FTZ R0, R30, R33 ;  /* 0x000000211e007221 */ /* 0x002fe20000010000 */
[----:B------:R-:W-:-:S04]  /*154d0*/  FADD.FTZ R2, R44, R47 ;  /* 0x0000002f2c027221 */ /* 0x000fc80000010000 */
[----:B------:R-:W-:Y:S02]  /*154e0*/  FADD.FTZ R31, R39, R2 ;  /* 0x00000002271f7221 */ /* 0x000fe40000010000 */
[----:B------:R-:W1:Y:S01]  /*154f0*/  MUFU.EX2 R193, R32 ;  /* 0x0000002000c17308 */ /* 0x000e620000000800 */
[C---:B--2---:R-:W-:Y:S01]  /*15500*/  FADD.FTZ R33, R199.reuse, R0 ;  /* 0x00000000c7217221 */ /* 0x044fe20000010000 */
[----:B------:R-:W-:Y:S01]  /*15510*/  FADD.FTZ R2, R48, R31 ;  /* 0x0000001f30027221 */ /* 0x000fe20000010000 */
[----:B------:R-:W-:-:S03]  /*15520*/  F2FP.BF16.F32.PACK_AB R199, R199, R30 ;  /* 0x0000001ec7c7723e */ /* 0x000fc600000010ff */
[----:B------:R-:W-:Y:S02]  /*15530*/  FADD.FTZ R31, R43, R2 ;  /* 0x000000022b1f7221 */ /* 0x000fe40000010000 */
[----:B------:R-:W2:Y:S01]  /*15540*/  MUFU.EX2 R38, R38 ;  /* 0x0000002600267308 */ /* 0x000ea20000000800 */
[----:B0-----:R-:W-:Y:S01]  /*15550*/  FADD.FTZ R0, R34, R33 ;  /* 0x0000002122007221 */ /* 0x001fe20000010000 */
[----:B------:R-:W-:-:S04]  /*15560*/  FADD.FTZ R228, R52, R31 ;  /* 0x0000001f34e47221 */ /* 0x000fc80000010000 */
[----:B------:R-:W-:Y:S02]  /*15570*/  FADD.FTZ R228, R25, R228 ;  /* 0x000000e419e47221 */ /* 0x000fe40000010000 */
        /* <DEDUP_REMOVED lines=22> */
[----:B------:R-:W-:-:S03]  /*156e0*/  F2FP.BF16.F32.PACK_AB R185, R185, R50 ;  /* 0x00000032b9b9723e */ /* 0x000fc600000010ff */
[----:B-1----:R-:W-:Y:S01]  /*156f0*/  FADD.FTZ R0, R54, R25 ;  /* 0x0000001936007221 */ /* 0x002fe20000010000 */
[----:B------:R-:W-:-:S04]  /*15700*/  IMAD R25, R73, 0x80, R152 ;  /* 0x0000008049197824 */ /* 0x000fc800078e0298 */
[----:B------:R-:W-:Y:S02]  /*15710*/  IMAD.IADD R56, R25, 0x1, R56 ;  /* 0x0000000119387824 */ /* 0x000fe400078e0238 */
[C---:B--2---:R-:W-:Y:S01]  /*15720*/  FADD.FTZ R227, R187.reuse, R0 ;  /* 0x00000000bbe37221 */ /* 0x044fe20000010000 */
[----:B------:R-:W-:Y:S01]  /*15730*/  F2FP.BF16.F32.PACK_AB R187, R187, R54 ;  /* 0x00000036bbbb723e */ /* 0x000fe200000010ff */
[----:B------:R-:W-:Y:S06]  /*15740*/  @!P2 BRA `(.L_x_1560) ;  /* 0x000000000048a947 */ /* 0x000fec0003800000 */
        /* <DEDUP_REMOVED lines=11> */
.L_x_1562:
[----:B------:R-:W-:-:S13]  /*15800*/  ISETP.NE.AND P3, PT, R57, 0x1, PT ;  /* 0x000000013900780c */ /* 0x000fda0003f65270 */
[----:B------:R-:W0:Y:S02]  /*15810*/  @P3 LDC.64 R24, c[0x0][0x9e8] ;  /* 0x00027a00ff183b82 */ /* 0x000e240000000a00 */
[----:B0-----:R-:W-:-:S05]  /*15820*/  @P3 IMAD.HI.U32 R2, R0, R24, RZ ;  /* 0x0000001800023227 */ /* 0x001fca00078e00ff */
[----:B------:R-:W-:-:S07]  /*15830*/  @P3 SHF.R.U32.HI R0, RZ, R25, R2 ;  /* 0x00000019ff003219 */ /* 0x000fce0000011602 */
.L_x_1563:
[----:B------:R-:W-:Y:S05]  /*15840*/  BSYNC B0 ;  /* 0x0000000000007941 */ /* 0x000fea0003800000 */
.L_x_1561:
[----:B------:R-:W-:-:S05]  /*15850*/  IMAD R57, R0, R57, R57 ;  /* 0x0000003900397224 */ /* 0x000fca00078e0239 */
[----:B------:R-:W-:-:S07]  /*15860*/  VIMNMX R56, R56, R57, PT ;  /* 0x0000003938387248 */ /* 0x000fce0003fe0100 */
.L_x_1560:
[----:B------:R-:W2:Y:S01]  /*15870*/  LDL R24, [R1+0x50] ;  /* 0x0000500001187983 */ /* 0x000ea20000100800 */
[----:B------:R-:W-:Y:S01]  /*15880*/  SHF.R.S32.HI R25, RZ, 0x1f, R56 ;  /* 0x0000001fff197819 */ /* 0x000fe20000011438 */
[----:B------:R-:W-:Y:S01]  /*15890*/  BSSY B1, `(.L_x_1564) ;  /* 0x00002fe000017945 */ /* 0x000fe20003800000 */
[----:B------:R-:W-:Y:S01]  /*158a0*/  IMAD.MOV.U32 R2, RZ, RZ, 0x3f800000 ;  /* 0x3f800000ff027424 */ /* 0x000fe200078e00ff */
[----:B------:R-:W-:Y:S02]  /*158b0*/  CS2R R150, SRZ ;  /* 0x0000000000967805 */ /* 0x000fe4000001ff00 */
[----:B------:R-:W-:Y:S01]  /*158c0*/  LEA.HI R25, R25, R56, RZ, 0x6 ;  /* 0x0000003819197211 */ /* 0x000fe200078f30ff */
[----:B------:R-:W-:Y:S01]  /*158d0*/  IMAD.MOV.U32 R0, RZ, RZ, 0x3f800000 ;  /* 0x3f800000ff007424 */ /* 0x000fe200078e00ff */
[----:B------:R-:W-:Y:S02]  /*158e0*/  CS2R R148, SRZ ;  /* 0x0000000000947805 */ /* 0x000fe4000001ff00 */
[----:B------:R-:W-:-:S02]  /*158f0*/  CS2R R146, SRZ ;  /* 0x0000000000927805 */ /* 0x000fc4000001ff00 */
[----:B------:R-:W-:Y:S02]  /*15900*/  SHF.R.S32.HI R25, RZ, 0x6, R25 ;  /* 0x00000006ff197819 */ /* 0x000fe40000011419 */
        /* <DEDUP_REMOVED lines=60> */
[----:B--2---:R-:W-:-:S04]  /*15cd0*/  VIMNMX R24, R24, R25, !PT ;  /* 0x0000001918187248 */ /* 0x004fc80007fe0100 */
[----:B------:R-:W-:Y:S01]  /*15ce0*/  ISETP.GE.AND P3, PT, R204, R24, PT ;  /* 0x00000018cc00720c */ /* 0x000fe20003f66270 */
[----:B------:R0:W-:Y:S02]  /*15cf0*/  STL [R1+0x30], R24 ;  /* 0x0000301801007387 */ /* 0x0001e40000100800 */
[----:B0-----:R-:W-:-:S10]  /*15d00*/  CS2R R24, SRZ ;  /* 0x0000000000187805 */ /* 0x001fd4000001ff00 */
[----:B------:R-:W-:Y:S05]  /*15d10*/  @!P3 BRA `(.L_x_1565) ;  /* 0x0000002800d4b947 */ /* 0x000fea0003800000 */
[----:B------:R-:W-:Y:S01]  /*15d20*/  IMAD.IADD R3, R23, 0x1, R152 ;  /* 0x0000000117037824 */ /* 0x000fe200078e0298 */
[----:B------:R-:W-:Y:S01]  /*15d30*/  BSSY B0, `(.L_x_1566) ;  /* 0x00002af000007945 */ /* 0x000fe20003800000 */
[----:B------:R-:W-:Y:S02]  /*15d40*/  IMAD.MOV.U32 R2, RZ, RZ, 0x3f800000 ;  /* 0x3f800000ff027424 */ /* 0x000fe400078e00ff */
[----:B------:R-:W-:Y:S01]  /*15d50*/  IMAD.MOV.U32 R151, RZ, RZ, RZ ;  /* 0x000000ffff977224 */ /* 0x000fe200078e00ff */
[----:B------:R0:W-:Y:S01]  /*15d60*/  STL [R1+0x2c], R3 ;  /* 0x00002c0301007387 */ /* 0x0001e20000100800 */
[----:B------:R-:W-:-:S07]  /*15d70*/  VIADD R231, R3, 0x8 ;  /* 0x0000000803e77836 */ /* 0x000fce0000000000 */
.L_x_1585:
[----:B------:R-:W-:-:S05]  /*15d80*/  VIADD R230, R22, 0x1 ;  /* 0x0000000116e67836 */ /* 0x000fca0000000000 */
[----:B------:R-:W-:-:S04]  /*15d90*/  ISETP.NE.AND P3, PT, R230, 0x2, PT ;  /* 0x00000002e600780c */ /* 0x000fc80003f65270 */
[----:B------:R-:W-:Y:S02]  /*15da0*/  SEL R233, RZ, 0x1, P3 ;  /* 0x00000001ffe97807 */ /* 0x000fe40001800000 */
[----:B------:R-:W-:Y:S02]  /*15db0*/  SEL R230, R230, RZ, P3 ;  /* 0x000000ffe6e67207 */ /* 0x000fe40001800000 */
[----:B------:R-:W-:Y:S01]  /*15dc0*/  LOP3.LUT R233, R205, R233, RZ, 0x3c, !PT ;  /* 0x000000e9cde97212 */ /* 0x000fe200078e3cff */
[----:B------:R-:W-:Y:S06]  /*15dd0*/  @!P0 BRA `(.L_x_1567) ;  /* 0x0000000000048947 */ /* 0x000fec0003800000 */
[----:B------:R-:W-:Y:S01]  /*15de0*/  BPT.TRAP 0x1 ;  /* 0x000000040000795c */ /* 0x000fe20000300000 */
.L_x_1567:
[----:B------:R-:W-:Y:S01]  /*15df0*/  IMAD R232, R230, 0x8, R16 ;  /* 0x00000008e6e87824 */ /* 0x000fe200078e0210 */
[----:B------:R-:W-:-:S04]  /*15e00*/  SHF.L.U32 R152, R233, 0x1f, RZ ;  /* 0x0000001fe9987819 */ /* 0x000fc800000006ff */
[----:B------:R1:W2:Y:S01]  /*15e10*/  SYNCS.PHASECHK.TRANS64.TRYWAIT P3, [R232+URZ+0x30830], R152 ;  /* 0x03083098e80075a7 */ /* 0x0002a2000806017f */
[----:B------:R-:W-:Y:S05]  /*15e20*/  @!P0 BRA `(.L_x_1568) ;  /* 0x0000000000048947 */ /* 0x000fea0003800000 */
[----:B------:R-:W-:Y:S01]  /*15e30*/  BPT.TRAP 0x1 ;  /* 0x000000040000795c */ /* 0x000fe20000300000 */
.L_x_1568:
[----:B0-----:R-:W3:Y:S01]  /*15e40*/  LDL R3, [R1+0x18] ;  /* 0x0000180001037983 */ /* 0x001ee20000100800 */
[----:B------:R-:W-:Y:S01]  /*15e50*/  BSSY B2, `(.L_x_1569) ;  /* 0x0000007000027945 */ /* 0x000fe20003800000 */
[----:B---3--:R-:W-:-:S04]  /*15e60*/  IMAD R3, R230, 0x800, R3 ;  /* 0x00000800e6037824 */ /* 0x008fc800078e0203 */
[C---:B------:R-:W-:Y:S02]  /*15e70*/  VIADD R156, R3.reuse, 0x2 ;  /* 0x00000002039c7836 */ /* 0x040fe40000000000 */
[----:B------:R-:W-:Y:S01]  /*15e80*/  VIADD R155, R3, 0x4 ;  /* 0x00000004039b7836 */ /* 0x000fe20000000000 */
[----:B--2---:R-:W-:Y:S06]  /*15e90*/  @P3 BRA `(.L_x_1570) ;  /* 0x0000000000083947 */ /* 0x004fec0003800000 */
[----:B------:R-:W0:Y:S02]  /*15ea0*/  SYNCS.PHASECHK.TRANS64.TRYWAIT P3, [R232+URZ+0x30830], R152 ;  /* 0x03083098e80075a7 */ /* 0x000e24000806017f */
[----:B0-----:R-:W-:Y:S05]  /*15eb0*/  @!P3 BRA `(.L_x_1571) ;  /* 0x0000013800c4b947 */ /* 0x001fea0003800000 */
.L_x_1570:
[----:B------:R-:W-:Y:S05]  /*15ec0*/  BSYNC B2 ;  /* 0x0000000000027941 */ /* 0x000fea0003800000 */
.L_x_1569:
[----:B01----:R-:W-:Y:S01]  /*15ed0*/  IMAD.MOV.U32 R152, RZ, RZ, R3 ;  /* 0x000000ffff987224 */ /* 0x003fe200078e0003 */
[----:B------:R-:W-:Y:S01]  /*15ee0*/  R2UR UR12, R216 ;  /* 0x00000000d80c72ca */ /* 0x000fe200000e0000 */
[----:B------:R-:W-:Y:S01]  /*15ef0*/  VIADD R154, R3, 0x6 ;  /* 0x00000006039a7836 */ /* 0x000fe20000000000 */
[----:B------:R-:W-:Y:S01]  /*15f00*/  R2UR UR13, R217 ;  /* 0x00000000d90d72ca */ /* 0x000fe200000e0000 */
[----:B------:R-:W-:Y:S01]  /*15f10*/  IMAD.MOV.U32 R153, RZ, RZ, 0x40000040 ;  /* 0x40000040ff997424 */ /* 0x000fe200078e00ff */
[----:B------:R-:W-:Y:S01]  /*15f20*/  R2UR UR6, R152 ;  /* 0x00000000980672ca */ /* 0x000fe200000e0000 */
[----:B------:R-:W-:Y:S01]  /*15f30*/  IMAD.MOV.U32 R152, RZ, RZ, R156 ;  /* 0x000000ffff987224 */ /* 0x000fe200078e009c */
[----:B------:R-:W-:Y:S01]  /*15f40*/  R2UR UR10, R154 ;  /* 0x000000009a0a72ca */ /* 0x000fe200000e0000 */
[----:B------:R-:W-:Y:S01]  /*15f50*/  VIADD R156, R3, 0x204 ;  /* 0x00000204039c7836 */ /* 0x000fe20000000000 */
[----:B------:R-:W-:Y:S01]  /*15f60*/  R2UR UR5, R153 ;  /* 0x00000000990572ca */ /* 0x000fe200000e0000 */
[C---:B------:R-:W-:Y:S01]  /*15f70*/  VIADD R154, R3.reuse, 0x202 ;  /* 0x00000202039a7836 */ /* 0x040fe20000000000 */
[----:B------:R-:W-:Y:S01]  /*15f80*/  R2UR UR4, R152 ;  /* 0x00000000980472ca */ /* 0x000fe200000e0000 */
[----:B------:R-:W-:Y:S01]  /*15f90*/  IMAD.MOV.U32 R152, RZ, RZ, R155 ;  /* 0x000000ffff987224 */ /* 0x000fe200078e009b */
[----:B------:R-:W-:Y:S01]  /*15fa0*/  R2UR UR22, R156 ;  /* 0x000000009c1672ca */ /* 0x000fe200000e0000 */
[----:B------:R-:W-:Y:S01]  /*15fb0*/  IMAD.MOV.U32 R155, RZ, RZ, 0x40000040 ;  /* 0x40000040ff9b7424 */ /* 0x000fe200078e00ff */
[----:B------:R-:W-:Y:S01]  /*15fc0*/  R2UR UR18, R154 ;  /* 0x000000009a1272ca */ /* 0x000fe200000e0000 */
[C---:B------:R-:W-:Y:S01]  /*15fd0*/  VIADD R156, R3.reuse, 0x400 ;  /* 0x00000400039c7836 */ /* 0x040fe20000000000 */
[----:B------:R-:W-:Y:S01]  /*15fe0*/  R2UR UR8, R152 ;  /* 0x00000000980872ca */ /* 0x000fe200000e0000 */
[----:B------:R-:W-:Y:S01]  /*15ff0*/  VIADD R152, R3, 0x200 ;  /* 0x0000020003987836 */ /* 0x000fe20000000000 */
[----:B------:R-:W-:Y:S01]  /*16000*/  R2UR UR11, R155 ;  /* 0x000000009b0b72ca */ /* 0x000fe200000e0000 */
[C---:B------:R-:W-:Y:S01]  /*16010*/  VIADD R154, R3.reuse, 0x402 ;  /* 0x00000402039a7836 */ /* 0x040fe20000000000 */
[----:B------:R-:W-:Y:S01]  /*16020*/  R2UR UR30, R156 ;  /* 0x000000009c1e72ca */ /* 0x000fe200000e0000 */
[C---:B------:R-:W-:Y:S01]  /*16030*/  VIADD R156, R3.reuse, 0x406 ;  /* 0x00000406039c7836 */ /* 0x040fe20000000000 */
[----:B------:R-:W-:Y:S01]  /*16040*/  R2UR UR14, R152 ;  /* 0x00000000980e72ca */ /* 0x000fe200000e0000 */
[----:B------:R-:W-:Y:S01]  /*16050*/  VIADD R152, R3, 0x206 ;  /* 0x0000020603987836 */ /* 0x000fe20000000000 */
[----:B------:R-:W-:Y:S01]  /*16060*/  MOV R237, UR10 ;  /* 0x0000000a00ed7c02 */ /* 0x000fe20008000f00 */
[----:B------:R-:W-:Y:S01]  /*16070*/  UMOV UR10, UR4 ;  /* 0x00000004000a7c82 */ /* 0x000fe20008000000 */
[----:B------:R-:W-:Y:S01]  /*16080*/  R2UR UR7, R153 ;  /* 0x00000000990772ca */ /* 0x000fe200000e0000 */
[----:B------:R-:W-:Y:S01]  /*16090*/  IMAD.MOV.U32 R157, RZ, RZ, 0x40000040 ;  /* 0x40000040ff9d7424 */ /* 0x000fe200078e00ff */
[----:B------:R-:W-:Y:S01]  /*160a0*/  R2UR UR26, R152 ;  /* 0x00000000981a72ca */ /* 0x000fe200000e0000 */
[C---:B------:R-:W-:Y:S01]  /*160b0*/  VIADD R152, R3.reuse, 0x404 ;  /* 0x0000040403987836 */ /* 0x040fe20000000000 */
[----:B------:R-:W-:Y:S01]  /*160c0*/  R2UR UR34, R154 ;  /* 0x000000009a2272ca */ /* 0x000fe200000e0000 */
[C---:B------:R-:W-:Y:S01]  /*160d0*/  VIADD R154, R3.reuse, 0x604 ;  /* 0x00000604039a7836 */ /* 0x040fe20000000000 */
[----:B------:R-:W-:Y:S01]  /*160e0*/  MOV R158, UR11 ;  /* 0x0000000b009e7c02 */ /* 0x000fe20008000f00 */
[----:B------:R-:W-:Y:S01]  /*160f0*/  UMOV UR11, UR5 ;  /* 0x00000005000b7c82 */ /* 0x000fe20008000000 */
[----:B------:R-:W-:Y:S01]  /*16100*/  R2UR UR38, R152 ;  /* 0x00000000982672ca */ /* 0x000fe200000e0000 */
[C---:B------:R-:W-:Y:S01]  /*16110*/  VIADD R152, R3.reuse, 0x600 ;  /* 0x0000060003987836 */ /* 0x040fe20000000000 */
[----:B------:R-:W-:Y:S01]  /*16120*/  R2UR UR42, R156 ;  /* 0x000000009c2a72ca */ /* 0x000fe200000e0000 */
[C---:B------:R-:W-:Y:S01]  /*16130*/  VIADD R156, R3.reuse, 0x602 ;  /* 0x00000602039c7836 */ /* 0x040fe20000000000 */
[----:B------:R-:W-:Y:S01]  /*16140*/  R2UR UR4, R6 ;  /* 0x00000000060472ca */ /* 0x000fe200000e0000 */
[-C--:B------:R-:W-:Y:S01]  /*16150*/  FMUL.FTZ R24, R24, R0.reuse ;  /* 0x0000000018187220 */ /* 0x080fe20000410000 */
[----:B------:R-:W-:Y:S01]  /*16160*/  R2UR UR46, R152 ;  /* 0x00000000982e72ca */ /* 0x000fe200000e0000 */
[----:B------:R-:W-:Y:S01]  /*16170*/  VIADD R152, R3, 0x606 ;  /* 0x0000060603987836 */ /* 0x000fe20000000000 */
[----:B------:R-:W-:Y:S01]  /*16180*/  R2UR UR5, R7 ;  /* 0x00000000070572ca */ /* 0x000fe200000e0000 */
[----:B------:R-:W-:Y:S01]  /*16190*/  IMAD.MOV.U32 R3, RZ, RZ, R158 ;  /* 0x000000ffff037224 */ /* 0x000fe200078e009e */
[----:B------:R-:W-:Y:S01]  /*161a0*/  R2UR UR9, R153 ;  /* 0x00000000990972ca */ /* 0x000fe200000e0000 */
[-C--:B------:R-:W-:Y:S01]  /*161b0*/  FMUL.FTZ R25, R25, R0.reuse ;  /* 0x0000000019197220 */ /* 0x080fe20000410000 */
        /* <DEDUP_REMOVED lines=30> */
[----:B------:R-:W-:Y:S01]  /*163a0*/  WARPGROUP.ARRIVE ;  /* 0x00000000000079c5 */ /* 0x000fe20000000000 */
[----:B------:R-:W-:Y:S01]  /*163b0*/  R2UR UR16, R214 ;  /* 0x00000000d61072ca */ /* 0x000fe200000e0000 */
[-C--:B------:R-:W-:Y:S01]  /*163c0*/  FMUL.FTZ R57, R57, R0.reuse ;  /* 0x0000000039397220 */ /* 0x080fe20000410000 */
[----:B------:R-:W-:Y:S01]  /*163d0*/  R2UR UR17, R215 ;  /* 0x00000000d71172ca */ /* 0x000fe200000e0000 */
[-C--:B------:R-:W-:Y:S01]  /*163e0*/  FMUL.FTZ R60, R60, R0.reuse ;  /* 0x000000003c3c7220 */ /* 0x080fe20000410000 */
[----:B------:R-:W-:Y:S01]  /*163f0*/  R2UR UR20, R212 ;  /* 0x00000000d41472ca */ /* 0x000fe200000e0000 */
[----:B------:R-:W-:Y:S01]  /*16400*/  HGMMA.64x64x16.F32.BF16 R152, gdesc[UR4], RZ, !UPT, gsb0 ;  /* 0x00e00000049879f0 */ /* 0x000fe2000c0018ff */
[----:B------:R-:W-:Y:S01]  /*16410*/  UMOV UR6, UR8 ;  /* 0x0000000800067c82 */ /* 0x000fe20008000000 */
[----:B------:R-:W-:Y:S01]  /*16420*/  UMOV UR7, UR9 ;  /* 0x0000000900077c82 */ /* 0x000fe20008000000 */
        /* <DEDUP_REMOVED lines=80> */
[----:B------:R-:W-:Y:S01]  /*16930*/  HGMMA.64x64x16.F32.BF16 R152, gdesc[UR8], R152, gsb0 ;  /* 0x00e00000089879f0 */ /* 0x000fe20008001898 */
        /* <DEDUP_REMOVED lines=103> */
.L_x_1572:
[----:B------:R-:W-:Y:S01]  /*16fb0*/  SHF.L.U32 R2, R205, 0x1f, RZ ;  /* 0x0000001fcd027819 */ /* 0x000fe200000006ff */
[----:B------:R-:W-:-:S04]  /*16fc0*/  IMAD R0, R22, 0x8, R16 ;  /* 0x0000000816007824 */ /* 0x000fc800078e0210 */
[----:B------:R0:W1:Y:S01]  /*16fd0*/  SYNCS.PHASECHK.TRANS64.TRYWAIT P3, [R0+URZ+0x30850], R2 ;  /* 0x03085002000075a7 */ /* 0x000062000806017f */
[----:B------:R-:W-:Y:S05]  /*16fe0*/  @!P0 BRA `(.L_x_1573) ;  /* 0x0000000000048947 */ /* 0x000fea0003800000 */
[----:B------:R-:W-:Y:S01]  /*16ff0*/  BPT.TRAP 0x1 ;  /* 0x000000040000795c */ /* 0x000fe20000300000 */
.L_x_1573:
[----:B------:R-:W-:Y:S04]  /*17000*/  BSSY B2, `(.L_x_1574) ;  /* 0x0000004000027945 */ /* 0x000fe80003800000 */
[----:B-1----:R-:W-:Y:S05]  /*17010*/  @P3 BRA `(.L_x_1575) ;  /* 0x0000000000083947 */ /* 0x002fea0003800000 */
[----:B------:R-:W1:Y:S02]  /*17020*/  SYNCS.PHASECHK.TRANS64.TRYWAIT P3, [R0+URZ+0x30850], R2 ;  /* 0x03085002000075a7 */ /* 0x000e64000806017f */
[----:B-1----:R-:W-:Y:S05]  /*17030*/  @!P3 BRA `(.L_x_1576) ;  /* 0x000001280078b947 */ /* 0x002fea0003800000 */
.L_x_1575:
[----:B------:R-:W-:Y:S05]  /*17040*/  BSYNC B2 ;  /* 0x0000000000027941 */ /* 0x000fea0003800000 */
.L_x_1574:
[----:B01----:R-:W-:Y:S01]  /*17050*/  VIADD R2, R16, 0x400 ;  /* 0x0000040010027836 */ /* 0x003fe20000000000 */
[----:B------:R-:W-:Y:S01]  /*17060*/  WARPGROUP.ARRIVE ;  /* 0x00000000000079c5 */ /* 0x000fe20000000000 */
[----:B------:R-:W-:Y:S01]  /*17070*/  IMAD.MOV.U32 R3, RZ, RZ, 0x40000040 ;  /* 0x40000040ff037424 */ /* 0x000fe200078e00ff */
[----:B------:R-:W-:Y:S01]  /*17080*/  ULDC UR4, c[0x0][0x9dc] ;  /* 0x0002770000047ab9 */ /* 0x000fe20000000800 */
[----:B------:R-:W-:Y:S01]  /*17090*/  @!P1 VIADD R232, R232, 0x30840 ;  /* 0x00030840e8e89836 */ /* 0x000fe20000000000 */
[----:B------:R-:W-:Y:S02]  /*170a0*/  SHF.R.U32.HI R2, RZ, 0x4, R2 ;  /* 0x00000004ff027819 */ /* 0x000fe40000011602 */
[----:B------:R-:W-:Y:S01]  /*170b0*/  R2UR UR7, R3 ;  /* 0x00000000030772ca */ /* 0x000fe200000e0000 */
[----:B------:R-:W-:Y:S01]  /*170c0*/  IMAD.MOV.U32 R3, RZ, RZ, 0x40000040 ;  /* 0x40000040ff037424 */ /* 0x000fe200078e00ff */
[----:B------:R-:W-:Y:S02]  /*170d0*/  LOP3.LUT R2, R2, 0x3fff, RZ, 0xc0, !PT ;  /* 0x00003fff02027812 */ /* 0x000fe400078ec0ff */
[----:B------:R-:W-:-:S02]  /*170e0*/  @!P1 PRMT R232, RZ, 0x654, R232 ;  /* 0x00000654ffe89816 */ /* 0x000fc400000000e8 */
[----:B------:R-:W-:-:S05]  /*170f0*/  LOP3.LUT R2, R2, 0x2000000, RZ, 0xfc, !PT ;  /* 0x0200000002027812 */ /* 0x000fca00078efcff */
[----:B------:R-:W-:Y:S02]  /*17100*/  IMAD R2, R22, 0x800, R2 ;  /* 0x0000080016027824 */ /* 0x000fe400078e0202 */
[----:B------:R-:W-:-:S03]  /*17110*/  IMAD.SHL.U32 R22, R204, 0x40, RZ ;  /* 0x00000040cc167824 */ /* 0x000fc600078e00ff */
[----:B------:R-:W-:-:S13]  /*17120*/  R2UR UR6, R2 ;  /* 0x00000000020672ca */ /* 0x000fda00000e0000 */
[----:B------:R-:W-:Y:S03]  /*17130*/  HGMMA.64x256x16.F32.BF16 R24, R196, gdesc[UR4].tnspB, R24, gsb0 ;  /* 0x43e00004c4187df0 */ /* 0x000fe60008001818 */
[----:B------:R-:W-:Y:S02]  /*17140*/  WARPGROUP.DEPBAR.LE gsb0, 0x0 ;  /* 0x00008000000079c5 */ /* 0x000fe40000010000 */
[----:B------:R-:W-:Y:S01]  /*17150*/  VIADD R196, R2, 0x80 ;  /* 0x0000008002c47836 */ /* 0x000fe20000000000 */
[----:B------:R-:W-:Y:S01]  /*17160*/  WARPGROUP.ARRIVE ;  /* 0x00000000000079c5 */ /* 0x000fe20000000000 */
[----:B------:R-:W-:-:S03]  /*17170*/  IMAD.MOV.U32 R197, RZ, RZ, 0x40000040 ;  /* 0x40000040ffc57424 */ /* 0x000fc600078e00ff */
[----:B------:R-:W-:Y:S02]  /*17180*/  R2UR UR6, R196 ;  /* 0x00000000c40672ca */ /* 0x000fe400000e0000 */
[----:B------:R-:W-:-:S15]  /*17190*/  R2UR UR7, R197 ;  /* 0x00000000c50772ca */ /* 0x000fde00000e0000 */
[----:B------:R-:W-:-:S01]  /*171a0*/  NOP ;  /* 0x0000000000007918 */ /* 0x000fc20000000000 */
[----:B------:R-:W-:Y:S03]  /*171b0*/  HGMMA.64x256x16.F32.BF16 R24, R192, gdesc[UR4].tnspB, R24, gsb0 ;  /* 0x43e00004c0187df0 */ /* 0x000fe60008001818 */
[----:B------:R-:W-:Y:S02]  /*171c0*/  WARPGROUP.DEPBAR.LE gsb0, 0x0 ;  /* 0x00008000000079c5 */ /* 0x000fe40000010000 */
[C---:B------:R-:W-:Y:S01]  /*171d0*/  VIADD R192, R2.reuse, 0x100 ;  /* 0x0000010002c07836 */ /* 0x040fe20000000000 */
[----:B------:R-:W-:Y:S01]  /*171e0*/  WARPGROUP.ARRIVE ;  /* 0x00000000000079c5 */ /* 0x000fe20000000000 */
[----:B------:R-:W-:Y:S02]  /*171f0*/  IMAD.MOV.U32 R193, RZ, RZ, 0x40000040 ;  /* 0x40000040ffc17424 */ /* 0x000fe400078e00ff */
[----:B------:R-:W-:Y:S01]  /*17200*/  VIADD R2, R2, 0x180 ;  /* 0x0000018002027836 */ /* 0x000fe20000000000 */
[----:B------:R-:W-:-:S02]  /*17210*/  R2UR UR6, R192 ;  /* 0x00000000c00672ca */ /* 0x000fc400000e0000 */
[----:B------:R-:W-:-:S15]  /*17220*/  R2UR UR7, R193 ;  /* 0x00000000c10772ca */ /* 0x000fde00000e0000 */
[----:B------:R-:W-:-:S01]  /*17230*/  NOP ;  /* 0x0000000000007918 */ /* 0x000fc20000000000 */
[----:B------:R-:W-:Y:S01]  /*17240*/  HGMMA.64x256x16.F32.BF16 R24, R188, gdesc[UR4].tnspB, R24, gsb0 ;  /* 0x43e00004bc187df0 */ /* 0x000fe20008001818 */
[----:B------:R-:W-:Y:S02]  /*17250*/  R2UR UR6, R2 ;  /* 0x00000000020672ca */ /* 0x000fe400000e0000 */
[----:B------:R-:W-:Y:S01]  /*17260*/  R2UR UR7, R3 ;  /* 0x00000000030772ca */ /* 0x000fe200000e0000 */
[----:B------:R-:W-:Y:S02]  /*17270*/  WARPGROUP.DEPBAR.LE gsb0, 0x0 ;  /* 0x00008000000079c5 */ /* 0x000fe40000010000 */
[----:B------:R-:W-:-:S15]  /*17280*/  WARPGROUP.ARRIVE ;  /* 0x00000000000079c5 */ /* 0x000fde0000000000 */
[----:B------:R-:W-:-:S07]  /*17290*/  NOP ;  /* 0x0000000000007918 */ /* 0x000fce0000000000 */
[----:B------:R-:W-:Y:S03]  /*172a0*/  HGMMA.64x256x16.F32.BF16 R24, R184, gdesc[UR4].tnspB, R24, gsb0 ;  /* 0x43e00004b8187df0 */ /* 0x000fe60008001818 */
[----:B------:R-:W-:Y:S02]  /*172b0*/  WARPGROUP.DEPBAR.LE gsb0, 0x0 ;  /* 0x00008000000079c5 */ /* 0x000fe40000010000 */
[----:B------:R-:W-:Y:S01]  /*172c0*/  IADD3 R186, R224, 0x1, -R22 ;  /* 0x00000001e0ba7810 */ /* 0x000fe20007ffe816 */
[----:B------:R0:W-:Y:S04]  /*172d0*/  @!P1 SYNCS.ARRIVE.TRANS64.RED.A1T0 RZ, [R232+URZ], RZ ;  /* 0x000000ffe8ff99a7 */ /* 0x0001e8000810043f */
[----:B------:R-:W-:-:S02]  /*172e0*/  IMAD.IADD R186, R186, 0x1, -R225 ;  /* 0x00000001baba7824 */ /* 0x000fc400078e0ae1 */
[----:B0-----:R-:W-:Y:S01]  /*172f0*/  IMAD.U32 R232, RZ, RZ, UR4 ;  /* 0x00000004ffe87e24 */ /* 0x001fe2000f8e00ff */
[----:B------:R-:W-:Y:S01]  /*17300*/  ULDC UR4, c[0x0][0x9e0] ;  /* 0x0002780000047ab9 */ /* 0x000fe20000000800 */
[----:B------:R-:W-:-:S03]  /*17310*/  IMAD R186, R235, -0x2, R186 ;  /* 0xfffffffeebba7824 */ /* 0x000fc600078e02ba */
[----:B------:R-:W-:-:S05]  /*17320*/  LOP3.LUT R187, RZ, R232, RZ, 0x33, !PT ;  /* 0x000000e8ffbb7212 */ /* 0x000fca00078e33ff */
[----:B------:R-:W-:Y:S02]  /*17330*/  IMAD.IADD R187, R187, 0x1, R186 ;  /* 0x00000001bbbb7824 */ /* 0x000fe400078e02ba */
[----:B------:R-:W-:Y:S02]  /*17340*/  VIADD R186, R186, UR4 ;  /* 0x00000004baba7c36 */ /* 0x000fe40008000000 */
[C---:B------:R-:W-:Y:S02]  /*17350*/  IMAD.IADD R184, R23.reuse, 0x1, R187 ;  /* 0x0000000117b87824 */ /* 0x040fe400078e02bb */
[----:B------:R-:W-:Y:S01]  /*17360*/  IMAD.IADD R185, R23, 0x1, R186 ;  /* 0x0000000117b97824 */ /* 0x000fe200078e02ba */
[----:B------:R-:W-:Y:S06]  /*17370*/  @!P2 BRA `(.L_x_1577) ;  /* 0x000000000064a947 */ /* 0x000fec0003800000 */
[----:B------:R-:W2:Y:S01]  /*17380*/  LDL R205, [R1+0x1c] ;  /* 0x00001c0001cd7983 */ /* 0x000ea20000100800 */
[----:B------:R-:W-:Y:S01]  /*17390*/  BSSY B2, `(.L_x_1578) ;  /* 0x0000013000027945 */ /* 0x000fe20003800000 */
[----:B--2---:R-:W-:-:S05]  /*173a0*/  IMAD.IADD R188, R23, 0x1, R205 ;  /* 0x0000000117bc7824 */ /* 0x004fca00078e02cd */
[----:B------:R-:W-:-:S13]  /*173b0*/  ISETP.GT.AND P3, PT, R188, -0x1, PT ;  /* 0xffffffffbc00780c */ /* 0x000fda0003f64270 */
[----:B------:R-:W-:Y:S05]  /*173c0*/  @P3 BRA `(.L_x_1579) ;  /* 0x0000000000243947 */ /* 0x000fea0003800000 */
[----:B------:R-:W-:Y:S01]  /*173d0*/  ULDC UR4, c[0x0][0x9e4] ;  /* 0x0002790000047ab9 */ /* 0x000fe20000000800 */
[----:B------:R-:W-:Y:S01]  /*173e0*/  LOP3.LUT R188, RZ, R188, RZ, 0x33, !PT ;  /* 0x000000bcffbc7212 */ /* 0x000fe200078e33ff */
[----:B------:R-:W-:-:S05]  /*173f0*/  IMAD.U32 R189, RZ, RZ, UR4 ;  /* 0x00000004ffbd7e24 */ /* 0x000fca000f8e00ff */
[----:B------:R-:W-:-:S13]  /*17400*/  ISETP.NE.AND P3, PT, R189, 0x1, PT ;  /* 0x00000001bd00780c */ /* 0x000fda0003f65270 */
[----:B------:R-:W0:Y:S02]  /*17410*/  @P3 LDC.64 R2, c[0x0][0x9e8] ;  /* 0x00027a00ff023b82 */ /* 0x000e240000000a00 */
[----:B0-----:R-:W-:-:S05]  /*17420*/  @P3 IMAD.HI.U32 R2, R188, R2, RZ ;  /* 0x00000002bc023227 */ /* 0x001fca00078e00ff */
[----:B------:R-:W-:-:S04]  /*17430*/  @P3 SHF.R.U32.HI R188, RZ, R3, R2 ;  /* 0x00000003ffbc3219 */ /* 0x000fc80000011602 */
[----:B------:R-:W-:Y:S01]  /*17440*/  LOP3.LUT R188, RZ, R188, RZ, 0x33, !PT ;  /* 0x000000bcffbc7212 */ /* 0x000fe200078e33ff */
[----:B------:R-:W-:Y:S06]  /*17450*/  BRA `(.L_x_1580) ;  /* 0x0000000000187947 */ /* 0x000fec0003800000 */
.L_x_1579:
[----:B------:R-:W-:Y:S02]  /*17460*/  ULDC UR4, c[0x0][0x9e4] ;  /* 0x0002790000047ab9 */ /* 0x000fe40000000800 */
[----:B------:R-:W-:-:S05]  /*17470*/  IMAD.U32 R189, RZ, RZ, UR4 ;  /* 0x00000004ffbd7e24 */ /* 0x000fca000f8e00ff */
[----:B------:R-:W-:-:S13]  /*17480*/  ISETP.NE.AND P3, PT, R189, 0x1, PT ;  /* 0x00000001bd00780c */ /* 0x000fda0003f65270 */
[----:B------:R-:W0:Y:S02]  /*17490*/  @P3 LDC.64 R2, c[0x0][0x9e8] ;  /* 0x00027a00ff023b82 */ /* 0x000e240000000a00 */
[----:B0-----:R-:W-:-:S05]  /*174a0*/  @P3 IMAD.HI.U32 R2, R188, R2, RZ ;  /* 0x00000002bc023227 */ /* 0x001fca00078e00ff */
[----:B------:R-:W-:-:S07]  /*174b0*/  @P3 SHF.R.U32.HI R188, RZ, R3, R2 ;  /* 0x00000003ffbc3219 */ /* 0x000fce0000011602 */
.L_x_1580:
[----:B------:R-:W-:Y:S05]  /*174c0*/  BSYNC B2 ;  /* 0x0000000000027941 */ /* 0x000fea0003800000 */
.L_x_1578:
[----:B------:R-:W-:-:S04]  /*174d0*/  IMAD R188, R188, R189, -R22 ;  /* 0x000000bdbcbc7224 */ /* 0x000fc800078e0a16 */
[----:B------:R-:W-:-:S05]  /*174e0*/  IMAD R188, R235, -0x2, R188 ;  /* 0xfffffffeebbc7824 */ /* 0x000fca00078e02bc */
[----:B------:R-:W-:Y:S02]  /*174f0*/  VIMNMX R184, R184, R188, !PT ;  /* 0x000000bcb8b87248 */ /* 0x000fe40007fe0100 */
[----:B------:R-:W-:-:S07]  /*17500*/  VIADDMNMX R185, R188, R189, R185, PT ;  /* 0x000000bdbcb97246 */ /* 0x000fce00038001b9 */
.L_x_1577:
[----:B------:R-:W-:Y:S02]  /*17510*/  ISETP.GT.AND P3, PT, R204, -0x1, PT ;  /* 0xffffffffcc00780c */ /* 0x000fe40003f64270 */
[----:B------:R-:W-:Y:S02]  /*17520*/  IADD3 R186, R186, 0x8, R23 ;  /* 0x00000008baba7810 */ /* 0x000fe40007ffe017 */
[C---:B------:R-:W-:Y:S02]  /*17530*/  ISETP.GT.AND P4, PT, R184.reuse, RZ, P3 ;  /* 0x000000ffb800720c */ /* 0x040fe40001f84270 */
[C---:B------:R-:W-:Y:S02]  /*17540*/  ISETP.GT.AND P6, PT, R184.reuse, 0x1, P3 ;  /* 0x00000001b800780c */ /* 0x040fe40001fc4270 */
        /* <DEDUP_REMOVED lines=51> */
[----:B------:R-:W2:Y:S01]  /*17880*/  LDL R189, [R1+0x2c] ;  /* 0x00002c0001bd7983 */ /* 0x000ea20000100800 */
[----:B------:R-:W-:Y:S02]  /*17890*/  ULDC UR4, c[0x0][0x9e4] ;  /* 0x0002790000047ab9 */ /* 0x000fe40000000800 */
[----:B------:R-:W-:-:S05]  /*178a0*/  IMAD.U32 R164, RZ, RZ, UR4 ;  /* 0x00000004ffa47e24 */ /* 0x000fca000f8e00ff */
[----:B------:R-:W-:-:S13]  /*178b0*/  ISETP.NE.AND P4, PT, R164, 0x1, PT ;  /* 0x00000001a400780c */ /* 0x000fda0003f85270 */
[----:B------:R-:W0:Y:S01]  /*178c0*/  @P4 LDC.64 R2, c[0x0][0x9e8] ;  /* 0x00027a00ff024b82 */ /* 0x000e220000000a00 */
[----:B--2---:R-:W-:-:S05]  /*178d0*/  VIADD R184, R189, 0x8 ;  /* 0x00000008bdb87836 */ /* 0x004fca0000000000 */
[----:B------:R-:W-:-:S05]  /*178e0*/  LOP3.LUT R184, RZ, R184, RZ, 0x33, !PT ;  /* 0x000000b8ffb87212 */ /* 0x000fca00078e33ff */
[----:B0-----:R-:W-:-:S05]  /*178f0*/  @P4 IMAD.HI.U32 R2, R184, R2, RZ ;  /* 0x00000002b8024227 */ /* 0x001fca00078e00ff */
[----:B------:R-:W-:-:S04]  /*17900*/  @P4 SHF.R.U32.HI R184, RZ, R3, R2 ;  /* 0x00000003ffb84219 */ /* 0x000fc80000011602 */
[----:B------:R-:W-:Y:S01]  /*17910*/  LOP3.LUT R184, RZ, R184, RZ, 0x33, !PT ;  /* 0x000000b8ffb87212 */ /* 0x000fe200078e33ff */
[----:B------:R-:W-:Y:S06]  /*17920*/  BRA `(.L_x_1584) ;  /* 0x00000000001c7947 */ /* 0x000fec0003800000 */
.L_x_1583:
[----:B------:R-:W-:Y:S01]  /*17930*/  ULDC UR4, c[0x0][0x9e4] ;  /* 0x0002790000047ab9 */ /* 0x000fe20000000800 */
[----:B------:R-:W-:Y:S02]  /*17940*/  IMAD.MOV.U32 R184, RZ, RZ, R231 ;  /* 0x000000ffffb87224 */ /* 0x000fe400078e00e7 */
[----:B------:R-:W-:-:S05]  /*17950*/  IMAD.U32 R164, RZ, RZ, UR4 ;  /* 0x00000004ffa47e24 */ /* 0x000fca000f8e00ff */
[----:B------:R-:W-:-:S13]  /*17960*/  ISETP.NE.AND P4, PT, R164, 0x1, PT ;  /* 0x00000001a400780c */ /* 0x000fda0003f85270 */
[----:B------:R-:W0:Y:S02]  /*17970*/  @P4 LDC.64 R2, c[0x0][0x9e8] ;  /* 0x00027a00ff024b82 */ /* 0x000e240000000a00 */
[----:B0-----:R-:W-:-:S05]  /*17980*/  @P4 IMAD.HI.U32 R2, R231, R2, RZ ;  /* 0x00000002e7024227 */ /* 0x001fca00078e00ff */
[----:B------:R-:W-:-:S07]  /*17990*/  @P4 SHF.R.U32.HI R184, RZ, R3, R2 ;  /* 0x00000003ffb84219 */ /* 0x000fce0000011602 */
.L_x_1584:
[----:B------:R-:W-:Y:S05]  /*179a0*/  BSYNC B2 ;  /* 0x0000000000027941 */ /* 0x000fea0003800000 */
.L_x_1582:
[----:B------:R-:W-:-:S04]  /*179b0*/  IMAD R22, R184, R164, -R22 ;  /* 0x000000a4b8167224 */ /* 0x000fc800078e0a16 */
[----:B------:R-:W-:-:S05]  /*179c0*/  IMAD R22, R235, -0x2, R22 ;  /* 0xfffffffeeb167824 */ /* 0x000fca00078e0216 */
[----:B------:R-:W-:Y:S02]  /*179d0*/  VIMNMX R187, R187, R22, !PT ;  /* 0x00000016bbbb7248 */ /* 0x000fe40007fe0100 */
[----:B------:R-:W-:-:S07]  /*179e0*/  VIADDMNMX R186, R22, R164, R186, PT ;  /* 0x000000a416ba7246 */ /* 0x000fce00038001ba */
.L_x_1581:
[----:B------:R-:W-:Y:S01]  /*179f0*/  @!P1 VIADD R0, R0, 0x30860 ;  /* 0x0003086000009836 */ /* 0x000fe20000000000 */
[----:B------:R-:W2:Y:S01]  /*17a00*/  LDL R205, [R1+0x30] ;  /* 0x0000300001cd7983 */ /* 0x000ea20000100800 */
[C---:B------:R-:W-:Y:S01]  /*17a10*/  ISETP.GT.AND P6, PT, R187.reuse, 0x9, P3 ;  /* 0x00000009bb00780c */ /* 0x040fe20001fc4270 */
[----:B------:R-:W-:Y:S01]  /*17a20*/  ULDC UR4, c[0x0][0x988] ;  /* 0x0002620000047ab9 */ /* 0x000fe20000000800 */
[----:B------:R-:W-:Y:S01]  /*17a30*/  ISETP.GT.AND P5, PT, R187, 0x1, P3 ;  /* 0x00000001bb00780c */ /* 0x000fe20001fa4270 */
[----:B------:R-:W-:Y:S01]  /*17a40*/  IMAD.U32 R3, RZ, RZ, UR4 ;  /* 0x00000004ff037e24 */ /* 0x000fe2000f8e00ff */
[----:B------:R-:W-:Y:S02]  /*17a50*/  @!P1 PRMT R0, RZ, 0x654, R0 ;  /* 0x00000654ff009816 */ /* 0x000fe40000000000 */
[C---:B------:R-:W-:Y:S02]  /*17a60*/  ISETP.LT.OR P6, PT, R186.reuse, 0xa, P6 ;  /* 0x0000000aba00780c */ /* 0x040fe400037c1670 */
[----:B------:R0:W-:Y:S01]  /*17a70*/  @!P1 SYNCS.ARRIVE.TRANS64.RED.A1T0 RZ, [R0+URZ], RZ ;  /* 0x000000ff00ff99a7 */ /* 0x0001e2000810043f */
[----:B------:R-:W-:-:S02]  /*17a80*/  ISETP.LT.OR P5, PT, R186, 0x2, P5 ;  /* 0x00000002ba00780c */ /* 0x000fc40002fa1670 */
[----:B------:R-:W-:Y:S02]  /*17a90*/  FSEL R159, R159, -INF , !P6 ;  /* 0xff8000009f9f7808 */ /* 0x000fe40007000000 */
[----:B------:R-:W-:Y:S02]  /*17aa0*/  ISETP.GT.AND P6, PT, R187, 0x18, P3 ;  /* 0x00000018bb00780c */ /* 0x000fe40001fc4270 */
[----:B------:R-:W-:Y:S02]  /*17ab0*/  FSEL R155, R155, -INF , !P5 ;  /* 0xff8000009b9b7808 */ /* 0x000fe40006800000 */
[----:B0-----:R-:W-:Y:S02]  /*17ac0*/  FMNMX.FTZ R0, R152, R5, !PT ;  /* 0x0000000598007209 */ /* 0x001fe40007810000 */
[----:B------:R-:W-:Y:S02]  /*17ad0*/  ISETP.LT.OR P6, PT, R186, 0x19, P6 ;  /* 0x00000019ba00780c */ /* 0x000fe400037c1670 */
[----:B------:R-:W-:-:S02]  /*17ae0*/  FMNMX.FTZ R0, R153, R0, !PT ;  /* 0x0000000099007209 */ /* 0x000fc40007810000 */
[----:B------:R-:W-:Y:S02]  /*17af0*/  FSEL R166, R166, -INF , !P6 ;  /* 0xff800000a6a67808 */ /* 0x000fe40007000000 */
[----:B------:R-:W-:Y:S02]  /*17b00*/  FMNMX.FTZ R0, R156, R0, !PT ;  /* 0x000000009c007209 */ /* 0x000fe40007810000 */
[----:B------:R-:W-:Y:S02]  /*17b10*/  ISETP.GT.AND P6, PT, R187, 0x21, P3 ;  /* 0x00000021bb00780c */ /* 0x000fe40001fc4270 */
[----:B------:R-:W-:Y:S02]  /*17b20*/  FMNMX.FTZ R0, R157, R0, !PT ;  /* 0x000000009d007209 */ /* 0x000fe40007810000 */
[----:B------:R-:W-:Y:S02]  /*17b30*/  ISETP.LT.OR P6, PT, R186, 0x22, P6 ;  /* 0x00000022ba00780c */ /* 0x000fe400037c1670 */
[----:B------:R-:W-:-:S02]  /*17b40*/  FMNMX.FTZ R0, R160, R0, !PT ;  /* 0x00000000a0007209 */ /* 0x000fc40007810000 */
[----:B------:R-:W-:Y:S02]  /*17b50*/  FSEL R171, R171, -INF , !P6 ;  /* 0xff800000abab7808 */ /* 0x000fe40007000000 */
[----:B------:R-:W-:Y:S02]  /*17b60*/  FMNMX.FTZ R0, R161, R0, !PT ;  /* 0x00000000a1007209 */ /* 0x000fe40007810000 */
[----:B------:R-:W-:Y:S02]  /*17b70*/  ISETP.GT.AND P6, PT, R187, RZ, P3 ;  /* 0x000000ffbb00720c */ /* 0x000fe40001fc4270 */
[----:B------:R-:W-:Y:S02]  /*17b80*/  FMNMX.FTZ R0, R188, R0, !PT ;  /* 0x00000000bc007209 */ /* 0x000fe40007810000 */
        /* <DEDUP_REMOVED lines=19> */
[----:B------:R-:W-:Y:S01]  /*17cc0*/  ISETP.GT.AND P6, PT, R187, 0x38, P3 ;  /* 0x00000038bb00780c */ /* 0x000fe20001fc4270 */
[----:B------:R-:W0:Y:S01]  /*17cd0*/  SHFL.BFLY PT, R2, R0, 0x2, 0x1f ;  /* 0x0c401f0000027f89 */ /* 0x000e2200000e0000 */
[----:B------:R-:W-:-:S02]  /*17ce0*/  FSEL R174, R174, -INF , !P5 ;  /* 0xff800000aeae7808 */ /* 0x000fc40006800000 */
[----:B------:R-:W-:Y:S02]  /*17cf0*/  ISETP.GT.AND P5, PT, R187, 0x30, P3 ;  /* 0x00000030bb00780c */ /* 0x000fe40001fa4270 */
[C---:B------:R-:W-:Y:S02]  /*17d00*/  ISETP.LT.OR P6, PT, R186.reuse, 0x39, P6 ;  /* 0x00000039ba00780c */ /* 0x040fe400037c1670 */
[----:B------:R-:W-:Y:S02]  /*17d10*/  ISETP.LT.OR P5, PT, R186, 0x31, P5 ;  /* 0x00000031ba00780c */ /* 0x000fe40002fa1670 */
[----:B------:R-:W-:Y:S02]  /*17d20*/  FSEL R182, R182, -INF , !P6 ;  /* 0xff800000b6b67808 */ /* 0x000fe40007000000 */
[----:B------:R-:W-:Y:S02]  /*17d30*/  FSEL R178, R178, -INF , !P5 ;  /* 0xff800000b2b27808 */ /* 0x000fe40006800000 */
[----:B0-----:R-:W-:-:S05]  /*17d40*/  FMNMX.FTZ R2, R0, R2, !PT ;  /* 0x0000000200027209 */ /* 0x001fca0007810000 */
[----:B------:R-:W0:Y:S02]  /*17d50*/  SHFL.BFLY PT, R164, R2, 0x1, 0x1f ;  /* 0x0c201f0002a47f89 */ /* 0x000e2400000e0000 */
[----:B0-----:R-:W-:-:S04]  /*17d60*/  FMNMX.FTZ R164, R2, R164, !PT ;  /* 0x000000a402a47209 */ /* 0x001fc80007810000 */
[C---:B------:R-:W-:Y:S01]  /*17d70*/  FSETP.NEU.FTZ.AND P4, PT, R164.reuse, -INF , PT ;  /* 0xff800000a400780b */ /* 0x040fe20003f9d000 */
[----:B------:R-:W-:-:S03]  /*17d80*/  FMUL.FTZ R0, R164, R3 ;  /* 0x00000003a4007220 */ /* 0x000fc60000410000 */
[----:B------:R-:W-:Y:S02]  /*17d90*/  FSEL R2, R164, RZ, P4 ;  /* 0x000000ffa4027208 */ /* 0x000fe40002000000 */
[----:B------:R-:W-:Y:S02]  /*17da0*/  FSEL R0, R0, RZ, P4 ;  /* 0x000000ff00007208 */ /* 0x000fe40002000000 */
[----:B------:R-:W-:Y:S01]  /*17db0*/  ISETP.GT.AND P4, PT, R187, 0x8, P3 ;  /* 0x00000008bb00780c */ /* 0x000fe20001f84270 */
[----:B------:R-:W-:Y:S01]  /*17dc0*/  FADD.FTZ R2, -R2, R5 ;  /* 0x0000000502027221 */ /* 0x000fe20000010100 */
[----:B------:R-:W-:Y:S01]  /*17dd0*/  FMNMX.FTZ R5, R154, R4, !PT ;  /* 0x000000049a057209 */ /* 0x000fe20007810000 */
[-CC-:B------:R-:W-:Y:S01]  /*17de0*/  FFMA.FTZ R152, R152, R3.reuse, -R0.reuse ;  /* 0x0000000398987223 */ /* 0x180fe20000010800 */
[----:B------:R-:W-:Y:S01]  /*17df0*/  ISETP.LT.OR P4, PT, R186, 0x9, P4 ;  /* 0x00000009ba00780c */ /* 0x000fe20002781670 */
[--C-:B------:R-:W-:Y:S01]  /*17e00*/  FFMA.FTZ R153, R153, R3, -R0.reuse ;  /* 0x0000000399997223 */ /* 0x100fe20000010800 */
[----:B------:R-:W-:Y:S01]  /*17e10*/  FMNMX.FTZ R5, R155, R5, !PT ;  /* 0x000000059b057209 */ /* 0x000fe20007810000 */
[-C--:B------:R-:W-:Y:S01]  /*17e20*/  FMUL.FTZ R2, R2, R3.reuse ;  /* 0x0000000302027220 */ /* 0x080fe20000410000 */
[----:B------:R-:W-:Y:S01]  /*17e30*/  FSEL R158, R158, -INF , !P4 ;  /* 0xff8000009e9e7808 */ /* 0x000fe20006000000 */
[-CC-:B------:R-:W-:Y:S01]  /*17e40*/  FFMA.FTZ R156, R156, R3.reuse, -R0.reuse ;  /* 0x000000039c9c7223 */ /* 0x180fe20000010800 */
[----:B------:R-:W-:Y:S01]  /*17e50*/  ISETP.GT.AND P4, PT, R187, 0x11, P3 ;  /* 0x00000011bb00780c */ /* 0x000fe20001f84270 */
[--C-:B------:R-:W-:Y:S01]  /*17e60*/  FFMA.FTZ R157, R157, R3, -R0.reuse ;  /* 0x000000039d9d7223 */ /* 0x100fe20000010800 */
[----:B------:R-:W-:Y:S01]  /*17e70*/  FMNMX.FTZ R5, R158, R5, !PT ;  /* 0x000000059e057209 */ /* 0x000fe20007810000 */
[-CC-:B------:R-:W-:Y:S01]  /*17e80*/  FFMA.FTZ R160, R160, R3.reuse, -R0.reuse ;  /* 0x00000003a0a07223 */ /* 0x180fe20000010800 */
[----:B------:R-:W-:Y:S01]  /*17e90*/  ISETP.LT.OR P4, PT, R186, 0x12, P4 ;  /* 0x00000012ba00780c */ /* 0x000fe20002781670 */
[--C-:B------:R-:W-:Y:S01]  /*17ea0*/  FFMA.FTZ R161, R161, R3, -R0.reuse ;  /* 0x00000003a1a17223 */ /* 0x100fe20000010800 */
[----:B------:R-:W-:Y:S01]  /*17eb0*/  FMNMX.FTZ R5, R159, R5, !PT ;  /* 0x000000059f057209 */ /* 0x000fe20007810000 */
[-CC-:B------:R-:W-:Y:S01]  /*17ec0*/  FFMA.FTZ R188, R188, R3.reuse, -R0.reuse ;  /* 0x00000003bcbc7223 */ /* 0x180fe20000010800 */
[----:B------:R-:W-:Y:S01]  /*17ed0*/  FSEL R163, R163, -INF , !P4 ;  /* 0xff800000a3a37808 */ /* 0x000fe20006000000 */
[--C-:B------:R-:W-:Y:S01]  /*17ee0*/  FFMA.FTZ R165, R165, R3, -R0.reuse ;  /* 0x00000003a5a57223 */ /* 0x100fe20000010800 */
[----:B------:R-:W-:Y:S01]  /*17ef0*/  FMNMX.FTZ R5, R162, R5, !PT ;  /* 0x00000005a2057209 */ /* 0x000fe20007810000 */
        /* <DEDUP_REMOVED lines=14> */
[----:B------:R-:W-:Y:S01]  /*17fe0*/  FFMA.FTZ R181, R181, R3, -R0 ;  /* 0x00000003b5b57223 */ /* 0x000fe20000010800 */
[----:B------:R-:W-:Y:S01]  /*17ff0*/  FMNMX.FTZ R5, R170, R5, !PT ;  /* 0x00000005aa057209 */ /* 0x000fe20007810000 */
[----:B------:R-:W-:Y:S01]  /*18000*/  MUFU.EX2 R152, R152 ;  /* 0x0000009800987308 */ /* 0x000fe20000000800 */
[----:B------:R-:W-:-:S02]  /*18010*/  ISETP.LT.OR P4, PT, R186, 0x2a, P4 ;  /* 0x0000002aba00780c */ /* 0x000fc40002781670 */
[----:B------:R-:W-:Y:S02]  /*18020*/  FMNMX.FTZ R5, R171, R5, !PT ;  /* 0x00000005ab057209 */ /* 0x000fe40007810000 */
[----:B------:R-:W-:Y:S02]  /*18030*/  FSEL R175, R175, -INF , !P4 ;  /* 0xff800000afaf7808 */ /* 0x000fe40006000000 */
[----:B------:R-:W-:Y:S01]  /*18040*/  ISETP.GT.AND P4, PT, R187, 0x31, P3 ;  /* 0x00000031bb00780c */ /* 0x000fe20001f84270 */
[----:B------:R-:W0:Y:S01]  /*18050*/  MUFU.EX2 R0, R2 ;  /* 0x0000000200007308 */ /* 0x000e220000000800 */
[----:B------:R-:W-:Y:S02]  /*18060*/  FMNMX.FTZ R5, R174, R5, !PT ;  /* 0x00000005ae057209 */ /* 0x000fe40007810000 */
[----:B------:R-:W-:Y:S02]  /*18070*/  ISETP.LT.OR P4, PT, R186, 0x32, P4 ;  /* 0x00000032ba00780c */ /* 0x000fe40002781670 */
[----:B------:R-:W-:-:S02]  /*18080*/  FMNMX.FTZ R5, R175, R5, !PT ;  /* 0x00000005af057209 */ /* 0x000fc40007810000 */
[----:B------:R-:W-:Y:S01]  /*18090*/  ISETP.GT.AND P3, PT, R187, 0x39, P3 ;  /* 0x00000039bb00780c */ /* 0x000fe20001f64270 */
[----:B------:R-:W1:Y:S01]  /*180a0*/  MUFU.EX2 R153, R153 ;  /* 0x0000009900997308 */ /* 0x000e620000000800 */
[----:B------:R-:W-:Y:S02]  /*180b0*/  FSEL R179, R179, -INF , !P4 ;  /* 0xff800000b3b37808 */ /* 0x000fe40006000000 */
[----:B------:R-:W-:Y:S02]  /*180c0*/  FMNMX.FTZ R5, R178, R5, !PT ;  /* 0x00000005b2057209 */ /* 0x000fe40007810000 */
[----:B------:R-:W-:Y:S02]  /*180d0*/  ISETP.LT.OR P3, PT, R186, 0x3a, P3 ;  /* 0x0000003aba00780c */ /* 0x000fe40001f61670 */
[----:B------:R-:W-:Y:S01]  /*180e0*/  FMNMX.FTZ R5, R179, R5, !PT ;  /* 0x00000005b3057209 */ /* 0x000fe20007810000 */
[----:B------:R-:W3:Y:S01]  /*180f0*/  MUFU.EX2 R156, R156 ;  /* 0x0000009c009c7308 */ /* 0x000ee20000000800 */
[----:B------:R-:W-:Y:S01]  /*18100*/  FSEL R183, R183, -INF , !P3 ;  /* 0xff800000b7b77808 */ /* 0x000fe20005800000 */
[----:B0-----:R-:W-:Y:S01]  /*18110*/  FFMA.FTZ R2, R0, R228, R152 ;  /* 0x000000e400027223 */ /* 0x001fe20000010098 */
[----:B------:R-:W-:-:S04]  /*18120*/  FMNMX.FTZ R5, R182, R5, !PT ;  /* 0x00000005b6057209 */ /* 0x000fc80007810000 */
[----:B------:R-:W-:Y:S01]  /*18130*/  FMNMX.FTZ R5, R183, R5, !PT ;  /* 0x00000005b7057209 */ /* 0x000fe20007810000 */
[----:B------:R-:W0:Y:S01]  /*18140*/  MUFU.EX2 R157, R157 ;  /* 0x0000009d009d7308 */ /* 0x000e220000000800 */
[C---:B-1----:R-:W-:Y:S01]  /*18150*/  F2FP.BF16.F32.PACK_AB R196, R153.reuse, R152 ;  /* 0x0000009899c4723e */ /* 0x042fe200000010ff */
[----:B------:R-:W-:Y:S02]  /*18160*/  FADD.FTZ R2, R153, R2 ;  /* 0x0000000299027221 */ /* 0x000fe40000010000 */
[----:B------:R-:W1:Y:S04]  /*18170*/  SHFL.BFLY PT, R22, R5, 0x2, 0x1f ;  /* 0x0c401f0005167f89 */ /* 0x000e6800000e0000 */
[----:B------:R-:W4:Y:S01]  /*18180*/  MUFU.EX2 R160, R160 ;  /* 0x000000a000a07308 */ /* 0x000f220000000800 */
[----:B---3--:R-:W-:-:S07]  /*18190*/  FADD.FTZ R2, R156, R2 ;  /* 0x000000029c027221 */ /* 0x008fce0000010000 */
[----:B------:R-:W3:Y:S01]  /*181a0*/  MUFU.EX2 R161, R161 ;  /* 0x000000a100a17308 */ /* 0x000ee20000000800 */
[C---:B0-----:R-:W-:Y:S01]  /*181b0*/  FADD.FTZ R2, R157.reuse, R2 ;  /* 0x000000029d027221 */ /* 0x041fe20000010000 */
[----:B------:R-:W-:-:S06]  /*181c0*/  F2FP.BF16.F32.PACK_AB R198, R157, R156 ;  /* 0x0000009c9dc6723e */ /* 0x000fcc00000010ff */
[----:B------:R-:W-:Y:S01]  /*181d0*/  MUFU.EX2 R188, R188 ;  /* 0x000000bc00bc7308 */ /* 0x000fe20000000800 */
[----:B----4-:R-:W-:Y:S01]  /*181e0*/  FADD.FTZ R2, R160, R2 ;  /* 0x00000002a0027221 */ /* 0x010fe20000010000 */
[----:B-1----:R-:W-:-:S06]  /*181f0*/  FMNMX.FTZ R5, R5, R22, !PT ;  /* 0x0000001605057209 */ /* 0x002fcc0007810000 */
[----:B------:R-:W0:Y:S01]  /*18200*/  MUFU.EX2 R165, R165 ;  /* 0x000000a500a57308 */ /* 0x000e220000000800 */
[----:B------:R-:W1:Y:S01]  /*18210*/  SHFL.BFLY PT, R152, R5, 0x1, 0x1f ;  /* 0x0c201f0005987f89 */ /* 0x000e6200000e0000 */
[C---:B---3--:R-:W-:Y:S01]  /*18220*/  FADD.FTZ R2, R161.reuse, R2 ;  /* 0x00000002a1027221 */ /* 0x048fe20000010000 */
[----:B------:R-:W-:-:S05]  /*18230*/  F2FP.BF16.F32.PACK_AB R192, R161, R160 ;  /* 0x000000a0a1c0723e */ /* 0x000fca00000010ff */
[----:B------:R-:W3:Y:S08]  /*18240*/  MUFU.EX2 R168, R168 ;  /* 0x000000a800a87308 */ /* 0x000ef00000000800 */
[----:B------:R-:W4:Y:S01]  /*18250*/  MUFU.EX2 R169, R169 ;  /* 0x000000a900a97308 */ /* 0x000f220000000800 */
[----:B0-----:R-:W-:-:S07]  /*18260*/  F2FP.BF16.F32.PACK_AB R194, R165, R188 ;  /* 0x000000bca5c2723e */ /* 0x001fce00000010ff */
[----:B------:R-:W-:Y:S01]  /*18270*/  MUFU.EX2 R172, R172 ;  /* 0x000000ac00ac7308 */ /* 0x000fe20000000800 */
[----:B-1----:R-:W-:-:S04]  /*18280*/  FMNMX.FTZ R152, R5, R152, !PT ;  /* 0x0000009805987209 */ /* 0x002fc80007810000 */
[C---:B------:R-:W-:Y:S01]  /*18290*/  FSETP.NEU.FTZ.AND P3, PT, R152.reuse, -INF , PT ;  /* 0xff8000009800780b */ /* 0x040fe20003f7d000 */
[C---:B------:R-:W-:Y:S02]  /*182a0*/  FMUL.FTZ R5, R152.reuse, R3 ;  /* 0x0000000398057220 */ /* 0x040fe40000410000 */
[----:B------:R-:W0:Y:S01]  /*182b0*/  MUFU.EX2 R173, R173 ;  /* 0x000000ad00ad7308 */ /* 0x000e220000000800 */
[----:B------:R-:W-:Y:S02]  /*182c0*/  FSEL R22, R152, RZ, P3 ;  /* 0x000000ff98167208 */ /* 0x000fe40001800000 */
[----:B------:R-:W-:-:S03]  /*182d0*/  FSEL R5, R5, RZ, P3 ;  /* 0x000000ff05057208 */ /* 0x000fc60001800000 */
[----:B------:R-:W-:Y:S01]  /*182e0*/  FADD.FTZ R22, -R22, R4 ;  /* 0x0000000416167221 */ /* 0x000fe20000010100 */
[----:B------:R-:W-:Y:S01]  /*182f0*/  FADD.FTZ R4, R188, R2 ;  /* 0x00000002bc047221 */ /* 0x000fe20000010000 */
[-CC-:B------:R-:W-:Y:S01]  /*18300*/  FFMA.FTZ R154, R154, R3.reuse, -R5.reuse ;  /* 0x000000039a9a7223 */ /* 0x180fe20000010805 */
[-CC-:B------:R-:W-:Y:S01]  /*18310*/  FFMA.FTZ R155, R155, R3.reuse, -R5.reuse ;  /* 0x000000039b9b7223 */ /* 0x180fe20000010805 */
[-C--:B------:R-:W-:Y:S01]  /*18320*/  FMUL.FTZ R22, R22, R3.reuse ;  /* 0x0000000316167220 */ /* 0x080fe20000410000 */
        /* <DEDUP_REMOVED lines=11> */
[----:B------:R-:W1:Y:S01]  /*183e0*/  MUFU.EX2 R2, R22 ;  /* 0x0000001600027308 */ /* 0x000e620000000800 */
[-CC-:B------:R-:W-:Y:S01]  /*183f0*/  FFMA.FTZ R178, R178, R3.reuse, -R5.reuse ;  /* 0x00000003b2b27223 */ /* 0x180fe20000010805 */
[----:B------:R-:W-:Y:S01]  /*18400*/  FADD.FTZ R4, R165, R4 ;  /* 0x00000004a5047221 */ /* 0x000fe20000010000 */
[-CC-:B------:R-:W-:Y:S01]  /*18410*/  FFMA.FTZ R179, R179, R3.reuse, -R5.reuse ;  /* 0x00000003b3b37223 */ /* 0x180fe20000010805 */
[-CC-:B------:R-:W-:Y:S01]  /*18420*/  FFMA.FTZ R182, R182, R3.reuse, -R5.reuse ;  /* 0x00000003b6b67223 */ /* 0x180fe20000010805 */
[----:B------:R-:W-:Y:S01]  /*18430*/  FFMA.FTZ R5, R183, R3, -R5 ;  /* 0x00000003b7057223 */ /* 0x000fe20000010805 */
[----:B---3--:R-:W-:Y:S01]  /*18440*/  FADD.FTZ R4, R168, R4 ;  /* 0x00000004a8047221 */ /* 0x008fe20000010000 */
[C---:B--2---:R-:W-:Y:S01]  /*18450*/  ISETP.GT.AND P3, PT, R204.reuse, R205, PT ;  /* 0x000000cdcc00720c */ /* 0x044fe20003f64270 */
[----:B------:R-:W2:Y:S01]  /*18460*/  MUFU.EX2 R155, R155 ;  /* 0x0000009b009b7308 */ /* 0x000ea20000000800 */
[C---:B----4-:R-:W-:Y:S01]  /*18470*/  F2FP.BF16.F32.PACK_AB R188, R169.reuse, R168 ;  /* 0x000000a8a9bc723e */ /* 0x050fe200000010ff */
[----:B------:R-:W-:Y:S01]  /*18480*/  FADD.FTZ R4, R169, R4 ;  /* 0x00000004a9047221 */ /* 0x000fe20000010000 */
[----:B0-----:R-:W-:Y:S01]  /*18490*/  F2FP.BF16.F32.PACK_AB R190, R173, R172 ;  /* 0x000000acadbe723e */ /* 0x001fe200000010ff */
[----:B------:R-:W-:-:S02]  /*184a0*/  VIADD R204, R204, 0xffffffff ;  /* 0xffffffffcccc7836 */ /* 0x000fc40000000000 */
[----:B------:R-:W-:Y:S01]  /*184b0*/  FADD.FTZ R4, R172, R4 ;  /* 0x00000004ac047221 */ /* 0x000fe20000010000 */
[----:B------:R-:W-:Y:S01]  /*184c0*/  IMAD.MOV.U32 R205, RZ, RZ, R233 ;  /* 0x000000ffffcd7224 */ /* 0x000fe200078e00e9 */
[----:B------:R-:W0:Y:S01]  /*184d0*/  MUFU.EX2 R158, R158 ;  /* 0x0000009e009e7308 */ /* 0x000e220000000800 */
[----:B-1----:R-:W-:Y:S01]  /*184e0*/  FFMA.FTZ R227, R2, R227, R154 ;  /* 0x000000e302e37223 */ /* 0x002fe2000001009a */
[----:B------:R-:W-:Y:S01]  /*184f0*/  FADD.FTZ R4, R173, R4 ;  /* 0x00000004ad047221 */ /* 0x000fe20000010000 */
[----:B------:R-:W-:-:S05]  /*18500*/  IMAD.MOV.U32 R22, RZ, RZ, R230 ;  /* 0x000000ffff167224 */ /* 0x000fca00078e00e6 */
        /* <DEDUP_REMOVED lines=31> */
[----:B--2---:R-:W-:-:S07]  /*18700*/  FADD.FTZ R227, R178, R227 ;  /* 0x000000e3b2e37221 */ /* 0x004fce0000010000 */
[----:B------:R-:W2:Y:S01]  /*18710*/  MUFU.EX2 R180, R180 ;  /* 0x000000b400b47308 */ /* 0x000ea20000000800 */
[C---:B0-----:R-:W-:Y:S01]  /*18720*/  FADD.FTZ R4, R177.reuse, R4 ;  /* 0x00000004b1047221 */ /* 0x041fe20000010000 */
[----:B------:R-:W-:-:S06]  /*18730*/  F2FP.BF16.F32.PACK_AB R184, R177, R176 ;  /* 0x000000b0b1b8723e */ /* 0x000fcc00000010ff */
[----:B------:R-:W0:Y:S01]  /*18740*/  MUFU.EX2 R182, R182 ;  /* 0x000000b600b67308 */ /* 0x000e220000000800 */
[C---:B-1----:R-:W-:Y:S01]  /*18750*/  FADD.FTZ R227, R179.reuse, R227 ;  /* 0x000000e3b3e37221 */ /* 0x042fe20000010000 */
[----:B------:R-:W-:-:S06]  /*18760*/  F2FP.BF16.F32.PACK_AB R185, R179, R178 ;  /* 0x000000b2b3b9723e */ /* 0x000fcc00000010ff */
[----:B------:R-:W1:Y:S01]  /*18770*/  MUFU.EX2 R181, R181 ;  /* 0x000000b500b57308 */ /* 0x000e620000000800 */
[----:B--2---:R-:W-:-:S07]  /*18780*/  FADD.FTZ R4, R180, R4 ;  /* 0x00000004b4047221 */ /* 0x004fce0000010000 */
[----:B------:R-:W2:Y:S01]  /*18790*/  MUFU.EX2 R5, R5 ;  /* 0x0000000500057308 */ /* 0x000ea20000000800 */
[----:B0-----:R-:W-:Y:S01]  /*187a0*/  FADD.FTZ R227, R182, R227 ;  /* 0x000000e3b6e37221 */ /* 0x001fe20000010000 */
[C---:B-1----:R-:W-:Y:S01]  /*187b0*/  FADD.FTZ R228, R181.reuse, R4 ;  /* 0x00000004b5e47221 */ /* 0x042fe20000010000 */
[----:B------:R-:W-:Y:S01]  /*187c0*/  F2FP.BF16.F32.PACK_AB R186, R181, R180 ;  /* 0x000000b4b5ba723e */ /* 0x000fe200000010ff */
[----:B------:R-:W-:Y:S02]  /*187d0*/  IMAD.MOV.U32 R4, RZ, RZ, R152 ;  /* 0x000000ffff047224 */ /* 0x000fe400078e0098 */
[C---:B--2---:R-:W-:Y:S01]  /*187e0*/  FADD.FTZ R227, R5.reuse, R227 ;  /* 0x000000e305e37221 */ /* 0x044fe20000010000 */
[----:B------:R-:W-:Y:S01]  /*187f0*/  F2FP.BF16.F32.PACK_AB R187, R5, R182 ;  /* 0x000000b605bb723e */ /* 0x000fe200000010ff */
[----:B------:R-:W-:Y:S01]  /*18800*/  IMAD.MOV.U32 R5, RZ, RZ, R164 ;  /* 0x000000ffff057224 */ /* 0x000fe200078e00a4 */
[----:B------:R-:W-:Y:S06]  /*18810*/  @P3 BRA `(.L_x_1585) ;  /* 0xffffffd400583947 */ /* 0x000fec000383ffff */
[----:B------:R-:W-:Y:S05]  /*18820*/  BSYNC B0 ;  /* 0x0000000000007941 */ /* 0x000fea0003800000 */
.L_x_1566:
[----:B------:R-:W-:Y:S02]  /*18830*/  IMAD.MOV.U32 R4, RZ, RZ, R152 ;  /* 0x000000ffff047224 */ /* 0x000fe400078e0098 */
[----:B------:R-:W-:Y:S02]  /*18840*/  IMAD.MOV.U32 R5, RZ, RZ, R164 ;  /* 0x000000ffff057224 */ /* 0x000fe400078e00a4 */
[----:B------:R-:W-:Y:S02]  /*18850*/  IMAD.MOV.U32 R22, RZ, RZ, R230 ;  /* 0x000000ffff167224 */ /* 0x000fe400078e00e6 */
[----:B------:R-:W-:-:S07]  /*18860*/  IMAD.MOV.U32 R205, RZ, RZ, R233 ;  /* 0x000000ffffcd7224 */ /* 0x000fce00078e00e9 */
.L_x_1565:
[----:B------:R-:W-:Y:S05]  /*18870*/  BSYNC B1 ;  /* 0x0000000000017941 */ /* 0x000fea0003800000 */
.L_x_1564:
[----:B------:R-:W2:Y:S01]  /*18880*/  LDL R152, [R1+0x14] ;  /* 0x0000140001987983 */ /* 0x000ea20000100800 */
[----:B------:R-:W0:Y:S01]  /*18890*/  LDC R154, c[0x0][0x9e4] ;  /* 0x00027900ff9a7b82 */ /* 0x000e220000000800 */
[----:B------:R-:W-:Y:S02]  /*188a0*/  IADD3 R23, R224, 0x80, -R225 ;  /* 0x00000080e0177810 */ /* 0x000fe40007ffe8e1 */
[----:B0-----:R-:W-:-:S03]  /*188b0*/  ISETP.GE.AND P5, PT, R154, 0x1, PT ;  /* 0x000000019a00780c */ /* 0x001fc60003fa6270 */
[----:B--2---:R-:W-:-:S04]  /*188c0*/  IMAD R23, R152, 0x80, R23 ;  /* 0x0000008098177824 */ /* 0x004fc800078e0217 */
[----:B------:R-:W-:-:S06]  /*188d0*/  IMAD.IADD R232, R23, 0x1, -R232 ;  /* 0x0000000117e87824 */ /* 0x000fcc00078e0ae8 */
[----:B------:R-:W-:Y:S05]  /*188e0*/  @!P5 BRA `(.L_x_1586) ;  /* 0x000000000044d947 */ /* 0x000fea0003800000 */
        /* <DEDUP_REMOVED lines=10> */
.L_x_1588:
[----:B------:R-:W-:-:S13]  /*18990*/  ISETP.NE.AND P2, PT, R154, 0x1, PT ;  /* 0x000000019a00780c */ /* 0x000fda0003f45270 */
[----:B------:R-:W0:Y:S02]  /*189a0*/  @P2 LDC.64 R152, c[0x0][0x9e8] ;  /* 0x00027a00ff982b82 */ /* 0x000e240000000a00 */
[----:B0-----:R-:W-:-:S05]  /*189b0*/  @P2 IMAD.HI.U32 R152, R23, R152, RZ ;  /* 0x0000009817982227 */ /* 0x001fca00078e00ff */
[----:B------:R-:W-:-:S07]  /*189c0*/  @P2 SHF.R.U32.HI R23, RZ, R153, R152 ;  /* 0x00000099ff172219 */ /* 0x000fce0000011698 */
.L_x_1589:
[----:B------:R-:W-:Y:S05]  /*189d0*/  BSYNC B0 ;  /* 0x0000000000007941 */ /* 0x000fea0003800000 */
.L_x_1587:
[----:B------:R-:W-:-:S05]  /*189e0*/  IMAD R23, R23, R154, RZ ;  /* 0x0000009a17177224 */ /* 0x000fca00078e02ff */
[----:B------:R-:W-:-:S07]  /*189f0*/  VIMNMX R232, R232, R23, !PT ;  /* 0x00000017e8e87248 */ /* 0x000fce0007fe0100 */
.L_x_1586:
[----:B------:R-:W2:Y:S01]  /*18a00*/  LDL R152, [R1+0x50] ;  /* 0x0000500001987983 */ /* 0x000ea20000100800 */
[----:B------:R-:W-:Y:S01]  /*18a10*/  VIADD R232, R232, 0x3f ;  /* 0x0000003fe8e87836 */ /* 0x000fe20000000000 */
[----:B------:R-:W-:Y:S04]  /*18a20*/  BSSY B0, `(.L_x_1590) ;  /* 0x0000209000007945 */ /* 0x000fe80003800000 */
[----:B------:R-:W-:-:S04]  /*18a30*/  SHF.R.S32.HI R23, RZ, 0x1f, R232 ;  /* 0x0000001fff177819 */ /* 0x000fc800000114e8 */
[----:B------:R-:W-:-:S04]  /*18a40*/  LEA.HI R23, R23, R232, RZ, 0x6 ;  /* 0x000000e817177211 */ /* 0x000fc800078f30ff */
[----:B------:R-:W-:-:S04]  /*18a50*/  SHF.R.S32.HI R23, RZ, 0x6, R23 ;  /* 0x00000006ff177819 */ /* 0x000fc80000011417 */
[----:B--2---:R-:W-:-:S04]  /*18a60*/  VIMNMX R237, R152, R23, !PT ;  /* 0x0000001798ed7248 */ /* 0x004fc80007fe0100 */
[----:B------:R-:W-:-:S13]  /*18a70*/  ISETP.GE.AND P2, PT, R204, R237, PT ;  /* 0x000000edcc00720c */ /* 0x000fda0003f46270 */
[----:B------:R-:W-:Y:S05]  /*18a80*/  @!P2 BRA `(.L_x_1591) ;  /* 0x000000200008a947 */ /* 0x000fea0003800000 */
[----:B------:R-:W-:Y:S01]  /*18a90*/  BSSY B1, `(.L_x_1591) ;  /* 0x0000201000017945 */ /* 0x000fe20003800000 */
[----:B------:R-:W-:Y:S02]  /*18aa0*/  IMAD.MOV.U32 R230, RZ, RZ, R4 ;  /* 0x000000ffffe67224 */ /* 0x000fe400078e0004 */
[----:B------:R-:W-:Y:S02]  /*18ab0*/  IMAD.MOV.U32 R23, RZ, RZ, R5 ;  /* 0x000000ffff177224 */ /* 0x000fe400078e0005 */
[----:B------:R-:W-:Y:S02]  /*18ac0*/  IMAD.MOV.U32 R231, RZ, RZ, R205 ;  /* 0x000000ffffe77224 */ /* 0x000fe400078e00cd */
[----:B------:R-:W-:-:S07]  /*18ad0*/  IMAD.MOV.U32 R232, RZ, RZ, R22 ;  /* 0x000000ffffe87224 */ /* 0x000fce00078e0016 */
.L_x_1602:
[----:B------:R-:W-:-:S05]  /*18ae0*/  VIADD R22, R232, 0x1 ;  /* 0x00000001e8167836 */ /* 0x000fca0000000000 */
[----:B------:R-:W-:-:S04]  /*18af0*/  ISETP.NE.AND P2, PT, R22, 0x2, PT ;  /* 0x000000021600780c */ /* 0x000fc80003f45270 */
[----:B------:R-:W-:Y:S02]  /*18b00*/  SEL R205, RZ, 0x1, P2 ;  /* 0x00000001ffcd7807 */ /* 0x000fe40001000000 */
[----:B------:R-:W-:Y:S02]  /*18b10*/  SEL R22, R22, RZ, P2 ;  /* 0x000000ff16167207 */ /* 0x000fe40001000000 */
[----:B------:R-:W-:Y:S01]  /*18b20*/  LOP3.LUT R205, R231, R205, RZ, 0x3c, !PT ;  /* 0x000000cde7cd7212 */ /* 0x000fe200078e3cff */
[----:B------:R-:W-:Y:S06]  /*18b30*/  @!P0 BRA `(.L_x_1592) ;  /* 0x0000000000048947 */ /* 0x000fec0003800000 */
[----:B------:R-:W-:Y:S01]  /*18b40*/  BPT.TRAP 0x1 ;  /* 0x000000040000795c */ /* 0x000fe20000300000 */
.L_x_1592:
[----:B------:R-:W-:Y:S01]  /*18b50*/  IMAD R4, R22, 0x8, R16 ;  /* 0x0000000816047824 */ /* 0x000fe200078e0210 */
[----:B------:R-:W-:-:S04]  /*18b60*/  SHF.L.U32 R5, R205, 0x1f, RZ ;  /* 0x0000001fcd057819 */ /* 0x000fc800000006ff */
[----:B------:R0:W1:Y:S01]  /*18b70*/  SYNCS.PHASECHK.TRANS64.TRYWAIT P2, [R4+URZ+0x30830], R5 ;  /* 0x03083005040075a7 */ /* 0x000062000804017f */
[----:B------:R-:W-:Y:S05]  /*18b80*/  @!P0 BRA `(.L_x_1593) ;  /* 0x0000000000048947 */ /* 0x000fea0003800000 */
[----:B------:R-:W-:Y:S01]  /*18b90*/  BPT.TRAP 0x1 ;  /* 0x000000040000795c */ /* 0x000fe20000300000 */
.L_x_1593:
[----:B------:R-:W2:Y:S01]  /*18ba0*/  LDL R3, [R1+0x18] ;  /* 0x0000180001037983 */ /* 0x000ea20000100800 */
[----:B------:R-:W-:Y:S01]  /*18bb0*/  BSSY B2, `(.L_x_1594) ;  /* 0x0000007000027945 */ /* 0x000fe20003800000 */
[----:B--2---:R-:W-:-:S04]  /*18bc0*/  IMAD R156, R22, 0x800, R3 ;  /* 0x00000800169c7824 */ /* 0x004fc800078e0203 */
[C---:B------:R-:W-:Y:S02]  /*18bd0*/  VIADD R153, R156.reuse, 0x2 ;  /* 0x000000029c997836 */ /* 0x040fe40000000000 */
[----:B------:R-:W-:Y:S01]  /*18be0*/  VIADD R3, R156, 0x4 ;  /* 0x000000049c037836 */ /* 0x000fe20000000000 */
[----:B-1----:R-:W-:Y:S06]  /*18bf0*/  @P2 BRA `(.L_x_1595) ;  /* 0x0000000000082947 */ /* 0x002fec0003800000 */
[----:B------:R-:W1:Y:S02]  /*18c00*/  SYNCS.PHASECHK.TRANS64.TRYWAIT P2, [R4+URZ+0x30830], R5 ;  /* 0x03083005040075a7 */ /* 0x000e64000804017f */
[----:B-1----:R-:W-:Y:S05]  /*18c10*/  @!P2 BRA `(.L_x_1596) ;  /* 0x0000010c0094a947 */ /* 0x002fea0003800000 */
.L_x_1595:
[----:B------:R-:W-:Y:S05]  /*18c20*/  BSYNC B2 ;  /* 0x0000000000027941 */ /* 0x000fea0003800000 */
.L_x_1594:
        /* <DEDUP_REMOVED lines=8> */
[----:B------:R-:W-:Y:S01]  /*18cb0*/  IMAD.MOV.U32 R153, RZ, RZ, 0x40000040 ;  /* 0x40000040ff997424 */ /* 0x000fe200078e00ff */
[----:B------:R-:W-:Y:S01]  /*18cc0*/  R2UR UR5, R5 ;  /* 0x00000000050572ca */ /* 0x000fe200000e0000 */
[----:B------:R-:W-:Y:S01]  /*18cd0*/  VIADD R154, R156, 0x204 ;  /* 0x000002049c9a7836 */ /* 0x000fe20000000000 */
[----:B------:R-:W-:Y:S01]  /*18ce0*/  R2UR UR4, R4 ;  /* 0x00000000040472ca */ /* 0x000fe200000e0000 */
[----:B------:R-:W-:Y:S01]  /*18cf0*/  IMAD.MOV.U32 R4, RZ, RZ, R3 ;  /* 0x000000ffff047224 */ /* 0x000fe200078e0003 */
[----:B------:R-:W-:Y:S01]  /*18d00*/  R2UR UR11, R153 ;  /* 0x00000000990b72ca */ /* 0x000fe200000e0000 */
[----:B------:R-:W-:Y:S01]  /*18d10*/  VIADD R152, R156, 0x202 ;  /* 0x000002029c987836 */ /* 0x000fe20000000000 */
        /* <DEDUP_REMOVED lines=10> */
[----:B------:R-:W-:Y:S01]  /*18dc0*/  MOV R3, UR10 ;  /* 0x0000000a00037c02 */ /* 0x000fe20008000f00 */
[----:B------:R-:W-:Y:S01]  /*18dd0*/  UMOV UR10, UR4 ;  /* 0x00000004000a7c82 */ /* 0x000fe20008000000 */
[----:B------:R-:W-:Y:S01]  /*18de0*/  MOV R233, UR11 ;  /* 0x0000000b00e97c02 */ /* 0x000fe20008000f00 */
[----:B------:R-:W-:Y:S01]  /*18df0*/  UMOV UR11, UR5 ;  /* 0x00000005000b7c82 */ /* 0x000fe20008000000 */
[----:B------:R-:W-:Y:S01]  /*18e00*/  R2UR UR26, R4 ;  /* 0x00000000041a72ca */ /* 0x000fe200000e0000 */
[----:B------:R-:W-:Y:S01]  /*18e10*/  VIADD R4, R156, 0x404 ;  /* 0x000004049c047836 */ /* 0x000fe20000000000 */
[----:B------:R-:W-:Y:S01]  /*18e20*/  R2UR UR7, R5 ;  /* 0x00000000050772ca */ /* 0x000fe200000e0000 */
[----:B------:R-:W-:Y:S01]  /*18e30*/  IMAD.MOV.U32 R155, RZ, RZ, 0x40000040 ;  /* 0x40000040ff9b7424 */ /* 0x000fe200078e00ff */
[----:B------:R-:W-:Y:S01]  /*18e40*/  R2UR UR34, R152 ;  /* 0x00000000982272ca */ /* 0x000fe200000e0000 */
[----:B------:R-:W-:Y:S01]  /*18e50*/  VIADD R152, R156, 0x604 ;  /* 0x000006049c987836 */ /* 0x000fe20000000000 */
[----:B------:R-:W-:Y:S01]  /*18e60*/  R2UR UR38, R4 ;  /* 0x00000000042672ca */ /* 0x000fe200000e0000 */
[----:B------:R-:W-:Y:S01]  /*18e70*/  VIADD R4, R156, 0x600 ;  /* 0x000006009c047836 */ /* 0x000fe20000000000 */
[----:B------:R-:W-:Y:S01]  /*18e80*/  R2UR UR42, R154 ;  /* 0x000000009a2a72ca */ /* 0x000fe200000e0000 */
[----:B------:R-:W-:Y:S01]  /*18e90*/  VIADD R154, R156, 0x602 ;  /* 0x000006029c9a7836 */ /* 0x000fe20000000000 */
[----:B------:R-:W-:Y:S01]  /*18ea0*/  R2UR UR4, R6 ;  /* 0x00000000060472ca */ /* 0x000fe200000e0000 */
[-C--:B------:R-:W-:Y:S01]  /*18eb0*/  FMUL.FTZ R24, R24, R0.reuse ;  /* 0x0000000018187220 */ /* 0x080fe20000410000 */
[----:B------:R-:W-:Y:S01]  /*18ec0*/  R2UR UR5, R7 ;  /* 0x00000000070572ca */ /* 0x000fe200000e0000 */
[-C--:B------:R-:W-:Y:S01]  /*18ed0*/  FMUL.FTZ R25, R25, R0.reuse ;  /* 0x0000000019197220 */ /* 0x080fe20000410000 */
[----:B------:R-:W-:Y:S01]  /*18ee0*/  R2UR UR46, R4 ;  /* 0x00000000042e72ca */ /* 0x000fe200000e0000 */
[----:B------:R-:W-:Y:S01]  /*18ef0*/  VIADD R4, R156, 0x606 ;  /* 0x000006069c047836 */ /* 0x000fe20000000000 */
        /* <DEDUP_REMOVED lines=26> */
[----:B------:R-:W-:Y:S01]  /*190a0*/  R2UR UR8, R222 ;  /* 0x00000000de0872ca */ /* 0x000fe200000e0000 */
[-C--:B------:R-:W-:Y:S01]  /*190b0*/  FMUL.FTZ R49, R49, R0.reuse ;  /* 0x0000000031317220 */ /* 0x080fe20000410000 */
[----:B------:R-:W-:Y:S01]  /*190c0*/  R2UR UR4, R220 ;  /* 0x00000000dc0472ca */ /* 0x000fe200000e0000 */
[-C--:B------:R-:W-:Y:S01]  /*190d0*/  FMUL.FTZ R52, R52, R0.reuse ;  /* 0x0000000034347220 */ /* 0x080fe20000410000 */
[----:B------:R-:W-:Y:S01]  /*190e0*/  R2UR UR5, R221 ;  /* 0x00000000dd0572ca */ /* 0x000fe200000e0000 */
[-C--:B------:R-:W-:Y:S01]  /*190f0*/  FMUL.FTZ R53, R53, R0.reuse ;  /* 0x0000000035357220 */ /* 0x080fe20000410000 */
        /* <DEDUP_REMOVED lines=81> */
[----:B------:R-:W-:Y:S01]  /*19610*/  FMUL.FTZ R149, R149, R0 ;  /* 0x0000000095957220 */ /* 0x000fe20000410000 */
        /* <DEDUP_REMOVED lines=110> */
.L_x_1597:
[----:B------:R-:W-:Y:S01]  /*19d00*/  SHF.L.U32 R0, R231, 0x1f, RZ ;  /* 0x0000001fe7007819 */ /* 0x000fe200000006ff */
[----:B------:R-:W-:-:S04]  /*19d10*/  IMAD R231, R232, 0x8, R16 ;  /* 0x00000008e8e77824 */ /* 0x000fc800078e0210 */
[----:B------:R0:W1:Y:S01]  /*19d20*/  SYNCS.PHASECHK.TRANS64.TRYWAIT P2, [R231+URZ+0x30850], R0 ;  /* 0x03085000e70075a7 */ /* 0x000062000804017f */
[----:B------:R-:W-:Y:S05]  /*19d30*/  @!P0 BRA `(.L_x_1598) ;  /* 0x0000000000048947 */ /* 0x000fea0003800000 */
[----:B------:R-:W-:Y:S01]  /*19d40*/  BPT.TRAP 0x1 ;  /* 0x000000040000795c */ /* 0x000fe20000300000 */
.L_x_1598:
[----:B------:R-:W-:Y:S04]  /*19d50*/  BSSY B2, `(.L_x_1599) ;  /* 0x0000004000027945 */ /* 0x000fe80003800000 */
[----:B-1----:R-:W-:Y:S05]  /*19d60*/  @P2 BRA `(.L_x_1600) ;  /* 0x0000000000082947 */ /* 0x002fea0003800000 */
[----:B------:R-:W1:Y:S02]  /*19d70*/  SYNCS.PHASECHK.TRANS64.TRYWAIT P2, [R231+URZ+0x30850], R0 ;  /* 0x03085000e70075a7 */ /* 0x000e64000804017f */
[----:B-1----:R-:W-:Y:S05]  /*19d80*/  @!P2 BRA `(.L_x_1601) ;  /* 0x000000fc004ca947 */ /* 0x002fea0003800000 */
.L_x_1600:
[----:B------:R-:W-:Y:S05]  /*19d90*/  BSYNC B2 ;  /* 0x0000000000027941 */ /* 0x000fea0003800000 */
.L_x_1599:
[----:B01----:R-:W-:Y:S01]  /*19da0*/  VIADD R0, R16, 0x400 ;  /* 0x0000040010007836 */ /* 0x003fe20000000000 */
[----:B------:R-:W-:Y:S01]  /*19db0*/  WARPGROUP.ARRIVE ;  /* 0x00000000000079c5 */ /* 0x000fe20000000000 */
[----:B------:R-:W-:Y:S01]  /*19dc0*/  IMAD.MOV.U32 R3, RZ, RZ, 0x40000040 ;  /* 0x40000040ff037424 */ /* 0x000fe200078e00ff */
[----:B------:R-:W-:Y:S01]  /*19dd0*/  ULDC UR4, c[0x0][0x988] ;  /* 0x0002620000047ab9 */ /* 0x000fe20000000800 */
[----:B------:R-:W-:Y:S01]  /*19de0*/  IMAD.MOV.U32 R5, RZ, RZ, 0x40000040 ;  /* 0x40000040ff057424 */ /* 0x000fe200078e00ff */
[----:B------:R-:W-:Y:S01]  /*19df0*/  SHF.R.U32.HI R0, RZ, 0x4, R0 ;  /* 0x00000004ff007819 */ /* 0x000fe20000011600 */
[----:B------:R-:W-:Y:S01]  /*19e00*/  @!P1 VIADD R231, R231, 0x30860 ;  /* 0x00030860e7e79836 */ /* 0x000fe20000000000 */
[----:B------:R-:W-:Y:S01]  /*19e10*/  R2UR UR7, R3 ;  /* 0x00000000030772ca */ /* 0x000fe200000e0000 */
[----:B------:R-:W-:Y:S01]  /*19e20*/  IMAD.MOV.U32 R3, RZ, RZ, 0x40000040 ;  /* 0x40000040ff037424 */ /* 0x000fe200078e00ff */
[----:B------:R-:W-:Y:S02]  /*19e30*/  LOP3.LUT R0, R0, 0x3fff, RZ, 0xc0, !PT ;  /* 0x00003fff00007812 */ /* 0x000fe400078ec0ff */
[C---:B------:R-:W-:Y:S01]  /*19e40*/  ISETP.GT.AND P2, PT, R204.reuse, R237, PT ;  /* 0x000000edcc00720c */ /* 0x040fe20003f44270 */
[----:B------:R-:W-:Y:S01]  /*19e50*/  VIADD R204, R204, 0xffffffff ;  /* 0xffffffffcccc7836 */ /* 0x000fe20000000000 */
[----:B------:R-:W-:-:S02]  /*19e60*/  LOP3.LUT R0, R0, 0x2000000, RZ, 0xfc, !PT ;  /* 0x0200000000007812 */ /* 0x000fc400078efcff */
[----:B------:R-:W-:-:S03]  /*19e70*/  @!P1 PRMT R231, RZ, 0x654, R231 ;  /* 0x00000654ffe79816 */ /* 0x000fc600000000e7 */
[----:B------:R-:W-:Y:S01]  /*19e80*/  IMAD R2, R232, 0x800, R0 ;  /* 0x00000800e8027824 */ /* 0x000fe200078e0200 */
[----:B------:R-:W-:Y:S01]  /*19e90*/  FMNMX.FTZ R0, R152, R23, !PT ;  /* 0x0000001798007209 */ /* 0x000fe20007810000 */
[----:B------:R-:W-:Y:S02]  /*19ea0*/  IMAD.MOV.U32 R232, RZ, RZ, R22 ;  /* 0x000000ffffe87224 */ /* 0x000fe400078e0016 */
        /* <DEDUP_REMOVED lines=10> */
[----:B------:R-:W-:Y:S01]  /*19f50*/  FMNMX.FTZ R0, R160, R0, !PT ;  /* 0x00000000a0007209 */ /* 0x000fe20007810000 */
[----:B------:R-:W-:-:S03]  /*19f60*/  VIADD R2, R2, 0x180 ;  /* 0x0000018002027836 */ /* 0x000fc60000000000 */
        /* <DEDUP_REMOVED lines=14> */
[----:B------:R-:W-:Y:S02]  /*1a050*/  R2UR UR6, R4 ;  /* 0x00000000040672ca */ /* 0x000fe400000e0000 */
[----:B------:R-:W-:Y:S01]  /*1a060*/  R2UR UR7, R5 ;  /* 0x00000000050772ca */ /* 0x000fe200000e0000 */
[----:B------:R-:W0:Y:S02]  /*1a070*/  SHFL.BFLY PT, R4, R0, 0x2, 0x1f ;  /* 0x0c401f0000047f89 */ /* 0x000e2400000e0000 */
[----:B0-----:R-:W-:Y:S02]  /*1a080*/  FMNMX.FTZ R4, R0, R4, !PT ;  /* 0x0000000400047209 */ /* 0x001fe40007810000 */
[----:B------:R-:W-:-:S03]  /*1a090*/  FMNMX.FTZ R0, R154, R230, !PT ;  /* 0x000000e69a007209 */ /* 0x000fc60007810000 */
[----:B------:R-:W0:Y:S01]  /*1a0a0*/  SHFL.BFLY PT, R5, R4, 0x1, 0x1f ;  /* 0x0c201f0004057f89 */ /* 0x000e2200000e0000 */
[----:B------:R-:W-:-:S04]  /*1a0b0*/  FMNMX.FTZ R0, R155, R0, !PT ;  /* 0x000000009b007209 */ /* 0x000fc80007810000 */
[----:B------:R-:W-:-:S04]  /*1a0c0*/  FMNMX.FTZ R0, R158, R0, !PT ;  /* 0x000000009e007209 */ /* 0x000fc80007810000 */
[----:B------:R-:W-:-:S04]  /*1a0d0*/  FMNMX.FTZ R0, R159, R0, !PT ;  /* 0x000000009f007209 */ /* 0x000fc80007810000 */
[----:B------:R-:W-:-:S04]  /*1a0e0*/  FMNMX.FTZ R0, R162, R0, !PT ;  /* 0x00000000a2007209 */ /* 0x000fc80007810000 */
[----:B------:R-:W-:-:S04]  /*1a0f0*/  FMNMX.FTZ R0, R163, R0, !PT ;  /* 0x00000000a3007209 */ /* 0x000fc80007810000 */
[----:B------:R-:W-:Y:S02]  /*1a100*/  FMNMX.FTZ R0, R166, R0, !PT ;  /* 0x00000000a6007209 */ /* 0x000fe40007810000 */
        /* <DEDUP_REMOVED lines=14> */
[----:B------:R-:W-:Y:S01]  /*1a1f0*/  FADD.FTZ R2, -R5, R23 ;  /* 0x0000001705027221 */ /* 0x000fe20000010100 */
[----:B------:R-:W-:Y:S01]  /*1a200*/  R2UR UR7, R3 ;  /* 0x00000000030772ca */ /* 0x000fe200000e0000 */
[----:B------:R-:W0:Y:S01]  /*1a210*/  SHFL.BFLY PT, R23, R4, 0x2, 0x1f ;  /* 0x0c401f0004177f89 */ /* 0x000e2200000e0000 */
[----:B------:R-:W-:-:S04]  /*1a220*/  IMAD.U32 R3, RZ, RZ, UR4 ;  /* 0x00000004ff037e24 */ /* 0x000fc8000f8e00ff */
[----:B------:R-:W-:-:S04]  /*1a230*/  FMUL.FTZ R2, R2, R3 ;  /* 0x0000000302027220 */ /* 0x000fc80000410000 */
[----:B------:R1:W-:Y:S02]  /*1a240*/  MUFU.EX2 R0, R2 ;  /* 0x0000000200007308 */ /* 0x0003e40000000800 */
[----:B-1----:R-:W-:-:S04]  /*1a250*/  FMUL.FTZ R2, R5, R3 ;  /* 0x0000000305027220 */ /* 0x002fc80000410000 */
[-CC-:B------:R-:W-:Y:S01]  /*1a260*/  FFMA.FTZ R198, R156, R3.reuse, -R2.reuse ;  /* 0x000000039cc67223 */ /* 0x180fe20000010802 */
[--C-:B------:R-:W-:Y:S01]  /*1a270*/  FFMA.FTZ R156, R157, R3, -R2.reuse ;  /* 0x000000039d9c7223 */ /* 0x100fe20000010802 */
[----:B0-----:R-:W-:Y:S01]  /*1a280*/  FMNMX.FTZ R4, R4, R23, !PT ;  /* 0x0000001704047209 */ /* 0x001fe20007810000 */
[-CC-:B------:R-:W-:Y:S01]  /*1a290*/  FFMA.FTZ R196, R153, R3.reuse, -R2.reuse ;  /* 0x0000000399c47223 */ /* 0x180fe20000010802 */
[-CC-:B------:R-:W-:Y:S01]  /*1a2a0*/  FFMA.FTZ R192, R161, R3.reuse, -R2.reuse ;  /* 0x00000003a1c07223 */ /* 0x180fe20000010802 */
[-CC-:B------:R-:W-:Y:S01]  /*1a2b0*/  FFMA.FTZ R194, R165, R3.reuse, -R2.reuse ;  /* 0x00000003a5c27223 */ /* 0x180fe20000010802 */
[-CC-:B------:R-:W-:Y:S01]  /*1a2c0*/  FFMA.FTZ R23, R169, R3.reuse, -R2.reuse ;  /* 0x00000003a9177223 */ /* 0x180fe20000010802 */
[----:B------:R-:W0:Y:S01]  /*1a2d0*/  SHFL.BFLY PT, R157, R4, 0x1, 0x1f ;  /* 0x0c201f00049d7f89 */ /* 0x000e2200000e0000 */
[--C-:B------:R-:W-:Y:S01]  /*1a2e0*/  FFMA.FTZ R153, R177, R3, -R2.reuse ;  /* 0x00000003b1997223 */ /* 0x100fe20000010802 */
[----:B------:R-:W-:Y:S08]  /*1a2f0*/  MUFU.EX2 R196, R196 ;  /* 0x000000c400c47308 */ /* 0x000ff00000000800 */
[----:B------:R-:W-:Y:S08]  /*1a300*/  MUFU.EX2 R198, R198 ;  /* 0x000000c600c67308 */ /* 0x000ff00000000800 */
[----:B------:R-:W-:Y:S01]  /*1a310*/  MUFU.EX2 R156, R156 ;  /* 0x0000009c009c7308 */ /* 0x000fe20000000800 */
[----:B0-----:R-:W-:Y:S01]  /*1a320*/  FMNMX.FTZ R4, R4, R157, !PT ;  /* 0x0000009d04047209 */ /* 0x001fe20007810000 */
[----:B------:R-:W-:-:S06]  /*1a330*/  FFMA.FTZ R157, R181, R3, -R2 ;  /* 0x00000003b59d7223 */ /* 0x000fcc0000010802 */
[----:B------:R-:W-:Y:S01]  /*1a340*/  MUFU.EX2 R192, R192 ;  /* 0x000000c000c07308 */ /* 0x000fe20000000800 */
[----:B------:R-:W-:-:S04]  /*1a350*/  FMUL.FTZ R161, R4, R3 ;  /* 0x0000000304a17220 */ /* 0x000fc80000410000 */
[-CC-:B------:R-:W-:Y:S01]  /*1a360*/  FFMA.FTZ R197, R154, R3.reuse, -R161.reuse ;  /* 0x000000039ac57223 */ /* 0x180fe200000108a1 */
[-CC-:B------:R-:W-:Y:S01]  /*1a370*/  FFMA.FTZ R154, R155, R3.reuse, -R161.reuse ;  /* 0x000000039b9a7223 */ /* 0x180fe200000108a1 */
[-CC-:B------:R-:W-:Y:S01]  /*1a380*/  FFMA.FTZ R199, R158, R3.reuse, -R161.reuse ;  /* 0x000000039ec77223 */ /* 0x180fe200000108a1 */
[----:B------:R-:W-:Y:S02]  /*1a390*/  @!P1 IMAD R158, R22, 0x8, R16 ;  /* 0x00000008169e9824 */ /* 0x000fe400078e0210 */
[-CC-:B------:R-:W-:Y:S01]  /*1a3a0*/  FFMA.FTZ R155, R159, R3.reuse, -R161.reuse ;  /* 0x000000039f9b7223 */ /* 0x180fe200000108a1 */
[-CC-:B------:R-:W-:Y:S01]  /*1a3b0*/  FFMA.FTZ R193, R162, R3.reuse, -R161.reuse ;  /* 0x00000003a2c17223 */ /* 0x180fe200000108a1 */
[----:B------:R-:W-:Y:S01]  /*1a3c0*/  MUFU.EX2 R197, R197 ;  /* 0x000000c500c57308 */ /* 0x000fe20000000800 */
[----:B------:R-:W-:Y:S02]  /*1a3d0*/  @!P1 VIADD R159, R158, 0x30840 ;  /* 0x000308409e9f9836 */ /* 0x000fe40000000000 */
[-CC-:B------:R-:W-:Y:S01]  /*1a3e0*/  FFMA.FTZ R163, R163, R3.reuse, -R161.reuse ;  /* 0x00000003a3a37223 */ /* 0x180fe200000108a1 */
[-CC-:B------:R-:W-:Y:S01]  /*1a3f0*/  FFMA.FTZ R195, R166, R3.reuse, -R161.reuse ;  /* 0x00000003a6c37223 */ /* 0x180fe200000108a1 */
[-CC-:B------:R-:W-:Y:S01]  /*1a400*/  FFMA.FTZ R162, R171, R3.reuse, -R161.reuse ;  /* 0x00000003aba27223 */ /* 0x180fe200000108a1 */
[-C--:B------:R-:W-:Y:S01]  /*1a410*/  FFMA.FTZ R178, R178, R3.reuse, -R161 ;  /* 0x00000003b2b27223 */ /* 0x080fe200000108a1 */
[----:B------:R-:W-:Y:S01]  /*1a420*/  @!P1 PRMT R159, RZ, 0x654, R159 ;  /* 0x00000654ff9f9816 */ /* 0x000fe2000000009f */
[-CC-:B------:R-:W-:Y:S01]  /*1a430*/  FFMA.FTZ R179, R179, R3.reuse, -R161.reuse ;  /* 0x00000003b3b37223 */ /* 0x180fe200000108a1 */
[----:B------:R-:W-:Y:S01]  /*1a440*/  MUFU.EX2 R154, R154 ;  /* 0x0000009a009a7308 */ /* 0x000fe20000000800 */
[-CC-:B------:R-:W-:Y:S01]  /*1a450*/  FFMA.FTZ R182, R182, R3.reuse, -R161.reuse ;  /* 0x00000003b6b67223 */ /* 0x180fe200000108a1 */
[----:B------:R-:W-:-:S06]  /*1a460*/  FFMA.FTZ R183, R183, R3, -R161 ;  /* 0x00000003b7b77223 */ /* 0x000fcc00000108a1 */
[----:B------:R-:W-:Y:S08]  /*1a470*/  MUFU.EX2 R199, R199 ;  /* 0x000000c700c77308 */ /* 0x000ff00000000800 */
[----:B------:R-:W-:Y:S08]  /*1a480*/  MUFU.EX2 R155, R155 ;  /* 0x0000009b009b7308 */ /* 0x000ff00000000800 */
[----:B------:R0:W-:Y:S08]  /*1a490*/  MUFU.EX2 R158, R163 ;  /* 0x000000a3009e7308 */ /* 0x0001f00000000800 */
[----:B------:R-:W-:Y:S01]  /*1a4a0*/  MUFU.EX2 R193, R193 ;  /* 0x000000c100c17308 */ /* 0x000fe20000000800 */
[----:B0-----:R-:W-:-:S07]  /*1a4b0*/  FFMA.FTZ R163, R175, R3, -R161 ;  /* 0x00000003afa37223 */ /* 0x001fce00000108a1 */
        /* <DEDUP_REMOVED lines=11> */
[----:B------:R-:W-:Y:S01]  /*1a570*/  WARPGROUP.ARRIVE ;  /* 0x00000000000079c5 */ /* 0x000fe20000000000 */
[-CC-:B------:R-:W-:Y:S01]  /*1a580*/  FFMA.FTZ R188, R168, R3.reuse, -R2.reuse ;  /* 0x00000003a8bc7223 */ /* 0x180fe20000010802 */
[-C--:B------:R-:W-:Y:S01]  /*1a590*/  FFMA.FTZ R190, R172, R3.reuse, -R2 ;  /* 0x00000003acbe7223 */ /* 0x080fe20000010802 */
[-CC-:B------:R-:W-:Y:S01]  /*1a5a0*/  FFMA.FTZ R189, R170, R3.reuse, -R161.reuse ;  /* 0x00000003aabd7223 */ /* 0x180fe200000108a1 */
[----:B------:R-:W-:Y:S02]  /*1a5b0*/  FFMA.FTZ R191, R174, R3, -R161 ;  /* 0x00000003aebf7223 */ /* 0x000fe400000108a1 */
[----:B------:R-:W-:Y:S01]  /*1a5c0*/  HGMMA.64x256x16.F32.BF16 R24, R184, gdesc[UR4].tnspB, R24, gsb0 ;  /* 0x43e00004b8187df0 */ /* 0x000fe20008001818 */
[----:B------:R-:W-:Y:S08]  /*1a5d0*/  MUFU.EX2 R188, R188 ;  /* 0x000000bc00bc7308 */ /* 0x000ff00000000800 */
[----:B------:R-:W-:Y:S08]  /*1a5e0*/  MUFU.EX2 R189, R189 ;  /* 0x000000bd00bd7308 */ /* 0x000ff00000000800 */
[----:B------:R-:W-:Y:S08]  /*1a5f0*/  MUFU.EX2 R190, R190 ;  /* 0x000000be00be7308 */ /* 0x000ff00000000800 */
[----:B------:R-:W-:Y:S01]  /*1a600*/  MUFU.EX2 R191, R191 ;  /* 0x000000bf00bf7308 */ /* 0x000fe20000000800 */
[----:B------:R-:W-:-:S02]  /*1a610*/  WARPGROUP.DEPBAR.LE gsb0, 0x0 ;  /* 0x00008000000079c5 */ /* 0x000fc40000010000 */
[-CC-:B------:R-:W-:Y:S01]  /*1a620*/  FFMA.FTZ R187, R152, R3.reuse, -R2.reuse ;  /* 0x0000000398bb7223 */ /* 0x180fe20000010802 */
[-CC-:B------:R-:W-:Y:S01]  /*1a630*/  FFMA.FTZ R185, R160, R3.reuse, -R2.reuse ;  /* 0x00000003a0b97223 */ /* 0x180fe20000010802 */
[-CC-:B------:R-:W-:Y:S01]  /*1a640*/  FFMA.FTZ R160, R164, R3.reuse, -R2.reuse ;  /* 0x00000003a4a07223 */ /* 0x180fe20000010802 */
[-CC-:B------:R-:W-:Y:S01]  /*1a650*/  FFMA.FTZ R152, R173, R3.reuse, -R2.reuse ;  /* 0x00000003ad987223 */ /* 0x180fe20000010802 */
[-CC-:B------:R-:W-:Y:S01]  /*1a660*/  FFMA.FTZ R184, R176, R3.reuse, -R2.reuse ;  /* 0x00000003b0b87223 */ /* 0x180fe20000010802 */
[-C--:B------:R-:W-:Y:S01]  /*1a670*/  FFMA.FTZ R186, R180, R3.reuse, -R2 ;  /* 0x00000003b4ba7223 */ /* 0x080fe20000010802 */
[----:B------:R-:W-:Y:S01]  /*1a680*/  FADD.FTZ R2, -R4, R230 ;  /* 0x000000e604027221 */ /* 0x000fe20000010100 */
[----:B------:R-:W0:Y:S01]  /*1a690*/  MUFU.EX2 R187, R187 ;  /* 0x000000bb00bb7308 */ /* 0x000e220000000800 */
[----:B------:R1:W-:Y:S01]  /*1a6a0*/  @!P1 SYNCS.ARRIVE.TRANS64.RED.A1T0 RZ, [R159+URZ], RZ ;  /* 0x000000ff9fff99a7 */ /* 0x0003e2000810043f */
[----:B------:R-:W-:Y:S02]  /*1a6b0*/  IMAD.MOV.U32 R230, RZ, RZ, R4 ;  /* 0x000000ffffe67224 */ /* 0x000fe400078e0004 */
[----:B------:R-:W-:-:S04]  /*1a6c0*/  FMUL.FTZ R2, R2, R3 ;  /* 0x0000000302027220 */ /* 0x000fc80000410000 */
[----:B------:R-:W-:Y:S01]  /*1a6d0*/  MUFU.EX2 R185, R185 ;  /* 0x000000b900b97308 */ /* 0x000fe20000000800 */
[----:B-1----:R-:W-:Y:S01]  /*1a6e0*/  FFMA.FTZ R159, R167, R3, -R161 ;  /* 0x00000003a79f7223 */ /* 0x002fe200000108a1 */
[----:B------:R1:W-:Y:S06]  /*1a6f0*/  @!P1 SYNCS.ARRIVE.TRANS64.RED.A1T0 RZ, [R231+URZ], RZ ;  /* 0x000000ffe7ff99a7 */ /* 0x0003ec000810043f */
[----:B------:R-:W2:Y:S01]  /*1a700*/  MUFU.EX2 R2, R2 ;  /* 0x0000000200027308 */ /* 0x000ea20000000800 */
[----:B0-----:R-:W-:Y:S01]  /*1a710*/  FFMA.FTZ R161, R0, R228, R187 ;  /* 0x000000e400a17223 */ /* 0x001fe200000100bb */
[----:B-1----:R-:W-:-:S03]  /*1a720*/  IMAD.MOV.U32 R231, RZ, RZ, R205 ;  /* 0x000000ffffe77224 */ /* 0x002fc600078e00cd */
[C---:B------:R-:W-:Y:S01]  /*1a730*/  FADD.FTZ R161, R196.reuse, R161 ;  /* 0x000000a1c4a17221 */ /* 0x040fe20000010000 */
[----:B------:R-:W-:Y:S02]  /*1a740*/  F2FP.BF16.F32.PACK_AB R196, R196, R187 ;  /* 0x000000bbc4c4723e */ /* 0x000fe400000010ff */
[----:B------:R-:W0:Y:S01]  /*1a750*/  MUFU.EX2 R160, R160 ;  /* 0x000000a000a07308 */ /* 0x000e220000000800 */
[----:B------:R-:W-:Y:S01]  /*1a760*/  FADD.FTZ R164, R198, R161 ;  /* 0x000000a1c6a47221 */ /* 0x000fe20000010000 */
[C---:B------:R-:W-:Y:S02]  /*1a770*/  F2FP.BF16.F32.PACK_AB R198, R156.reuse, R198 ;  /* 0x000000c69cc6723e */ /* 0x040fe400000010ff */
[----:B------:R-:W-:Y:S01]  /*1a780*/  F2FP.BF16.F32.PACK_AB R187, R183, R182 ;  /* 0x000000b6b7bb723e */ /* 0x000fe200000010ff */
[----:B------:R-:W-:-:S03]  /*1a790*/  FADD.FTZ R164, R156, R164 ;  /* 0x000000a49ca47221 */ /* 0x000fc60000010000 */
[----:B------:R-:W1:Y:S01]  /*1a7a0*/  MUFU.EX2 R159, R159 ;  /* 0x0000009f009f7308 */ /* 0x000e620000000800 */
[----:B--2---:R-:W-:Y:S01]  /*1a7b0*/  FFMA.FTZ R227, R2, R227, R197 ;  /* 0x000000e302e37223 */ /* 0x004fe200000100c5 */
[----:B------:R-:W-:Y:S01]  /*1a7c0*/  FADD.FTZ R164, R185, R164 ;  /* 0x000000a4b9a47221 */ /* 0x000fe20000010000 */
[C---:B------:R-:W-:Y:S02]  /*1a7d0*/  F2FP.BF16.F32.PACK_AB R197, R154.reuse, R197 ;  /* 0x000000c59ac5723e */ /* 0x040fe400000010ff */
[----:B------:R-:W-:Y:S01]  /*1a7e0*/  FADD.FTZ R227, R154, R227 ;  /* 0x000000e39ae37221 */ /* 0x000fe20000010000 */
[C---:B------:R-:W-:Y:S01]  /*1a7f0*/  FADD.FTZ R164, R192.reuse, R164 ;  /* 0x000000a4c0a47221 */ /* 0x040fe20000010000 */
[----:B------:R-:W-:Y:S01]  /*1a800*/  F2FP.BF16.F32.PACK_AB R192, R192, R185 ;  /* 0x000000b9c0c0723e */ /* 0x000fe200000010ff */
[----:B------:R-:W2:Y:S01]  /*1a810*/  MUFU.EX2 R152, R152 ;  /* 0x0000009800987308 */ /* 0x000ea20000000800 */
[----:B------:R-:W-:Y:S01]  /*1a820*/  FADD.FTZ R161, R199, R227 ;  /* 0x000000e3c7a17221 */ /* 0x000fe20000010000 */
[----:B0-----:R-:W-:Y:S01]  /*1a830*/  FADD.FTZ R164, R160, R164 ;  /* 0x000000a4a0a47221 */ /* 0x001fe20000010000 */
[----:B------:R-:W-:-:S02]  /*1a840*/  F2FP.BF16.F32.PACK_AB R199, R155, R199 ;  /* 0x000000c79bc7723e */ /* 0x000fc400000010ff */
[----:B------:R-:W-:Y:S01]  /*1a850*/  FADD.FTZ R161, R155, R161 ;  /* 0x000000a19ba17221 */ /* 0x000fe20000010000 */
[C---:B------:R-:W-:Y:S01]  /*1a860*/  FADD.FTZ R164, R194.reuse, R164 ;  /* 0x000000a4c2a47221 */ /* 0x040fe20000010000 */
[----:B------:R-:W-:Y:S01]  /*1a870*/  F2FP.BF16.F32.PACK_AB R194, R194, R160 ;  /* 0x000000a0c2c2723e */ /* 0x000fe200000010ff */
[----:B------:R-:W0:Y:S01]  /*1a880*/  MUFU.EX2 R184, R184 ;  /* 0x000000b800b87308 */ /* 0x000e220000000800 */
[----:B------:R-:W-:Y:S01]  /*1a890*/  FADD.FTZ R165, R193, R161 ;  /* 0x000000a1c1a57221 */ /* 0x000fe20000010000 */
[----:B------:R-:W-:Y:S01]  /*1a8a0*/  FADD.FTZ R164, R188, R164 ;  /* 0x000000a4bca47221 */ /* 0x000fe20000010000 */
[C---:B------:R-:W-:Y:S02]  /*1a8b0*/  F2FP.BF16.F32.PACK_AB R188, R23.reuse, R188 ;  /* 0x000000bc17bc723e */ /* 0x040fe400000010ff */
[C---:B------:R-:W-:Y:S01]  /*1a8c0*/  FADD.FTZ R165, R158.reuse, R165 ;  /* 0x000000a59ea57221 */ /* 0x040fe20000010000 */
[----:B------:R-:W-:Y:S01]  /*1a8d0*/  FADD.FTZ R164, R23, R164 ;  /* 0x000000a417a47221 */ /* 0x000fe20000010000 */
[----:B------:R-:W-:Y:S01]  /*1a8e0*/  F2FP.BF16.F32.PACK_AB R193, R158, R193 ;  /* 0x000000c19ec1723e */ /* 0x000fe200000010ff */
[----:B------:R-:W3:Y:S01]  /*1a8f0*/  MUFU.EX2 R161, R178 ;  /* 0x000000b200a17308 */ /* 0x000ee20000000800 */
[----:B------:R-:W-:Y:S01]  /*1a900*/  FADD.FTZ R156, R195, R165 ;  /* 0x000000a5c39c7221 */ /* 0x000fe20000010000 */
[----:B------:R-:W-:Y:S01]  /*1a910*/  FADD.FTZ R164, R190, R164 ;  /* 0x000000a4bea47221 */ /* 0x000fe20000010000 */
[----:B-1----:R-:W-:Y:S01]  /*1a920*/  F2FP.BF16.F32.PACK_AB R195, R159, R195 ;  /* 0x000000c39fc3723e */ /* 0x002fe200000010ff */
[----:B------:R-:W-:-:S02]  /*1a930*/  IMAD.MOV.U32 R23, RZ, RZ, R5 ;  /* 0x000000ffff177224 */ /* 0x000fc400078e0005 */
[----:B------:R-:W-:Y:S01]  /*1a940*/  FADD.FTZ R156, R159, R156 ;  /* 0x0000009c9f9c7221 */ /* 0x000fe20000010000 */
[C---:B--2---:R-:W-:Y:S01]  /*1a950*/  FADD.FTZ R164, R152.reuse, R164 ;  /* 0x000000a498a47221 */ /* 0x044fe20000010000 */
[----:B------:R-:W-:Y:S01]  /*1a960*/  F2FP.BF16.F32.PACK_AB R190, R152, R190 ;  /* 0x000000be98be723e */ /* 0x000fe200000010ff */
[----:B------:R-:W1:Y:S01]  /*1a970*/  MUFU.EX2 R186, R186 ;  /* 0x000000ba00ba7308 */ /* 0x000e620000000800 */
[----:B------:R-:W-:Y:S01]  /*1a980*/  FADD.FTZ R156, R189, R156 ;  /* 0x0000009cbd9c7221 */ /* 0x000fe20000010000 */
[----:B0-----:R-:W-:Y:S01]  /*1a990*/  FADD.FTZ R164, R184, R164 ;  /* 0x000000a4b8a47221 */ /* 0x001fe20000010000 */
[C---:B------:R-:W-:Y:S02]  /*1a9a0*/  F2FP.BF16.F32.PACK_AB R189, R162.reuse, R189 ;  /* 0x000000bda2bd723e */ /* 0x040fe400000010ff */
[----:B------:R-:W-:Y:S01]  /*1a9b0*/  FADD.FTZ R156, R162, R156 ;  /* 0x0000009ca29c7221 */ /* 0x000fe20000010000 */
[C---:B------:R-:W-:Y:S01]  /*1a9c0*/  FADD.FTZ R164, R153.reuse, R164 ;  /* 0x000000a499a47221 */ /* 0x040fe20000010000 */
[----:B------:R-:W-:-:S02]  /*1a9d0*/  F2FP.BF16.F32.PACK_AB R184, R153, R184 ;  /* 0x000000b899b8723e */ /* 0x000fc400000010ff */
[----:B------:R-:W-:Y:S01]  /*1a9e0*/  FADD.FTZ R156, R191, R156 ;  /* 0x0000009cbf9c7221 */ /* 0x000fe20000010000 */
[----:B------:R-:W-:Y:S02]  /*1a9f0*/  F2FP.BF16.F32.PACK_AB R191, R163, R191 ;  /* 0x000000bfa3bf723e */ /* 0x000fe400000010ff */
[----:B---3--:R-:W-:Y:S01]  /*1aa00*/  F2FP.BF16.F32.PACK_AB R185, R179, R161 ;  /* 0x000000a1b3b9723e */ /* 0x008fe200000010ff */
[----:B------:R-:W-:-:S04]  /*1aa10*/  FADD.FTZ R156, R163, R156 ;  /* 0x0000009ca39c7221 */ /* 0x000fc80000010000 */
[----:B------:R-:W-:Y:S01]  /*1aa20*/  FADD.FTZ R156, R161, R156 ;  /* 0x0000009ca19c7221 */ /* 0x000fe20000010000 */
[----:B-1----:R-:W-:Y:S01]  /*1aa30*/  FADD.FTZ R164, R186, R164 ;  /* 0x000000a4baa47221 */ /* 0x002fe20000010000 */
[----:B------:R-:W-:Y:S02]  /*1aa40*/  F2FP.BF16.F32.PACK_AB R186, R157, R186 ;  /* 0x000000ba9dba723e */ /* 0x000fe400000010ff */
[----:B------:R-:W-:Y:S01]  /*1aa50*/  FADD.FTZ R156, R179, R156 ;  /* 0x0000009cb39c7221 */ /* 0x000fe20000010000 */
[----:B------:R-:W-:-:S03]  /*1aa60*/  FADD.FTZ R228, R157, R164 ;  /* 0x000000a49de47221 */ /* 0x000fc60000010000 */
[----:B------:R-:W-:-:S04]  /*1aa70*/  FADD.FTZ R156, R182, R156 ;  /* 0x0000009cb69c7221 */ /* 0x000fc80000010000 */
[----:B------:R-:W-:Y:S01]  /*1aa80*/  FADD.FTZ R227, R183, R156 ;  /* 0x0000009cb7e37221 */ /* 0x000fe20000010000 */
[----:B------:R-:W-:Y:S06]  /*1aa90*/  @P2 BRA `(.L_x_1602) ;  /* 0xffffffe000102947 */ /* 0x000fec000383ffff */
[----:B------:R-:W-:Y:S05]  /*1aaa0*/  BSYNC B1 ;  /* 0x0000000000017941 */ /* 0x000fea0003800000 */
.L_x_1591:
[----:B------:R-:W-:Y:S05]  /*1aab0*/  BSYNC B0 ;  /* 0x0000000000007941 */ /* 0x000fea0003800000 */
.L_x_1590:
[----:B------:R-:W2:Y:S01]  /*1aac0*/  LDL R23, [R1+0x50] ;  /* 0x0000500001177983 */ /* 0x000ea20000100800 */
[----:B------:R-:W-:Y:S01]  /*1aad0*/  BSSY B0, `(.L_x_1603) ;  /* 0x00002b7000007945 */ /* 0x000fe20003800000 */
[----:B--2---:R-:W-:-:S13]  /*1aae0*/  ISETP.GE.AND P2, PT, R204, R23, PT ;  /* 0x00000017cc00720c */ /* 0x004fda0003f46270 */
[----:B------:R-:W-:Y:S05]  /*1aaf0*/  @!P2 BRA `(.L_x_1604) ;  /* 0x0000002800d0a947 */ /* 0x000fea0003800000 */
[----:B------:R-:W2:Y:S04]  /*1ab00*/  LDL R152, [R1+0x54] ;  /* 0x0000540001987983 */ /* 0x000ea80000100800 */
[----:B------:R-:W2:Y:S01]  /*1ab10*/  LDL R23, [R1+0x14] ;  /* 0x0000140001177983 */ /* 0x000ea20000100800 */
[----:B------:R-:W-:Y:S02]  /*1ab20*/  IMAD.MOV.U32 R230, RZ, RZ, R5 ;  /* 0x000000ffffe67224 */ /* 0x000fe400078e0005 */
[----:B------:R-:W-:Y:S02]  /*1ab30*/  IMAD.MOV.U32 R237, RZ, RZ, R205 ;  /* 0x000000ffffed7224 */ /* 0x000fe400078e00cd */
[----:B------:R-:W-:Y:S02]  /*1ab40*/  IMAD.MOV.U32 R233, RZ, RZ, R22 ;  /* 0x000000ffffe97224 */ /* 0x000fe400078e0016 */
[----:B--2---:R-:W-:-:S02]  /*1ab50*/  IMAD R231, R23, 0x80, R152 ;  /* 0x0000008017e77824 */ /* 0x004fc400078e0298 */
[----:B------:R-:W-:Y:S02]  /*1ab60*/  IMAD.MOV.U32 R23, RZ, RZ, R4 ;  /* 0x000000ffff177224 */ /* 0x000fe400078e0004 */
[----:B------:R-:W-:-:S05]  /*1ab70*/  VIADD R231, R231, 0x8 ;  /* 0x00000008e7e77836 */ /* 0x000fca0000000000 */
[----:B------:R-:W-:-:S07]  /*1ab80*/  IADD3 R231, R231, R224, -R225 ;  /* 0x000000e0e7e77210 */ /* 0x000fce0007ffe8e1 */
.L_x_1623:
[----:B------:R-:W-:-:S05]  /*1ab90*/  VIADD R3, R233, 0x1 ;  /* 0x00000001e9037836 */ /* 0x000fca0000000000 */
[----:B------:R-:W-:-:S04]  /*1aba0*/  ISETP.NE.AND P2, PT, R3, 0x2, PT ;  /* 0x000000020300780c */ /* 0x000fc80003f45270 */
[----:B------:R-:W-:Y:S02]  /*1abb0*/  SEL R3, R3, RZ, P2 ;  /* 0x000000ff03037207 */ /* 0x000fe40001000000 */
[----:B------:R-:W-:-:S03]  /*1abc0*/  SEL R205, RZ, 0x1, P2 ;  /* 0x00000001ffcd7807 */ /* 0x000fc60001000000 */
[----:B------:R-:W-:Y:S01]  /*1abd0*/  IMAD.MOV.U32 R22, RZ, RZ, R3 ;  /* 0x000000ffff167224 */ /* 0x000fe200078e0003 */
[----:B------:R-:W-:Y:S01]  /*1abe0*/  LOP3.LUT R205, R237, R205, RZ, 0x3c, !PT ;  /* 0x000000cdedcd7212 */ /* 0x000fe200078e3cff */
[----:B------:R-:W-:Y:S06]  /*1abf0*/  @!P0 BRA `(.L_x_1605) ;  /* 0x0000000000048947 */ /* 0x000fec0003800000 */
[----:B------:R-:W-:Y:S01]  /*1ac00*/  BPT.TRAP 0x1 ;  /* 0x000000040000795c */ /* 0x000fe20000300000 */
.L_x_1605:
[----:B------:R-:W-:Y:S01]  /*1ac10*/  IMAD R232, R3, 0x8, R16 ;  /* 0x0000000803e87824 */ /* 0x000fe200078e0210 */
[----:B------:R-:W-:-:S04]  /*1ac20*/  SHF.L.U32 R4, R205, 0x1f, RZ ;  /* 0x0000001fcd047819 */ /* 0x000fc800000006ff */
[----:B------:R0:W1:Y:S01]  /*1ac30*/  SYNCS.PHASECHK.TRANS64.TRYWAIT P2, [R232+URZ+0x30830], R4 ;  /* 0x03083004e80075a7 */ /* 0x000062000804017f */
[----:B------:R-:W-:Y:S05]  /*1ac40*/  @!P0 BRA `(.L_x_1606) ;  /* 0x0000000000048947 */ /* 0x000fea0003800000 */
[----:B------:R-:W-:Y:S01]  /*1ac50*/  BPT.TRAP 0x1 ;  /* 0x000000040000795c */ /* 0x000fe20000300000 */
.L_x_1606:
        /* <DEDUP_REMOVED lines=8> */
.L_x_1608:
[----:B------:R-:W-:Y:S05]  /*1ace0*/  BSYNC B1 ;  /* 0x0000000000017941 */ /* 0x000fea0003800000 */
.L_x_1607:
        /* <DEDUP_REMOVED lines=43> */
[C---:B------:R-:W-:Y:S01]  /*1afa0*/  R2UR UR9, R5.reuse ;  /* 0x00000000050972ca */ /* 0x040fe200000e0000 */
[-C--:B------:R-:W-:Y:S01]  /*1afb0*/  FMUL.FTZ R28, R28, R0.reuse ;  /* 0x000000001c1c7220 */ /* 0x080fe20000410000 */
[----:B------:R-:W-:Y:S01]  /*1afc0*/  R2UR UR15, R5 ;  /* 0x00000000050f72ca */ /* 0x000fe200000e0000 */
[-C--:B------:R-:W-:Y:S01]  /*1afd0*/  FMUL.FTZ R29, R29, R0.reuse ;  /* 0x000000001d1d7220 */ /* 0x080fe20000410000 */
[C---:B------:R-:W-:Y:S01]  /*1afe0*/  R2UR UR27, R5.reuse ;  /* 0x00000000051b72ca */ /* 0x040fe200000e0000 */
[-C--:B------:R-:W-:Y:S01]  /*1aff0*/  FMUL.FTZ R32, R32, R0.reuse ;  /* 0x0000000020207220 */ /* 0x080fe20000410000 */
[----:B------:R-:W-:Y:S01]  /*1b000*/  R2UR UR39, R5 ;  /* 0x00000000052772ca */ /* 0x000fe200000e0000 */
[-C--:B------:R-:W-:Y:S01]  /*1b010*/  FMUL.FTZ R33, R33, R0.reuse ;  /* 0x0000000021217220 */ /* 0x080fe20000410000 */
[----:B------:R-:W-:Y:S01]  /*1b020*/  R2UR UR46, R4 ;  /* 0x00000000042e72ca */ /* 0x000fe200000e0000 */
[----:B------:R-:W-:Y:S01]  /*1b030*/  VIADD R4, R156, 0x606 ;  /* 0x000006069c047836 */ /* 0x000fe20000000000 */
[C---:B------:R-:W-:Y:S01]  /*1b040*/  R2UR UR47, R5.reuse ;  /* 0x00000000052f72ca */ /* 0x040fe200000e0000 */
[-C--:B------:R-:W-:Y:S01]  /*1b050*/  FMUL.FTZ R36, R36, R0.reuse ;  /* 0x0000000024247220 */ /* 0x080fe20000410000 */
[----:B------:R-:W-:Y:S01]  /*1b060*/  R2UR UR59, R5 ;  /* 0x00000000053b72ca */ /* 0x000fe200000e0000 */
[----:B------:R-:W-:Y:S01]  /*1b070*/  IMAD.MOV.U32 R5, RZ, RZ, R157 ;  /* 0x000000ffff057224 */ /* 0x000fe200078e009d */
[----:B------:R-:W-:Y:S01]  /*1b080*/  R2UR UR19, R153 ;  /* 0x00000000991372ca */ /* 0x000fe200000e0000 */
[-C--:B------:R-:W-:Y:S01]  /*1b090*/  FMUL.FTZ R37, R37, R0.reuse ;  /* 0x0000000025257220 */ /* 0x080fe20000410000 */
[C---:B------:R-:W-:Y:S01]  /*1b0a0*/  R2UR UR23, R155.reuse ;  /* 0x000000009b1772ca */ /* 0x040fe200000e0000 */
        /* <DEDUP_REMOVED lines=210> */
.L_x_1610:
[----:B------:R-:W-:Y:S01]  /*1bdd0*/  SHF.L.U32 R2, R237, 0x1f, RZ ;  /* 0x0000001fed027819 */ /* 0x000fe200000006ff */
[----:B------:R-:W-:-:S04]  /*1bde0*/  IMAD R0, R233, 0x8, R16 ;  /* 0x00000008e9007824 */ /* 0x000fc800078e0210 */
[----:B------:R0:W1:Y:S01]  /*1bdf0*/  SYNCS.PHASECHK.TRANS64.TRYWAIT P2, [R0+URZ+0x30850], R2 ;  /* 0x03085002000075a7 */ /* 0x000062000804017f */
[----:B------:R-:W-:Y:S05]  /*1be00*/  @!P0 BRA `(.L_x_1611) ;  /* 0x0000000000048947 */ /* 0x000fea0003800000 */
[----:B------:R-:W-:Y:S01]  /*1be10*/  BPT.TRAP 0x1 ;  /* 0x000000040000795c */ /* 0x000fe20000300000 */
.L_x_1611:
[----:B------:R-:W-:Y:S04]  /*1be20*/  BSSY B1, `(.L_x_1612) ;  /* 0x0000004000017945 */ /* 0x000fe80003800000 */
[----:B-1----:R-:W-:Y:S05]  /*1be30*/  @P2 BRA `(.L_x_1613) ;  /* 0x0000000000082947 */ /* 0x002fea0003800000 */
[----:B------:R-:W1:Y:S02]  /*1be40*/  SYNCS.PHASECHK.TRANS64.TRYWAIT P2, [R0+URZ+0x30850], R2 ;  /* 0x03085002000075a7 */ /* 0x000e64000804017f */
[----:B-1----:R-:W-:Y:S05]  /*1be50*/  @!P2 BRA `(.L_x_1614) ;  /* 0x000000dc0040a947 */ /* 0x002fea0003800000 */
.L_x_1613:
[----:B------:R-:W-:Y:S05]  /*1be60*/  BSYNC B1 ;  /* 0x0000000000017941 */ /* 0x000fea0003800000 */
.L_x_1612:
[----:B01----:R-:W-:Y:S02]  /*1be70*/  VIADD R2, R16, 0x400 ;  /* 0x0000040010027836 */ /* 0x003fe40000000000 */
[----:B------:R-:W-:Y:S01]  /*1be80*/  IMAD.MOV.U32 R3, RZ, RZ, 0x40000040 ;  /* 0x40000040ff037424 */ /* 0x000fe200078e00ff */
[----:B------:R-:W-:Y:S01]  /*1be90*/  WARPGROUP.ARRIVE ;  /* 0x00000000000079c5 */ /* 0x000fe20000000000 */
[----:B------:R-:W-:Y:S01]  /*1bea0*/  IMAD.MOV.U32 R5, RZ, RZ, 0x40000040 ;  /* 0x40000040ff057424 */ /* 0x000fe200078e00ff */
[----:B------:R-:W-:Y:S01]  /*1beb0*/  SHF.R.U32.HI R2, RZ, 0x4, R2 ;  /* 0x00000004ff027819 */ /* 0x000fe20000011602 */
[----:B------:R-:W-:Y:S01]  /*1bec0*/  @!P1 VIADD R232, R232, 0x30840 ;  /* 0x00030840e8e89836 */ /* 0x000fe20000000000 */
[----:B------:R-:W-:Y:S01]  /*1bed0*/  ULDC UR4, c[0x0][0x9dc] ;  /* 0x0002770000047ab9 */ /* 0x000fe20000000800 */
[----:B------:R-:W-:Y:S01]  /*1bee0*/  ULDC UR5, c[0x0][0x9e0] ;  /* 0x0002780000057ab9 */ /* 0x000fe20000000800 */
[----:B------:R-:W-:-:S04]  /*1bef0*/  LOP3.LUT R2, R2, 0x3fff, RZ, 0xc0, !PT ;  /* 0x00003fff02027812 */ /* 0x000fc800078ec0ff */
[----:B------:R-:W-:-:S05]  /*1bf00*/  LOP3.LUT R2, R2, 0x2000000, RZ, 0xfc, !PT ;  /* 0x0200000002027812 */ /* 0x000fca00078efcff */
[----:B------:R-:W-:Y:S01]  /*1bf10*/  IMAD R2, R233, 0x800, R2 ;  /* 0x00000800e9027824 */ /* 0x000fe200078e0202 */
[----:B------:R-:W-:Y:S01]  /*1bf20*/  R2UR UR7, R3 ;  /* 0x00000000030772ca */ /* 0x000fe200000e0000 */
[----:B------:R-:W2:Y:S03]  /*1bf30*/  LDL R233, [R1+0x14] ;  /* 0x0000140001e97983 */ /* 0x000ea60000100800 */
[----:B------:R-:W-:-:S13]  /*1bf40*/  R2UR UR6, R2 ;  /* 0x00000000020672ca */ /* 0x000fda00000e0000 */
[----:B------:R-:W-:Y:S01]  /*1bf50*/  HGMMA.64x256x16.F32.BF16 R24, R196, gdesc[UR4].tnspB, R24, gsb0 ;  /* 0x43e00004c4187df0 */ /* 0x000fe20008001818 */
[----:B------:R-:W-:Y:S01]  /*1bf60*/  VIADD R4, R2, 0x80 ;  /* 0x0000008002047836 */ /* 0x000fe20000000000 */
[----:B------:R-:W-:-:S04]  /*1bf70*/  R2UR UR7, R5 ;  /* 0x00000000050772ca */ /* 0x000fc800000e0000 */
[----:B------:R-:W-:Y:S01]  /*1bf80*/  R2UR UR6, R4 ;  /* 0x00000000040672ca */ /* 0x000fe200000e0000 */
[C---:B------:R-:W-:Y:S02]  /*1bf90*/  VIADD R4, R2.reuse, 0x100 ;  /* 0x0000010002047836 */ /* 0x040fe40000000000 */
[----:B------:R-:W-:Y:S01]  /*1bfa0*/  IMAD.MOV.U32 R5, RZ, RZ, 0x40000040 ;  /* 0x40000040ff057424 */ /* 0x000fe200078e00ff */
[----:B------:R-:W-:Y:S02]  /*1bfb0*/  WARPGROUP.DEPBAR.LE gsb0, 0x0 ;  /* 0x00008000000079c5 */ /* 0x000fe40000010000 */
[----:B------:R-:W-:Y:S01]  /*1bfc0*/  WARPGROUP.ARRIVE ;  /* 0x00000000000079c5 */ /* 0x000fe20000000000 */
[----:B------:R-:W2:Y:S01]  /*1bfd0*/  LDL R199, [R1+0x54] ;  /* 0x0000540001c77983 */ /* 0x000ea20000100800 */
[----:B------:R-:W-:Y:S01]  /*1bfe0*/  VIADD R2, R2, 0x180 ;  /* 0x0000018002027836 */ /* 0x000fe20000000000 */
[----:B------:R-:W-:Y:S01]  /*1bff0*/  ULOP3.LUT UR4, URZ, UR4, URZ, 0x33, !UPT ;  /* 0x000000043f047292 */ /* 0x000fe2000f8e333f */
[----:B------:R-:W-:Y:S01]  /*1c000*/  IMAD.MOV.U32 R3, RZ, RZ, 0x40000040 ;  /* 0x40000040ff037424 */ /* 0x000fe200078e00ff */
[----:B------:R-:W-:-:S11]  /*1c010*/  @!P1 PRMT R232, RZ, 0x654, R232 ;  /* 0x00000654ffe89816 */ /* 0x000fd600000000e8 */
[----:B------:R-:W-:Y:S01]  /*1c020*/  HGMMA.64x256x16.F32.BF16 R24, R192, gdesc[UR4].tnspB, R24, gsb0 ;  /* 0x43e00004c0187df0 */ /* 0x000fe20008001818 */
[----:B------:R-:W-:Y:S01]  /*1c030*/  R2UR UR6, R4 ;  /* 0x00000000040672ca */ /* 0x000fe200000e0000 */
[----:B------:R-:W-:Y:S01]  /*1c040*/  IMAD.SHL.U32 R4, R204, 0x40, RZ ;  /* 0x00000040cc047824 */ /* 0x000fe200078e00ff */
[----:B------:R-:W-:Y:S01]  /*1c050*/  R2UR UR7, R5 ;  /* 0x00000000050772ca */ /* 0x000fe200000e0000 */
[----:B------:R-:W-:Y:S02]  /*1c060*/  WARPGROUP.DEPBAR.LE gsb0, 0x0 ;  /* 0x00008000000079c5 */ /* 0x000fe40000010000 */
[----:B------:R-:W-:-:S15]  /*1c070*/  WARPGROUP.ARRIVE ;  /* 0x00000000000079c5 */ /* 0x000fde0000000000 */
[----:B------:R-:W-:-:S07]  /*1c080*/  NOP ;  /* 0x0000000000007918 */ /* 0x000fce0000000000 */
[----:B------:R-:W-:Y:S01]  /*1c090*/  HGMMA.64x256x16.F32.BF16 R24, R188, gdesc[UR4].tnspB, R24, gsb0 ;  /* 0x43e00004bc187df0 */ /* 0x000fe20008001818 */
[----:B------:R-:W-:Y:S02]  /*1c0a0*/  R2UR UR6, R2 ;  /* 0x00000000020672ca */ /* 0x000fe400000e0000 */
[----:B------:R-:W-:Y:S02]  /*1c0b0*/  R2UR UR7, R3 ;  /* 0x00000000030772ca */ /* 0x000fe400000e0000 */
[----:B------:R-:W-:-:S05]  /*1c0c0*/  IADD3 R2, R224, 0x1, -R4 ;  /* 0x00000001e0027810 */ /* 0x000fca0007ffe804 */
[----:B------:R-:W-:Y:S02]  /*1c0d0*/  IMAD.IADD R2, R2, 0x1, -R225 ;  /* 0x0000000102027824 */ /* 0x000fe400078e0ae1 */
[----:B--2---:R-:W-:Y:S01]  /*1c0e0*/  IMAD R5, R233, 0x80, R199 ;  /* 0x00000080e9057824 */ /* 0x004fe200078e02c7 */
[----:B------:R-:W-:Y:S02]  /*1c0f0*/  WARPGROUP.DEPBAR.LE gsb0, 0x0 ;  /* 0x00008000000079c5 */ /* 0x000fe40000010000 */
[----:B------:R-:W-:-:S13]  /*1c100*/  WARPGROUP.ARRIVE ;  /* 0x00000000000079c5 */ /* 0x000fda0000000000 */
[----:B------:R-:W-:Y:S03]  /*1c110*/  HGMMA.64x256x16.F32.BF16 R24, R184, gdesc[UR4].tnspB, R24, gsb0 ;  /* 0x43e00004b8187df0 */ /* 0x000fe60008001818 */
[----:B------:R-:W-:Y:S02]  /*1c120*/  WARPGROUP.DEPBAR.LE gsb0, 0x0 ;  /* 0x00008000000079c5 */ /* 0x000fe40000010000 */
[----:B------:R-:W-:Y:S01]  /*1c130*/  IMAD R186, R235, -0x2, R2 ;  /* 0xfffffffeebba7824 */ /* 0x000fe200078e0202 */
[----:B------:R0:W-:Y:S03]  /*1c140*/  @!P1 SYNCS.ARRIVE.TRANS64.RED.A1T0 RZ, [R232+URZ], RZ ;  /* 0x000000ffe8ff99a7 */ /* 0x0001e6000810043f */
[C---:B------:R-:W-:Y:S02]  /*1c150*/  VIADD R187, R186.reuse, UR5 ;  /* 0x00000005babb7c36 */ /* 0x040fe40008000000 */
[----:B------:R-:W-:-:S02]  /*1c160*/  VIADD R186, R186, UR4 ;  /* 0x00000004baba7c36 */ /* 0x000fc40008000000 */
[C---:B------:R-:W-:Y:S02]  /*1c170*/  IMAD.IADD R185, R5.reuse, 0x1, R187 ;  /* 0x0000000105b97824 */ /* 0x040fe400078e02bb */
[----:B------:R-:W-:Y:S01]  /*1c180*/  IMAD.IADD R184, R5, 0x1, R186 ;  /* 0x0000000105b87824 */ /* 0x000fe200078e02ba */
[----:B0-----:R-:W-:Y:S06]  /*1c190*/  @!P5 BRA `(.L_x_1615) ;  /* 0x000000000064d947 */ /* 0x001fec0003800000 */
[----:B------:R-:W-:Y:S01]  /*1c1a0*/  IADD3 R189, R5, R224, -R225 ;  /* 0x000000e005bd7210 */ /* 0x000fe20007ffe8e1 */
[----:B------:R-:W-:Y:S03]  /*1c1b0*/  BSSY B1, `(.L_x_1616) ;  /* 0x0000013000017945 */ /* 0x000fe60003800000 */
        /* <DEDUP_REMOVED lines=11> */
.L_x_1617:
[----:B------:R-:W-:Y:S01]  /*1c270*/  ULDC UR4, c[0x0][0x9e4] ;  /* 0x0002790000047ab9 */ /* 0x000fe20000000800 */
[----:B------:R-:W-:Y:S01]  /*1c280*/  IADD3 R189, R5, R224, -R225 ;  /* 0x000000e005bd7210 */ /* 0x000fe20007ffe8e1 */
[----:B------:R-:W-:-:S05]  /*1c290*/  IMAD.U32 R188, RZ, RZ, UR4 ;  /* 0x00000004ffbc7e24 */ /* 0x000fca000f8e00ff */
[----:B------:R-:W-:-:S13]  /*1c2a0*/  ISETP.NE.AND P2, PT, R188, 0x1, PT ;  /* 0x00000001bc00780c */ /* 0x000fda0003f45270 */
[----:B------:R-:W0:Y:S02]  /*1c2b0*/  @P2 LDC.64 R2, c[0x0][0x9e8] ;  /* 0x00027a00ff022b82 */ /* 0x000e240000000a00 */
[----:B0-----:R-:W-:-:S05]  /*1c2c0*/  @P2 IMAD.HI.U32 R2, R189, R2, RZ ;  /* 0x00000002bd022227 */ /* 0x001fca00078e00ff */
[----:B------:R-:W-:-:S07]  /*1c2d0*/  @P2 SHF.R.U32.HI R189, RZ, R3, R2 ;  /* 0x00000003ffbd2219 */ /* 0x000fce0000011602 */
.L_x_1618:
[----:B------:R-:W-:Y:S05]  /*1c2e0*/  BSYNC B1 ;  /* 0x0000000000017941 */ /* 0x000fea0003800000 */
.L_x_1616:
[----:B------:R-:W-:-:S04]  /*1c2f0*/  IMAD R189, R189, R188, -R4 ;  /* 0x000000bcbdbd7224 */ /* 0x000fc800078e0a04 */
[----:B------:R-:W-:-:S05]  /*1c300*/  IMAD R189, R235, -0x2, R189 ;  /* 0xfffffffeebbd7824 */ /* 0x000fca00078e02bd */
[----:B------:R-:W-:Y:S02]  /*1c310*/  VIMNMX R184, R184, R189, !PT ;  /* 0x000000bdb8b87248 */ /* 0x000fe40007fe0100 */
[----:B------:R-:W-:-:S07]  /*1c320*/  VIADDMNMX R185, R189, R188, R185, PT ;  /* 0x000000bcbdb97246 */ /* 0x000fce00038001b9 */
.L_x_1615:
        /* <DEDUP_REMOVED lines=55> */
[----:B------:R-:W-:Y:S01]  /*1c6a0*/  ULDC UR4, c[0x0][0x9e4] ;  /* 0x0002790000047ab9 */ /* 0x000fe20000000800 */
[----:B------:R-:W-:Y:S02]  /*1c6b0*/  VIADD R5, R5, 0x8 ;  /* 0x0000000805057836 */ /* 0x000fe40000000000 */
[----:B------:R-:W-:-:S03]  /*1c6c0*/  IMAD.U32 R184, RZ, RZ, UR4 ;  /* 0x00000004ffb87e24 */ /* 0x000fc6000f8e00ff */
[----:B------:R-:W-:Y:S02]  /*1c6d0*/  IADD3 R5, R5, R224, -R225 ;  /* 0x000000e005057210 */ /* 0x000fe40007ffe8e1 */
[----:B------:R-:W-:Y:S02]  /*1c6e0*/  ISETP.NE.AND P3, PT, R184, 0x1, PT ;  /* 0x00000001b800780c */ /* 0x000fe40003f65270 */
[----:B------:R-:W-:-:S11]  /*1c6f0*/  LOP3.LUT R5, RZ, R5, RZ, 0x33, !PT ;  /* 0x00000005ff057212 */ /* 0x000fd600078e33ff */
[----:B------:R-:W0:Y:S02]  /*1c700*/  @P3 LDC.64 R2, c[0x0][0x9e8] ;  /* 0x00027a00ff023b82 */ /* 0x000e240000000a00 */
[----:B0-----:R-:W-:-:S05]  /*1c710*/  @P3 IMAD.HI.U32 R2, R5, R2, RZ ;  /* 0x0000000205023227 */ /* 0x001fca00078e00ff */
[----:B------:R-:W-:-:S04]  /*1c720*/  @P3 SHF.R.U32.HI R5, RZ, R3, R2 ;  /* 0x00000003ff053219 */ /* 0x000fc80000011602 */
[----:B------:R-:W-:Y:S01]  /*1c730*/  LOP3.LUT R5, RZ, R5, RZ, 0x33, !PT ;  /* 0x00000005ff057212 */ /* 0x000fe200078e33ff */
[----:B------:R-:W-:Y:S06]  /*1c740*/  BRA `(.L_x_1622) ;  /* 0x00000000001c7947 */ /* 0x000fec0003800000 */
.L_x_1621:
[----:B------:R-:W-:Y:S01]  /*1c750*/  ULDC UR4, c[0x0][0x9e4] ;  /* 0x0002790000047ab9 */ /* 0x000fe20000000800 */
[----:B------:R-:W-:Y:S02]  /*1c760*/  IMAD.MOV.U32 R5, RZ, RZ, R231 ;  /* 0x000000ffff057224 */ /* 0x000fe400078e00e7 */
[----:B------:R-:W-:-:S05]  /*1c770*/  IMAD.U32 R184, RZ, RZ, UR4 ;  /* 0x00000004ffb87e24 */ /* 0x000fca000f8e00ff */
[----:B------:R-:W-:-:S13]  /*1c780*/  ISETP.NE.AND P3, PT, R184, 0x1, PT ;  /* 0x00000001b800780c */ /* 0x000fda0003f65270 */
[----:B------:R-:W0:Y:S02]  /*1c790*/  @P3 LDC.64 R2, c[0x0][0x9e8] ;  /* 0x00027a00ff023b82 */ /* 0x000e240000000a00 */
[----:B0-----:R-:W-:-:S05]  /*1c7a0*/  @P3 IMAD.HI.U32 R2, R231, R2, RZ ;  /* 0x00000002e7023227 */ /* 0x001fca00078e00ff */
[----:B------:R-:W-:-:S07]  /*1c7b0*/  @P3 SHF.R.U32.HI R5, RZ, R3, R2 ;  /* 0x00000003ff053219 */ /* 0x000fce0000011602 */
.L_x_1622:
[----:B------:R-:W-:Y:S05]  /*1c7c0*/  BSYNC B1 ;  /* 0x0000000000017941 */ /* 0x000fea0003800000 */
.L_x_1620:
[----:B------:R-:W-:-:S04]  /*1c7d0*/  IMAD R4, R5, R184, -R4 ;  /* 0x000000b805047224 */ /* 0x000fc800078e0a04 */
[----:B------:R-:W-:-:S05]  /*1c7e0*/  IMAD R4, R235, -0x2, R4 ;  /* 0xfffffffeeb047824 */ /* 0x000fca00078e0204 */
[----:B------:R-:W-:Y:S02]  /*1c7f0*/  VIMNMX R186, R186, R4, !PT ;  /* 0x00000004baba7248 */ /* 0x000fe40007fe0100 */
[----:B------:R-:W-:-:S07]  /*1c800*/  VIADDMNMX R187, R4, R184, R187, PT ;  /* 0x000000b804bb7246 */ /* 0x000fce00038001bb */
.L_x_1619:
[----:B------:R-:W-:Y:S01]  /*1c810*/  @!P1 VIADD R0, R0, 0x30860 ;  /* 0x0003086000009836 */ /* 0x000fe20000000000 */
[----:B------:R-:W2:Y:S01]  /*1c820*/  LDL R232, [R1+0x50] ;  /* 0x0000500001e87983 */ /* 0x000ea20000100800 */
[C---:B------:R-:W-:Y:S01]  /*1c830*/  ISETP.GT.AND P6, PT, R186.reuse, 0x9, P2 ;  /* 0x00000009ba00780c */ /* 0x040fe200017c4270 */
[----:B------:R-:W-:Y:S01]  /*1c840*/  ULDC UR4, c[0x0][0x988] ;  /* 0x0002620000047ab9 */ /* 0x000fe20000000800 */
[----:B------:R-:W-:Y:S01]  /*1c850*/  ISETP.GT.AND P4, PT, R186, 0x1, P2 ;  /* 0x00000001ba00780c */ /* 0x000fe20001784270 */
[----:B------:R-:W-:Y:S01]  /*1c860*/  IMAD.U32 R3, RZ, RZ, UR4 ;  /* 0x00000004ff037e24 */ /* 0x000fe2000f8e00ff */
[----:B------:R-:W-:Y:S01]  /*1c870*/  @!P1 PRMT R0, RZ, 0x654, R0 ;  /* 0x00000654ff009816 */ /* 0x000fe20000000000 */
[----:B------:R-:W-:Y:S01]  /*1c880*/  IMAD.MOV.U32 R237, RZ, RZ, R205 ;  /* 0x000000ffffed7224 */ /* 0x000fe200078e00cd */
[C---:B------:R-:W-:Y:S01]  /*1c890*/  ISETP.LT.OR P6, PT, R187.reuse, 0xa, P6 ;  /* 0x0000000abb00780c */ /* 0x040fe200037c1670 */
[----:B------:R-:W-:Y:S01]  /*1c8a0*/  IMAD.MOV.U32 R233, RZ, RZ, R22 ;  /* 0x000000ffffe97224 */ /* 0x000fe200078e0016 */
        /* <DEDUP_REMOVED lines=22> */
[----:B------:R-:W-:Y:S02]  /*1ca10*/  FMNMX.FTZ R4, R154, R23, !PT ;  /* 0x000000179a047209 */ /* 0x000fe40007810000 */
[----:B------:R-:W-:Y:S02]  /*1ca20*/  FMNMX.FTZ R0, R169, R0, !PT ;  /* 0x00000000a9007209 */ /* 0x000fe40007810000 */
[----:B------:R-:W-:Y:S02]  /*1ca30*/  ISETP.GT.AND P4, PT, R186, 0x10, P2 ;  /* 0x00000010ba00780c */ /* 0x000fe40001784270 */
[----:B------:R-:W-:-:S02]  /*1ca40*/  FMNMX.FTZ R0, R172, R0, !PT ;  /* 0x00000000ac007209 */ /* 0x000fc40007810000 */
[----:B------:R-:W-:Y:S02]  /*1ca50*/  FMNMX.FTZ R4, R155, R4, !PT ;  /* 0x000000049b047209 */ /* 0x000fe40007810000 */
[----:B------:R-:W-:Y:S02]  /*1ca60*/  FMNMX.FTZ R0, R173, R0, !PT ;  /* 0x00000000ad007209 */ /* 0x000fe40007810000 */
[----:B------:R-:W-:Y:S02]  /*1ca70*/  ISETP.LT.OR P4, PT, R187, 0x11, P4 ;  /* 0x00000011bb00780c */ /* 0x000fe40002781670 */
[----:B------:R-:W-:Y:S02]  /*1ca80*/  FMNMX.FTZ R0, R176, R0, !PT ;  /* 0x00000000b0007209 */ /* 0x000fe40007810000 */
[----:B------:R-:W-:Y:S02]  /*1ca90*/  FSEL R162, R162, -INF , !P4 ;  /* 0xff800000a2a27808 */ /* 0x000fe40006000000 */
[----:B------:R-:W-:-:S02]  /*1caa0*/  FMNMX.FTZ R0, R177, R0, !PT ;  /* 0x00000000b1007209 */ /* 0x000fc40007810000 */
[----:B------:R-:W-:Y:S02]  /*1cab0*/  ISETP.GT.AND P4, PT, R186, 0x19, P2 ;  /* 0x00000019ba00780c */ /* 0x000fe40001784270 */
[----:B------:R-:W-:Y:S02]  /*1cac0*/  FMNMX.FTZ R0, R180, R0, !PT ;  /* 0x00000000b4007209 */ /* 0x000fe40007810000 */
[----:B------:R-:W-:Y:S02]  /*1cad0*/  ISETP.LT.OR P4, PT, R187, 0x1a, P4 ;  /* 0x0000001abb00780c */ /* 0x000fe40002781670 */
[----:B------:R-:W-:Y:S02]  /*1cae0*/  FMNMX.FTZ R0, R181, R0, !PT ;  /* 0x00000000b5007209 */ /* 0x000fe40007810000 */
[----:B------:R-:W-:Y:S02]  /*1caf0*/  FSEL R167, R167, -INF , !P4 ;  /* 0xff800000a7a77808 */ /* 0x000fe40006000000 */
[C---:B------:R-:W-:Y:S01]  /*1cb00*/  ISETP.GT.AND P4, PT, R186.reuse, 0x28, P2 ;  /* 0x00000028ba00780c */ /* 0x040fe20001784270 */
[----:B------:R-:W0:Y:S01]  /*1cb10*/  SHFL.BFLY PT, R2, R0, 0x2, 0x1f ;  /* 0x0c401f0000027f89 */ /* 0x000e2200000e0000 */
[----:B------:R-:W-:-:S02]  /*1cb20*/  ISETP.GT.AND P6, PT, R186, 0x38, P2 ;  /* 0x00000038ba00780c */ /* 0x000fc400017c4270 */
[C---:B------:R-:W-:Y:S02]  /*1cb30*/  ISETP.LT.OR P4, PT, R187.reuse, 0x29, P4 ;  /* 0x00000029bb00780c */ /* 0x040fe40002781670 */
[C---:B------:R-:W-:Y:S02]  /*1cb40*/  ISETP.LT.OR P6, PT, R187.reuse, 0x39, P6 ;  /* 0x00000039bb00780c */ /* 0x040fe400037c1670 */
[----:B------:R-:W-:Y:S02]  /*1cb50*/  FSEL R174, R174, -INF , !P4 ;  /* 0xff800000aeae7808 */ /* 0x000fe40006000000 */
[----:B------:R-:W-:Y:S02]  /*1cb60*/  ISETP.GT.AND P4, PT, R186, 0x30, P2 ;  /* 0x00000030ba00780c */ /* 0x000fe40001784270 */
[----:B------:R-:W-:Y:S02]  /*1cb70*/  FSEL R182, R182, -INF , !P6 ;  /* 0xff800000b6b67808 */ /* 0x000fe40007000000 */
[----:B------:R-:W-:-:S04]  /*1cb80*/  ISETP.LT.OR P4, PT, R187, 0x31, P4 ;  /* 0x00000031bb00780c */ /* 0x000fc80002781670 */
        /* <DEDUP_REMOVED lines=10> */
[----:B------:R-:W-:Y:S02]  /*1cc30*/  IMAD.MOV.U32 R230, RZ, RZ, R5 ;  /* 0x000000ffffe67224 */ /* 0x000fe400078e0005 */
[-CC-:B------:R-:W-:Y:S01]  /*1cc40*/  FFMA.FTZ R152, R152, R3.reuse, -R0.reuse ;  /* 0x0000000398987223 */ /* 0x180fe20000010800 */
[----:B------:R-:W-:Y:S01]  /*1cc50*/  ISETP.LT.OR P3, PT, R187, 0x9, P3 ;  /* 0x00000009bb00780c */ /* 0x000fe20001f61670 */
[-CC-:B------:R-:W-:Y:S01]  /*1cc60*/  FFMA.FTZ R153, R153, R3.reuse, -R0.reuse ;  /* 0x0000000399997223 */ /* 0x180fe20000010800 */
[-C--:B------:R-:W-:Y:S01]  /*1cc70*/  FMUL.FTZ R2, R2, R3.reuse ;  /* 0x0000000302027220 */ /* 0x080fe20000410000 */
[-CC-:B------:R-:W-:Y:S01]  /*1cc80*/  FFMA.FTZ R156, R156, R3.reuse, -R0.reuse ;  /* 0x000000039c9c7223 */ /* 0x180fe20000010800 */
[----:B------:R-:W-:Y:S01]  /*1cc90*/  FSEL R158, R158, -INF , !P3 ;  /* 0xff8000009e9e7808 */ /* 0x000fe20005800000 */
[-CC-:B------:R-:W-:Y:S01]  /*1cca0*/  FFMA.FTZ R157, R157, R3.reuse, -R0.reuse ;  /* 0x000000039d9d7223 */ /* 0x180fe20000010800 */
[----:B------:R-:W-:Y:S01]  /*1ccb0*/  ISETP.GT.AND P3, PT, R186, 0x11, P2 ;  /* 0x00000011ba00780c */ /* 0x000fe20001764270 */
[-CC-:B------:R-:W-:Y:S01]  /*1ccc0*/  FFMA.FTZ R160, R160, R3.reuse, -R0.reuse ;  /* 0x00000003a0a07223 */ /* 0x180fe20000010800 */
[----:B------:R-:W-:Y:S01]  /*1ccd0*/  FMNMX.FTZ R4, R158, R4, !PT ;  /* 0x000000049e047209 */ /* 0x000fe20007810000 */
[-CC-:B------:R-:W-:Y:S01]  /*1cce0*/  FFMA.FTZ R161, R161, R3.reuse, -R0.reuse ;  /* 0x00000003a1a17223 */ /* 0x180fe20000010800 */
[----:B------:R-:W-:Y:S01]  /*1ccf0*/  ISETP.LT.OR P3, PT, R187, 0x12, P3 ;  /* 0x00000012bb00780c */ /* 0x000fe20001f61670 */
[-CC-:B------:R-:W-:Y:S01]  /*1cd00*/  FFMA.FTZ R164, R164, R3.reuse, -R0.reuse ;  /* 0x00000003a4a47223 */ /* 0x180fe20000010800 */
[----:B------:R-:W-:Y:S01]  /*1cd10*/  FMNMX.FTZ R4, R159, R4, !PT ;  /* 0x000000049f047209 */ /* 0x000fe20007810000 */
[-CC-:B------:R-:W-:Y:S01]  /*1cd20*/  FFMA.FTZ R165, R165, R3.reuse, -R0.reuse ;  /* 0x00000003a5a57223 */ /* 0x180fe20000010800 */
[----:B------:R-:W-:Y:S01]  /*1cd30*/  FSEL R163, R163, -INF , !P3 ;  /* 0xff800000a3a37808 */ /* 0x000fe20005800000 */
[-CC-:B------:R-:W-:Y:S01]  /*1cd40*/  FFMA.FTZ R168, R168, R3.reuse, -R0.reuse ;  /* 0x00000003a8a87223 */ /* 0x180fe20000010800 */
[----:B------:R-:W-:Y:S01]  /*1cd50*/  FMNMX.FTZ R4, R162, R4, !PT ;  /* 0x00000004a2047209 */ /* 0x000fe20007810000 */
        /* <DEDUP_REMOVED lines=12> */
[----:B------:R-:W-:Y:S01]  /*1ce20*/  FFMA.FTZ R181, R181, R3, -R0 ;  /* 0x00000003b5b57223 */ /* 0x000fe20000010800 */
[----:B------:R-:W-:Y:S01]  /*1ce30*/  ISETP.GT.AND P3, PT, R186, 0x29, P2 ;  /* 0x00000029ba00780c */ /* 0x000fe20001764270 */
[----:B------:R-:W-:Y:S01]  /*1ce40*/  MUFU.EX2 R152, R152 ;  /* 0x0000009800987308 */ /* 0x000fe20000000800 */
[----:B------:R-:W-:-:S02]  /*1ce50*/  FMNMX.FTZ R4, R170, R4, !PT ;  /* 0x00000004aa047209 */ /* 0x000fc40007810000 */
[----:B------:R-:W-:Y:S02]  /*1ce60*/  ISETP.LT.OR P3, PT, R187, 0x2a, P3 ;  /* 0x0000002abb00780c */ /* 0x000fe40001f61670 */
[----:B------:R-:W-:Y:S02]  /*1ce70*/  FMNMX.FTZ R4, R171, R4, !PT ;  /* 0x00000004ab047209 */ /* 0x000fe40007810000 */
[----:B------:R-:W-:Y:S01]  /*1ce80*/  FSEL R175, R175, -INF , !P3 ;  /* 0xff800000afaf7808 */ /* 0x000fe20005800000 */
[----:B------:R-:W0:Y:S01]  /*1ce90*/  MUFU.EX2 R0, R2 ;  /* 0x0000000200007308 */ /* 0x000e220000000800 */
[----:B------:R-:W-:Y:S02]  /*1cea0*/  ISETP.GT.AND P3, PT, R186, 0x31, P2 ;  /* 0x00000031ba00780c */ /* 0x000fe40001764270 */
[----:B------:R-:W-:Y:S02]  /*1ceb0*/  FMNMX.FTZ R4, R174, R4, !PT ;  /* 0x00000004ae047209 */ /* 0x000fe40007810000 */
[----:B------:R-:W-:-:S02]  /*1cec0*/  ISETP.LT.OR P3, PT, R187, 0x32, P3 ;  /* 0x00000032bb00780c */ /* 0x000fc40001f61670 */
[----:B------:R-:W-:Y:S01]  /*1ced0*/  FMNMX.FTZ R4, R175, R4, !PT ;  /* 0x00000004af047209 */ /* 0x000fe20007810000 */
[----:B------:R-:W1:Y:S01]  /*1cee0*/  MUFU.EX2 R153, R153 ;  /* 0x0000009900997308 */ /* 0x000e620000000800 */
[----:B------:R-:W-:Y:S02]  /*1cef0*/  ISETP.GT.AND P2, PT, R186, 0x39, P2 ;  /* 0x00000039ba00780c */ /* 0x000fe40001744270 */
[----:B------:R-:W-:Y:S02]  /*1cf00*/  FSEL R179, R179, -INF , !P3 ;  /* 0xff800000b3b37808 */ /* 0x000fe40005800000 */
[----:B------:R-:W-:Y:S02]  /*1cf10*/  FMNMX.FTZ R4, R178, R4, !PT ;  /* 0x00000004b2047209 */ /* 0x000fe40007810000 */
[----:B------:R-:W-:Y:S01]  /*1cf20*/  ISETP.LT.OR P2, PT, R187, 0x3a, P2 ;  /* 0x0000003abb00780c */ /* 0x000fe20001741670 */
[----:B------:R-:W3:Y:S01]  /*1cf30*/  MUFU.EX2 R156, R156 ;  /* 0x0000009c009c7308 */ /* 0x000ee20000000800 */
[----:B------:R-:W-:Y:S01]  /*1cf40*/  FMNMX.FTZ R4, R179, R4, !PT ;  /* 0x00000004b3047209 */ /* 0x000fe20007810000 */
[----:B0-----:R-:W-:Y:S01]  /*1cf50*/  FFMA.FTZ R2, R0, R228, R152 ;  /* 0x000000e400027223 */ /* 0x001fe20000010098 */
[----:B------:R-:W-:-:S02]  /*1cf60*/  FSEL R183, R183, -INF , !P2 ;  /* 0xff800000b7b77808 */ /* 0x000fc40005000000 */
[----:B------:R-:W-:-:S03]  /*1cf70*/  FMNMX.FTZ R4, R182, R4, !PT ;  /* 0x00000004b6047209 */ /* 0x000fc60007810000 */
[----:B------:R-:W0:Y:S01]  /*1cf80*/  MUFU.EX2 R157, R157 ;  /* 0x0000009d009d7308 */ /* 0x000e220000000800 */
[C---:B-1----:R-:W-:Y:S01]  /*1cf90*/  F2FP.BF16.F32.PACK_AB R196, R153.reuse, R152 ;  /* 0x0000009899c4723e */ /* 0x042fe200000010ff */
[----:B------:R-:W-:Y:S01]  /*1cfa0*/  FADD.FTZ R2, R153, R2 ;  /* 0x0000000299027221 */ /* 0x000fe20000010000 */
[----:B------:R-:W-:-:S05]  /*1cfb0*/  FMNMX.FTZ R152, R183, R4, !PT ;  /* 0x00000004b7987209 */ /* 0x000fca0007810000 */
[----:B------:R-:W1:Y:S01]  /*1cfc0*/  SHFL.BFLY PT, R4, R152, 0x2, 0x1f ;  /* 0x0c401f0098047f89 */ /* 0x000e6200000e0000 */
[----:B------:R-:W4:Y:S01]  /*1cfd0*/  MUFU.EX2 R160, R160 ;  /* 0x000000a000a07308 */ /* 0x000f220000000800 */
[----:B---3--:R-:W-:-:S07]  /*1cfe0*/  FADD.FTZ R2, R156, R2 ;  /* 0x000000029c027221 */ /* 0x008fce0000010000 */
[----:B------:R-:W3:Y:S01]  /*1cff0*/  MUFU.EX2 R161, R161 ;  /* 0x000000a100a17308 */ /* 0x000ee20000000800 */
[C---:B0-----:R-:W-:Y:S01]  /*1d000*/  FADD.FTZ R2, R157.reuse, R2 ;  /* 0x000000029d027221 */ /* 0x041fe20000010000 */
[----:B------:R-:W-:-:S06]  /*1d010*/  F2FP.BF16.F32.PACK_AB R198, R157, R156 ;  /* 0x0000009c9dc6723e */ /* 0x000fcc00000010ff */
[----:B------:R-:W0:Y:S01]  /*1d020*/  MUFU.EX2 R164, R164 ;  /* 0x000000a400a47308 */ /* 0x000e220000000800 */
[----:B----4-:R-:W-:Y:S01]  /*1d030*/  FADD.FTZ R2, R160, R2 ;  /* 0x00000002a0027221 */ /* 0x010fe20000010000 */
[----:B-1----:R-:W-:-:S06]  /*1d040*/  FMNMX.FTZ R152, R152, R4, !PT ;  /* 0x0000000498987209 */ /* 0x002fcc0007810000 */
[----:B------:R-:W1:Y:S01]  /*1d050*/  MUFU.EX2 R165, R165 ;  /* 0x000000a500a57308 */ /* 0x000e620000000800 */
[C---:B---3--:R-:W-:Y:S01]  /*1d060*/  FADD.FTZ R2, R161.reuse, R2 ;  /* 0x00000002a1027221 */ /* 0x048fe20000010000 */
[----:B------:R-:W-:Y:S01]  /*1d070*/  F2FP.BF16.F32.PACK_AB R192, R161, R160 ;  /* 0x000000a0a1c0723e */ /* 0x000fe200000010ff */
[----:B------:R-:W3:Y:S05]  /*1d080*/  SHFL.BFLY PT, R4, R152, 0x1, 0x1f ;  /* 0x0c201f0098047f89 */ /* 0x000eea00000e0000 */
[----:B------:R-:W-:Y:S01]  /*1d090*/  MUFU.EX2 R168, R168 ;  /* 0x000000a800a87308 */ /* 0x000fe20000000800 */
[----:B0-----:R-:W-:-:S07]  /*1d0a0*/  FADD.FTZ R2, R164, R2 ;  /* 0x00000002a4027221 */ /* 0x001fce0000010000 */
[----:B------:R-:W0:Y:S01]  /*1d0b0*/  MUFU.EX2 R169, R169 ;  /* 0x000000a900a97308 */ /* 0x000e220000000800 */
[C---:B-1----:R-:W-:Y:S01]  /*1d0c0*/  FADD.FTZ R2, R165.reuse, R2 ;  /* 0x00000002a5027221 */ /* 0x042fe20000010000 */
[----:B------:R-:W-:-:S06]  /*1d0d0*/  F2FP.BF16.F32.PACK_AB R194, R165, R164 ;  /* 0x000000a4a5c2723e */ /* 0x000fcc00000010ff */
[----:B------:R-:W1:Y:S01]  /*1d0e0*/  MUFU.EX2 R172, R172 ;  /* 0x000000ac00ac7308 */ /* 0x000e620000000800 */
[----:B---3--:R-:W-:-:S04]  /*1d0f0*/  FMNMX.FTZ R4, R152, R4, !PT ;  /* 0x0000000498047209 */ /* 0x008fc80007810000 */
[C---:B------:R-:W-:Y:S01]  /*1d100*/  FSETP.NEU.FTZ.AND P2, PT, R4.reuse, -INF , PT ;  /* 0xff8000000400780b */ /* 0x040fe20003f5d000 */
[C---:B------:R-:W-:Y:S02]  /*1d110*/  FMUL.FTZ R152, R4.reuse, R3 ;  /* 0x0000000304987220 */ /* 0x040fe40000410000 */
[----:B------:R-:W3:Y:S01]  /*1d120*/  MUFU.EX2 R173, R173 ;  /* 0x000000ad00ad7308 */ /* 0x000ee20000000800 */
[----:B0-----:R-:W-:Y:S02]  /*1d130*/  F2FP.BF16.F32.PACK_AB R188, R169, R168 ;  /* 0x000000a8a9bc723e */ /* 0x001fe400000010ff */
        /* <DEDUP_REMOVED lines=22> */
[----:B------:R-:W-:Y:S01]  /*1d2a0*/  FADD.FTZ R23, R169, R23 ;  /* 0x00000017a9177221 */ /* 0x000fe20000010000 */
[----:B------:R-:W-:Y:S01]  /*1d2b0*/  FFMA.FTZ R152, R183, R3, -R152 ;  /* 0x00000003b7987223 */ /* 0x000fe20000010898 */
[C---:B--2---:R-:W-:Y:S01]  /*1d2c0*/  ISETP.GT.AND P2, PT, R204.reuse, R232, PT ;  /* 0x000000e8cc00720c */ /* 0x044fe20003f44270 */
[----:B------:R-:W-:Y:S01]  /*1d2d0*/  VIADD R204, R204, 0xffffffff ;  /* 0xffffffffcccc7836 */ /* 0x000fe20000000000 */
[----:B------:R-:W2:Y:S01]  /*1d2e0*/  MUFU.EX2 R155, R155 ;  /* 0x0000009b009b7308 */ /* 0x000ea20000000800 */
[----:B-1----:R-:W-:Y:S01]  /*1d2f0*/  FADD.FTZ R23, R172, R23 ;  /* 0x00000017ac177221 */ /* 0x002fe20000010000 */
[----:B---3--:R-:W-:-:S03]  /*1d300*/  F2FP.BF16.F32.PACK_AB R190, R173, R172 ;  /* 0x000000acadbe723e */ /* 0x008fc600000010ff */
[----:B------:R-:W-:-:S03]  /*1d310*/  FADD.FTZ R23, R173, R23 ;  /* 0x00000017ad177221 */ /* 0x000fc60000010000 */
[----:B------:R-:W1:Y:S01]  /*1d320*/  MUFU.EX2 R158, R158 ;  /* 0x0000009e009e7308 */ /* 0x000e620000000800 */
[----:B0-----:R-:W-:-:S07]  /*1d330*/  FFMA.FTZ R227, R2, R227, R154 ;  /* 0x000000e302e37223 */ /* 0x001fce000001009a */
[----:B------:R-:W0:Y:S01]  /*1d340*/  MUFU.EX2 R159, R159 ;  /* 0x0000009f009f7308 */ /* 0x000e220000000800 */
[C---:B--2---:R-:W-:Y:S01]  /*1d350*/  FADD.FTZ R227, R155.reuse, R227 ;  /* 0x000000e39be37221 */ /* 0x044fe20000010000 */
[----:B------:R-:W-:-:S06]  /*1d360*/  F2FP.BF16.F32.PACK_AB R197, R155, R154 ;  /* 0x0000009a9bc5723e */ /* 0x000fcc00000010ff */
[----:B------:R-:W2:Y:S01]  /*1d370*/  MUFU.EX2 R162, R162 ;  /* 0x000000a200a27308 */ /* 0x000ea20000000800 */
[----:B-1----:R-:W-:-:S07]  /*1d380*/  FADD.FTZ R227, R158, R227 ;  /* 0x000000e39ee37221 */ /* 0x002fce0000010000 */
        /* <DEDUP_REMOVED lines=26> */
[----:B--2---:R-:W-:-:S07]  /*1d530*/  FADD.FTZ R227, R178, R227 ;  /* 0x000000e3b2e37221 */ /* 0x004fce0000010000 */
[----:B------:R-:W2:Y:S01]  /*1d540*/  MUFU.EX2 R180, R180 ;  /* 0x000000b400b47308 */ /* 0x000ea20000000800 */
[C---:B-1----:R-:W-:Y:S01]  /*1d550*/  FADD.FTZ R23, R177.reuse, R23 ;  /* 0x00000017b1177221 */ /* 0x042fe20000010000 */
[----:B------:R-:W-:-:S06]  /*1d560*/  F2FP.BF16.F32.PACK_AB R184, R177, R176 ;  /* 0x000000b0b1b8723e */ /* 0x000fcc00000010ff */
[----:B------:R-:W1:Y:S01]  /*1d570*/  MUFU.EX2 R182, R182 ;  /* 0x000000b600b67308 */ /* 0x000e620000000800 */
[C---:B0-----:R-:W-:Y:S01]  /*1d580*/  FADD.FTZ R227, R179.reuse, R227 ;  /* 0x000000e3b3e37221 */ /* 0x041fe20000010000 */
[----:B------:R-:W-:-:S06]  /*1d590*/  F2FP.BF16.F32.PACK_AB R185, R179, R178 ;  /* 0x000000b2b3b9723e */ /* 0x000fcc00000010ff */
[----:B------:R-:W0:Y:S01]  /*1d5a0*/  MUFU.EX2 R181, R181 ;  /* 0x000000b500b57308 */ /* 0x000e220000000800 */
[----:B--2---:R-:W-:-:S07]  /*1d5b0*/  FADD.FTZ R23, R180, R23 ;  /* 0x00000017b4177221 */ /* 0x004fce0000010000 */
[----:B------:R-:W2:Y:S01]  /*1d5c0*/  MUFU.EX2 R152, R152 ;  /* 0x0000009800987308 */ /* 0x000ea20000000800 */
[----:B-1----:R-:W-:Y:S01]  /*1d5d0*/  FADD.FTZ R227, R182, R227 ;  /* 0x000000e3b6e37221 */ /* 0x002fe20000010000 */
[C---:B0-----:R-:W-:Y:S01]  /*1d5e0*/  FADD.FTZ R228, R181.reuse, R23 ;  /* 0x00000017b5e47221 */ /* 0x041fe20000010000 */
[----:B------:R-:W-:Y:S01]  /*1d5f0*/  F2FP.BF16.F32.PACK_AB R186, R181, R180 ;  /* 0x000000b4b5ba723e */ /* 0x000fe200000010ff */
[----:B------:R-:W-:Y:S02]  /*1d600*/  IMAD.MOV.U32 R23, RZ, RZ, R4 ;  /* 0x000000ffff177224 */ /* 0x000fe400078e0004 */
[C---:B--2---:R-:W-:Y:S01]  /*1d610*/  FADD.FTZ R227, R152.reuse, R227 ;  /* 0x000000e398e37221 */ /* 0x044fe20000010000 */
[----:B------:R-:W-:Y:S01]  /*1d620*/  F2FP.BF16.F32.PACK_AB R187, R152, R182 ;  /* 0x000000b698bb723e */ /* 0x000fe200000010ff */
[----:B------:R-:W-:Y:S06]  /*1d630*/  @P2 BRA `(.L_x_1623) ;  /* 0xffffffd400542947 */ /* 0x000fec000383ffff */
.L_x_1604:
[----:B------:R-:W-:Y:S05]  /*1d640*/  BSYNC B0 ;  /* 0x0000000000007941 */ /* 0x000fea0003800000 */
.L_x_1603:
        /* <DEDUP_REMOVED lines=131> */
.L_x_1624:
[----:B------:R-:W-:Y:S01]  /*1de80*/  IMAD R11, R22, 0x8, R16 ;  /* 0x00000008160b7824 */ /* 0x000fe200078e0210 */
[----:B------:R-:W-:-:S04]  /*1de90*/  SHF.L.U32 R2, R205, 0x1f, RZ ;  /* 0x0000001fcd027819 */ /* 0x000fc800000006ff */
[----:B------:R0:W1:Y:S01]  /*1dea0*/  SYNCS.PHASECHK.TRANS64.TRYWAIT P2, [R11+URZ+0x30850], R2 ;  /* 0x030850020b0075a7 */ /* 0x000062000804017f */
[----:B------:R-:W-:Y:S05]  /*1deb0*/  @!P0 BRA `(.L_x_1625) ;  /* 0x0000000000048947 */ /* 0x000fea0003800000 */
[----:B------:R-:W-:Y:S01]  /*1dec0*/  BPT.TRAP 0x1 ;  /* 0x000000040000795c */ /* 0x000fe20000300000 */
.L_x_1625:
        /* <DEDUP_REMOVED lines=9> */
.L_x_1627:
[----:B------:R-:W-:Y:S05]  /*1df60*/  BSYNC B0 ;  /* 0x0000000000007941 */ /* 0x000fea0003800000 */
.L_x_1626:
[----:B------:R-:W-:Y:S01]  /*1df70*/  IMAD.MOV.U32 R6, RZ, RZ, R0 ;  /* 0x000000ffff067224 */ /* 0x000fe200078e0000 */
[----:B------:R-:W2:Y:S01]  /*1df80*/  LDL.LU R16, [R1+0x68] ;  /* 0x0000680001107983 */ /* 0x000ea20000300800 */
[----:B------:R-:W-:Y:S01]  /*1df90*/  IMAD.MOV.U32 R7, RZ, RZ, 0x40000040 ;  /* 0x40000040ff077424 */ /* 0x000fe200078e00ff */
[----:B------:R-:W-:Y:S01]  /*1dfa0*/  WARPGROUP.ARRIVE ;  /* 0x00000000000079c5 */ /* 0x000fe20000000000 */
[----:B------:R-:W-:Y:S01]  /*1dfb0*/  VIADD R22, R22, 0x1 ;  /* 0x0000000116167836 */ /* 0x000fe20000000000 */
[----:B------:R-:W-:Y:S01]  /*1dfc0*/  R2UR UR6, R6 ;  /* 0x00000000060672ca */ /* 0x000fe200000e0000 */
[----:B------:R-:W-:Y:S01]  /*1dfd0*/  VIADD R6, R0, 0x80 ;  /* 0x0000008000067836 */ /* 0x000fe20000000000 */
[----:B------:R-:W-:Y:S01]  /*1dfe0*/  R2UR UR7, R7 ;  /* 0x00000000070772ca */ /* 0x000fe200000e0000 */
[----:B------:R-:W-:Y:S01]  /*1dff0*/  IMAD.MOV.U32 R7, RZ, RZ, 0x40000040 ;  /* 0x40000040ff077424 */ /* 0x000fe200078e00ff */
[----:B01----:R-:W0:Y:S01]  /*1e000*/  SHFL.BFLY PT, R2, R227, 0x2, 0x1f ;  /* 0x0c401f00e3027f89 */ /* 0x003e2200000e0000 */
[----:B------:R-:W-:Y:S01]  /*1e010*/  ISETP.NE.AND P2, PT, R22, 0x2, PT ;  /* 0x000000021600780c */ /* 0x000fe20003f45270 */
[----:B------:R-:W-:-:S03]  /*1e020*/  @!P1 VIADD R11, R11, 0x30860 ;  /* 0x000308600b0b9836 */ /* 0x000fc60000000000 */
[----:B------:R-:W-:Y:S02]  /*1e030*/  SEL R22, R22, RZ, P2 ;  /* 0x000000ff16167207 */ /* 0x000fe40001000000 */
[----:B------:R-:W-:-:S04]  /*1e040*/  @!P1 PRMT R11, RZ, 0x654, R11 ;  /* 0x00000654ff0b9816 */ /* 0x000fc8000000000b */
[----:B------:R-:W-:Y:S01]  /*1e050*/  HGMMA.64x256x16.F32.BF16 R24, R196, gdesc[UR4].tnspB, R24, gsb0 ;  /* 0x43e00004c4187df0 */ /* 0x000fe20008001818 */
[----:B------:R-:W-:Y:S01]  /*1e060*/  R2UR UR6, R6 ;  /* 0x00000000060672ca */ /* 0x000fe200000e0000 */
[----:B------:R-:W-:Y:S01]  /*1e070*/  VIADD R6, R0, 0x100 ;  /* 0x0000010000067836 */ /* 0x000fe20000000000 */
[----:B------:R-:W-:Y:S01]  /*1e080*/  R2UR UR7, R7 ;  /* 0x00000000070772ca */ /* 0x000fe200000e0000 */
[----:B------:R-:W-:Y:S02]  /*1e090*/  IMAD.MOV.U32 R7, RZ, RZ, 0x40000040 ;  /* 0x40000040ff077424 */ /* 0x000fe400078e00ff */
[----:B0-----:R-:W-:-:S05]  /*1e0a0*/  FADD.FTZ R2, R2, R227 ;  /* 0x000000e302027221 */ /* 0x001fca0000010000 */
[----:B------:R-:W0:Y:S02]  /*1e0b0*/  SHFL.BFLY PT, R9, R2, 0x1, 0x1f ;  /* 0x0c201f0002097f89 */ /* 0x000e2400000e0000 */
[----:B0-----:R-:W-:Y:S01]  /*1e0c0*/  FADD.FTZ R13, R2, R9 ;  /* 0x00000009020d7221 */ /* 0x001fe20000010000 */
[----:B------:R-:W-:-:S04]  /*1e0d0*/  IMAD.MOV.U32 R2, RZ, RZ, -0x800000 ;  /* 0xff800000ff027424 */ /* 0x000fc800078e00ff */
[----:B------:R-:W-:-:S13]  /*1e0e0*/  FSETP.NE.FTZ.AND P3, PT, R13, RZ, PT ;  /* 0x000000ff0d00720b */ /* 0x000fda0003f75000 */
[----:B------:R-:W0:Y:S01]  /*1e0f0*/  @P3 MUFU.LG2 R10, R13 ;  /* 0x0000000d000a3308 */ /* 0x000e220000000c00 */
[----:B------:R-:W-:Y:S01]  /*1e100*/  @P3 FMUL.FTZ R14, R3, 0.69314718246459960938 ;  /* 0x3f317218030e3820 */ /* 0x000fe20000410000 */
[----:B------:R-:W-:Y:S02]  /*1e110*/  WARPGROUP.DEPBAR.LE gsb0, 0x0 ;  /* 0x00008000000079c5 */ /* 0x000fe40000010000 */
[----:B------:R-:W-:-:S06]  /*1e120*/  WARPGROUP.ARRIVE ;  /* 0x00000000000079c5 */ /* 0x000fcc0000000000 */
[----:B------:R-:W-:Y:S01]  /*1e130*/  HGMMA.64x256x16.F32.BF16 R24, R192, gdesc[UR4].tnspB, R24, gsb0 ;  /* 0x43e00004c0187df0 */ /* 0x000fe20008001818 */
[----:B------:R-:W-:Y:S01]  /*1e140*/  R2UR UR6, R6 ;  /* 0x00000000060672ca */ /* 0x000fe200000e0000 */
[----:B------:R-:W-:Y:S01]  /*1e150*/  VIADD R6, R0, 0x180 ;  /* 0x0000018000067836 */ /* 0x000fe20000000000 */
[----:B------:R-:W-:Y:S01]  /*1e160*/  R2UR UR7, R7 ;  /* 0x00000000070772ca */ /* 0x000fe200000e0000 */
[----:B------:R-:W-:Y:S02]  /*1e170*/  IMAD.MOV.U32 R7, RZ, RZ, 0x40000040 ;  /* 0x40000040ff077424 */ /* 0x000fe400078e00ff */
[----:B--2---:R-:W-:-:S05]  /*1e180*/  VIADD R16, R16, 0x1 ;  /* 0x0000000110107836 */ /* 0x004fca0000000000 */
[----:B------:R-:W-:Y:S01]  /*1e190*/  STL [R1+0x68], R16 ;  /* 0x0000681001007387 */ /* 0x000fe20000100800 */
[----:B------:R-:W-:Y:S02]  /*1e1a0*/  WARPGROUP.DEPBAR.LE gsb0, 0x0 ;  /* 0x00008000000079c5 */ /* 0x000fe40000010000 */
[----:B------:R-:W-:-:S14]  /*1e1b0*/  WARPGROUP.ARRIVE ;  /* 0x00000000000079c5 */ /* 0x000fdc0000000000 */
[----:B------:R-:W-:Y:S01]  /*1e1c0*/  HGMMA.64x256x16.F32.BF16 R24, R188, gdesc[UR4].tnspB, R24, gsb0 ;  /* 0x43e00004bc187df0 */ /* 0x000fe20008001818 */
[----:B------:R-:W-:Y:S02]  /*1e1d0*/  R2UR UR6, R6 ;  /* 0x00000000060672ca */ /* 0x000fe400000e0000 */
[----:B------:R-:W-:Y:S02]  /*1e1e0*/  R2UR UR7, R7 ;  /* 0x00000000070772ca */ /* 0x000fe400000e0000 */
[----:B------:R-:W1:Y:S02]  /*1e1f0*/  SHFL.BFLY PT, R7, R228, 0x2, 0x1f ;  /* 0x0c401f00e4077f89 */ /* 0x000e6400000e0000 */
[----:B-1----:R-:W-:-:S05]  /*1e200*/  FADD.FTZ R0, R7, R228 ;  /* 0x000000e407007221 */ /* 0x002fca0000010000 */
[----:B------:R-:W1:Y:S02]  /*1e210*/  SHFL.BFLY PT, R7, R0, 0x1, 0x1f ;  /* 0x0c201f0000077f89 */ /* 0x000e6400000e0000 */
[----:B-1----:R-:W-:Y:S01]  /*1e220*/  FADD.FTZ R12, R0, R7 ;  /* 0x00000007000c7221 */ /* 0x002fe20000010000 */
[----:B------:R-:W-:Y:S02]  /*1e230*/  CS2R R6, SRZ ;  /* 0x0000000000067805 */ /* 0x000fe4000001ff00 */
[----:B------:R-:W-:Y:S02]  /*1e240*/  SEL R0, RZ, 0x1, P2 ;  /* 0x00000001ff007807 */ /* 0x000fe40001000000 */
[----:B------:R-:W-:Y:S02]  /*1e250*/  FSETP.NE.FTZ.AND P0, PT, R12, RZ, PT ;  /* 0x000000ff0c00720b */ /* 0x000fe40003f15000 */
[----:B------:R-:W-:Y:S01]  /*1e260*/  @P3 MUFU.RCP R6, R13 ;  /* 0x0000000d00063308 */ /* 0x000fe20000001000 */
[----:B------:R-:W-:Y:S01]  /*1e270*/  LOP3.LUT R205, R205, R0, RZ, 0x3c, !PT ;  /* 0x00000000cdcd7212 */ /* 0x000fe200078e3cff */
[----:B------:R-:W-:-:S09]  /*1e280*/  IMAD.MOV.U32 R0, RZ, RZ, -0x800000 ;  /* 0xff800000ff007424 */ /* 0x000fd200078e00ff */
[----:B------:R-:W1:Y:S01]  /*1e290*/  @P0 MUFU.LG2 R9, R12 ;  /* 0x0000000c00090308 */ /* 0x000e620000000c00 */
[----:B------:R-:W-:Y:S01]  /*1e2a0*/  @P0 FMUL.FTZ R8, R3, 0.69314718246459960938 ;  /* 0x3f31721803080820 */ /* 0x000fe20000410000 */
[----:B0-----:R-:W-:-:S04]  /*1e2b0*/  @P3 FMUL.FTZ R3, R10, 0.69314718246459960938 ;  /* 0x3f3172180a033820 */ /* 0x001fc80000410000 */
[----:B------:R-:W-:Y:S02]  /*1e2c0*/  @P3 FFMA.FTZ R0, R14, R4, R3 ;  /* 0x000000040e003223 */ /* 0x000fe40000010003 */
[----:B------:R-:W0:Y:S01]  /*1e2d0*/  @P0 MUFU.RCP R7, R12 ;  /* 0x0000000c00070308 */ /* 0x000e220000001000 */
[----:B-1----:R-:W-:-:S04]  /*1e2e0*/  @P0 FMUL.FTZ R9, R9, 0.69314718246459960938 ;  /* 0x3f31721809090820 */ /* 0x002fc80000410000 */
[----:B------:R-:W-:Y:S01]  /*1e2f0*/  @P0 FFMA.FTZ R2, R8, R5, R9 ;  /* 0x0000000508020223 */ /* 0x000fe20000010009 */
[----:B------:R-:W-:Y:S01]  /*1e300*/  PLOP3.LUT P0, PT, PT, PT, PT, 0x8, 0x0 ;  /* 0x000000000000781c */ /* 0x000fe20003f0e170 */
[----:B------:R-:W-:Y:S02]  /*1e310*/  WARPGROUP.DEPBAR.LE gsb0, 0x0 ;  /* 0x00008000000079c5 */ /* 0x000fe40000010000 */
[----:B------:R-:W-:-:S06]  /*1e320*/  WARPGROUP.ARRIVE ;  /* 0x00000000000079c5 */ /* 0x000fcc0000000000 */
[----:B------:R-:W-:Y:S03]  /*1e330*/  HGMMA.64x256x16.F32.BF16 R24, R184, gdesc[UR4].tnspB, R24, gsb0 ;  /* 0x43e00004b8187df0 */ /* 0x000fe60008001818 */
[----:B------:R-:W-:Y:S02]  /*1e340*/  WARPGROUP.DEPBAR.LE gsb0, 0x0 ;  /* 0x00008000000079c5 */ /* 0x000fe40000010000 */
[-C--:B0-----:R-:W-:Y:S01]  /*1e350*/  FMUL.FTZ R153, R48, R7.reuse ;  /* 0x0000000730997220 */ /* 0x081fe20000410000 */
[-C--:B------:R-:W-:Y:S01]  /*1e360*/  FMUL.FTZ R154, R52, R7.reuse ;  /* 0x00000007349a7220 */ /* 0x080fe20000410000 */
[-C--:B------:R-:W-:Y:S01]  /*1e370*/  FMUL.FTZ R152, R44, R7.reuse ;  /* 0x000000072c987220 */ /* 0x080fe20000410000 */
[-C--:B------:R-:W-:Y:S01]  /*1e380*/  FMUL.FTZ R52, R27, R6.reuse ;  /* 0x000000061b347220 */ /* 0x080fe20000410000 */
[-C--:B------:R-:W-:Y:S01]  /*1e390*/  FMUL.FTZ R48, R31, R6.reuse ;  /* 0x000000061f307220 */ /* 0x080fe20000410000 */
        /* <DEDUP_REMOVED lines=124> */
.L_x_1439:
[----:B------:R-:W0:Y:S08]  /*1eb60*/  S2UR UR5, SR_CgaCtaId ;  /* 0x00000000000579c3 */ /* 0x000e300000008800 */
[----:B------:R-:W-:Y:S06]  /*1eb70*/  BAR.SYNC.DEFER_BLOCKING 0x5, 0x120 ;  /* 0x0144800000007b1d */ /* 0x000fec0000010000 */
[----:B------:R-:W-:Y:S01]  /*1eb80*/  UMOV UR4, 0x400 ;  /* 0x0000040000047882 */ /* 0x000fe20000000000 */
[----:B------:R-:W-:Y:S01]  /*1eb90*/  BSSY B0, `(.L_x_1629) ;  /* 0x0000296000007945 */ /* 0x000fe20003800000 */
[----:B0-----:R-:W-:-:S06]  /*1eba0*/  ULEA UR4, UR5, UR4, 0x18 ;  /* 0x0000000405047291 */ /* 0x001fcc000f8ec03f */
[----:B------:R-:W-:-:S05]  /*1ebb0*/  IMAD.U32 R16, RZ, RZ, UR4 ;  /* 0x00000004ff107e24 */ /* 0x000fca000f8e00ff */
[----:B------:R-:W0:Y:S04]  /*1ebc0*/  LDS.128 R176, [R16+0x308d0] ;  /* 0x0308d00010b07984 */ /* 0x000e280000000c00 */
[----:B0-----:R0:W-:Y:S04]  /*1ebd0*/  STL.64 [R1+0x10], R176 ;  /* 0x000010b001007387 */ /* 0x0011e80000100a00 */
[----:B------:R0:W-:Y:S01]  /*1ebe0*/  STL.64 [R1+0x18], R178 ;  /* 0x000018b201007387 */ /* 0x0001e20000100a00 */
[----:B------:R-:W-:Y:S06]  /*1ebf0*/  BAR.ARV 0x4, 0x120 ;  /* 0x0104800000007b1d */ /* 0x000fec0000002000 */
[----:B------:R-:W-:Y:S05]  /*1ec00*/  @P0 BRA `(.L_x_1630) ;  /* 0x0000001c00580947 */ /* 0x000fea0003800000 */
[----:B------:R-:W2:Y:S04]  /*1ec10*/  LDL R6, [R1+0x98] ;  /* 0x0000980001067983 */ /* 0x000ea80000100800 */
[----:B0-----:R-:W3:Y:S04]  /*1ec20*/  LDL R178, [R1+0x38] ;  /* 0x0000380001b27983 */ /* 0x001ee80000100800 */
[----:B------:R-:W3:Y:S04]  /*1ec30*/  LDL R176, [R1+0x28] ;  /* 0x0000280001b07983 */ /* 0x000ee80000100800 */
[----:B------:R-:W4:Y:S01]  /*1ec40*/  LDL R174, [R1+0x64] ;  /* 0x0000640001ae7983 */ /* 0x000f220000100800 */
[----:B------:R-:W0:Y:S01]  /*1ec50*/  S2R R39, SR_SWINHI ;  /* 0x0000000000277919 */ /* 0x000e220000002f00 */
[----:B------:R-:W-:Y:S01]  /*1ec60*/  F2FP.BF16.F32.PACK_AB R24, R25, R24 ;  /* 0x000000181918723e */ /* 0x000fe200000010ff */
[----:B------:R-:W-:Y:S01]  /*1ec70*/  ULDC.64 UR4, c[0x0][0xbd8] ;  /* 0x0002f60000047ab9 */ /* 0x000fe20000000a00 */
[----:B------:R-:W-:-:S02]  /*1ec80*/  MOV R20, R16 ;  /* 0x0000001000147202 */ /* 0x000fc40000000f00 */
[----:B0-----:R-:W-:Y:S02]  /*1ec90*/  MOV R21, R39 ;  /* 0x0000002700157202 */ /* 0x001fe40000000f00 */
        /* <DEDUP_REMOVED lines=36> */
[----:B------:R-:W-:Y:S01]  /*1eee0*/  F2FP.BF16.F32.PACK_AB R147, R151, R150 ;  /* 0x000000969793723e */ /* 0x000fe200000010ff */
[----:B------:R-:W-:Y:S01]  /*1eef0*/  IMAD.MOV.U32 R3, RZ, RZ, RZ ;  /* 0x000000ffff037224 */ /* 0x000fe200078e00ff */
[----:B------:R-:W-:Y:S01]  /*1ef00*/  ULDC.64 UR6, c[0x0][0x208] ;  /* 0x0000820000067ab9 */ /* 0x000fe20000000a00 */
[----:B--2---:R-:W-:-:S03]  /*1ef10*/  IMAD.WIDE R134, R6, 0x2, R20 ;  /* 0x0000000206867825 */ /* 0x004fc600078e0214 */
[----:B------:R-:W-:-:S04]  /*1ef20*/  IADD3 R46, P1, R134, 0x20, RZ ;  /* 0x00000020862e7810 */ /* 0x000fc80007f3e0ff */
[----:B------:R-:W-:Y:S02]  /*1ef30*/  LOP3.LUT R173, R46, 0x380, RZ, 0xc0, !PT ;  /* 0x000003802ead7812 */ /* 0x000fe400078ec0ff */
[C---:B------:R-:W-:Y:S02]  /*1ef40*/  IADD3 R62, P6, R134.reuse, 0x4020, RZ ;  /* 0x00004020863e7810 */ /* 0x040fe40007fde0ff */
[----:B------:R-:W-:Y:S02]  /*1ef50*/  SHF.R.U64 R173, R173, 0x3, RZ ;  /* 0x00000003adad7819 */ /* 0x000fe400000012ff */
[C---:B------:R-:W-:Y:S02]  /*1ef60*/  IADD3 R50, P0, R134.reuse, 0x40, RZ ;  /* 0x0000004086327810 */ /* 0x040fe40007f1e0ff */
[----:B------:R-:W-:Y:S02]  /*1ef70*/  IADD3 R54, P4, R134, 0x60, RZ ;  /* 0x0000006086367810 */ /* 0x000fe40007f9e0ff */
[----:B------:R-:W-:-:S02]  /*1ef80*/  LOP3.LUT R46, R173, R46, RZ, 0x3c, !PT ;  /* 0x0000002ead2e7212 */ /* 0x000fc400078e3cff */
[----:B------:R-:W-:Y:S02]  /*1ef90*/  IADD3 R58, P3, R134, 0x4000, RZ ;  /* 0x00004000863a7810 */ /* 0x000fe40007f7e0ff */
[----:B------:R-:W-:Y:S02]  /*1efa0*/  LOP3.LUT R173, R62, 0x380, RZ, 0xc0, !PT ;  /* 0x000003803ead7812 */ /* 0x000fe400078ec0ff */
[----:B------:R-:W-:Y:S02]  /*1efb0*/  IADD3 R66, P5, R134, 0x4040, RZ ;  /* 0x0000404086427810 */ /* 0x000fe40007fbe0ff */
[----:B------:R-:W-:Y:S02]  /*1efc0*/  LOP3.LUT R175, R50, 0x380, RZ, 0xc0, !PT ;  /* 0x0000038032af7812 */ /* 0x000fe400078ec0ff */
[----:B------:R-:W-:Y:S01]  /*1efd0*/  LOP3.LUT R177, R54, 0x380, RZ, 0xc0, !PT ;  /* 0x0000038036b17812 */ /* 0x000fe200078ec0ff */
[--C-:B------:R-:W-:Y:S01]  /*1efe0*/  IMAD.X R51, RZ, RZ, R135.reuse, P0 ;  /* 0x000000ffff337224 */ /* 0x100fe200000e0687 */
[----:B------:R-:W-:Y:S01]  /*1eff0*/  LOP3.LUT R110, R58, 0x380, RZ, 0xc0, !PT ;  /* 0x000003803a6e7812 */ /* 0x000fe200078ec0ff */
[--C-:B------:R-:W-:Y:S01]  /*1f000*/  IMAD.X R47, RZ, RZ, R135.reuse, P1 ;  /* 0x000000ffff2f7224 */ /* 0x100fe200008e0687 */
[----:B------:R-:W-:Y:S01]  /*1f010*/  SHF.R.U64 R173, R173, 0x3, RZ ;  /* 0x00000003adad7819 */ /* 0x000fe200000012ff */
[----:B------:R-:W-:Y:S01]  /*1f020*/  IMAD.X R67, RZ, RZ, R135, P5 ;  /* 0x000000ffff437224 */ /* 0x000fe200028e0687 */
[----:B------:R-:W-:-:S02]  /*1f030*/  LOP3.LUT R39, R134, 0x380, RZ, 0xc0, !PT ;  /* 0x0000038086277812 */ /* 0x000fc400078ec0ff */
[C---:B------:R-:W-:Y:S02]  /*1f040*/  IADD3 R104, P0, R134.reuse, 0x8020, RZ ;  /* 0x0000802086687810 */ /* 0x040fe40007f1e0ff */
[----:B------:R-:W-:Y:S01]  /*1f050*/  SHF.R.U64 R175, R175, 0x3, RZ ;  /* 0x00000003afaf7819 */ /* 0x000fe200000012ff */
[----:B------:R-:W-:Y:S01]  /*1f060*/  IMAD.X R59, RZ, RZ, R135, P3 ;  /* 0x000000ffff3b7224 */ /* 0x000fe200018e0687 */
[C---:B------:R-:W-:Y:S02]  /*1f070*/  IADD3 R102, P2, R134.reuse, 0x4060, RZ ;  /* 0x0000406086667810 */ /* 0x040fe40007f5e0ff */
[C---:B------:R-:W-:Y:S02]  /*1f080*/  IADD3 R106, P1, R134.reuse, 0x8000, RZ ;  /* 0x00008000866a7810 */ /* 0x040fe40007f3e0ff */
[----:B------:R-:W-:Y:S02]  /*1f090*/  SHF.R.U64 R177, R177, 0x3, RZ ;  /* 0x00000003b1b17819 */ /* 0x000fe400000012ff */
[----:B------:R-:W-:-:S02]  /*1f0a0*/  IADD3 R6, P5, R134, 0xc020, RZ ;  /* 0x0000c02086067810 */ /* 0x000fc40007fbe0ff */
[----:B------:R-:W-:Y:S02]  /*1f0b0*/  IADD3 R118, P3, R134, 0x8060, RZ ;  /* 0x0000806086767810 */ /* 0x000fe40007f7e0ff */
[----:B------:R-:W-:Y:S02]  /*1f0c0*/  SHF.R.U64 R179, R110, 0x3, RZ ;  /* 0x000000036eb37819 */ /* 0x000fe400000012ff */
[----:B------:R-:W-:Y:S02]  /*1f0d0*/  LOP3.LUT R62, R173, R62, RZ, 0x3c, !PT ;  /* 0x0000003ead3e7212 */ /* 0x000fe400078e3cff */
[----:B------:R-:W-:Y:S02]  /*1f0e0*/  SHF.R.U64 R39, R39, 0x3, RZ ;  /* 0x0000000327277819 */ /* 0x000fe400000012ff */
[----:B------:R-:W-:Y:S02]  /*1f0f0*/  LOP3.LUT R50, R175, R50, RZ, 0x3c, !PT ;  /* 0x00000032af327212 */ /* 0x000fe400078e3cff */
[----:B------:R-:W-:Y:S01]  /*1f100*/  LOP3.LUT R173, R104, 0x380, RZ, 0xc0, !PT ;  /* 0x0000038068ad7812 */ /* 0x000fe200078ec0ff */
[--C-:B------:R-:W-:Y:S01]  /*1f110*/  IMAD.X R55, RZ, RZ, R135.reuse, P4 ;  /* 0x000000ffff377224 */ /* 0x100fe200020e0687 */
[----:B------:R-:W-:Y:S01]  /*1f120*/  LOP3.LUT R54, R177, R54, RZ, 0x3c, !PT ;  /* 0x00000036b1367212 */ /* 0x000fe200078e3cff */
[--C-:B------:R-:W-:Y:S01]  /*1f130*/  IMAD.X R63, RZ, RZ, R135.reuse, P6 ;  /* 0x000000ffff3f7224 */ /* 0x100fe200030e0687 */
[----:B------:R-:W-:Y:S01]  /*1f140*/  LOP3.LUT R175, R66, 0x380, RZ, 0xc0, !PT ;  /* 0x0000038042af7812 */ /* 0x000fe200078ec0ff */
[--C-:B------:R-:W-:Y:S01]  /*1f150*/  IMAD.X R103, RZ, RZ, R135.reuse, P2 ;  /* 0x000000ffff677224 */ /* 0x100fe200010e0687 */
[----:B------:R-:W-:Y:S01]  /*1f160*/  LOP3.LUT R177, R102, 0x380, RZ, 0xc0, !PT ;  /* 0x0000038066b17812 */ /* 0x000fe200078ec0ff */
[--C-:B------:R-:W-:Y:S01]  /*1f170*/  IMAD.X R107, RZ, RZ, R135.reuse, P1 ;  /* 0x000000ffff6b7224 */ /* 0x100fe200008e0687 */
[----:B------:R-:W-:Y:S01]  /*1f180*/  LOP3.LUT R52, R6, 0x380, RZ, 0xc0, !PT ;  /* 0x0000038006347812 */ /* 0x000fe200078ec0ff */
[----:B------:R-:W-:Y:S01]  /*1f190*/  IMAD.X R119, RZ, RZ, R135, P3 ;  /* 0x000000ffff777224 */ /* 0x000fe200018e0687 */
[----:B------:R-:W-:-:S02]  /*1f1a0*/  IADD3 R114, P4, R134, 0x8040, RZ ;  /* 0x0000804086727810 */ /* 0x000fc40007f9e0ff */
[C---:B------:R-:W-:Y:S02]  /*1f1b0*/  IADD3 R122, P6, R134.reuse, 0xc000, RZ ;  /* 0x0000c000867a7810 */ /* 0x040fe40007fde0ff */
[C---:B-----5:R-:W-:Y:S02]  /*1f1c0*/  IADD3 R100, P2, R134.reuse, 0xc040, RZ ;  /* 0x0000c04086647810 */ /* 0x060fe40007f5e0ff */
[----:B------:R-:W-:Y:S02]  /*1f1d0*/  IADD3 R38, P1, R134, 0xc060, RZ ;  /* 0x0000c06086267810 */ /* 0x000fe40007f3e0ff */
[----:B------:R-:W-:Y:S02]  /*1f1e0*/  LOP3.LUT R58, R179, R58, RZ, 0x3c, !PT ;  /* 0x0000003ab33a7212 */ /* 0x000fe400078e3cff */
[----:B------:R-:W-:Y:S02]  /*1f1f0*/  LOP3.LUT R134, R39, R134, RZ, 0x3c, !PT ;  /* 0x0000008627867212 */ /* 0x000fe400078e3cff */
[----:B------:R-:W-:-:S02]  /*1f200*/  LOP3.LUT R179, R106, 0x380, RZ, 0xc0, !PT ;  /* 0x000003806ab37812 */ /* 0x000fc400078ec0ff */
[----:B------:R-:W-:Y:S02]  /*1f210*/  SHF.R.U64 R173, R173, 0x3, RZ ;  /* 0x00000003adad7819 */ /* 0x000fe400000012ff */
[----:B------:R-:W-:Y:S02]  /*1f220*/  SHF.R.U64 R175, R175, 0x3, RZ ;  /* 0x00000003afaf7819 */ /* 0x000fe400000012ff */
[----:B------:R-:W-:Y:S02]  /*1f230*/  ISETP.NE.U32.AND P3, PT, RZ, UR4, PT ;  /* 0x00000004ff007c0c */ /* 0x000fe4000bf65070 */
[----:B------:R-:W-:Y:S02]  /*1f240*/  SHF.R.U64 R177, R177, 0x3, RZ ;  /* 0x00000003b1b17819 */ /* 0x000fe400000012ff */
[----:B------:R-:W-:Y:S02]  /*1f250*/  SHF.R.U64 R29, R52, 0x3, RZ ;  /* 0x00000003341d7819 */ /* 0x000fe400000012ff */
[----:B------:R-:W-:-:S02]  /*1f260*/  SHF.R.U64 R179, R179, 0x3, RZ ;  /* 0x00000003b3b37819 */ /* 0x000fc400000012ff */
[----:B------:R-:W-:Y:S02]  /*1f270*/  LOP3.LUT R110, R173, R104, RZ, 0x3c, !PT ;  /* 0x00000068ad6e7212 */ /* 0x000fe400078e3cff */
[----:B------:R-:W-:Y:S01]  /*1f280*/  MOV R134, R134 ;  /* 0x0000008600867202 */ /* 0x000fe20000000f00 */
[----:B------:R-:W-:Y:S01]  /*1f290*/  BAR.SYNC.DEFER_BLOCKING 0x1, 0x100 ;  /* 0x0044000000007b1d */ /* 0x000fe20000010000 */
[----:B------:R-:W-:Y:S02]  /*1f2a0*/  LOP3.LUT R66, R175, R66, RZ, 0x3c, !PT ;  /* 0x00000042af427212 */ /* 0x000fe400078e3cff */
[----:B------:R-:W-:Y:S02]  /*1f2b0*/  LOP3.LUT R173, R38, 0x380, RZ, 0xc0, !PT ;  /* 0x0000038026ad7812 */ /* 0x000fe400078ec0ff */
[----:B------:R-:W-:Y:S02]  /*1f2c0*/  MOV R47, R46 ;  /* 0x0000002e002f7202 */ /* 0x000fe40000000f00 */
[----:B------:R-:W-:Y:S01]  /*1f2d0*/  ISETP.NE.AND.EX P3, PT, RZ, UR5, PT, P3 ;  /* 0x00000005ff007c0c */ /* 0x000fe2000bf65330 */
[----:B------:R-:W-:Y:S01]  /*1f2e0*/  ULDC.64 UR4, c[0x0][0xbe0] ;  /* 0x0002f80000047ab9 */ /* 0x000fe20000000a00 */
[----:B------:R-:W-:Y:S01]  /*1f2f0*/  LOP3.LUT R102, R177, R102, RZ, 0x3c, !PT ;  /* 0x00000066b1667212 */ /* 0x000fe200078e3cff */
[----:B------:R-:W-:Y:S01]  /*1f300*/  IMAD.X R131, RZ, RZ, R135, P2 ;  /* 0x000000ffff837224 */ /* 0x000fe200010e0687 */
[----:B------:R-:W-:-:S02]  /*1f310*/  LOP3.LUT R175, R114, 0x380, RZ, 0xc0, !PT ;  /* 0x0000038072af7812 */ /* 0x000fc400078ec0ff */
[----:B------:R-:W-:Y:S02]  /*1f320*/  LOP3.LUT R126, R29, R6, RZ, 0x3c, !PT ;  /* 0x000000061d7e7212 */ /* 0x000fe400078e3cff */
[----:B------:R-:W-:Y:S01]  /*1f330*/  MOV R50, R50 ;  /* 0x0000003200327202 */ /* 0x000fe20000000f00 */
[--C-:B------:R-:W-:Y:S01]  /*1f340*/  IMAD.X R111, RZ, RZ, R135.reuse, P0 ;  /* 0x000000ffff6f7224 */ /* 0x100fe200000e0687 */
[----:B------:R-:W-:Y:S01]  /*1f350*/  LOP3.LUT R177, R118, 0x380, RZ, 0xc0, !PT ;  /* 0x0000038076b17812 */ /* 0x000fe200078ec0ff */
[--C-:B------:R-:W-:Y:S01]  /*1f360*/  IMAD.X R115, RZ, RZ, R135.reuse, P4 ;  /* 0x000000ffff737224 */ /* 0x100fe200020e0687 */
[----:B------:R-:W-:Y:S01]  /*1f370*/  MOV R54, R54 ;  /* 0x0000003600367202 */ /* 0x000fe20000000f00 */
[--C-:B------:R-:W-:Y:S01]  /*1f380*/  IMAD.X R123, RZ, RZ, R135.reuse, P6 ;  /* 0x000000ffff7b7224 */ /* 0x100fe200030e0687 */
[----:B------:R-:W-:Y:S01]  /*1f390*/  F2FP.BF16.F32.PACK_AB R6, R53, R154 ;  /* 0x0000009a3506723e */ /* 0x000fe200000010ff */
[--C-:B------:R-:W-:Y:S01]  /*1f3a0*/  IMAD.X R127, RZ, RZ, R135.reuse, P5 ;  /* 0x000000ffff7f7224 */ /* 0x100fe200028e0687 */
[----:B------:R-:W-:Y:S01]  /*1f3b0*/  LOP3.LUT R106, R179, R106, RZ, 0x3c, !PT ;  /* 0x0000006ab36a7212 */ /* 0x000fe200078e3cff */
[----:B------:R-:W-:Y:S01]  /*1f3c0*/  IMAD.X R39, RZ, RZ, R135, P1 ;  /* 0x000000ffff277224 */ /* 0x000fe200008e0687 */
[----:B------:R-:W-:Y:S01]  /*1f3d0*/  ISETP.NE.U32.AND P2, PT, RZ, UR4, PT ;  /* 0x00000004ff007c0c */ /* 0x000fe2000bf45070 */
[----:B------:R-:W-:Y:S01]  /*1f3e0*/  STSM.16.M88.4 [R134], R24 ;  /* 0x0000001886007844 */ /* 0x000fe20000000200 */
[----:B------:R-:W-:-:S02]  /*1f3f0*/  LOP3.LUT R179, R122, 0x380, RZ, 0xc0, !PT ;  /* 0x000003807ab37812 */ /* 0x000fc400078ec0ff */
[----:B------:R-:W-:Y:S01]  /*1f400*/  LOP3.LUT R135, R100, 0x380, RZ, 0xc0, !PT ;  /* 0x0000038064877812 */ /* 0x000fe200078ec0ff */
[----:B------:R-:W-:Y:S01]  /*1f410*/  STSM.16.M88.4 [R47], R32 ;  /* 0x000000202f007844 */ /* 0x000fe20000000200 */
[----:B------:R-:W-:Y:S02]  /*1f420*/  SHF.R.U64 R173, R173, 0x3, RZ ;  /* 0x00000003adad7819 */ /* 0x000fe400000012ff */
[----:B------:R-:W-:Y:S01]  /*1f430*/  SHF.R.U64 R175, R175, 0x3, RZ ;  /* 0x00000003afaf7819 */ /* 0x000fe200000012ff */
[----:B------:R-:W-:Y:S01]  /*1f440*/  STSM.16.M88.4 [R50], R40 ;  /* 0x0000002832007844 */ /* 0x000fe20000000200 */
[----:B------:R-:W-:Y:S02]  /*1f450*/  SHF.R.U64 R177, R177, 0x3, RZ ;  /* 0x00000003b1b17819 */ /* 0x000fe400000012ff */
[----:B------:R-:W-:Y:S01]  /*1f460*/  MOV R58, R58 ;  /* 0x0000003a003a7202 */ /* 0x000fe20000000f00 */
[----:B------:R0:W-:Y:S01]  /*1f470*/  STSM.16.M88.4 [R54], R4 ;  /* 0x0000000436007844 */ /* 0x0001e20000000200 */
[----:B------:R-:W-:-:S02]  /*1f480*/  MOV R62, R62 ;  /* 0x0000003e003e7202 */ /* 0x000fc40000000f00 */
[----:B------:R-:W-:Y:S02]  /*1f490*/  ISETP.NE.AND.EX P2, PT, RZ, UR5, PT, P2 ;  /* 0x00000005ff007c0c */ /* 0x000fe4000bf45320 */
[----:B------:R-:W-:Y:S02]  /*1f4a0*/  SHF.R.U64 R179, R179, 0x3, RZ ;  /* 0x00000003b3b37819 */ /* 0x000fe400000012ff */
[----:B------:R-:W-:Y:S02]  /*1f4b0*/  SHF.R.U64 R135, R135, 0x3, RZ ;  /* 0x0000000387877819 */ /* 0x000fe400000012ff */
[----:B------:R-:W-:Y:S02]  /*1f4c0*/  LOP3.LUT R38, R173, R38, RZ, 0x3c, !PT ;  /* 0x00000026ad267212 */ /* 0x000fe400078e3cff */
[----:B------:R-:W-:Y:S02]  /*1f4d0*/  MOV R66, R66 ;  /* 0x0000004200427202 */ /* 0x000fe40000000f00 */
[----:B------:R-:W-:-:S02]  /*1f4e0*/  LOP3.LUT R114, R175, R114, RZ, 0x3c, !PT ;  /* 0x00000072af727212 */ /* 0x000fc400078e3cff */
[----:B0-----:R-:W-:Y:S02]  /*1f4f0*/  F2FP.BF16.F32.PACK_AB R4, R73, R159 ;  /* 0x0000009f4904723e */ /* 0x001fe400000010ff */
[----:B------:R-:W-:Y:S02]  /*1f500*/  F2FP.BF16.F32.PACK_AB R5, R75, R74 ;  /* 0x0000004a4b05723e */ /* 0x000fe400000010ff */
[----:B------:R-:W-:Y:S02]  /*1f510*/  F2FP.BF16.F32.PACK_AB R6, R77, R160 ;  /* 0x000000a04d06723e */ /* 0x000fe400000010ff */
[----:B------:R-:W-:Y:S01]  /*1f520*/  F2FP.BF16.F32.PACK_AB R7, R79, R78 ;  /* 0x0000004e4f07723e */ /* 0x000fe200000010ff */
[----:B------:R-:W-:Y:S01]  /*1f530*/  STSM.16.M88.4 [R58], R8 ;  /* 0x000000083a007844 */ /* 0x000fe20000000200 */
[----:B------:R-:W-:Y:S02]  /*1f540*/  LOP3.LUT R118, R177, R118, RZ, 0x3c, !PT ;  /* 0x00000076b1767212 */ /* 0x000fe400078e3cff */
[----:B------:R-:W-:-:S02]  /*1f550*/  MOV R102, R102 ;  /* 0x0000006600667202 */ /* 0x000fc40000000f00 */
[----:B------:R-:W-:Y:S02]  /*1f560*/  F2FP.BF16.F32.PACK_AB R24, R81, R161 ;  /* 0x000000a15118723e */ /* 0x000fe400000010ff */
[----:B------:R-:W-:Y:S02]  /*1f570*/  F2FP.BF16.F32.PACK_AB R25, R83, R82 ;  /* 0x000000525319723e */ /* 0x000fe400000010ff */
[----:B------:R-:W-:Y:S02]  /*1f580*/  F2FP.BF16.F32.PACK_AB R26, R85, R162 ;  /* 0x000000a2551a723e */ /* 0x000fe400000010ff */
[----:B------:R-:W-:Y:S01]  /*1f590*/  F2FP.BF16.F32.PACK_AB R27, R87, R86 ;  /* 0x00000056571b723e */ /* 0x000fe200000010ff */
[----:B------:R0:W-:Y:S01]  /*1f5a0*/  STSM.16.M88.4 [R62], R12 ;  /* 0x0000000c3e007844 */ /* 0x0001e20000000200 */
[----:B------:R-:W-:Y:S02]  /*1f5b0*/  MOV R106, R106 ;  /* 0x0000006a006a7202 */ /* 0x000fe40000000f00 */
[----:B------:R-:W-:Y:S01]  /*1f5c0*/  F2FP.BF16.F32.PACK_AB R29, R91, R90 ;  /* 0x0000005a5b1d723e */ /* 0x000fe200000010ff */
[----:B------:R1:W-:Y:S01]  /*1f5d0*/  STSM.16.M88.4 [R66], R4 ;  /* 0x0000000442007844 */ /* 0x0003e20000000200 */
[----:B------:R-:W-:-:S02]  /*1f5e0*/  LOP3.LUT R122, R179, R122, RZ, 0x3c, !PT ;  /* 0x0000007ab37a7212 */ /* 0x000fc400078e3cff */
[----:B------:R-:W-:Y:S02]  /*1f5f0*/  LOP3.LUT R130, R135, R100, RZ, 0x3c, !PT ;  /* 0x0000006487827212 */ /* 0x000fe400078e3cff */
[----:B------:R-:W-:Y:S02]  /*1f600*/  MOV R110, R110 ;  /* 0x0000006e006e7202 */ /* 0x000fe40000000f00 */
[----:B------:R-:W-:Y:S02]  /*1f610*/  MOV R23, R38 ;  /* 0x0000002600177202 */ /* 0x000fe40000000f00 */
[----:B------:R-:W-:Y:S02]  /*1f620*/  F2FP.BF16.F32.PACK_AB R32, R97, R165 ;  /* 0x000000a56120723e */ /* 0x000fe400000010ff */
[----:B------:R-:W-:Y:S01]  /*1f630*/  F2FP.BF16.F32.PACK_AB R33, R99, R98 ;  /* 0x000000626321723e */ /* 0x000fe200000010ff */
[----:B0-----:R-:W4:Y:S01]  /*1f640*/  LDC.64 R12, c[0x0][0xbd8] ;  /* 0x0002f600ff0c7b82 */ /* 0x001f220000000a00 */
[----:B------:R-:W-:-:S02]  /*1f650*/  F2FP.BF16.F32.PACK_AB R34, R101, R166 ;  /* 0x000000a66522723e */ /* 0x000fc400000010ff */
[----:B------:R-:W-:Y:S02]  /*1f660*/  F2FP.BF16.F32.PACK_AB R35, R60, R56 ;  /* 0x000000383c23723e */ /* 0x000fe400000010ff */
[----:B------:R-:W-:Y:S02]  /*1f670*/  MOV R114, R114 ;  /* 0x0000007200727202 */ /* 0x000fe40000000f00 */
[----:B------:R-:W-:Y:S02]  /*1f680*/  F2FP.BF16.F32.PACK_AB R38, R109, R168 ;  /* 0x000000a86d26723e */ /* 0x000fe400000010ff */
[----:B------:R-:W-:Y:S01]  /*1f690*/  F2FP.BF16.F32.PACK_AB R39, R72, R70 ;  /* 0x000000464827723e */ /* 0x000fe200000010ff */
[----:B------:R-:W-:Y:S01]  /*1f6a0*/  STSM.16.M88.4 [R102], R24 ;  /* 0x0000001866007844 */ /* 0x000fe20000000200 */
[----:B------:R-:W-:Y:S02]  /*1f6b0*/  MOV R118, R118 ;  /* 0x0000007600767202 */ /* 0x000fe40000000f00 */
[----:B-1----:R-:W-:-:S02]  /*1f6c0*/  F2FP.BF16.F32.PACK_AB R4, R113, R169 ;  /* 0x000000a97104723e */ /* 0x002fc400000010ff */
[----:B------:R-:W-:Y:S02]  /*1f6d0*/  F2FP.BF16.F32.PACK_AB R5, R80, R76 ;  /* 0x0000004c5005723e */ /* 0x000fe400000010ff */
[----:B------:R-:W-:Y:S02]  /*1f6e0*/  F2FP.BF16.F32.PACK_AB R6, R117, R170 ;  /* 0x000000aa7506723e */ /* 0x000fe400000010ff */
[----:B------:R-:W-:Y:S01]  /*1f6f0*/  F2FP.BF16.F32.PACK_AB R7, R88, R84 ;  /* 0x000000545807723e */ /* 0x000fe200000010ff */
[----:B------:R-:W-:Y:S01]  /*1f700*/  STSM.16.M88.4 [R106], R28 ;  /* 0x0000001c6a007844 */ /* 0x000fe20000000200 */
[----:B------:R-:W-:Y:S02]  /*1f710*/  MOV R122, R122 ;  /* 0x0000007a007a7202 */ /* 0x000fe40000000f00 */
[----:B------:R-:W-:Y:S01]  /*1f720*/  MOV R46, R130 ;  /* 0x00000082002e7202 */ /* 0x000fe20000000f00 */
[----:B------:R-:W-:Y:S01]  /*1f730*/  STSM.16.M88.4 [R110], R32 ;  /* 0x000000206e007844 */ /* 0x000fe20000000200 */
[----:B------:R-:W-:-:S02]  /*1f740*/  F2FP.BF16.F32.PACK_AB R8, R121, R171 ;  /* 0x000000ab7908723e */ /* 0x000fc400000010ff */
[----:B------:R-:W-:Y:S02]  /*1f750*/  F2FP.BF16.F32.PACK_AB R9, R95, R92 ;  /* 0x0000005c5f09723e */ /* 0x000fe400000010ff */
[----:B------:R-:W-:Y:S02]  /*1f760*/  F2FP.BF16.F32.PACK_AB R10, R125, R172 ;  /* 0x000000ac7d0a723e */ /* 0x000fe400000010ff */
[----:B------:R-:W-:Y:S01]  /*1f770*/  F2FP.BF16.F32.PACK_AB R11, R108, R96 ;  /* 0x000000606c0b723e */ /* 0x000fe200000010ff */
[----:B------:R-:W-:Y:S01]  /*1f780*/  STSM.16.M88.4 [R114], R36 ;  /* 0x0000002472007844 */ /* 0x000fe20000000200 */
[----:B------:R-:W-:Y:S02]  /*1f790*/  MOV R126, R126 ;  /* 0x0000007e007e7202 */ /* 0x000fe40000000f00 */
[----:B------:R-:W-:Y:S02]  /*1f7a0*/  F2FP.BF16.F32.PACK_AB R130, R133, R132 ;  /* 0x000000848582723e */ /* 0x000fe400000010ff */
[----:B------:R-:W-:Y:S01]  /*1f7b0*/  F2FP.BF16.F32.PACK_AB R131, R124, R120 ;  /* 0x000000787c83723e */ /* 0x000fe200000010ff */
[----:B------:R0:W-:Y:S04]  /*1f7c0*/  STSM.16.M88.4 [R118], R4 ;  /* 0x0000000476007844 */ /* 0x0001e80000000200 */
[----:B------:R1:W-:Y:S04]  /*1f7d0*/  STSM.16.M88.4 [R122], R8 ;  /* 0x000000087a007844 */ /* 0x0003e80000000200 */
[----:B------:R-:W-:Y:S04]  /*1f7e0*/  STSM.16.M88.4 [R126], R128 ;  /* 0x000000807e007844 */ /* 0x000fe80000000200 */
[----:B------:R-:W-:Y:S01]  /*1f7f0*/  STSM.16.M88.4 [R46], R136 ;  /* 0x000000882e007844 */ /* 0x000fe20000000200 */
[----:B0-----:R-:W0:Y:S03]  /*1f800*/  @P2 LDC.64 R6, c[0x0][0xbe0] ;  /* 0x0002f800ff062b82 */ /* 0x001e260000000a00 */
[----:B------:R2:W-:Y:S01]  /*1f810*/  STSM.16.M88.4 [R23], R144 ;  /* 0x0000009017007844 */ /* 0x0005e20000000200 */
[----:B---3--:R-:W-:-:S04]  /*1f820*/  IMAD R5, R176, 0x8, R178 ;  /* 0x00000008b0057824 */ /* 0x008fc800078e02b2 */
[----:B------:R-:W-:Y:S01]  /*1f830*/  IMAD.WIDE R4, R5, 0x2, R20 ;  /* 0x0000000205047825 */ /* 0x000fe200078e0214 */
[----:B------:R-:W-:Y:S01]  /*1f840*/  ULDC UR4, c[0x0][0xa88] ;  /* 0x0002a20000047ab9 */ /* 0x000fe20000000800 */
[----:B------:R-:W-:Y:S01]  /*1f850*/  BAR.SYNC.DEFER_BLOCKING 0x1, 0x100 ;  /* 0x0044000000007b1d */ /* 0x000fe20000010000 */
[----:B-1----:R-:W-:Y:S01]  /*1f860*/  IADD3 R9, P0, R4, 0x1000, RZ ;  /* 0x0000100004097810 */ /* 0x002fe20007f1e0ff */
[----:B----4-:R-:W-:-:S03]  /*1f870*/  IMAD.WIDE R12, R174, 0x4, R12 ;  /* 0x00000004ae0c7825 */ /* 0x010fc600078e020c */
[----:B------:R-:W-:Y:S01]  /*1f880*/  LOP3.LUT R8, R9, 0x380, RZ, 0xc0, !PT ;  /* 0x0000038009087812 */ /* 0x000fe200078ec0ff */
[----:B--2---:R-:W-:-:S03]  /*1f890*/  IMAD.U32 R23, RZ, RZ, UR4 ;  /* 0x00000004ff177e24 */ /* 0x004fc6000f8e00ff */
[----:B------:R-:W-:Y:S01]  /*1f8a0*/  SHF.R.U64 R8, R8, 0x3, RZ ;  /* 0x0000000308087819 */ /* 0x000fe200000012ff */
[----:B0-----:R-:W-:Y:S01]  /*1f8b0*/  @P2 IMAD.WIDE R6, R174, 0x4, R6 ;  /* 0x00000004ae062825 */ /* 0x001fe200078e0206 */
[----:B------:R-:W-:Y:S02]  /*1f8c0*/  IADD3 R11, P1, R4, 0x2000, RZ ;  /* 0x00002000040b7810 */ /* 0x000fe40007f3e0ff */
[----:B------:R-:W-:Y:S01]  /*1f8d0*/  LOP3.LUT R8, R8, R9, RZ, 0x3c, !PT ;  /* 0x0000000908087212 */ /* 0x000fe200078e3cff */
[----:B------:R0:W5:Y:S04]  /*1f8e0*/  @P3 LDG.E R3, desc[UR6][R12.64] ;  /* 0x000000060c033981 */ /* 0x000168000c1e1900 */
[----:B------:R0:W5:Y:S01]  /*1f8f0*/  @P2 LDG.E R23, desc[UR6][R6.64] ;  /* 0x0000000606172981 */ /* 0x000162000c1e1900 */
[----:B------:R-:W-:Y:S05]  /*1f900*/  @P2 BRA `(.L_x_1631) ;  /* 0x0000000000142947 */ /* 0x000fea0003800000 */
[----:B------:R-:W-:Y:S05]  /*1f910*/  @!P3 BRA `(.L_x_1631) ;  /* 0x000000000010b947 */ /* 0x000fea0003800000 */
[----:B------:R-:W-:Y:S02]  /*1f920*/  ULDC.64 UR4, c[0x0][0x208] ;  /* 0x0000820000047ab9 */ /* 0x000fe40000000a00 */
[----:B0-----:R-:W2:Y:S04]  /*1f930*/  LDG.E R6, desc[UR4][R12.64] ;  /* 0x000000040c067981 */ /* 0x001ea8000c1e1900 */
[----:B-----5:R-:W2:Y:S02]  /*1f940*/  LDG.E R23, desc[UR4][R12.64+0x4] ;  /* 0x000004040c177981 */ /* 0x020ea4000c1e1900 */
[----:B--2---:R-:W-:-:S07]  /*1f950*/  IMAD.IADD R23, R23, 0x1, -R6 ;  /* 0x0000000117177824 */ /* 0x004fce00078e0a06 */
.L_x_1631:
[----:B------:R-:W2:Y:S01]  /*1f960*/  LDL R10, [R1+0x54] ;  /* 0x00005400010a7983 */ /* 0x000ea20000100800 */
[----:B------:R-:W-:-:S03]  /*1f970*/  ULDC.64 UR4, c[0x0][0xb70] ;  /* 0x0002dc0000047ab9 */ /* 0x000fc60000000a00 */
[----:B------:R-:W3:Y:S04]  /*1f980*/  LDL.LU R83, [R1+0x60] ;  /* 0x0000600001537983 */ /* 0x000ee80000300800 */
[----:B------:R-:W2:Y:S01]  /*1f990*/  LDL.LU R81, [R1+0x6c] ;  /* 0x00006c0001517983 */ /* 0x000ea20000300800 */
[--C-:B-----5:R-:W-:Y:S01]  /*1f9a0*/  SHF.R.S32.HI R21, RZ, 0x1f, R3.reuse ;  /* 0x0000001fff157819 */ /* 0x120fe20000011403 */
[----:B------:R-:W-:Y:S01]  /*1f9b0*/  IMAD.MOV.U32 R20, RZ, RZ, R3 ;  /* 0x000000ffff147224 */ /* 0x000fe200078e0003 */
[----:B0-----:R-:W-:Y:S01]  /*1f9c0*/  LOP3.LUT R12, R11, 0x380, RZ, 0xc0, !PT ;  /* 0x000003800b0c7812 */ /* 0x001fe200078ec0ff */
[----:B------:R-:W4:Y:S01]  /*1f9d0*/  LDL R14, [R1+0x78] ;  /* 0x00007800010e7983 */ /* 0x000f220000100800 */
[----:B------:R-:W-:Y:S02]  /*1f9e0*/  SHF.R.S32.HI R9, RZ, 0x1f, R174 ;  /* 0x0000001fff097819 */ /* 0x000fe400000114ae */
[----:B------:R-:W-:Y:S01]  /*1f9f0*/  SHF.R.U64 R12, R12, 0x3, RZ ;  /* 0x000000030c0c7819 */ /* 0x000fe200000012ff */
[----:B------:R-:W4:Y:S01]  /*1fa00*/  LDL R82, [R1+0x70] ;  /* 0x0000700001527983 */ /* 0x000f220000100800 */
[----:B------:R-:W-:-:S02]  /*1fa10*/  SEL R80, R9, RZ, !P3 ;  /* 0x000000ff09507207 */ /* 0x000fc40005800000 */
[----:B------:R-:W-:Y:S02]  /*1fa20*/  SEL R79, R174, RZ, !P3 ;  /* 0x000000ffae4f7207 */ /* 0x000fe40005800000 */
[----:B------:R-:W-:Y:S02]  /*1fa30*/  LOP3.LUT R12, R12, R11, RZ, 0x3c, !PT ;  /* 0x0000000b0c0c7212 */ /* 0x000fe400078e3cff */
[----:B------:R-:W-:-:S04]  /*1fa40*/  IADD3 R25, P2, R4, 0x3000, RZ ;  /* 0x0000300004197810 */ /* 0x000fc80007f5e0ff */
[----:B------:R-:W-:-:S04]  /*1fa50*/  LOP3.LUT R24, R25, 0x380, RZ, 0xc0, !PT ;  /* 0x0000038019187812 */ /* 0x000fc800078ec0ff */
[----:B------:R-:W-:Y:S02]  /*1fa60*/  SHF.R.U64 R24, R24, 0x3, RZ ;  /* 0x0000000318187819 */ /* 0x000fe400000012ff */
[----:B------:R-:W-:Y:S02]  /*1fa70*/  IADD3 R29, P6, R4, 0x4000, RZ ;  /* 0x00004000041d7810 */ /* 0x000fe40007fde0ff */
[----:B------:R-:W-:Y:S01]  /*1fa80*/  LOP3.LUT R24, R24, R25, RZ, 0x3c, !PT ;  /* 0x0000001918187212 */ /* 0x000fe200078e3cff */
[----:B------:R-:W-:Y:S01]  /*1fa90*/  IMAD.X R25, RZ, RZ, R5, P2 ;  /* 0x000000ffff197224 */ /* 0x000fe200010e0605 */
[C---:B------:R-:W-:Y:S02]  /*1faa0*/  IADD3 R33, P5, R4.reuse, 0x5000, RZ ;  /* 0x0000500004217810 */ /* 0x040fe40007fbe0ff */
[C---:B------:R-:W-:Y:S02]  /*1fab0*/  IADD3 R37, P4, R4.reuse, 0x6000, RZ ;  /* 0x0000600004257810 */ /* 0x040fe40007f9e0ff */
[----:B------:R-:W-:-:S02]  /*1fac0*/  IADD3 R53, P2, R4, 0xa000, RZ ;  /* 0x0000a00004357810 */ /* 0x000fc40007f5e0ff */
[----:B------:R-:W-:Y:S02]  /*1fad0*/  LOP3.LUT R28, R29, 0x380, RZ, 0xc0, !PT ;  /* 0x000003801d1c7812 */ /* 0x000fe400078ec0ff */
[----:B------:R-:W-:Y:S02]  /*1fae0*/  LOP3.LUT R32, R33, 0x380, RZ, 0xc0, !PT ;  /* 0x0000038021207812 */ /* 0x000fe400078ec0ff */
[----:B------:R-:W-:Y:S02]  /*1faf0*/  LOP3.LUT R36, R37, 0x380, RZ, 0xc0, !PT ;  /* 0x0000038025247812 */ /* 0x000fe400078ec0ff */
[----:B------:R-:W-:Y:S02]  /*1fb00*/  LOP3.LUT R52, R53, 0x380, RZ, 0xc0, !PT ;  /* 0x0000038035347812 */ /* 0x000fe400078ec0ff */
[----:B------:R-:W-:Y:S02]  /*1fb10*/  SHF.R.U64 R28, R28, 0x3, RZ ;  /* 0x000000031c1c7819 */ /* 0x000fe400000012ff */
[----:B------:R-:W-:-:S02]  /*1fb20*/  SHF.R.U64 R32, R32, 0x3, RZ ;  /* 0x0000000320207819 */ /* 0x000fc400000012ff */
[----:B------:R-:W-:Y:S02]  /*1fb30*/  SHF.R.U64 R36, R36, 0x3, RZ ;  /* 0x0000000324247819 */ /* 0x000fe400000012ff */
[----:B------:R-:W-:Y:S02]  /*1fb40*/  SHF.R.U64 R52, R52, 0x3, RZ ;  /* 0x0000000334347819 */ /* 0x000fe400000012ff */
        /* <DEDUP_REMOVED lines=10> */
[----:B------:R-:W-:Y:S02]  /*1fbf0*/  IADD3 R65, P4, R4, 0xd000, RZ ;  /* 0x0000d00004417810 */ /* 0x000fe40007f9e0ff */
[----:B------:R-:W-:Y:S02]  /*1fc00*/  LOP3.LUT R56, R57, 0x380, RZ, 0xc0, !PT ;  /* 0x0000038039387812 */ /* 0x000fe400078ec0ff */
[----:B------:R-:W-:Y:S02]  /*1fc10*/  LOP3.LUT R60, R61, 0x380, RZ, 0xc0, !PT ;  /* 0x000003803d3c7812 */ /* 0x000fe400078ec0ff */
[----:B------:R-:W-:Y:S02]  /*1fc20*/  LOP3.LUT R64, R65, 0x380, RZ, 0xc0, !PT ;  /* 0x0000038041407812 */ /* 0x000fe400078ec0ff */
        /* <DEDUP_REMOVED lines=13> */
[----:B---3--:R-:W-:Y:S01]  /*1fd00*/  SHF.R.S32.HI R78, RZ, 0x1f, R83 ;  /* 0x0000001fff4e7819 */ /* 0x008fe20000011453 */
[----:B--2---:R-:W-:-:S04]  /*1fd10*/  IMAD R11, R81, 0x80, R10 ;  /* 0x00000080510b7824 */ /* 0x004fc800078e020a */
[----:B------:R-:W-:-:S04]  /*1fd20*/  IMAD R6, R78, UR4, RZ ;  /* 0x000000044e067c24 */ /* 0x000fc8000f8e02ff */
[C---:B------:R-:W-:Y:S02]  /*1fd30*/  IMAD R13, R83.reuse, UR5, R6 ;  /* 0x00000005530d7c24 */ /* 0x040fe4000f8e0206 */
[----:B------:R-:W-:Y:S01]  /*1fd40*/  IMAD.WIDE.U32 R6, R83, UR4, R20 ;  /* 0x0000000453067c25 */ /* 0x000fe2000f8e0014 */
[----:B------:R-:W-:-:S03]  /*1fd50*/  ULDC.64 UR4, c[0x0][0xb78] ;  /* 0x0002de0000047ab9 */ /* 0x000fc60000000a00 */
        /* <DEDUP_REMOVED lines=8> */
[----:B------:R-:W-:-:S04]  /*1fde0*/  LEA R54, P3, R6, UR4, 0x2 ;  /* 0x0000000406367c11 */ /* 0x000fc8000f8610ff */
[----:B------:R-:W-:Y:S01]  /*1fdf0*/  LEA.HI.X R55, R6, UR5, R9, 0x2, P3 ;  /* 0x0000000506377c11 */ /* 0x000fe200098f1409 */
[--C-:B------:R-:W-:Y:S01]  /*1fe00*/  IMAD.X R9, RZ, RZ, R5.reuse, P0 ;  /* 0x000000ffff097224 */ /* 0x100fe200000e0605 */
[C---:B------:R-:W-:Y:S01]  /*1fe10*/  IADD3 R45, P0, R4.reuse, 0x8000, RZ ;  /* 0x00008000042d7810 */ /* 0x040fe20007f1e0ff */
[----:B------:R-:W-:Y:S01]  /*1fe20*/  IMAD.X R13, RZ, RZ, R5, P1 ;  /* 0x000000ffff0d7224 */ /* 0x000fe200008e0605 */
[C---:B------:R-:W-:Y:S01]  /*1fe30*/  IADD3 R41, P3, R4.reuse, 0x7000, RZ ;  /* 0x0000700004297810 */ /* 0x040fe20007f7e0ff */
[----:B------:R-:W-:Y:S01]  /*1fe40*/  VIADD R6, R11, 0x8 ;  /* 0x000000080b067836 */ /* 0x000fe20000000000 */
[----:B------:R-:W-:Y:S01]  /*1fe50*/  IADD3 R49, P1, R4, 0x9000, RZ ;  /* 0x0000900004317810 */ /* 0x000fe20007f3e0ff */
[----:B------:R-:W-:Y:S01]  /*1fe60*/  ULDC.64 UR4, c[0x0][0xaa0] ;  /* 0x0002a80000047ab9 */ /* 0x000fe20000000a00 */
[----:B------:R-:W-:Y:S02]  /*1fe70*/  LOP3.LUT R44, R45, 0x380, RZ, 0xc0, !PT ;  /* 0x000003802d2c7812 */ /* 0x000fe400078ec0ff */
[----:B------:R-:W-:-:S02]  /*1fe80*/  LOP3.LUT R40, R41, 0x380, RZ, 0xc0, !PT ;  /* 0x0000038029287812 */ /* 0x000fc400078ec0ff */
[----:B------:R-:W-:Y:S02]  /*1fe90*/  LOP3.LUT R48, R49, 0x380, RZ, 0xc0, !PT ;  /* 0x0000038031307812 */ /* 0x000fe400078ec0ff */
[----:B------:R-:W-:Y:S02]  /*1fea0*/  SHF.R.U64 R44, R44, 0x3, RZ ;  /* 0x000000032c2c7819 */ /* 0x000fe400000012ff */
[----:B------:R-:W-:Y:S02]  /*1feb0*/  SHF.R.U64 R40, R40, 0x3, RZ ;  /* 0x0000000328287819 */ /* 0x000fe400000012ff */
[----:B------:R-:W-:Y:S02]  /*1fec0*/  SHF.R.U64 R48, R48, 0x3, RZ ;  /* 0x0000000330307819 */ /* 0x000fe400000012ff */
[----:B------:R-:W-:Y:S01]  /*1fed0*/  LOP3.LUT R44, R44, R45, RZ, 0x3c, !PT ;  /* 0x0000002d2c2c7212 */ /* 0x000fe200078e3cff */
[--C-:B------:R-:W-:Y:S01]  /*1fee0*/  IMAD.X R45, RZ, RZ, R5.reuse, P0 ;  /* 0x000000ffff2d7224 */ /* 0x100fe200000e0605 */
[----:B------:R-:W-:Y:S01]  /*1fef0*/  LOP3.LUT R40, R40, R41, RZ, 0x3c, !PT ;  /* 0x0000002928287212 */ /* 0x000fe200078e3cff */
[----:B------:R-:W-:Y:S01]  /*1ff00*/  IMAD.X R41, RZ, RZ, R5, P3 ;  /* 0x000000ffff297224 */ /* 0x000fe200018e0605 */
[----:B----4-:R-:W-:-:S02]  /*1ff10*/  LOP3.LUT P0, RZ, R14, 0x3, RZ, 0xc0, !PT ;  /* 0x000000030eff7812 */ /* 0x010fc4000780c0ff */
[----:B------:R-:W-:Y:S02]  /*1ff20*/  IADD3 R69, P3, R4, 0xe000, RZ ;  /* 0x0000e00004457810 */ /* 0x000fe40007f7e0ff */
[----:B------:R-:W-:Y:S01]  /*1ff30*/  LOP3.LUT R48, R48, R49, RZ, 0x3c, !PT ;  /* 0x0000003130307212 */ /* 0x000fe200078e3cff */
[----:B------:R-:W-:Y:S01]  /*1ff40*/  IMAD.X R49, RZ, RZ, R5, P1 ;  /* 0x000000ffff317224 */ /* 0x000fe200008e0605 */
[----:B------:R-:W-:Y:S02]  /*1ff50*/  IADD3 R7, P2, R4, 0xf000, RZ ;  /* 0x0000f00004077810 */ /* 0x000fe40007f5e0ff */
[-C--:B------:R-:W-:Y:S02]  /*1ff60*/  ISETP.GE.OR P1, PT, R11, R23.reuse, P0 ;  /* 0x000000170b00720c */ /* 0x080fe40000726670 */
[----:B------:R-:W-:Y:S02]  /*1ff70*/  LOP3.LUT R68, R69, 0x380, RZ, 0xc0, !PT ;  /* 0x0000038045447812 */ /* 0x000fe400078ec0ff */
[----:B------:R-:W-:-:S02]  /*1ff80*/  ISETP.GE.OR P0, PT, R6, R23, P0 ;  /* 0x000000170600720c */ /* 0x000fc40000706670 */
[----:B------:R-:W-:Y:S02]  /*1ff90*/  LOP3.LUT R11, R4, 0x380, RZ, 0xc0, !PT ;  /* 0x00000380040b7812 */ /* 0x000fe400078ec0ff */
[----:B------:R-:W-:Y:S02]  /*1ffa0*/  LOP3.LUT R6, R7, 0x380, RZ, 0xc0, !PT ;  /* 0x0000038007067812 */ /* 0x000fe400078ec0ff */
[----:B------:R-:W-:Y:S02]  /*1ffb0*/  SHF.R.U64 R68, R68, 0x3, RZ ;  /* 0x0000000344447819 */ /* 0x000fe400000012ff */
[----:B------:R-:W-:Y:S02]  /*1ffc0*/  SHF.R.U64 R11, R11, 0x3, RZ ;  /* 0x000000030b0b7819 */ /* 0x000fe400000012ff */
[----:B------:R-:W-:Y:S01]  /*1ffd0*/  SHF.R.U64 R6, R6, 0x3, RZ ;  /* 0x0000000306067819 */ /* 0x000fe200000012ff */
[--C-:B------:R-:W-:Y:S01]  /*1ffe0*/  IMAD.X R73, RZ, RZ, R5.reuse, P2 ;  /* 0x000000ffff497224 */ /* 0x100fe200010e0605 */
[----:B------:R-:W-:Y:S01]  /*1fff0*/  LOP3.LUT R68, R68, R69, RZ, 0x3c, !PT ;  /* 0x0000004544447212 */ /* 0x000fe200078e3cff */
[----:B------:R-:W-:Y:S01]  /*20000*/  IMAD.X R69, RZ, RZ, R5, P3 ;  /* 0x000000ffff457224 */ /* 0x000fe200018e0605 */
[----:B------:R-:W-:-:S02]  /*20010*/  LOP3.LUT R4, R11, R4, RZ, 0x3c, !PT ;  /* 0x000000040b047212 */ /* 0x000fc400078e3cff */
[----:B------:R-:W-:Y:S01]  /*20020*/  LOP3.LUT R72, R6, R7, RZ, 0x3c, !PT ;  /* 0x0000000706487212 */ /* 0x000fe200078e3cff */
[----:B------:R-:W-:Y:S04]  /*20030*/  @!P1 STG.E desc[UR6][R54.64], R2 ;  /* 0x0000000236009986 */ /* 0x000fe8000c101906 */
[----:B------:R0:W-:Y:S04]  /*20040*/  @!P0 STG.E desc[UR6][R54.64+0x20], R0 ;  /* 0x0000200036008986 */ /* 0x0001e8000c101906 */
        /* <DEDUP_REMOVED lines=10> */
[----:B0-----:R-:W5:Y:S04]  /*200f0*/  LD.E.128 R52, desc[UR6][R52.64] ;  /* 0x0000000634347980 */ /* 0x001f68000c101d00 */
[----:B------:R-:W5:Y:S04]  /*20100*/  LD.E.128 R56, desc[UR6][R56.64] ;  /* 0x0000000638387980 */ /* 0x000f68000c101d00 */
[----:B------:R-:W5:Y:S04]  /*20110*/  LD.E.128 R60, desc[UR6][R60.64] ;  /* 0x000000063c3c7980 */ /* 0x000f68000c101d00 */
[----:B------:R-:W5:Y:S04]  /*20120*/  LD.E.128 R64, desc[UR6][R64.64] ;  /* 0x0000000640407980 */ /* 0x000f68000c101d00 */
[----:B------:R-:W5:Y:S04]  /*20130*/  LD.E.128 R68, desc[UR6][R68.64] ;  /* 0x0000000644447980 */ /* 0x000f68000c101d00 */
[----:B------:R-:W5:Y:S01]  /*20140*/  LD.E.128 R72, desc[UR6][R72.64] ;  /* 0x0000000648487980 */ /* 0x000f62000c101d00 */
[----:B------:R-:W-:Y:S01]  /*20150*/  IMAD R0, R21, UR4, RZ ;  /* 0x0000000415007c24 */ /* 0x000fe2000f8e02ff */
[----:B------:R-:W-:Y:S01]  /*20160*/  @!PT LDS RZ, [RZ] ;  /* 0x00000000fffff984 */ /* 0x000fe20000000800 */
[----:B------:R-:W-:Y:S01]  /*20170*/  @!PT LDS RZ, [RZ] ;  /* 0x00000000fffff984 */ /* 0x000fe20000000800 */
[----:B------:R-:W-:Y:S01]  /*20180*/  @!PT LDS RZ, [RZ] ;  /* 0x00000000fffff984 */ /* 0x000fe20000000800 */
[----:B------:R-:W-:Y:S01]  /*20190*/  @!PT LDS RZ, [RZ] ;  /* 0x00000000fffff984 */ /* 0x000fe20000000800 */
[----:B------:R0:W-:Y:S06]  /*201a0*/  MEMBAR.ALL.CTA ;  /* 0x0000000000007992 */ /* 0x0001ec0000008000 */
[----:B0-----:R-:W0:Y:S01]  /*201b0*/  FENCE.VIEW.ASYNC.S ;  /* 0x00000000000073c6 */ /* 0x001e220000000000 */
[----:B------:R-:W-:-:S04]  /*201c0*/  IMAD.WIDE.U32 R20, R3, UR4, R76 ;  /* 0x0000000403147c25 */ /* 0x000fc8000f8e004c */
[----:B------:R-:W-:Y:S01]  /*201d0*/  IMAD R3, R3, UR5, R0 ;  /* 0x0000000503037c24 */ /* 0x000fe2000f8e0200 */
[----:B------:R-:W-:Y:S01]  /*201e0*/  ULDC.64 UR4, c[0x0][0xae0] ;  /* 0x0002b80000047ab9 */ /* 0x000fe20000000a00 */
[----:B------:R-:W-:Y:S02]  /*201f0*/  IMAD R77, R81, -0x80, R23 ;  /* 0xffffff80514d7824 */ /* 0x000fe400078e0217 */
[----:B------:R-:W-:Y:S02]  /*20200*/  IMAD R0, R78, UR4, RZ ;  /* 0x000000044e007c24 */ /* 0x000fe4000f8e02ff */
[----:B------:R-:W-:Y:S01]  /*20210*/  IMAD.IADD R21, R21, 0x1, R3 ;  /* 0x0000000115157824 */ /* 0x000fe200078e0203 */
[----:B------:R-:W-:Y:S01]  /*20220*/  ISETP.GE.AND P3, PT, R18, R77, PT ;  /* 0x0000004d1200720c */ /* 0x000fe20003f66270 */
[C---:B------:R-:W-:Y:S02]  /*20230*/  IMAD R23, R83.reuse, UR5, R0 ;  /* 0x0000000553177c24 */ /* 0x040fe4000f8e0200 */
[----:B------:R-:W-:Y:S01]  /*20240*/  IMAD.WIDE.U32 R2, R83, UR4, R20 ;  /* 0x0000000453027c25 */ /* 0x000fe2000f8e0014 */
[----:B------:R-:W-:-:S03]  /*20250*/  ULDC.64 UR4, c[0x0][0xae8] ;  /* 0x0002ba0000047ab9 */ /* 0x000fc60000000a00 */
[----:B------:R-:W-:Y:S02]  /*20260*/  VIADD R0, R16, 0x30820 ;  /* 0x0003082010007836 */ /* 0x000fe40000000000 */
[----:B------:R-:W-:Y:S02]  /*20270*/  VIADD R76, R18, 0x40 ;  /* 0x00000040124c7836 */ /* 0x000fe40000000000 */
[----:B------:R-:W-:Y:S01]  /*20280*/  IMAD R20, R80, UR4, RZ ;  /* 0x0000000450147c24 */ /* 0x000fe2000f8e02ff */
[----:B------:R-:W-:Y:S01]  /*20290*/  PRMT R0, RZ, 0x654, R0 ;  /* 0x00000654ff007816 */ /* 0x000fe20000000000 */
[----:B------:R-:W-:Y:S01]  /*202a0*/  IMAD.IADD R3, R3, 0x1, R23 ;  /* 0x0000000103037824 */ /* 0x000fe200078e0217 */
[-C--:B------:R-:W-:Y:S01]  /*202b0*/  ISETP.GE.AND P0, PT, R76, R77.reuse, PT ;  /* 0x0000004d4c00720c */ /* 0x080fe20003f06270 */
[C---:B------:R-:W-:Y:S01]  /*202c0*/  IMAD R23, R79.reuse, UR5, R20 ;  /* 0x000000054f177c24 */ /* 0x040fe2000f8e0214 */
[-C--:B------:R-:W-:Y:S01]  /*202d0*/  ISETP.GE.AND P1, PT, R234, R77.reuse, PT ;  /* 0x0000004dea00720c */ /* 0x080fe20003f26270 */
[----:B0-----:R0:W-:Y:S01]  /*202e0*/  SYNCS.ARRIVE.TRANS64.RED.A1T0 RZ, [R0+URZ], RZ ;  /* 0x000000ff00ff79a7 */ /* 0x0011e2000810043f */
[----:B------:R-:W-:Y:S01]  /*202f0*/  ISETP.GE.AND P2, PT, R82, R77, PT ;  /* 0x0000004d5200720c */ /* 0x000fe20003f46270 */
[----:B------:R-:W-:-:S04]  /*20300*/  IMAD.WIDE.U32 R76, R79, UR4, R2 ;  /* 0x000000044f4c7c25 */ /* 0x000fc8000f8e0002 */
[----:B------:R-:W-:-:S04]  /*20310*/  IMAD.WIDE R20, R81, 0x80, R18 ;  /* 0x0000008051147825 */ /* 0x000fc800078e0212 */
[C---:B------:R-:W-:Y:S02]  /*20320*/  VIADD R82, R229.reuse, 0xc0 ;  /* 0x000000c0e5527836 */ /* 0x040fe40000000000 */
[----:B------:R-:W-:Y:S02]  /*20330*/  VIADD R83, R229, 0x80 ;  /* 0x00000080e5537836 */ /* 0x000fe40000000000 */
[----:B------:R-:W-:Y:S01]  /*20340*/  IMAD.IADD R81, R77, 0x1, R23 ;  /* 0x000000014d517824 */ /* 0x000fe200078e0217 */
[----:B0-----:R-:W-:Y:S06]  /*20350*/  @P3 BRA `(.L_x_1633) ;  /* 0x0000000000503947 */ /* 0x001fec0003800000 */
        /* <DEDUP_REMOVED lines=11> */
[----:B------:R-:W-:Y:S02]  /*20410*/  LEA R78, P5, R2, UR6, 0x1 ;  /* 0x00000006024e7c11 */ /* 0x000fe4000f8a08ff */
        /* <DEDUP_REMOVED lines=8> */
.L_x_1633:
[----:B------:R-:W-:Y:S05]  /*204a0*/  BSYNC B1 ;  /* 0x0000000000017941 */ /* 0x000fea0003800000 */
.L_x_1632:
[----:B------:R-:W-:Y:S04]  /*204b0*/  BSSY B1, `(.L_x_1634) ;  /* 0x0000018000017945 */ /* 0x000fe80003800000 */
[----:B------:R-:W-:Y:S05]  /*204c0*/  @P1 BRA `(.L_x_1635) ;  /* 0x0000000000581947 */ /* 0x000fea0003800000 */
[----:B0----5:R-:W-:Y:S01]  /*204d0*/  IADD3 R5, P1, R20, 0x20, RZ ;  /* 0x0000002014057810 */ /* 0x021fe20007f3e0ff */
        /* <DEDUP_REMOVED lines=21> */
.L_x_1635:
[----:B------:R-:W-:Y:S05]  /*20630*/  BSYNC B1 ;  /* 0x0000000000017941 */ /* 0x000fea0003800000 */
.L_x_1634:
[----:B------:R-:W-:Y:S04]  /*20640*/  BSSY B1, `(.L_x_1636) ;  /* 0x0000018000017945 */ /* 0x000fe80003800000 */
[----:B------:R-:W-:Y:S05]  /*20650*/  @P0 BRA `(.L_x_1637) ;  /* 0x0000000000580947 */ /* 0x000fea0003800000 */
[----:B01---5:R-:W-:Y:S01]  /*20660*/  IADD3 R5, P0, R20, 0x40, RZ ;  /* 0x0000004014057810 */ /* 0x023fe20007f1e0ff */
        /* <DEDUP_REMOVED lines=21> */
.L_x_1637:
[----:B------:R-:W-:Y:S05]  /*207c0*/  BSYNC B1 ;  /* 0x0000000000017941 */ /* 0x000fea0003800000 */
.L_x_1636:
[----:B------:R-:W-:Y:S05]  /*207d0*/  @P2 BRA `(.L_x_1638) ;  /* 0x0000000c00442947 */ /* 0x000fea0003800000 */
[----:B012--5:R-:W-:Y:S01]  /*207e0*/  IADD3 R5, P0, R20, 0x60, RZ ;  /* 0x0000006014057810 */ /* 0x027fe20007f1e0ff */
        /* <DEDUP_REMOVED lines=9> */
[----:B------:R-:W-:-:S02]  /*20880*/  ULDC.64 UR8, c[0x0][0x208] ;  /* 0x0000820000087ab9 */ /* 0x000fc40000000a00 */
[----:B------:R-:W-:-:S04]  /*20890*/  IMAD R20, R20, UR6, RZ ;  /* 0x0000000614147c24 */ /* 0x000fc8000f8e02ff */
        /* <DEDUP_REMOVED lines=13> */
.L_x_1630:
[----:B------:R-:W2:Y:S01]  /*20970*/  LDL R10, [R1+0x64] ;  /* 0x00006400010a7983 */ /* 0x000ea20000100800 */
[----:B------:R-:W-:Y:S01]  /*20980*/  ULDC.64 UR4, c[0x0][0xbd8] ;  /* 0x0002f60000047ab9 */ /* 0x000fe20000000a00 */
[----:B------:R-:W2:Y:S01]  /*20990*/  LDC.64 R2, c[0x0][0xbd8] ;  /* 0x0002f600ff027b82 */ /* 0x000ea20000000a00 */
[----:B------:R-:W-:Y:S01]  /*209a0*/  ISETP.NE.U32.AND P0, PT, RZ, UR4, PT ;  /* 0x00000004ff007c0c */ /* 0x000fe2000bf05070 */
[----:B------:R-:W-:Y:S01]  /*209b0*/  IMAD.MOV.U32 R7, RZ, RZ, RZ ;  /* 0x000000ffff077224 */ /* 0x000fe200078e00ff */
[----:B------:R-:W-:Y:S02]  /*209c0*/  ULDC.64 UR6, c[0x0][0x208] ;  /* 0x0000820000067ab9 */ /* 0x000fe40000000a00 */
[----:B------:R-:W-:Y:S01]  /*209d0*/  ISETP.NE.AND.EX P0, PT, RZ, UR5, PT, P0 ;  /* 0x00000005ff007c0c */ /* 0x000fe2000bf05300 */
[----:B------:R-:W-:Y:S02]  /*209e0*/  ULDC.64 UR4, c[0x0][0xbe0] ;  /* 0x0002f80000047ab9 */ /* 0x000fe40000000a00 */
[----:B------:R-:W-:-:S04]  /*209f0*/  ISETP.NE.U32.AND P1, PT, RZ, UR4, PT ;  /* 0x00000004ff007c0c */ /* 0x000fc8000bf25070 */
[----:B------:R-:W-:Y:S01]  /*20a00*/  ISETP.NE.AND.EX P1, PT, RZ, UR5, PT, P1 ;  /* 0x00000005ff007c0c */ /* 0x000fe2000bf25310 */
[----:B------:R-:W1:-:S12]  /*20a10*/  S2R R8, SR_TID.X ;  /* 0x0000000000087919 */ /* 0x000e580000002100 */
[----:B------:R-:W3:Y:S01]  /*20a20*/  @P1 LDC.64 R4, c[0x0][0xbe0] ;  /* 0x0002f800ff041b82 */ /* 0x000ee20000000a00 */
[----:B------:R-:W-:Y:S02]  /*20a30*/  ULDC UR4, c[0x0][0xa88] ;  /* 0x0002a20000047ab9 */ /* 0x000fe40000000800 */
[----:B------:R-:W-:Y:S02]  /*20a40*/  IMAD.U32 R0, RZ, RZ, UR4 ;  /* 0x00000004ff007e24 */ /* 0x000fe4000f8e00ff */
[----:B-1----:R-:W-:-:S05]  /*20a50*/  VIADD R6, R8, 0xffffff80 ;  /* 0xffffff8008067836 */ /* 0x002fca0000000000 */
[----:B------:R-:W-:Y:S01]  /*20a60*/  ISETP.GT.AND P2, PT, R6, 0x7f, PT ;  /* 0x0000007f0600780c */ /* 0x000fe20003f44270 */
[----:B--2---:R-:W-:-:S04]  /*20a70*/  IMAD.WIDE R2, R10, 0x4, R2 ;  /* 0x000000040a027825 */ /* 0x004fc800078e0202 */
[----:B---3--:R-:W-:Y:S01]  /*20a80*/  @P1 IMAD.WIDE R4, R10, 0x4, R4 ;  /* 0x000000040a041825 */ /* 0x008fe200078e0204 */
        /* <DEDUP_REMOVED lines=8> */
.L_x_1639:
[----:B------:R-:W2:Y:S04]  /*20b10*/  LDL R13, [R1+0x60] ;  /* 0x00006000010d7983 */ /* 0x000ea80000100800 */
[----:B------:R3:W5:Y:S01]  /*20b20*/  LDL R14, [R1+0x6c] ;  /* 0x00006c00010e7983 */ /* 0x0007620000100800 */
[----:B-1----:R-:W-:Y:S01]  /*20b30*/  SHF.R.S32.HI R2, RZ, 0x1f, R10 ;  /* 0x0000001fff027819 */ /* 0x002fe2000001140a */
[----:B------:R-:W-:Y:S01]  /*20b40*/  BSSY B1, `(.L_x_1640) ;  /* 0x000001d000017945 */ /* 0x000fe20003800000 */
[----:B------:R-:W-:Y:S02]  /*20b50*/  SEL R11, R10, RZ, !P0 ;  /* 0x000000ff0a0b7207 */ /* 0x000fe40004000000 */
[----:B------:R-:W-:Y:S02]  /*20b60*/  SHF.R.S32.HI R12, RZ, 0x1f, R229 ;  /* 0x0000001fff0c7819 */ /* 0x000fe400000114e5 */
[----:B------:R-:W-:-:S02]  /*20b70*/  SEL R10, R2, RZ, !P0 ;  /* 0x000000ff020a7207 */ /* 0x000fc40004000000 */
[----:B-----5:R-:W-:Y:S02]  /*20b80*/  SHF.R.S32.HI R6, RZ, 0x1f, R7 ;  /* 0x0000001fff067819 */ /* 0x020fe40000011407 */
[----:B--2---:R-:W-:Y:S01]  /*20b90*/  SHF.R.S32.HI R9, RZ, 0x1f, R13 ;  /* 0x0000001fff097819 */ /* 0x004fe2000001140d */
[----:B---3--:R-:W-:Y:S06]  /*20ba0*/  @P2 BRA `(.L_x_1641) ;  /* 0x0000000000582947 */ /* 0x008fec0003800000 */
[----:B------:R-:W-:-:S04]  /*20bb0*/  IMAD R2, R14, 0x80, R8 ;  /* 0x000000800e027824 */ /* 0x000fc800078e0208 */
        /* <DEDUP_REMOVED lines=21> */
.L_x_1641:
[----:B------:R-:W-:Y:S05]  /*20d10*/  BSYNC B1 ;  /* 0x0000000000017941 */ /* 0x000fea0003800000 */
.L_x_1640:
[----:B------:R-:W-:Y:S01]  /*20d20*/  ULDC.64 UR4, c[0x0][0xaa0] ;  /* 0x0002a80000047ab9 */ /* 0x000fe20000000a00 */
[----:B------:R-:W-:Y:S01]  /*20d30*/  IMAD.MOV.U32 R2, RZ, RZ, R229 ;  /* 0x000000ffff027224 */ /* 0x000fe200078e00e5 */
[----:B------:R-:W-:Y:S01]  /*20d40*/  BSSY B1, `(.L_x_1642) ;  /* 0x000002f000017945 */ /* 0x000fe20003800000 */
[----:B-1----:R-:W-:Y:S02]  /*20d50*/  IMAD.MOV.U32 R3, RZ, RZ, R12 ;  /* 0x000000ffff037224 */ /* 0x002fe400078e000c */
[----:B------:R-:W-:Y:S02]  /*20d60*/  IMAD R4, R6, UR4, RZ ;  /* 0x0000000406047c24 */ /* 0x000fe4000f8e02ff */
[----:B------:R-:W-:-:S04]  /*20d70*/  IMAD.WIDE.U32 R2, R7, UR4, R2 ;  /* 0x0000000407027c25 */ /* 0x000fc8000f8e0002 */
[----:B------:R-:W-:Y:S01]  /*20d80*/  IMAD R7, R7, UR5, R4 ;  /* 0x0000000507077c24 */ /* 0x000fe2000f8e0204 */
[----:B------:R-:W-:Y:S01]  /*20d90*/  ULDC.64 UR4, c[0x0][0xae0] ;  /* 0x0002b80000047ab9 */ /* 0x000fe20000000a00 */
[----:B------:R-:W-:Y:S02]  /*20da0*/  VIADD R15, R229, 0x80 ;  /* 0x00000080e50f7836 */ /* 0x000fe40000000000 */
[----:B------:R-:W-:Y:S02]  /*20db0*/  IMAD R4, R9, UR4, RZ ;  /* 0x0000000409047c24 */ /* 0x000fe4000f8e02ff */
[----:B------:R-:W-:Y:S02]  /*20dc0*/  IMAD.IADD R3, R3, 0x1, R7 ;  /* 0x0000000103037824 */ /* 0x000fe400078e0207 */
[C---:B------:R-:W-:Y:S02]  /*20dd0*/  IMAD R5, R13.reuse, UR5, R4 ;  /* 0x000000050d057c24 */ /* 0x040fe4000f8e0204 */
[----:B------:R-:W-:Y:S01]  /*20de0*/  IMAD.WIDE.U32 R2, R13, UR4, R2 ;  /* 0x000000040d027c25 */ /* 0x000fe2000f8e0002 */
[----:B------:R-:W-:-:S03]  /*20df0*/  ULDC.64 UR4, c[0x0][0xae8] ;  /* 0x0002ba0000047ab9 */ /* 0x000fc60000000a00 */
[----:B------:R-:W-:Y:S02]  /*20e00*/  IMAD R13, R14, -0x80, R0 ;  /* 0xffffff800e0d7824 */ /* 0x000fe400078e0200 */
[C---:B------:R-:W-:Y:S02]  /*20e10*/  VIADD R0, R18.reuse, 0x40 ;  /* 0x0000004012007836 */ /* 0x040fe40000000000 */
[----:B------:R-:W-:Y:S01]  /*20e20*/  IMAD.IADD R3, R3, 0x1, R5 ;  /* 0x0000000103037824 */ /* 0x000fe200078e0205 */
[-C--:B------:R-:W-:Y:S02]  /*20e30*/  ISETP.GE.AND P2, PT, R18, R13.reuse, PT ;  /* 0x0000000d1200720c */ /* 0x080fe40003f46270 */
[-C--:B------:R-:W-:Y:S01]  /*20e40*/  ISETP.GE.AND P0, PT, R0, R13.reuse, PT ;  /* 0x0000000d0000720c */ /* 0x080fe20003f06270 */
[----:B------:R-:W-:Y:S01]  /*20e50*/  IMAD R0, R10, UR4, RZ ;  /* 0x000000040a007c24 */ /* 0x000fe2000f8e02ff */
[----:B------:R-:W-:Y:S01]  /*20e60*/  ISETP.GE.AND P1, PT, R234, R13, PT ;  /* 0x0000000dea00720c */ /* 0x000fe20003f26270 */
[----:B------:R-:W-:-:S04]  /*20e70*/  IMAD.WIDE.U32 R4, R11, UR4, R2 ;  /* 0x000000040b047c25 */ /* 0x000fc8000f8e0002 */
[----:B------:R-:W-:Y:S02]  /*20e80*/  IMAD.MOV.U32 R2, RZ, RZ, R18 ;  /* 0x000000ffff027224 */ /* 0x000fe400078e0012 */
[----:B------:R-:W-:Y:S02]  /*20e90*/  IMAD.MOV.U32 R3, RZ, RZ, R19 ;  /* 0x000000ffff037224 */ /* 0x000fe400078e0013 */
[----:B------:R-:W-:Y:S02]  /*20ea0*/  IMAD R9, R11, UR5, R0 ;  /* 0x000000050b097c24 */ /* 0x000fe4000f8e0200 */
[----:B------:R-:W-:-:S04]  /*20eb0*/  IMAD.WIDE R6, R14, 0x80, R2 ;  /* 0x000000800e067825 */ /* 0x000fc800078e0202 */
[----:B------:R-:W-:Y:S02]  /*20ec0*/  VIADD R14, R229, 0xc0 ;  /* 0x000000c0e50e7836 */ /* 0x000fe40000000000 */
        /* <DEDUP_REMOVED lines=22> */
.L_x_1643:
[----:B------:R-:W-:Y:S05]  /*21030*/  BSYNC B1 ;  /* 0x0000000000017941 */ /* 0x000fea0003800000 */
.L_x_1642:
[----:B------:R-:W2:Y:S01]  /*21040*/  LDL R0, [R1+0x70] ;  /* 0x0000700001007983 */ /* 0x000ea20000100800 */
[----:B------:R-:W-:Y:S01]  /*21050*/  BSSY B1, `(.L_x_1644) ;  /* 0x0000019000017945 */ /* 0x000fe20003800000 */
[----:B--2---:R-:W-:-:S03]  /*21060*/  ISETP.GE.AND P2, PT, R0, R13, PT ;  /* 0x0000000d0000720c */ /* 0x004fc60003f46270 */
[----:B------:R-:W-:Y:S10]  /*21070*/  @P1 BRA `(.L_x_1645) ;  /* 0x0000000000581947 */ /* 0x000ff40003800000 */
[----:B-1----:R-:W-:Y:S01]  /*21080*/  IADD3 R9, P1, R6, 0x20, RZ ;  /* 0x0000002006097810 */ /* 0x002fe20007f3e0ff */
        /* <DEDUP_REMOVED lines=21> */
.L_x_1645:
[----:B------:R-:W-:Y:S05]  /*211e0*/  BSYNC B1 ;  /* 0x0000000000017941 */ /* 0x000fea0003800000 */
.L_x_1644:
[----:B------:R-:W-:Y:S04]  /*211f0*/  BSSY B1, `(.L_x_1646) ;  /* 0x0000018000017945 */ /* 0x000fe80003800000 */
[----:B------:R-:W-:Y:S05]  /*21200*/  @P0 BRA `(.L_x_1647) ;  /* 0x0000000000580947 */ /* 0x000fea0003800000 */
[----:B-12---:R-:W-:Y:S01]  /*21210*/  IADD3 R9, P0, R6, 0x40, RZ ;  /* 0x0000004006097810 */ /* 0x006fe20007f1e0ff */
        /* <DEDUP_REMOVED lines=21> */
.L_x_1647:
[----:B------:R-:W-:Y:S05]  /*21370*/  BSYNC B1 ;  /* 0x0000000000017941 */ /* 0x000fea0003800000 */
.L_x_1646:
        /* <DEDUP_REMOVED lines=23> */
.L_x_1638:
[----:B------:R-:W-:Y:S05]  /*214f0*/  BSYNC B0 ;  /* 0x0000000000007941 */ /* 0x000fea0003800000 */
.L_x_1629:
[----:B------:R-:W3:Y:S01]  /*21500*/  LDL R0, [R1+0x1c] ;  /* 0x00001c0001007983 */ /* 0x000ee20000100800 */
[----:B------:R-:W-:Y:S02]  /*21510*/  ULDC UR4, c[0x0][0xc14] ;  /* 0x0003050000047ab9 */ /* 0x000fe40000000800 */
[----:B---3--:R-:W-:-:S13]  /*21520*/  ISETP.GE.AND P0, PT, R0, UR4, PT ;  /* 0x0000000400007c0c */ /* 0x008fda000bf06270 */
[----:B------:R-:W-:Y:S05]  /*21530*/  @!P0 BRA `(.L_x_1648) ;  /* 0xfffffdfc00bc8947 */ /* 0x000fea000383ffff */
[----:B------:R-:W-:Y:S05]  /*21540*/  BRA `(.L_x_1336) ;  /* 0x0000006c008c7947 */ /* 0x000fea0003800000 */
.L_x_1334:
[----:B------:R-:W-:-:S08]  /*21550*/  NOP ;  /* 0x0000000000007918 */ /* 0x000fd00000000000 */
[----:B0-----:R-:W0:-:S00]  /*21560*/  USETMAXREG.DEALLOC.CTAPOOL 0x18 ;  /* 0x00000018000079c8 */ /* 0x001e0000080e0500 */
[----:B0-----:R-:W-:-:S06]  /*21570*/  LOP3.LUT R0, R0, 0x3, RZ, 0xc0, !PT ;  /* 0x0000000300007812 */ /* 0x001fcc00078ec0ff */
[----:B------:R-:W0:Y:S02]  /*21580*/  SHFL.IDX PT, R0, R0, RZ, 0x1f ;  /* 0x00001fff00007589 */ /* 0x000e2400000e0000 */
[----:B0-----:R-:W-:-:S13]  /*21590*/  ISETP.NE.AND P0, PT, R0, RZ, PT ;  /* 0x000000ff0000720c */ /* 0x001fda0003f05270 */
[----:B------:R-:W-:Y:S05]  /*215a0*/  @P0 BRA `(.L_x_1336) ;  /* 0x0000006c00740947 */ /* 0x000fea0003800000 */
        /* <DEDUP_REMOVED lines=17> */
[----:B------:R-:W-:-:S09]  /*216c0*/  LOP3.LUT R0, R0, 0xfffffffe, RZ, 0xc0, !PT ;  /* 0xfffffffe00007812 */ /* 0x000fd200078ec0ff */
        /* <DEDUP_REMOVED lines=14> */
[----:B-1----:R-:W-:Y:S01]  /*217b0*/  SEL R3, R6, RZ, P0 ;  /* 0x000000ff06037207 */ /* 0x002fe20000000000 */
[----:B------:R-:W-:Y:S01]  /*217c0*/  IMAD.MOV.U32 R6, RZ, RZ, RZ ;  /* 0x000000ffff067224 */ /* 0x000fe200078e00ff */
        /* <DEDUP_REMOVED lines=22> */
.L_x_1653:
        /* <DEDUP_REMOVED lines=16> */
.L_x_1652:
[----:B------:R-:W-:Y:S05]  /*21a30*/  BSYNC B0 ;  /* 0x0000000000007941 */ /* 0x000fea0003800000 */
.L_x_1651:
        /* <DEDUP_REMOVED lines=25> */
.L_x_1649:
[----:B------:R-:W-:Y:S01]  /*21bd0*/  IMAD.IADD R7, R5, 0x1, -R2 ;  /* 0x0000000105077824 */ /* 0x000fe200078e0a02 */
[----:B------:R-:W-:-:S03]  /*21be0*/  ULDC.64 UR8, c[0x0][0x208] ;  /* 0x0000820000087ab9 */ /* 0x000fc60000000a00 */
        /* <DEDUP_REMOVED lines=19> */
.L_x_1654:
        /* <DEDUP_REMOVED lines=56> */
.L_x_1650:
[----:B------:R-:W-:Y:S02]  /*220a0*/  IMAD.MOV.U32 R17, RZ, RZ, RZ ;  /* 0x000000ffff117224 */ /* 0x000fe400078e00ff */
[----:B------:R-:W-:Y:S02]  /*220b0*/  IMAD.U32 R16, RZ, RZ, UR6 ;  /* 0x00000006ff107e24 */ /* 0x000fe4000f8e00ff */
[----:B------:R-:W-:-:S07]  /*220c0*/  IMAD.MOV.U32 R18, RZ, RZ, RZ ;  /* 0x000000ffff127224 */ /* 0x000fce00078e00ff */
.L_x_1655:
        /* <DEDUP_REMOVED lines=16> */
[----:B------:R-:W-:Y:S01]  /*221d0*/  ULDC.64 UR36, c[0x0][0x198] ;  /* 0x0000660000247ab9 */ /* 0x000fe20000000a00 */
[----:B------:R-:W-:Y:S02]  /*221e0*/  ULDC UR38, c[0x0][0xc] ;  /* 0x0000030000267ab9 */ /* 0x000fe40000000800 */
[----:B------:R1:W-:Y:S04]  /*221f0*/  STL [R1+0x10], R0 ;  /* 0x0000100001007387 */ /* 0x0003e80000100800 */
[----:B------:R1:W-:Y:S04]  /*22200*/  STL [R1+0xc], RZ ;  /* 0x00000cff01007387 */ /* 0x0003e80000100800 */
[----:B------:R1:W-:Y:S04]  /*22210*/  STL [R1], RZ ;  /* 0x000000ff01007387 */ /* 0x0003e80000100800 */
[----:B------:R1:W-:Y:S02]  /*22220*/  STL [R1+0x8], R0 ;  /* 0x0000080001007387 */ /* 0x0003e40000100800 */
.L_x_1759:
[----:B------:R-:W-:Y:S05]  /*22230*/  YIELD ;  /* 0x0000000000007946 */ /* 0x000fea0003800000 */
[----:B------:R-:W-:Y:S01]  /*22240*/  ULDC.64 UR4, c[0x0][0xa28] ;  /* 0x00028a0000047ab9 */ /* 0x000fe20000000a00 */
[----:B------:R-:W-:Y:S01]  /*22250*/  IMAD.MOV.U32 R9, RZ, RZ, RZ ;  /* 0x000000ffff097224 */ /* 0x000fe200078e00ff */
[----:B------:R-:W-:Y:S01]  /*22260*/  ISETP.NE.U32.AND P0, PT, RZ, UR4, PT ;  /* 0x00000004ff007c0c */ /* 0x000fe2000bf05070 */
[----:B------:R-:W-:Y:S01]  /*22270*/  ULDC.64 UR6, c[0x0][0x208] ;  /* 0x0000820000067ab9 */ /* 0x000fe20000000a00 */
[----:B-1----:R-:W-:Y:S01]  /*22280*/  IMAD.MOV.U32 R0, RZ, RZ, RZ ;  /* 0x000000ffff007224 */ /* 0x002fe200078e00ff */
[----:B------:R-:W-:Y:S01]  /*22290*/  ULDC.64 UR8, c[0x0][0xa08] ;  /* 0x0002820000087ab9 */ /* 0x000fe20000000a00 */
[----:B------:R-:W-:Y:S01]  /*222a0*/  ISETP.NE.AND.EX P0, PT, RZ, UR5, PT, P0 ;  /* 0x00000005ff007c0c */ /* 0x000fe2000bf05300 */
[----:B------:R-:W-:Y:S01]  /*222b0*/  ULDC.64 UR4, c[0x0][0xa00] ;  /* 0x0002800000047ab9 */ /* 0x000fe20000000a00 */
[----:B------:R-:W-:-:S11]  /*222c0*/  ULDC.64 UR10, c[0x0][0xa10] ;  /* 0x00028400000a7ab9 */ /* 0x000fd60000000a00 */
        /* <DEDUP_REMOVED lines=12> */
[----:B------:R-:W1:Y:S01]  /*22390*/  @P0 LDC.64 R4, c[0x0][0xa18] ;  /* 0x00028600ff040b82 */ /* 0x000e620000000a00 */
[----:B------:R-:W-:-:S04]  /*223a0*/  ISETP.NE.U32.AND P1, PT, RZ, UR8, PT ;  /* 0x00000008ff007c0c */ /* 0x000fc8000bf25070 */
[----:B------:R-:W-:Y:S02]  /*223b0*/  ISETP.NE.AND.EX P3, PT, RZ, UR9, PT, P1 ;  /* 0x00000009ff007c0c */ /* 0x000fe4000bf65310 */
[----:B------:R-:W-:-:S04]  /*223c0*/  ISETP.NE.U32.AND P1, PT, RZ, UR10, PT ;  /* 0x0000000aff007c0c */ /* 0x000fc8000bf25070 */
[----:B------:R-:W-:Y:S01]  /*223d0*/  ISETP.NE.AND.EX P1, PT, RZ, UR11, PT, P1 ;  /* 0x0000000bff007c0c */ /* 0x000fe2000bf25310 */
[----:B-1----:R-:W-:Y:S01]  /*223e0*/  @P0 IMAD.WIDE R4, R19, 0x4, R4 ;  /* 0x0000000413040825 */ /* 0x002fe200078e0204 */
[----:B--2---:R1:W-:Y:S03]  /*223f0*/  STL [R1+0x28], R0 ;  /* 0x0000280001007387 */ /* 0x0043e60000100800 */
[----:B-1----:R-:W-:Y:S01]  /*22400*/  IMAD.U32 R0, RZ, RZ, UR4 ;  /* 0x00000004ff007e24 */ /* 0x002fe2000f8e00ff */
[----:B------:R-:W-:Y:S02]  /*22410*/  ULDC.64 UR4, c[0x0][0x3f8] ;  /* 0x0000fe0000047ab9 */ /* 0x000fe40000000a00 */
[----:B------:R-:W-:-:S03]  /*22420*/  UISETP.NE.U32.AND UP0, UPT, UR4, URZ, UPT ;  /* 0x0000003f0400728c */ /* 0x000fc6000bf05070 */
[----:B------:R-:W-:Y:S01]  /*22430*/  ULDC UR4, c[0x0][0x404] ;  /* 0x0001010000047ab9 */ /* 0x000fe20000000800 */
[----:B------:R-:W-:Y:S01]  /*22440*/  UISETP.NE.AND.EX UP0, UPT, UR5, URZ, UPT, UP0 ;  /* 0x0000003f0500728c */ /* 0x000fe2000bf05300 */
[----:B------:R1:W5:Y:S01]  /*22450*/  @P0 LDG.E R0, desc[UR6][R4.64] ;  /* 0x0000000604000981 */ /* 0x000362000c1e1900 */
[----:B------:R-:W-:Y:S01]  /*22460*/  ULDC UR6, c[0x0][0x338] ;  /* 0x0000ce0000067ab9 */ /* 0x000fe20000000800 */
[----:B------:R-:W-:Y:S01]  /*22470*/  ULDC UR5, c[0x0][0x2e0] ;  /* 0x0000b80000057ab9 */ /* 0x000fe20000000800 */
[----:B------:R-:W-:Y:S01]  /*22480*/  USEL UR4, UR4, 0x1, UP0 ;  /* 0x0000000104047887 */ /* 0x000fe20008000000 */
[----:B------:R-:W-:-:S03]  /*22490*/  IMAD.U32 R10, RZ, RZ, UR6 ;  /* 0x00000006ff0a7e24 */ /* 0x000fc6000f8e00ff */
[----:B------:R-:W-:-:S06]  /*224a0*/  UIMAD UR4, UR4, UR5, URZ ;  /* 0x00000005040472a4 */ /* 0x000fcc000f8e023f */
[----:B-1----:R-:W-:Y:S01]  /*224b0*/  IMAD.U32 R4, RZ, RZ, UR4 ;  /* 0x00000004ff047e24 */ /* 0x002fe2000f8e00ff */
[----:B------:R-:W-:Y:S06]  /*224c0*/  @P0 BRA `(.L_x_1657) ;  /* 0x0000000000140947 */ /* 0x000fec0003800000 */
[----:B------:R-:W-:Y:S05]  /*224d0*/  @!P2 BRA `(.L_x_1657) ;  /* 0x000000000010a947 */ /* 0x000fea0003800000 */
[----:B------:R-:W-:Y:S02]  /*224e0*/  ULDC.64 UR4, c[0x0][0x208] ;  /* 0x0000820000047ab9 */ /* 0x000fe40000000a00 */
[----:B------:R-:W2:Y:S04]  /*224f0*/  LDG.E R5, desc[UR4][R2.64] ;  /* 0x0000000402057981 */ /* 0x000ea8000c1e1900 */
[----:B-----5:R-:W2:Y:S02]  /*22500*/  LDG.E R0, desc[UR4][R2.64+0x4] ;  /* 0x0000040402007981 */ /* 0x020ea4000c1e1900 */
[----:B--2---:R-:W-:-:S07]  /*22510*/  IMAD.IADD R0, R0, 0x1, -R5 ;  /* 0x0000000100007824 */ /* 0x004fce00078e0a05 */
.L_x_1657:
[----:B------:R-:W1:Y:S01]  /*22520*/  LDC.64 R6, c[0x0][0xa08] ;  /* 0x00028200ff067b82 */ /* 0x000e620000000a00 */
[----:B------:R-:W-:Y:S01]  /*22530*/  IMAD.MOV.U32 R8, RZ, RZ, RZ ;  /* 0x000000ffff087224 */ /* 0x000fe200078e00ff */
[----:B------:R-:W-:-:S06]  /*22540*/  ULDC.64 UR4, c[0x0][0x208] ;  /* 0x0000820000047ab9 */ /* 0x000fcc0000000a00 */
[----:B------:R-:W2:Y:S01]  /*22550*/  LDC.64 R2, c[0x0][0xa10] ;  /* 0x00028400ff027b82 */ /* 0x000ea20000000a00 */
[----:B-1----:R-:W-:-:S05]  /*22560*/  IMAD.WIDE R6, R19, 0x4, R6 ;  /* 0x0000000413067825 */ /* 0x002fca00078e0206 */
[----:B------:R-:W3:Y:S01]  /*22570*/  @P3 LDG.E R8, desc[UR4][R6.64] ;  /* 0x0000000406083981 */ /* 0x000ee2000c1e1900 */
[----:B------:R-:W-:Y:S02]  /*22580*/  IMAD.MOV.U32 R5, RZ, RZ, RZ ;  /* 0x000000ffff057224 */ /* 0x000fe400078e00ff */
[----:B--2---:R-:W-:-:S05]  /*22590*/  IMAD.WIDE R2, R19, 0x4, R2 ;  /* 0x0000000413027825 */ /* 0x004fca00078e0202 */
[----:B------:R1:W5:Y:S01]  /*225a0*/  @P1 LDG.E R5, desc[UR4][R2.64] ;  /* 0x0000000402051981 */ /* 0x000362000c1e1900 */
[----:B------:R-:W-:Y:S02]  /*225b0*/  ULDC.64 UR4, c[0x0][0xa20] ;  /* 0x0002880000047ab9 */ /* 0x000fe40000000a00 */
[----:B------:R-:W-:-:S04]  /*225c0*/  ISETP.NE.U32.AND P0, PT, RZ, UR4, PT ;  /* 0x00000004ff007c0c */ /* 0x000fc8000bf05070 */
[----:B------:R-:W-:Y:S01]  /*225d0*/  ISETP.NE.AND.EX P0, PT, RZ, UR5, PT, P0 ;  /* 0x00000005ff007c0c */ /* 0x000fe2000bf05300 */
[----:B---3-5:R-:W-:-:S05]  /*225e0*/  IMAD.IADD R8, R8, 0x1, R9 ;  /* 0x0000000108087824 */ /* 0x028fca00078e0209 */
[----:B------:R1:W-:Y:S07]  /*225f0*/  STL [R1+0x4], R8 ;  /* 0x0000040801007387 */ /* 0x0003ee0000100800 */
[----:B------:R-:W-:Y:S05]  /*22600*/  @!P0 BRA `(.L_x_1658) ;  /* 0x0000000000148947 */ /* 0x000fea0003800000 */
[----:B------:R-:W2:Y:S01]  /*22610*/  LDC.64 R6, c[0x0][0xa20] ;  /* 0x00028800ff067b82 */ /* 0x000ea20000000a00 */
[----:B------:R-:W-:Y:S01]  /*22620*/  ULDC.64 UR4, c[0x0][0x208] ;  /* 0x0000820000047ab9 */ /* 0x000fe20000000a00 */
[----:B--2---:R-:W-:-:S05]  /*22630*/  IMAD.WIDE R6, R19, 0x4, R6 ;  /* 0x0000000413067825 */ /* 0x004fca00078e0206 */
[----:B------:R2:W5:Y:S01]  /*22640*/  LDG.E R4, desc[UR4][R6.64] ;  /* 0x0000000406047981 */ /* 0x000562000c1e1900 */
[----:B------:R-:W-:Y:S05]  /*22650*/  BRA `(.L_x_1659) ;  /* 0x0000000000147947 */ /* 0x000fea0003800000 */
.L_x_1658:
[----:B------:R-:W-:Y:S05]  /*22660*/  @!P3 BRA `(.L_x_1659) ;  /* 0x000000000010b947 */ /* 0x000fea0003800000 */
[----:B------:R-:W-:Y:S02]  /*22670*/  ULDC.64 UR4, c[0x0][0x208] ;  /* 0x0000820000047ab9 */ /* 0x000fe40000000a00 */
[----:B------:R-:W2:Y:S04]  /*22680*/  LDG.E R4, desc[UR4][R6.64] ;  /* 0x0000000406047981 */ /* 0x000ea8000c1e1900 */
[----:B------:R-:W2:Y:S02]  /*22690*/  LDG.E R6, desc[UR4][R6.64+0x4] ;  /* 0x0000040406067981 */ /* 0x000ea4000c1e1900 */
[----:B--2---:R-:W-:-:S07]  /*226a0*/  IMAD.IADD R4, R6, 0x1, -R4 ;  /* 0x0000000106047824 */ /* 0x004fce00078e0a04 */
.L_x_1659:
[----:B------:R-:W-:Y:S02]  /*226b0*/  ULDC.64 UR4, c[0x0][0x208] ;  /* 0x0000820000047ab9 */ /* 0x000fe40000000a00 */
[----:B--2---:R-:W2:Y:S04]  /*226c0*/  @P1 LDG.E R6, desc[UR4][R2.64] ;  /* 0x0000000402061981 */ /* 0x004ea8000c1e1900 */
[----:B-1----:R-:W2:Y:S01]  /*226d0*/  @P1 LDG.E R2, desc[UR4][R2.64+0x4] ;  /* 0x0000040402021981 */ /* 0x002ea2000c1e1900 */
[----:B-----5:R-:W-:Y:S01]  /*226e0*/  IMAD.IADD R9, R4, 0x1, -R9 ;  /* 0x0000000104097824 */ /* 0x020fe200078e0a09 */
[----:B------:R-:W-:Y:S01]  /*226f0*/  LEA R4, R17, 0x80, 0x7 ;  /* 0x0000008011047811 */ /* 0x000fe200078e38ff */
[----:B--2---:R-:W-:-:S04]  /*22700*/  @P1 IMAD.IADD R10, R2, 0x1, -R6 ;  /* 0x00000001020a1824 */ /* 0x004fc800078e0a06 */
[----:B------:R-:W-:-:S04]  /*22710*/  IMAD.IADD R8, R9, 0x1, R10 ;  /* 0x0000000109087824 */ /* 0x000fc800078e020a */
[C---:B------:R-:W-:Y:S01]  /*22720*/  VIADD R20, R8.reuse, 0x3f ;  /* 0x0000003f08147836 */ /* 0x040fe20000000000 */
[----:B------:R-:W-:-:S04]  /*22730*/  IADD3 R4, R8, R4, -R0 ;  /* 0x0000000408047210 */ /* 0x000fc80007ffe800 */
[----:B------:R-:W-:-:S04]  /*22740*/  SHF.R.S32.HI R2, RZ, 0x1f, R20 ;  /* 0x0000001fff027819 */ /* 0x000fc80000011414 */
[----:B------:R-:W-:Y:S02]  /*22750*/  LEA.HI R20, R2, R20, RZ, 0x6 ;  /* 0x0000001402147211 */ /* 0x000fe400078f30ff */
[----:B------:R-:W1:Y:S02]  /*22760*/  LDC.64 R2, c[0x0][0x9e0] ;  /* 0x00027800ff027b82 */ /* 0x000e640000000a00 */
[----:B------:R-:W-:Y:S02]  /*22770*/  SHF.R.S32.HI R20, RZ, 0x6, R20 ;  /* 0x00000006ff147819 */ /* 0x000fe40000011414 */
[----:B-1----:R-:W-:Y:S01]  /*22780*/  ISETP.GE.AND P2, PT, R3, 0x1, PT ;  /* 0x000000010300780c */ /* 0x002fe20003f46270 */
[----:B------:R-:W-:-:S12]  /*22790*/  IMAD.IADD R2, R4, 0x1, R2 ;  /* 0x0000000104027824 */ /* 0x000fd800078e0202 */
[----:B------:R-:W-:Y:S05]  /*227a0*/  @!P2 BRA `(.L_x_1660) ;  /* 0x000000000048a947 */ /* 0x000fea0003800000 */
        /* <DEDUP_REMOVED lines=11> */
.L_x_1662:
[----:B------:R-:W-:-:S13]  /*22860*/  ISETP.NE.AND P0, PT, R3, 0x1, PT ;  /* 0x000000010300780c */ /* 0x000fda0003f05270 */
[----:B------:R-:W1:Y:S02]  /*22870*/  @P0 LDC.64 R6, c[0x0][0x9e8] ;  /* 0x00027a00ff060b82 */ /* 0x000e640000000a00 */
[----:B-1----:R-:W-:-:S05]  /*22880*/  @P0 IMAD.HI.U32 R6, R11, R6, RZ ;  /* 0x000000060b060227 */ /* 0x002fca00078e00ff */
[----:B------:R-:W-:-:S07]  /*22890*/  @P0 SHF.R.U32.HI R11, RZ, R7, R6 ;  /* 0x00000007ff0b0219 */ /* 0x000fce0000011606 */
.L_x_1663:
[----:B------:R-:W-:Y:S05]  /*228a0*/  BSYNC B0 ;  /* 0x0000000000007941 */ /* 0x000fea0003800000 */
.L_x_1661:
[----:B------:R-:W-:-:S05]  /*228b0*/  IMAD R11, R11, R3, R3 ;  /* 0x000000030b0b7224 */ /* 0x000fca00078e0203 */
[----:B------:R-:W-:-:S07]  /*228c0*/  VIMNMX R2, R2, R11, PT ;  /* 0x0000000b02027248 */ /* 0x000fce0003fe0100 */
.L_x_1660:
        /* <DEDUP_REMOVED lines=15> */
.L_x_1666:
[----:B------:R-:W-:Y:S01]  /*229c0*/  ISETP.NE.AND P0, PT, R3, 0x1, PT ;  /* 0x000000010300780c */ /* 0x000fe20003f05270 */
[----:B------:R-:W-:-:S12]  /*229d0*/  IMAD.MOV.U32 R11, RZ, RZ, R0 ;  /* 0x000000ffff0b7224 */ /* 0x000fd800078e0000 */
[----:B------:R-:W1:Y:S02]  /*229e0*/  @P0 LDC.64 R6, c[0x0][0x9e8] ;  /* 0x00027a00ff060b82 */ /* 0x000e640000000a00 */
[----:B-1----:R-:W-:-:S05]  /*229f0*/  @P0 IMAD.HI.U32 R6, R0, R6, RZ ;  /* 0x0000000600060227 */ /* 0x002fca00078e00ff */
[----:B------:R-:W-:-:S07]  /*22a00*/  @P0 SHF.R.U32.HI R11, RZ, R7, R6 ;  /* 0x00000007ff0b0219 */ /* 0x000fce0000011606 */
.L_x_1667:
[----:B------:R-:W-:Y:S05]  /*22a10*/  BSYNC B0 ;  /* 0x0000000000007941 */ /* 0x000fea0003800000 */
.L_x_1665:
[----:B------:R-:W-:-:S05]  /*22a20*/  IMAD R3, R11, R3, RZ ;  /* 0x000000030b037224 */ /* 0x000fca00078e02ff */
[----:B------:R-:W-:-:S07]  /*22a30*/  VIMNMX R8, R8, R3, !PT ;  /* 0x0000000308087248 */ /* 0x000fce0007fe0100 */
.L_x_1664:
[----:B------:R-:W-:Y:S01]  /*22a40*/  VIADD R2, R2, 0x3f ;  /* 0x0000003f02027836 */ /* 0x000fe20000000000 */
[----:B------:R-:W-:Y:S01]  /*22a50*/  BSSY B0, `(.L_x_1668) ;  /* 0x0000103000007945 */ /* 0x000fe20003800000 */
[----:B------:R-:W-:-:S03]  /*22a60*/  PLOP3.LUT P2, PT, PT, PT, PT, 0x80, 0x0 ;  /* 0x000000000000781c */ /* 0x000fc60003f4f070 */
[----:B------:R-:W-:-:S04]  /*22a70*/  SHF.R.S32.HI R3, RZ, 0x1f, R2 ;  /* 0x0000001fff037819 */ /* 0x000fc80000011402 */
[----:B------:R-:W-:Y:S02]  /*22a80*/  LEA.HI R3, R3, R2, RZ, 0x6 ;  /* 0x0000000203037211 */ /* 0x000fe400078f30ff */
[----:B------:R-:W-:Y:S02]  /*22a90*/  SHF.R.S32.HI R2, RZ, 0x1f, R8 ;  /* 0x0000001fff027819 */ /* 0x000fe40000011408 */
[----:B------:R-:W-:Y:S02]  /*22aa0*/  SHF.R.S32.HI R3, RZ, 0x6, R3 ;  /* 0x00000006ff037819 */ /* 0x000fe40000011403 */
[----:B------:R-:W-:Y:S02]  /*22ab0*/  LEA.HI R2, R2, R8, RZ, 0x6 ;  /* 0x0000000802027211 */ /* 0x000fe400078f30ff */
[----:B------:R-:W-:Y:S02]  /*22ac0*/  VIMNMX R3, R20, R3, PT ;  /* 0x0000000314037248 */ /* 0x000fe40003fe0100 */
[----:B------:R-:W-:-:S03]  /*22ad0*/  SHF.R.S32.HI R2, RZ, 0x6, R2 ;  /* 0x00000006ff027819 */ /* 0x000fc60000011402 */
[----:B------:R-:W-:Y:S01]  /*22ae0*/  IMAD R3, R3, 0x40, -R9 ;  /* 0x0000004003037824 */ /* 0x000fe200078e0a09 */
[----:B------:R-:W-:-:S04]  /*22af0*/  VIMNMX R2, RZ, R2, !PT ;  /* 0x00000002ff027248 */ /* 0x000fc80007fe0100 */
[----:B------:R-:W-:Y:S01]  /*22b00*/  VIMNMX R3, R3, R10, PT ;  /* 0x0000000a03037248 */ /* 0x000fe20003fe0100 */
[----:B------:R-:W-:-:S05]  /*22b10*/  IMAD R2, R2, 0x40, -R9 ;  /* 0x0000004002027824 */ /* 0x000fca00078e0a09 */
[----:B------:R-:W-:-:S04]  /*22b20*/  VIMNMX R2, RZ, R2, !PT ;  /* 0x00000002ff027248 */ /* 0x000fc80007fe0100 */
[----:B------:R-:W-:Y:S02]  /*22b30*/  ISETP.GT.AND P0, PT, R3, R2, PT ;  /* 0x000000020300720c */ /* 0x000fe40003f04270 */
[----:B------:R-:W-:-:S05]  /*22b40*/  SHF.R.U32.HI R2, RZ, 0x6, R2 ;  /* 0x00000006ff027819 */ /* 0x000fca0000011602 */
[----:B------:R-:W-:-:S06]  /*22b50*/  IMAD.MOV.U32 R7, RZ, RZ, R2 ;  /* 0x000000ffff077224 */ /* 0x000fcc00078e0002 */
[----:B------:R-:W-:-:S05]  /*22b60*/  @P0 VIADD R3, R3, 0x3f ;  /* 0x0000003f03030836 */ /* 0x000fca0000000000 */
[----:B------:R-:W-:-:S04]  /*22b70*/  @P0 SHF.R.S32.HI R6, RZ, 0x1f, R3 ;  /* 0x0000001fff060819 */ /* 0x000fc80000011403 */
[----:B------:R-:W-:-:S04]  /*22b80*/  @P0 LEA.HI R6, R6, R3, RZ, 0x6 ;  /* 0x0000000306060211 */ /* 0x000fc800078f30ff */
[----:B------:R-:W-:-:S04]  /*22b90*/  @P0 SHF.R.S32.HI R7, RZ, 0x6, R6 ;  /* 0x00000006ff070819 */ /* 0x000fc80000011406 */
[----:B------:R-:W-:-:S13]  /*22ba0*/  ISETP.GT.AND P0, PT, R7, R2, PT ;  /* 0x000000020700720c */ /* 0x000fda0003f04270 */
[----:B------:R-:W-:Y:S05]  /*22bb0*/  @!P0 BRA `(.L_x_1669) ;  /* 0x0000000c00b08947 */ /* 0x000fea0003800000 */
[----:B------:R-:W1:Y:S01]  /*22bc0*/  LDC R3, c[0x0][0x428] ;  /* 0x00010a00ff037b82 */ /* 0x000e620000000800 */
[----:B------:R-:W-:Y:S01]  /*22bd0*/  UMOV UR4, 0xffffffff ;  /* 0xffffffff00047882 */ /* 0x000fe20000000000 */
[----:B-1----:R-:W-:Y:S01]  /*22be0*/  ISETP.NE.AND P0, PT, R3, 0x1, PT ;  /* 0x000000010300780c */ /* 0x002fe20003f05270 */
[----:B------:R-:W-:-:S12]  /*22bf0*/  IMAD.MOV.U32 R3, RZ, RZ, R18 ;  /* 0x000000ffff037224 */ /* 0x000fd800078e0012 */
[----:B------:R-:W1:Y:S08]  /*22c00*/  @P0 LDC R8, c[0x0][0x42c] ;  /* 0x00010b00ff080b82 */ /* 0x000e700000000800 */
[----:B------:R-:W2:Y:S01]  /*22c10*/  @P0 LDC R6, c[0x0][0x430] ;  /* 0x00010c00ff060b82 */ /* 0x000ea20000000800 */
[----:B-1----:R-:W-:-:S05]  /*22c20*/  @P0 IMAD.HI.U32 R8, R18, R8, RZ ;  /* 0x0000000812080227 */ /* 0x002fca00078e00ff */
[----:B--2---:R-:W-:Y:S02]  /*22c30*/  @P0 SHF.R.U32.HI R3, RZ, R6, R8 ;  /* 0x00000006ff030219 */ /* 0x004fe40000011608 */
[----:B------:R-:W-:Y:S01]  /*22c40*/  SEL R6, R19, RZ, !P1 ;  /* 0x000000ff13067207 */ /* 0x000fe20004800000 */
[----:B------:R-:W-:Y:S06]  /*22c50*/  BRA.DIV UR4, `(.L_x_1670) ;  /* 0x0000006e04e87947 */ /* 0x000fec000b800000 */
.L_x_1874:
[----:B------:R-:W-:-:S03]  /*22c60*/  UMOV UR4, 0xffffffff ;  /* 0xffffffff00047882 */ /* 0x000fc60000000000 */
[----:B------:R-:W-:Y:S05]  /*22c70*/  BRA.DIV UR4, `(.L_x_1671) ;  /* 0x0000007204147947 */ /* 0x000fea000b800000 */
[----:B------:R-:W-:-:S13]  /*22c80*/  ELECT P6, URZ, PT ;  /* 0x00000000003f782f */ /* 0x000fda00038c0000 */
.L_x_1877:
[----:B------:R-:W2:Y:S01]  /*22c90*/  LDL R8, [R1+0x24] ;  /* 0x0000240001087983 */ /* 0x000ea20000100800 */
[----:B------:R-:W-:Y:S01]  /*22ca0*/  BSSY B1, `(.L_x_1672) ;  /* 0x000000b000017945 */ /* 0x000fe20003800000 */
[----:B------:R-:W1:Y:S01]  /*22cb0*/  S2R R12, SR_CgaCtaId ;  /* 0x00000000000c7919 */ /* 0x000e620000008800 */
[----:B--2---:R-:W-:-:S05]  /*22cc0*/  VIADD R8, R8, 0x1 ;  /* 0x0000000108087836 */ /* 0x004fca0000000000 */
[----:B------:R-:W-:-:S04]  /*22cd0*/  LEA.HI R9, R8, R8, RZ, 0x1 ;  /* 0x0000000808097211 */ /* 0x000fc800078f08ff */
[----:B------:R-:W-:-:S05]  /*22ce0*/  LOP3.LUT R9, R9, 0xfffffffe, RZ, 0xc0, !PT ;  /* 0xfffffffe09097812 */ /* 0x000fca00078ec0ff */
[----:B------:R-:W-:Y:S01]  /*22cf0*/  IMAD.IADD R8, R8, 0x1, -R9 ;  /* 0x0000000108087824 */ /* 0x000fe200078e0a09 */
[----:B------:R-:W-:-:S04]  /*22d00*/  MOV R9, 0x400 ;  /* 0x0000040000097802 */ /* 0x000fc80000000f00 */
[----:B-1----:R-:W-:Y:S02]  /*22d10*/  LEA R12, R12, R9, 0x18 ;  /* 0x000000090c0c7211 */ /* 0x002fe400078ec0ff */
[----:B------:R-:W-:-:S04]  /*22d20*/  SHF.L.U32 R8, R8, 0x1f, RZ ;  /* 0x0000001f08087819 */ /* 0x000fc800000006ff */
[----:B------:R-:W1:Y:S02]  /*22d30*/  SYNCS.PHASECHK.TRANS64.TRYWAIT P0, [R12+URZ+0x30820], R8 ;  /* 0x030820080c0075a7 */ /* 0x000e64000800017f */
[----:B-1----:R-:W-:Y:S05]  /*22d40*/  @!P0 BRA `(.L_x_1673) ;  /* 0x0000007000008947 */ /* 0x002fea0003800000 */
.L_x_1878:
[----:B------:R-:W-:Y:S05]  /*22d50*/  BSYNC B1 ;  /* 0x0000000000017941 */ /* 0x000fea0003800000 */
.L_x_1672:
[----:B------:R-:W-:Y:S04]  /*22d60*/  BSSY B1, `(.L_x_1674) ;  /* 0x000005d000017945 */ /* 0x000fe80003800000 */
[----:B------:R-:W-:Y:S05]  /*22d70*/  @!P6 BRA `(.L_x_1675) ;  /* 0x00000004006ce947 */ /* 0x000fea0003800000 */
[----:B------:R-:W1:Y:S04]  /*22d80*/  LDL R10, [R1+0xc] ;  /* 0x00000c00010a7983 */ /* 0x000e680000100800 */
[----:B------:R-:W2:Y:S01]  /*22d90*/  LDL R9, [R1+0x10] ;  /* 0x0000100001097983 */ /* 0x000ea20000100800 */
[----:B-1----:R-:W-:Y:S01]  /*22da0*/  IMAD R8, R10, 0x8, R12 ;  /* 0x000000080a087824 */ /* 0x002fe200078e020c */
[----:B--2---:R-:W-:-:S04]  /*22db0*/  SHF.L.U32 R10, R9, 0x1f, RZ ;  /* 0x0000001f090a7819 */ /* 0x004fc800000006ff */
[----:B------:R-:W1:Y:S02]  /*22dc0*/  SYNCS.PHASECHK.TRANS64.TRYWAIT P0, [R8+URZ+0x308a0], R10 ;  /* 0x0308a00a080075a7 */ /* 0x000e64000800017f */
[----:B-1----:R-:W-:Y:S05]  /*22dd0*/  @!P0 BRA `(.L_x_1676) ;  /* 0x0000006c00f08947 */ /* 0x002fea0003800000 */
.L_x_1879:
[----:B------:R-:W2:Y:S02]  /*22de0*/  S2R R9, SR_TID.X ;  /* 0x0000000000097919 */ /* 0x000ea40000002100 */
[----:B--2---:R-:W-:-:S04]  /*22df0*/  LOP3.LUT R9, R9, 0x7f, RZ, 0xc0, !PT ;  /* 0x0000007f09097812 */ /* 0x004fc800078ec0ff */
[----:B------:R-:W-:-:S13]  /*22e00*/  ISETP.NE.AND P1, PT, R9, RZ, PT ;  /* 0x000000ff0900720c */ /* 0x000fda0003f25270 */
[----:B------:R-:W-:Y:S05]  /*22e10*/  @P1 BRA `(.L_x_1677) ;  /* 0x00000000001c1947 */ /* 0x000fea0003800000 */
[----:B------:R-:W2:Y:S02]  /*22e20*/  S2R R9, SR_TID.X ;  /* 0x0000000000097919 */ /* 0x000ea40000002100 */
[----:B--2---:R-:W-:-:S04]  /*22e30*/  LOP3.LUT R9, R9, 0x1f, RZ, 0xc0, !PT ;  /* 0x0000001f09097812 */ /* 0x004fc800078ec0ff */
[----:B------:R-:W-:Y:S01]  /*22e40*/  ISETP.NE.AND P0, PT, R9, RZ, PT ;  /* 0x000000ff0900720c */ /* 0x000fe20003f05270 */
[----:B------:R-:W-:-:S04]  /*22e50*/  IMAD.MOV.U32 R9, RZ, RZ, 0x8000 ;  /* 0x00008000ff097424 */ /* 0x000fc800078e00ff */
[----:B------:R2:W-:Y:S08]  /*22e60*/  SYNCS.ARRIVE.TRANS64 RZ, [R8+URZ+0x30890], R9 ;  /* 0x0308900908ff79a7 */ /* 0x0005f0000800003f */
[----:B------:R-:W-:Y:S05]  /*22e70*/  @!P0 BRA `(.L_x_1677) ;  /* 0x0000000000048947 */ /* 0x000fea0003800000 */
[----:B------:R-:W-:Y:S01]  /*22e80*/  BPT.TRAP 0x1 ;  /* 0x000000040000795c */ /* 0x000fe20000300000 */
.L_x_1677:
[----:B--2---:R-:W2:Y:S01]  /*22e90*/  LDL R9, [R1+0xc] ;  /* 0x00000c0001097983 */ /* 0x004ea20000100800 */
[----:B------:R-:W-:Y:S01]  /*22ea0*/  R2UR UR9, R8 ;  /* 0x00000000080972ca */ /* 0x000fe200000e0000 */
[----:B------:R-:W-:Y:S01]  /*22eb0*/  UIADD3 UR4, UP0, UR36, 0x570, URZ ;  /* 0x0000057024047890 */ /* 0x000fe2000ff1e03f */
[----:B------:R-:W-:Y:S01]  /*22ec0*/  R2UR UR12, R3 ;  /* 0x00000000030c72ca */ /* 0x000fe200000e0000 */
[----:B------:R-:W-:Y:S01]  /*22ed0*/  UMOV UR10, URZ ;  /* 0x0000003f000a7c82 */ /* 0x000fe20008000000 */
[----:B------:R-:W-:Y:S01]  /*22ee0*/  R2UR UR13, R6 ;  /* 0x00000000060d72ca */ /* 0x000fe200000e0000 */
[----:B------:R-:W-:Y:S01]  /*22ef0*/  UIADD3.X UR5, URZ, UR37, URZ, UP0, !UPT ;  /* 0x000000253f057290 */ /* 0x000fe200087fe43f */
[----:B------:R-:W-:Y:S01]  /*22f00*/  UMOV UR6, 0x0 ;  /* 0x0000000000067882 */ /* 0x000fe20000000000 */
[----:B------:R-:W-:Y:S01]  /*22f10*/  UMOV UR7, 0x12f00000 ;  /* 0x12f0000000077882 */ /* 0x000fe20000000000 */
[----:B------:R-:W-:-:S05]  /*22f20*/  UMOV UR17, 0x40 ;  /* 0x0000004000117882 */ /* 0x000fca0000000000 */
[----:B------:R-:W-:Y:S01]  /*22f30*/  UIADD3 UR9, UR9, 0x30890, URZ ;  /* 0x0003089009097890 */ /* 0x000fe2000fffe03f */
[----:B--2---:R-:W-:-:S05]  /*22f40*/  IMAD R9, R9, 0x8000, R12 ;  /* 0x0000800009097824 */ /* 0x004fca00078e020c */
[----:B------:R-:W-:Y:S01]  /*22f50*/  R2UR UR14, R9 ;  /* 0x00000000090e72ca */ /* 0x000fe200000e0000 */
[----:B------:R-:W-:-:S04]  /*22f60*/  IMAD R9, R7, 0x40, R5 ;  /* 0x0000004007097824 */ /* 0x000fc800078e0205 */
[----:B------:R-:W-:-:S05]  /*22f70*/  VIADD R9, R9, 0xffffffc0 ;  /* 0xffffffc009097836 */ /* 0x000fca0000000000 */
[----:B------:R-:W-:-:S03]  /*22f80*/  R2UR UR11, R9 ;  /* 0x00000000090b72ca */ /* 0x000fc600000e0000 */
[----:B------:R-:W-:Y:S02]  /*22f90*/  UIADD3 UR8, UR14, 0x20400, URZ ;  /* 0x000204000e087890 */ /* 0x000fe4000fffe03f */
[----:B------:R-:W-:Y:S02]  /*22fa0*/  UIADD3 UR15, UR14, 0x22400, URZ ;  /* 0x000224000e0f7890 */ /* 0x000fe4000fffe03f */
[----:B------:R-:W-:Y:S02]  /*22fb0*/  UIADD3 UR16, UR14, 0x24400, URZ ;  /* 0x000244000e107890 */ /* 0x000fe4000fffe03f */
[----:B------:R-:W-:-:S04]  /*22fc0*/  UIADD3 UR14, UR14, 0x26400, URZ ;  /* 0x000264000e0e7890 */ /* 0x000fc8000fffe03f */
        /* <DEDUP_REMOVED lines=11> */
[----:B------:R2:W-:Y:S01]  /*23080*/  UTMALDG.4D [UR8], [UR4], desc[UR6] ;  /* 0x00000608040075b4 */ /* 0x0005e20008019000 */
[----:B------:R-:W3:Y:S02]  /*23090*/  SYNCS.PHASECHK.TRANS64.TRYWAIT P0, [R8+URZ+0x308c0], R10 ;  /* 0x0308c00a080075a7 */ /* 0x000ee4000800017f */
[----:B--23--:R-:W-:Y:S05]  /*230a0*/  @!P0 BRA `(.L_x_1678) ;  /* 0x0000006c00508947 */ /* 0x00cfea0003800000 */
.L_x_1880:
[----:B------:R-:W1:Y:S02]  /*230b0*/  LDL R11, [R1+0xc] ;  /* 0x00000c00010b7983 */ /* 0x000e640000100800 */
[----:B-12---:R-:W-:Y:S01]  /*230c0*/  IMAD.SHL.U32 R10, R11, 0x4000, RZ ;  /* 0x000040000b0a7824 */ /* 0x006fe200078e00ff */
[----:B------:R-:W-:Y:S06]  /*230d0*/  @P1 BRA `(.L_x_1679) ;  /* 0x00000000001c1947 */ /* 0x000fec0003800000 */
[----:B------:R-:W1:Y:S02]  /*230e0*/  S2R R11, SR_TID.X ;  /* 0x00000000000b7919 */ /* 0x000e640000002100 */
[----:B-1----:R-:W-:-:S04]  /*230f0*/  LOP3.LUT R11, R11, 0x1f, RZ, 0xc0, !PT ;  /* 0x0000001f0b0b7812 */ /* 0x002fc800078ec0ff */
[----:B------:R-:W-:Y:S01]  /*23100*/  ISETP.NE.AND P0, PT, R11, RZ, PT ;  /* 0x000000ff0b00720c */ /* 0x000fe20003f05270 */
[----:B------:R-:W-:-:S04]  /*23110*/  IMAD.MOV.U32 R11, RZ, RZ, 0x8000 ;  /* 0x00008000ff0b7424 */ /* 0x000fc800078e00ff */
[----:B------:R1:W-:Y:S08]  /*23120*/  SYNCS.ARRIVE.TRANS64 RZ, [R8+URZ+0x308b0], R11 ;  /* 0x0308b00b08ff79a7 */ /* 0x0003f0000800003f */
[----:B------:R-:W-:Y:S05]  /*23130*/  @!P0 BRA `(.L_x_1679) ;  /* 0x0000000000048947 */ /* 0x000fea0003800000 */
[----:B------:R-:W-:Y:S01]  /*23140*/  BPT.TRAP 0x1 ;  /* 0x000000040000795c */ /* 0x000fe20000300000 */
.L_x_1679:
[----:B------:R-:W-:Y:S01]  /*23150*/  IMAD R10, R10, 0x2, R12 ;  /* 0x000000020a0a7824 */ /* 0x000fe200078e020c */
        /* <DEDUP_REMOVED lines=11> */
[----:B------:R-:W-:-:S04]  /*23210*/  UIADD3 UR9, UR9, 0x308b0, URZ ;  /* 0x000308b009097890 */ /* 0x000fc8000fffe03f */
        /* <DEDUP_REMOVED lines=17> */
.L_x_1675:
[----:B------:R-:W-:Y:S05]  /*23330*/  BSYNC B1 ;  /* 0x0000000000017941 */ /* 0x000fea0003800000 */
.L_x_1674:
[----:B-1----:R-:W2:Y:S04]  /*23340*/  LDL.LU R8, [R1+0xc] ;  /* 0x00000c0001087983 */ /* 0x002ea80000300800 */
[----:B------:R-:W3:Y:S01]  /*23350*/  LDL.LU R10, [R1+0x10] ;  /* 0x00001000010a7983 */ /* 0x000ee20000300800 */
[----:B------:R-:W-:Y:S01]  /*23360*/  VIADD R7, R7, 0xfffffffe ;  /* 0xfffffffe07077836 */ /* 0x000fe20000000000 */
[----:B------:R-:W-:Y:S01]  /*23370*/  PLOP3.LUT P2, PT, PT, PT, PT, 0x8, 0x0 ;  /* 0x000000000000781c */ /* 0x000fe20003f4e170 */
[----:B--2---:R-:W-:-:S05]  /*23380*/  VIADD R8, R8, 0x1 ;  /* 0x0000000108087836 */ /* 0x004fca0000000000 */
[----:B------:R-:W-:-:S04]  /*23390*/  ISETP.NE.AND P0, PT, R8, 0x2, PT ;  /* 0x000000020800780c */ /* 0x000fc80003f05270 */
[----:B------:R-:W-:Y:S02]  /*233a0*/  SEL R9, RZ, 0x1, P0 ;  /* 0x00000001ff097807 */ /* 0x000fe40000000000 */
[----:B------:R-:W-:Y:S02]  /*233b0*/  SEL R8, R8, RZ, P0 ;  /* 0x000000ff08087207 */ /* 0x000fe40000000000 */
[----:B---3--:R-:W-:Y:S02]  /*233c0*/  LOP3.LUT R10, R10, R9, RZ, 0x3c, !PT ;  /* 0x000000090a0a7212 */ /* 0x008fe400078e3cff */
[----:B------:R-:W-:-:S03]  /*233d0*/  ISETP.GE.AND P0, PT, R7, R2, PT ;  /* 0x000000020700720c */ /* 0x000fc60003f06270 */
[----:B------:R1:W-:Y:S04]  /*233e0*/  STL [R1+0x10], R10 ;  /* 0x0000100a01007387 */ /* 0x0003e80000100800 */
[----:B------:R1:W-:Y:S06]  /*233f0*/  STL [R1+0xc], R8 ;  /* 0x00000c0801007387 */ /* 0x0003ec0000100800 */
[----:B------:R-:W-:Y:S05]  /*23400*/  @!P0 BRA `(.L_x_1669) ;  /* 0x00000004009c8947 */ /* 0x000fea0003800000 */
.L_x_1686:
[----:B------:R-:W-:Y:S05]  /*23410*/  YIELD ;  /* 0x0000000000007946 */ /* 0x000fea0003800000 */
[----:B------:R-:W-:Y:S04]  /*23420*/  BSSY B1, `(.L_x_1680) ;  /* 0x0000059000017945 */ /* 0x000fe80003800000 */
[----:B--2---:R-:W-:Y:S05]  /*23430*/  @!P6 BRA `(.L_x_1681) ;  /* 0x00000004005ce947 */ /* 0x004fea0003800000 */
[----:B-1----:R-:W2:Y:S04]  /*23440*/  LDL R8, [R1+0xc] ;  /* 0x00000c0001087983 */ /* 0x002ea80000100800 */
[----:B------:R-:W3:Y:S01]  /*23450*/  LDL R9, [R1+0x10] ;  /* 0x0000100001097983 */ /* 0x000ee20000100800 */
[----:B--2---:R-:W-:Y:S01]  /*23460*/  IMAD R8, R8, 0x8, R12 ;  /* 0x0000000808087824 */ /* 0x004fe200078e020c */
[----:B---3--:R-:W-:-:S04]  /*23470*/  SHF.L.U32 R9, R9, 0x1f, RZ ;  /* 0x0000001f09097819 */ /* 0x008fc800000006ff */
[----:B------:R-:W1:Y:S02]  /*23480*/  SYNCS.PHASECHK.TRANS64.TRYWAIT P0, [R8+URZ+0x308a0], R9 ;  /* 0x0308a009080075a7 */ /* 0x000e64000800017f */
[----:B-1----:R-:W-:Y:S05]  /*23490*/  @!P0 BRA `(.L_x_1682) ;  /* 0x0000006800688947 */ /* 0x002fea0003800000 */
.L_x_1881:
        /* <DEDUP_REMOVED lines=11> */
.L_x_1683:
[----:B--2---:R-:W2:Y:S01]  /*23550*/  LDL R10, [R1+0xc] ;  /* 0x00000c00010a7983 */ /* 0x004ea20000100800 */
[----:B------:R-:W-:Y:S01]  /*23560*/  R2UR UR9, R8 ;  /* 0x00000000080972ca */ /* 0x000fe200000e0000 */
[----:B------:R-:W-:Y:S01]  /*23570*/  IMAD R11, R7, 0x40, R5 ;  /* 0x00000040070b7824 */ /* 0x000fe200078e0205 */
        /* <DEDUP_REMOVED lines=8> */
[----:B------:R-:W-:-:S03]  /*23600*/  UMOV UR17, 0x40 ;  /* 0x0000004000117882 */ /* 0x000fc60000000000 */
        /* <DEDUP_REMOVED lines=21> */
.L_x_1882:
[----:B------:R-:W-:Y:S05]  /*23760*/  @P0 BRA `(.L_x_1685) ;  /* 0x00000000001c0947 */ /* 0x000fea0003800000 */
[----:B0-----:R-:W0:Y:S01]  /*23770*/  S2R R13, SR_TID.X ;  /* 0x00000000000d7919 */ /* 0x001e220000002100 */
[----:B-12---:R-:W-:-:S04]  /*23780*/  IMAD.MOV.U32 R9, RZ, RZ, 0x8000 ;  /* 0x00008000ff097424 */ /* 0x006fc800078e00ff */
[----:B------:R3:W-:Y:S01]  /*23790*/  SYNCS.ARRIVE.TRANS64 RZ, [R8+URZ+0x308b0], R9 ;  /* 0x0308b00908ff79a7 */ /* 0x0007e2000800003f */
[----:B0-----:R-:W-:-:S04]  /*237a0*/  LOP3.LUT R13, R13, 0x1f, RZ, 0xc0, !PT ;  /* 0x0000001f0d0d7812 */ /* 0x001fc800078ec0ff */
[----:B------:R-:W-:-:S13]  /*237b0*/  ISETP.NE.AND P1, PT, R13, RZ, PT ;  /* 0x000000ff0d00720c */ /* 0x000fda0003f25270 */
[----:B---3--:R-:W-:Y:S05]  /*237c0*/  @!P1 BRA `(.L_x_1685) ;  /* 0x0000000000049947 */ /* 0x008fea0003800000 */
[----:B------:R-:W-:Y:S01]  /*237d0*/  BPT.TRAP 0x1 ;  /* 0x000000040000795c */ /* 0x000fe20000300000 */
.L_x_1685:
        /* <DEDUP_REMOVED lines=17> */
[----:B---3--:R-:W-:Y:S01]  /*238f0*/  UMOV UR8, UR14 ;  /* 0x0000000e00087c82 */ /* 0x008fe20008000000 */
[----:B------:R-:W-:Y:S01]  /*23900*/  UMOV UR10, UR17 ;  /* 0x00000011000a7c82 */ /* 0x000fe20008000000 */
[----:B------:R-:W-:Y:S01]  /*23910*/  UMOV UR14, 0x80 ;  /* 0x00000080000e7882 */ /* 0x000fe20000000000 */
[----:B------:R3:W-:Y:S02]  /*23920*/  UTMALDG.4D [UR8], [UR4], desc[UR6] ;  /* 0x00000608040075b4 */ /* 0x0007e40008019000 */
[----:B---3--:R-:W-:Y:S01]  /*23930*/  UMOV UR8, UR15 ;  /* 0x0000000f00087c82 */ /* 0x008fe20008000000 */
[----:B------:R-:W-:Y:S01]  /*23940*/  UMOV UR10, UR14 ;  /* 0x0000000e000a7c82 */ /* 0x000fe20008000000 */
[----:B------:R-:W-:Y:S01]  /*23950*/  UMOV UR14, 0xc0 ;  /* 0x000000c0000e7882 */ /* 0x000fe20000000000 */
[----:B------:R3:W-:Y:S02]  /*23960*/  UTMALDG.4D [UR8], [UR4], desc[UR6] ;  /* 0x00000608040075b4 */ /* 0x0007e40008019000 */
[----:B---3--:R-:W-:Y:S01]  /*23970*/  UMOV UR8, UR16 ;  /* 0x0000001000087c82 */ /* 0x008fe20008000000 */
[----:B------:R-:W-:-:S02]  /*23980*/  UMOV UR10, UR14 ;  /* 0x0000000e000a7c82 */ /* 0x000fc40008000000 */
[----:B------:R3:W-:Y:S02]  /*23990*/  UTMALDG.4D [UR8], [UR4], desc[UR6] ;  /* 0x00000608040075b4 */ /* 0x0007e40008019000 */
[----:B---3--:R-:W-:Y:S01]  /*239a0*/  NOP ;  /* 0x0000000000007918 */ /* 0x008fe20000000000 */
.L_x_1681:
[----:B------:R-:W-:Y:S05]  /*239b0*/  BSYNC B1 ;  /* 0x0000000000017941 */ /* 0x000fea0003800000 */
.L_x_1680:
[----:B-12---:R-:W2:Y:S04]  /*239c0*/  LDL.LU R8, [R1+0xc] ;  /* 0x00000c0001087983 */ /* 0x006ea80000300800 */
[----:B------:R-:W3:Y:S01]  /*239d0*/  LDL.LU R10, [R1+0x10] ;  /* 0x00001000010a7983 */ /* 0x000ee20000300800 */
[----:B--2---:R-:W-:-:S05]  /*239e0*/  VIADD R8, R8, 0x1 ;  /* 0x0000000108087836 */ /* 0x004fca0000000000 */
[----:B------:R-:W-:-:S04]  /*239f0*/  ISETP.NE.AND P0, PT, R8, 0x2, PT ;  /* 0x000000020800780c */ /* 0x000fc80003f05270 */
[----:B------:R-:W-:Y:S02]  /*23a00*/  SEL R9, RZ, 0x1, P0 ;  /* 0x00000001ff097807 */ /* 0x000fe40000000000 */
[----:B------:R-:W-:Y:S02]  /*23a10*/  SEL R8, R8, RZ, P0 ;  /* 0x000000ff08087207 */ /* 0x000fe40000000000 */
[----:B---3--:R-:W-:Y:S02]  /*23a20*/  LOP3.LUT R10, R10, R9, RZ, 0x3c, !PT ;  /* 0x000000090a0a7212 */ /* 0x008fe400078e3cff */
[C---:B------:R-:W-:Y:S01]  /*23a30*/  ISETP.GT.AND P0, PT, R7.reuse, R2, PT ;  /* 0x000000020700720c */ /* 0x040fe20003f04270 */
[----:B------:R-:W-:Y:S02]  /*23a40*/  VIADD R7, R7, 0xffffffff ;  /* 0xffffffff07077836 */ /* 0x000fe40000000000 */
[----:B------:R2:W-:Y:S04]  /*23a50*/  STL [R1+0x10], R10 ;  /* 0x0000100a01007387 */ /* 0x0005e80000100800 */
[----:B------:R2:W-:Y:S06]  /*23a60*/  STL [R1+0xc], R8 ;  /* 0x00000c0801007387 */ /* 0x0005ec0000100800 */
[----:B------:R-:W-:Y:S05]  /*23a70*/  @P0 BRA `(.L_x_1686) ;  /* 0xfffffff800640947 */ /* 0x000fea000383ffff */
.L_x_1669:
[----:B------:R-:W-:Y:S05]  /*23a80*/  BSYNC B0 ;  /* 0x0000000000007941 */ /* 0x000fea0003800000 */
.L_x_1668:
[----:B------:R-:W3:Y:S01]  /*23a90*/  LDC.64 R2, c[0x0][0x9e0] ;  /* 0x00027800ff027b82 */ /* 0x000ee20000000a00 */
[----:B------:R-:W-:Y:S07]  /*23aa0*/  @!P2 WARPSYNC.ALL ;  /* 0x000000000000a948 */ /* 0x000fee0003800000 */
[----:B------:R-:W-:Y:S01]  /*23ab0*/  @!P2 BAR.SYNC.DEFER_BLOCKING 0xc, 0x120 ;  /* 0x030480000000ab1d */ /* 0x000fe20000010000 */
[----:B---3--:R-:W-:Y:S01]  /*23ac0*/  ISETP.GE.AND P0, PT, R3, 0x1, PT ;  /* 0x000000010300780c */ /* 0x008fe20003f06270 */
        /* <DEDUP_REMOVED lines=8> */
[----:B------:R-:W3:Y:S02]  /*23b50*/  @P1 LDC.64 R6, c[0x0][0x9e8] ;  /* 0x00027a00ff061b82 */ /* 0x000ee40000000a00 */
[----:B---3--:R-:W-:-:S05]  /*23b60*/  @P1 IMAD.HI.U32 R6, R4, R6, RZ ;  /* 0x0000000604061227 */ /* 0x008fca00078e00ff */
[----:B------:R-:W-:-:S04]  /*23b70*/  @P1 SHF.R.U32.HI R4, RZ, R7, R6 ;  /* 0x00000007ff041219 */ /* 0x000fc80000011606 */
[----:B------:R-:W-:Y:S01]  /*23b80*/  LOP3.LUT R6, RZ, R4, RZ, 0x33, !PT ;  /* 0x00000004ff067212 */ /* 0x000fe200078e33ff */
[----:B------:R-:W-:Y:S06]  /*23b90*/  BRA `(.L_x_1690) ;  /* 0x0000000000107947 */ /* 0x000fec0003800000 */
.L_x_1689:
[----:B------:R-:W-:-:S13]  /*23ba0*/  ISETP.NE.AND P1, PT, R3, 0x1, PT ;  /* 0x000000010300780c */ /* 0x000fda0003f25270 */
[----:B------:R-:W3:Y:S02]  /*23bb0*/  @P1 LDC.64 R4, c[0x0][0x9e8] ;  /* 0x00027a00ff041b82 */ /* 0x000ee40000000a00 */
[----:B---3--:R-:W-:-:S05]  /*23bc0*/  @P1 IMAD.HI.U32 R4, R6, R4, RZ ;  /* 0x0000000406041227 */ /* 0x008fca00078e00ff */
[----:B------:R-:W-:-:S07]  /*23bd0*/  @P1 SHF.R.U32.HI R6, RZ, R5, R4 ;  /* 0x00000005ff061219 */ /* 0x000fce0000011604 */
.L_x_1690:
[----:B------:R-:W-:Y:S05]  /*23be0*/  BSYNC B0 ;  /* 0x0000000000007941 */ /* 0x000fea0003800000 */
.L_x_1688:
[----:B------:R-:W-:-:S05]  /*23bf0*/  IMAD R5, R6, R3, R3 ;  /* 0x0000000306057224 */ /* 0x000fca00078e0203 */
[----:B------:R-:W-:-:S07]  /*23c00*/  VIMNMX R2, R2, R5, PT ;  /* 0x0000000502027248 */ /* 0x000fce0003fe0100 */
.L_x_1687:
[----:B------:R-:W-:Y:S01]  /*23c10*/  VIADD R2, R2, 0x3f ;  /* 0x0000003f02027836 */ /* 0x000fe20000000000 */
[----:B------:R-:W-:-:S04]  /*23c20*/  ULDC UR4, c[0x0][0x9dc] ;  /* 0x0002770000047ab9 */ /* 0x000fc80000000800 */
[----:B------:R-:W-:-:S04]  /*23c30*/  SHF.R.S32.HI R5, RZ, 0x1f, R2 ;  /* 0x0000001fff057819 */ /* 0x000fc80000011402 */
[----:B------:R-:W-:Y:S01]  /*23c40*/  LEA.HI R5, R5, R2, RZ, 0x6 ;  /* 0x0000000205057211 */ /* 0x000fe200078f30ff */
[----:B------:R-:W-:-:S03]  /*23c50*/  VIADD R2, R0, -UR4 ;  /* 0x8000000400027c36 */ /* 0x000fc60008000000 */
[----:B------:R-:W-:-:S04]  /*23c60*/  SHF.R.S32.HI R5, RZ, 0x6, R5 ;  /* 0x00000006ff057819 */ /* 0x000fc80000011405 */
[----:B------:R-:W-:-:S05]  /*23c70*/  VIMNMX R6, R20, R5, PT ;  /* 0x0000000514067248 */ /* 0x000fca0003fe0100 */
[----:B------:R3:W-:Y:S01]  /*23c80*/  STL [R1+0x20], R6 ;  /* 0x0000200601007387 */ /* 0x0007e20000100800 */
[----:B------:R-:W-:Y:S05]  /*23c90*/  @!P0 BRA `(.L_x_1691) ;  /* 0x0000000000448947 */ /* 0x000fea0003800000 */
[----:B------:R-:W-:Y:S01]  /*23ca0*/  ISETP.GT.AND P0, PT, R0, -0x1, PT ;  /* 0xffffffff0000780c */ /* 0x000fe20003f04270 */
[----:B------:R-:W-:-:S12]  /*23cb0*/  BSSY B0, `(.L_x_1692) ;  /* 0x000000d000007945 */ /* 0x000fd80003800000 */
[----:B------:R-:W-:Y:S05]  /*23cc0*/  @P0 BRA `(.L_x_1693) ;  /* 0x00000000001c0947 */ /* 0x000fea0003800000 */
[----:B------:R-:W-:Y:S02]  /*23cd0*/  ISETP.NE.AND P0, PT, R3, 0x1, PT ;  /* 0x000000010300780c */ /* 0x000fe40003f05270 */
[----:B------:R-:W-:-:S11]  /*23ce0*/  LOP3.LUT R7, RZ, R0, RZ, 0x33, !PT ;  /* 0x00000000ff077212 */ /* 0x000fd600078e33ff */
[----:B------:R-:W4:Y:S02]  /*23cf0*/  @P0 LDC.64 R4, c[0x0][0x9e8] ;  /* 0x00027a00ff040b82 */ /* 0x000f240000000a00 */
[----:B----4-:R-:W-:-:S05]  /*23d00*/  @P0 IMAD.HI.U32 R4, R7, R4, RZ ;  /* 0x0000000407040227 */ /* 0x010fca00078e00ff */
[----:B------:R-:W-:-:S04]  /*23d10*/  @P0 SHF.R.U32.HI R7, RZ, R5, R4 ;  /* 0x00000005ff070219 */ /* 0x000fc80000011604 */
[----:B------:R-:W-:Y:S01]  /*23d20*/  LOP3.LUT R0, RZ, R7, RZ, 0x33, !PT ;  /* 0x00000007ff007212 */ /* 0x000fe200078e33ff */
[----:B------:R-:W-:Y:S06]  /*23d30*/  BRA `(.L_x_1694) ;  /* 0x0000000000107947 */ /* 0x000fec0003800000 */
.L_x_1693:
[----:B------:R-:W-:-:S13]  /*23d40*/  ISETP.NE.AND P0, PT, R3, 0x1, PT ;  /* 0x000000010300780c */ /* 0x000fda0003f05270 */
[----:B------:R-:W4:Y:S02]  /*23d50*/  @P0 LDC.64 R4, c[0x0][0x9e8] ;  /* 0x00027a00ff040b82 */ /* 0x000f240000000a00 */
[----:B----4-:R-:W-:-:S05]  /*23d60*/  @P0 IMAD.HI.U32 R4, R0, R4, RZ ;  /* 0x0000000400040227 */ /* 0x010fca00078e00ff */
[----:B------:R-:W-:-:S07]  /*23d70*/  @P0 SHF.R.U32.HI R0, RZ, R5, R4 ;  /* 0x00000005ff000219 */ /* 0x000fce0000011604 */
.L_x_1694:
[----:B------:R-:W-:Y:S05]  /*23d80*/  BSYNC B0 ;  /* 0x0000000000007941 */ /* 0x000fea0003800000 */
.L_x_1692:
[----:B------:R-:W-:-:S05]  /*23d90*/  IMAD R3, R0, R3, RZ ;  /* 0x0000000300037224 */ /* 0x000fca00078e02ff */
[----:B------:R-:W-:-:S07]  /*23da0*/  VIMNMX R2, R2, R3, !PT ;  /* 0x0000000302027248 */ /* 0x000fce0007fe0100 */
.L_x_1691:
[----:B------:R-:W-:Y:S01]  /*23db0*/  SHF.R.S32.HI R3, RZ, 0x1f, R2 ;  /* 0x0000001fff037819 */ /* 0x000fe20000011402 */
[----:B------:R-:W-:Y:S03]  /*23dc0*/  BSSY B6, `(.L_x_1695) ;  /* 0x000035d000067945 */ /* 0x000fe60003800000 */
[----:B------:R-:W-:-:S04]  /*23dd0*/  LEA.HI R3, R3, R2, RZ, 0x6 ;  /* 0x0000000203037211 */ /* 0x000fc800078f30ff */
[----:B------:R-:W-:-:S04]  /*23de0*/  SHF.R.S32.HI R3, RZ, 0x6, R3 ;  /* 0x00000006ff037819 */ /* 0x000fc80000011403 */
[----:B------:R-:W-:-:S04]  /*23df0*/  VIMNMX R0, RZ, R3, !PT ;  /* 0x00000003ff007248 */ /* 0x000fc80007fe0100 */
[----:B------:R-:W-:Y:S01]  /*23e00*/  ISETP.GT.AND P0, PT, R6, R0, PT ;  /* 0x000000000600720c */ /* 0x000fe20003f04270 */
[----:B------:R4:W-:-:S12]  /*23e10*/  STL [R1+0x1c], R0 ;  /* 0x00001c0001007387 */ /* 0x0009d80000100800 */
[----:B----4-:R-:W-:Y:S05]  /*23e20*/  @P0 BRA `(.L_x_1696) ;  /* 0x0000000000480947 */ /* 0x010fea0003800000 */
[----:B------:R-:W4:Y:S02]  /*23e30*/  S2R R0, SR_TID.X ;  /* 0x0000000000007919 */ /* 0x000f240000002100 */
[----:B----4-:R-:W-:-:S04]  /*23e40*/  LOP3.LUT R0, R0, 0x1f, RZ, 0xc0, !PT ;  /* 0x0000001f00007812 */ /* 0x010fc800078ec0ff */
[----:B------:R-:W-:-:S13]  /*23e50*/  ISETP.NE.AND P1, PT, R0, RZ, PT ;  /* 0x000000ff0000720c */ /* 0x000fda0003f25270 */
[----:B------:R-:W-:Y:S05]  /*23e60*/  @P1 BRA `(.L_x_1697) ;  /* 0x0000003400481947 */ /* 0x000fea0003800000 */
[----:B------:R-:W4:Y:S01]  /*23e70*/  S2R R7, SR_LANEID ;  /* 0x0000000000077919 */ /* 0x000f220000000000 */
[----:B------:R-:W-:Y:S01]  /*23e80*/  VOTEU.ANY UR4, UPT, PT ;  /* 0x0000000000047886 */ /* 0x000fe200038e0100 */
[----:B------:R-:W5:Y:S01]  /*23e90*/  LDC.64 R2, c[0x0][0xc38] ;  /* 0x00030e00ff027b82 */ /* 0x000f620000000a00 */
[----:B------:R-:W4:Y:S01]  /*23ea0*/  FLO.U32 R0, UR4 ;  /* 0x0000000400007d00 */ /* 0x000f2200080e0000 */
[----:B------:R-:W-:-:S07]  /*23eb0*/  ULDC.64 UR6, c[0x0][0x208] ;  /* 0x0000820000067ab9 */ /* 0x000fce0000000a00 */
[----:B------:R-:W5:Y:S01]  /*23ec0*/  POPC R5, UR4 ;  /* 0x0000000400057d09 */ /* 0x000f620008000000 */
[----:B----4-:R-:W-:-:S13]  /*23ed0*/  ISETP.EQ.U32.AND P0, PT, R0, R7, PT ;  /* 0x000000070000720c */ /* 0x010fda0003f02070 */
[----:B-----5:R-:W4:Y:S01]  /*23ee0*/  @P0 ATOMG.E.ADD.STRONG.GPU PT, R3, desc[UR6][R2.64], R5 ;  /* 0x00000005020309a8 */ /* 0x020f2200081ee1c6 */
[----:B------:R-:W5:Y:S02]  /*23ef0*/  S2R R4, SR_LTMASK ;  /* 0x0000000000047919 */ /* 0x000f640000003900 */
[----:B-----5:R-:W-:-:S04]  /*23f00*/  LOP3.LUT R4, R4, UR4, RZ, 0xc0, !PT ;  /* 0x0000000404047c12 */ /* 0x020fc8000f8ec0ff */
[----:B------:R-:W5:Y:S01]  /*23f10*/  POPC R7, R4 ;  /* 0x0000000400077309 */ /* 0x000f620000000000 */
[----:B----4-:R-:W5:Y:S02]  /*23f20*/  SHFL.IDX PT, R0, R3, R0, 0x1f ;  /* 0x00001f0003007589 */ /* 0x010f6400000e0000 */
[----:B-----5:R-:W-:Y:S01]  /*23f30*/  IADD3 R16, R0, UR38, R7 ;  /* 0x0000002600107c10 */ /* 0x020fe2000fffe007 */
[----:B------:R-:W-:Y:S06]  /*23f40*/  BRA `(.L_x_1697) ;  /* 0x0000003400107947 */ /* 0x000fec0003800000 */
.L_x_1696:
[----:B------:R-:W4:Y:S01]  /*23f50*/  S2R R3, SR_CgaCtaId ;  /* 0x0000000000037919 */ /* 0x000f220000008800 */
[----:B------:R-:W-:-:S04]  /*23f60*/  MOV R0, 0x400 ;  /* 0x0000040000007802 */ /* 0x000fc80000000f00 */
[----:B----4-:R-:W-:-:S05]  /*23f70*/  LEA R2, R3, R0, 0x18 ;  /* 0x0000000003027211 */ /* 0x010fca00078ec0ff */
[----:B------:R4:W-:Y:S01]  /*23f80*/  STL [R1+0x14], R2 ;  /* 0x0000140201007387 */ /* 0x0009e20000100800 */
[----:B------:R-:W-:-:S05]  /*23f90*/  VIADD R0, R2, 0x20400 ;  /* 0x0002040002007836 */ /* 0x000fca0000000000 */
[----:B------:R-:W-:-:S13]  /*23fa0*/  LOP3.LUT P0, RZ, R0, 0x3ff, RZ, 0xc0, !PT ;  /* 0x000003ff00ff7812 */ /* 0x000fda000780c0ff */
[----:B----4-:R-:W-:Y:S05]  /*23fb0*/  @!P0 BRA `(.L_x_1698) ;  /* 0x0000000000408947 */ /* 0x010fea0003800000 */
[----:B------:R-:W-:Y:S01]  /*23fc0*/  MOV R2, 0x0 ;  /* 0x0000000000027802 */ /* 0x000fe20000000f00 */
[----:B------:R-:W-:Y:S01]  /*23fd0*/  ULDC.64 UR6, c[0x4][0xa8] ;  /* 0x01002a0000067ab9 */ /* 0x000fe20000000a00 */
[----:B------:R-:W-:Y:S01]  /*23fe0*/  ULDC.64 UR8, c[0x4][0xb0] ;  /* 0x01002c0000087ab9 */ /* 0x000fe20000000a00 */
[----:B------:R-:W-:Y:S01]  /*23ff0*/  ULDC.64 UR4, c[0x4][0x30] ;  /* 0x01000c0000047ab9 */ /* 0x000fe20000000a00 */
[----:B------:R-:W-:Y:S02]  /*24000*/  IMAD.U32 R4, RZ, RZ, UR6 ;  /* 0x00000006ff047e24 */ /* 0x000fe4000f8e00ff */
[----:B------:R-:W4:Y:S01]  /*24010*/  LDC.64 R2, c[0x4][R2] ;  /* 0x0100000002027b82 */ /* 0x000f220000000a00 */
[----:B------:R-:W-:Y:S02]  /*24020*/  IMAD.U32 R5, RZ, RZ, UR7 ;  /* 0x00000007ff057e24 */ /* 0x000fe4000f8e00ff */
[----:B---3--:R-:W-:Y:S02]  /*24030*/  IMAD.U32 R6, RZ, RZ, UR8 ;  /* 0x00000008ff067e24 */ /* 0x008fe4000f8e00ff */
[----:B------:R-:W-:-:S02]  /*24040*/  IMAD.U32 R7, RZ, RZ, UR9 ;  /* 0x00000009ff077e24 */ /* 0x000fc4000f8e00ff */
[----:B-12---:R-:W-:Y:S02]  /*24050*/  IMAD.U32 R10, RZ, RZ, UR4 ;  /* 0x00000004ff0a7e24 */ /* 0x006fe4000f8e00ff */
[----:B------:R-:W-:Y:S02]  /*24060*/  IMAD.U32 R11, RZ, RZ, UR5 ;  /* 0x00000005ff0b7e24 */ /* 0x000fe4000f8e00ff */
[----:B------:R-:W-:Y:S02]  /*24070*/  IMAD.MOV.U32 R8, RZ, RZ, 0x70 ;  /* 0x00000070ff087424 */ /* 0x000fe400078e00ff */
[----:B------:R-:W-:Y:S02]  /*24080*/  IMAD.MOV.U32 R12, RZ, RZ, 0x1 ;  /* 0x00000001ff0c7424 */ /* 0x000fe400078e00ff */
[----:B0-----:R-:W-:-:S07]  /*24090*/  IMAD.MOV.U32 R13, RZ, RZ, RZ ;  /* 0x000000ffff0d7224 */ /* 0x001fce00078e00ff */
[----:B------:R-:W-:-:S07]  /*240a0*/  LEPC R20, `(.L_x_1698) ;  /* 0x000000001014794e */ /* 0x000fce0000000000 */
[----:B----4-:R-:W-:Y:S05]  /*240b0*/  CALL.ABS.NOINC R2 ;  /* 0x0000000002007343 */ /* 0x010fea0003c00000 */
.L_x_1698:
[----:B------:R-:W4:Y:S02]  /*240c0*/  LDL R2, [R1+0x14] ;  /* 0x0000140001027983 */ /* 0x000f240000100800 */
[----:B----4-:R-:W-:-:S05]  /*240d0*/  VIADD R0, R2, 0x400 ;  /* 0x0000040002007836 */ /* 0x010fca0000000000 */
[----:B------:R-:W-:-:S13]  /*240e0*/  LOP3.LUT P0, RZ, R0, 0x3ff, RZ, 0xc0, !PT ;  /* 0x000003ff00ff7812 */ /* 0x000fda000780c0ff */
[----:B------:R-:W-:Y:S05]  /*240f0*/  @!P0 BRA `(.L_x_1699) ;  /* 0x0000000000808947 */ /* 0x000fea0003800000 */
[----:B------:R-:W-:Y:S01]  /*24100*/  MOV R0, 0x0 ;  /* 0x0000000000007802 */ /* 0x000fe20000000f00 */
[----:B------:R-:W-:Y:S01]  /*24110*/  ULDC.64 UR6, c[0x4][0xa8] ;  /* 0x01002a0000067ab9 */ /* 0x000fe20000000a00 */
[----:B------:R-:W-:Y:S01]  /*24120*/  ULDC.64 UR8, c[0x4][0xb0] ;  /* 0x01002c0000087ab9 */ /* 0x000fe20000000a00 */
[----:B------:R-:W-:Y:S01]  /*24130*/  ULDC.64 UR4, c[0x4][0x38] ;  /* 0x01000e0000047ab9 */ /* 0x000fe20000000a00 */
[----:B------:R4:W4:Y:S01]  /*24140*/  LDC.64 R2, c[0x4][R0] ;  /* 0x0100000000027b82 */ /* 0x0009220000000a00 */
[----:B------:R-:W-:Y:S02]  /*24150*/  IMAD.U32 R4, RZ, RZ, UR6 ;  /* 0x00000006ff047e24 */ /* 0x000fe4000f8e00ff */
        /* <DEDUP_REMOVED lines=10> */
.L_x_1700:
        /* <DEDUP_REMOVED lines=16> */
.L_x_1699:
[----:B------:R-:W4:Y:S01]  /*24300*/  LDL.LU R4, [R1+0x28] ;  /* 0x0000280001047983 */ /* 0x000f220000300800 */
[----:B------:R-:W0:Y:S01]  /*24310*/  LDC R0, c[0x0][0x428] ;  /* 0x00010a00ff007b82 */ /* 0x000e220000000800 */
[----:B------:R-:W-:Y:S01]  /*24320*/  ULDC.64 UR4, c[0x0][0x9f8] ;  /* 0x00027e0000047ab9 */ /* 0x000fe20000000a00 */
[----:B------:R-:W-:Y:S01]  /*24330*/  IMAD.MOV.U32 R5, RZ, RZ, R19 ;  /* 0x000000ffff057224 */ /* 0x000fe200078e0013 */
[----:B------:R-:W-:Y:S01]  /*24340*/  ULDC.64 UR6, c[0x0][0x208] ;  /* 0x0000820000067ab9 */ /* 0x000fe20000000a00 */
[----:B0-----:R-:W-:Y:S01]  /*24350*/  ISETP.NE.AND P0, PT, R0, 0x1, PT ;  /* 0x000000010000780c */ /* 0x001fe20003f05270 */
[----:B------:R-:W-:-:S12]  /*24360*/  IMAD.MOV.U32 R0, RZ, RZ, R18 ;  /* 0x000000ffff007224 */ /* 0x000fd800078e0012 */
[----:B------:R-:W0:Y:S08]  /*24370*/  @P0 LDC R3, c[0x0][0x42c] ;  /* 0x00010b00ff030b82 */ /* 0x000e300000000800 */
[----:B------:R-:W1:Y:S01]  /*24380*/  @P0 LDC R2, c[0x0][0x430] ;  /* 0x00010c00ff020b82 */ /* 0x000e620000000800 */
[----:B0-----:R-:W-:-:S05]  /*24390*/  @P0 IMAD.HI.U32 R3, R18, R3, RZ ;  /* 0x0000000312030227 */ /* 0x001fca00078e00ff */
[----:B-1----:R-:W-:Y:S02]  /*243a0*/  @P0 SHF.R.U32.HI R0, RZ, R2, R3 ;  /* 0x00000002ff000219 */ /* 0x002fe40000011603 */
[----:B------:R-:W-:-:S04]  /*243b0*/  ISETP.NE.U32.AND P0, PT, RZ, UR4, PT ;  /* 0x00000004ff007c0c */ /* 0x000fc8000bf05070 */
[----:B------:R-:W-:Y:S01]  /*243c0*/  ISETP.NE.AND.EX P0, PT, RZ, UR5, PT, P0 ;  /* 0x00000005ff007c0c */ /* 0x000fe2000bf05300 */
[----:B------:R-:W-:-:S12]  /*243d0*/  ULDC.64 UR4, c[0x0][0xa00] ;  /* 0x0002800000047ab9 */ /* 0x000fd80000000a00 */
[----:B---3--:R-:W0:Y:S02]  /*243e0*/  @P0 LDC.64 R6, c[0x0][0x9f8] ;  /* 0x00027e00ff060b82 */ /* 0x008e240000000a00 */
[----:B0-----:R-:W-:-:S05]  /*243f0*/  @P0 IMAD.WIDE R6, R19, 0x4, R6 ;  /* 0x0000000413060825 */ /* 0x001fca00078e0206 */
[----:B------:R0:W5:Y:S01]  /*24400*/  @P0 LDG.E R5, desc[UR6][R6.64] ;  /* 0x0000000606050981 */ /* 0x000162000c1e1900 */
[----:B------:R-:W-:-:S04]  /*24410*/  ISETP.NE.U32.AND P0, PT, RZ, UR4, PT ;  /* 0x00000004ff007c0c */ /* 0x000fc8000bf05070 */
[----:B------:R-:W-:-:S04]  /*24420*/  ISETP.NE.AND.EX P0, PT, RZ, UR5, PT, P0 ;  /* 0x00000005ff007c0c */ /* 0x000fc8000bf05300 */
[----:B------:R-:W-:Y:S01]  /*24430*/  SEL R3, R19, RZ, !P0 ;  /* 0x000000ff13037207 */ /* 0x000fe20004000000 */
[----:B----4-:R-:W-:Y:S02]  /*24440*/  IMAD R2, R17, 0x80, R4 ;  /* 0x0000008011027824 */ /* 0x010fe400078e0204 */
[----:B------:R-:W1:Y:S02]  /*24450*/  S2R R4, SR_TID.X ;  /* 0x0000000000047919 */ /* 0x000e640000002100 */
[----:B-1----:R-:W-:-:S04]  /*24460*/  LOP3.LUT R4, R4, 0x1f, RZ, 0xc0, !PT ;  /* 0x0000001f04047812 */ /* 0x002fc800078ec0ff */
[----:B------:R-:W-:-:S04]  /*24470*/  ISETP.NE.AND P6, PT, R4, RZ, PT ;  /* 0x000000ff0400720c */ /* 0x000fc80003fc5270 */
[----:B------:R-:W-:-:S09]  /*24480*/  PLOP3.LUT P1, PT, P6, PT, PT, 0x8, 0x0 ;  /* 0x000000000000781c */ /* 0x000fd2000372e170 */
[----:B------:R-:W-:-:S05]  /*24490*/  VOTEU.ALL UP1, P6 ;  /* 0x00000000003f7886 */ /* 0x000fca0003020000 */
[----:B------:R-:W-:-:S04]  /*244a0*/  @!UP1 UIADD3 UR8, UP0, UR36, 0x270, URZ ;  /* 0x0000027024089890 */ /* 0x000fc8000ff1e03f */
[----:B------:R-:W-:-:S03]  /*244b0*/  @!UP1 UIADD3.X UR9, URZ, UR37, URZ, UP0, !UPT ;  /* 0x000000253f099290 */ /* 0x000fc600087fe43f */
[----:B0-----:R-:W-:-:S09]  /*244c0*/  VOTEU.ALL UP0, P6 ;  /* 0x00000000003f7886 */ /* 0x001fd20003000000 */
.L_x_1701:
        /* <DEDUP_REMOVED lines=16> */
.L_x_1702:
        /* <DEDUP_REMOVED lines=15> */
.L_x_1703:
        /* <DEDUP_REMOVED lines=15> */
.L_x_1704:
        /* <DEDUP_REMOVED lines=9> */
[----:B------:R-:W3:Y:S01]  /*24840*/  LDL R4, [R1+0x20] ;  /* 0x0000200001047983 */ /* 0x000ee20000100800 */
[----:B--2---:R-:W0:Y:S01]  /*24850*/  LDC.64 R8, c[0x0][0x3f8] ;  /* 0x0000fe00ff087b82 */ /* 0x004e220000000a00 */
[----:B------:R-:W-:Y:S02]  /*24860*/  ULDC.64 UR4, c[0x0][0xa08] ;  /* 0x0002820000047ab9 */ /* 0x000fe40000000a00 */
[----:B0-----:R-:W-:Y:S01]  /*24870*/  LOP3.LUT P0, RZ, R8, UR4, RZ, 0xfc, !PT ;  /* 0x0000000408ff7c12 */ /* 0x001fe2000f80fcff */
[----:B------:R-:W-:-:S03]  /*24880*/  UMOV UR4, 0xffffffff ;  /* 0xffffffff00047882 */ /* 0x000fc60000000000 */
[----:B------:R-:W-:-:S04]  /*24890*/  LOP3.LUT P0, RZ, R9, UR5, RZ, 0xfc, P0 ;  /* 0x0000000509ff7c12 */ /* 0x000fc8000800fcff */
[----:B-----5:R-:W-:Y:S01]  /*248a0*/  SEL R6, R5, RZ, !P0 ;  /* 0x000000ff05067207 */ /* 0x020fe20004000000 */
[----:B---3--:R-:W-:Y:S01]  /*248b0*/  VIADD R4, R4, 0xffffffff ;  /* 0xffffffff04047836 */ /* 0x008fe20000000000 */
[----:B------:R-:W-:Y:S07]  /*248c0*/  BRA.DIV UR4, `(.L_x_1705) ;  /* 0x0000005604847947 */ /* 0x000fee000b800000 */
.L_x_1885:
[----:B------:R-:W-:Y:S01]  /*248d0*/  UMOV UR4, 0xffffffff ;  /* 0xffffffff00047882 */ /* 0x000fe20000000000 */
[----:B------:R-:W-:Y:S02]  /*248e0*/  SHF.R.S32.HI R17, RZ, 0x1f, R5 ;  /* 0x0000001fff117819 */ /* 0x000fe40000011405 */
[----:B------:R-:W-:Y:S05]  /*248f0*/  BRA.DIV UR4, `(.L_x_1706) ;  /* 0x0000005604ac7947 */ /* 0x000fea000b800000 */
[----:B------:R-:W-:-:S13]  /*24900*/  ELECT P6, URZ, PT ;  /* 0x00000000003f782f */ /* 0x000fda00038c0000 */
.L_x_1888:
[----:B------:R-:W-:Y:S05]  /*24910*/  @!P6 BRA `(.L_x_1707) ;  /* 0x000000040038e947 */ /* 0x000fea0003800000 */
[----:B------:R-:W-:-:S04]  /*24920*/  ISETP.NE.U32.AND P0, PT, R8, RZ, PT ;  /* 0x000000ff0800720c */ /* 0x000fc80003f05070 */
        /* <DEDUP_REMOVED lines=17> */
[----:B------:R-:W-:-:S04]  /*24a40*/  LEA R10, P0, R6, R8, 0x2 ;  /* 0x00000008060a7211 */ /* 0x000fc800078010ff */
[----:B------:R-:W-:-:S05]  /*24a50*/  LEA.HI.X R11, R6, R9, R7, 0x2, P0 ;  /* 0x00000009060b7211 */ /* 0x000fca00000f1407 */
[----:B------:R0:W5:Y:S04]  /*24a60*/  LDG.E R6, desc[UR6][R10.64] ;  /* 0x000000060a067981 */ /* 0x000168000c1e1900 */
.L_x_1708:
        /* <DEDUP_REMOVED lines=9> */
.L_x_1889:
        /* <DEDUP_REMOVED lines=11> */
.L_x_1710:
[----:B------:R-:W2:Y:S01]  /*24bb0*/  LDL R11, [R1] ;  /* 0x00000000010b7983 */ /* 0x000ea20000100800 */
[----:B------:R-:W-:-:S03]  /*24bc0*/  MOV R12, 0x400 ;  /* 0x00000400000c7802 */ /* 0x000fc60000000f00 */
[----:B0-----:R-:W3:Y:S01]  /*24bd0*/  LDL R10, [R1+0x4] ;  /* 0x00000400010a7983 */ /* 0x001ee20000100800 */
[----:B------:R-:W0:Y:S01]  /*24be0*/  S2R R13, SR_CgaCtaId ;  /* 0x00000000000d7919 */ /* 0x000e220000008800 */
        /* <DEDUP_REMOVED lines=33> */
.L_x_1707:
[----:B------:R-:W2:Y:S01]  /*24e00*/  LDL.LU R12, [R1+0x24] ;  /* 0x00002400010c7983 */ /* 0x000ea20000300800 */
[----:B------:R-:W-:Y:S01]  /*24e10*/  MOV R10, 0x400 ;  /* 0x00000400000a7802 */ /* 0x000fe20000000f00 */
[----:B------:R-:W-:Y:S05]  /*24e20*/  WARPSYNC.ALL ;  /* 0x0000000000007948 */ /* 0x000fea0003800000 */
[----:B------:R-:W0:Y:S01]  /*24e30*/  S2R R11, SR_CgaCtaId ;  /* 0x00000000000b7919 */ /* 0x000e220000008800 */
        /* <DEDUP_REMOVED lines=51> */
.L_x_1890:
[----:B------:R-:W-:Y:S05]  /*25170*/  BSYNC B0 ;  /* 0x0000000000007941 */ /* 0x000fea0003800000 */
.L_x_1711:
[----:B0-----:R-:W2:Y:S04]  /*25180*/  LDL R3, [R1+0x20] ;  /* 0x0000200001037983 */ /* 0x001ea80000100800 */
[----:B------:R-:W3:Y:S01]  /*25190*/  LDL R10, [R1+0x1c] ;  /* 0x00001c00010a7983 */ /* 0x000ee20000100800 */
[----:B------:R-:W-:Y:S01]  /*251a0*/  BSSY B0, `(.L_x_1713) ;  /* 0x00001c6000007945 */ /* 0x000fe20003800000 */
[----:B--2---:R-:W-:-:S05]  /*251b0*/  VIADD R7, R3, 0xfffffffe ;  /* 0xfffffffe03077836 */ /* 0x004fca0000000000 */
[----:B---3--:R-:W-:-:S13]  /*251c0*/  ISETP.GE.AND P0, PT, R7, R10, PT ;  /* 0x0000000a0700720c */ /* 0x008fda0003f06270 */
[----:B------:R-:W-:Y:S05]  /*251d0*/  @!P0 BRA `(.L_x_1714) ;  /* 0x0000001c00088947 */ /* 0x000fea0003800000 */
[----:B------:R-:W-:Y:S01]  /*251e0*/  IMAD.MOV R13, RZ, RZ, -R3 ;  /* 0x000000ffff0d7224 */ /* 0x000fe200078e0a03 */
[----:B------:R-:W-:Y:S01]  /*251f0*/  LOP3.LUT R2, RZ, R10, RZ, 0x33, !PT ;  /* 0x0000000aff027212 */ /* 0x000fe200078e33ff */
[----:B------:R-:W-:Y:S03]  /*25200*/  BSSY B1, `(.L_x_1715) ;  /* 0x000009c000017945 */ /* 0x000fe60003800000 */
        /* <DEDUP_REMOVED lines=36> */
.L_x_1719:
[----:B0-----:R-:W0:Y:S01]  /*25450*/  S2R R8, SR_CgaCtaId ;  /* 0x0000000000087919 */ /* 0x001e220000008800 */
[----:B------:R-:W-:-:S04]  /*25460*/  MOV R3, 0x400 ;  /* 0x0000040000037802 */ /* 0x000fc80000000f00 */
[----:B0-----:R-:W-:Y:S02]  /*25470*/  LEA R3, R8, R3, 0x18 ;  /* 0x0000000308037211 */ /* 0x001fe400078ec0ff */
[----:B------:R-:W-:-:S03]  /*25480*/  SHF.L.U32 R8, R14, 0x1f, RZ ;  /* 0x0000001f0e087819 */ /* 0x000fc600000006ff */
[----:B------:R-:W-:-:S04]  /*25490*/  IMAD R3, R12, 0x8, R3 ;  /* 0x000000080c037824 */ /* 0x000fc800078e0203 */
[----:B------:R-:W0:Y:S02]  /*254a0*/  SYNCS.PHASECHK.TRANS64.TRYWAIT P0, [R3+URZ+0x30840], R8 ;  /* 0x03084008030075a7 */ /* 0x000e24000800017f */
[----:B0-----:R-:W-:Y:S05]  /*254b0*/  @!P0 BRA `(.L_x_1720) ;  /* 0x0000004c00108947 */ /* 0x001fea0003800000 */
.L_x_1891:
        /* <DEDUP_REMOVED lines=11> */
.L_x_1721:
        /* <DEDUP_REMOVED lines=42> */
.L_x_1892:
        /* <DEDUP_REMOVED lines=13> */
.L_x_1723:
        /* <DEDUP_REMOVED lines=41> */
.L_x_1718:
[----:B------:R-:W-:Y:S05]  /*25b70*/  BSYNC B2 ;  /* 0x0000000000027941 */ /* 0x000fea0003800000 */
.L_x_1717:
[----:B------:R-:W2:Y:S04]  /*25b80*/  LDL R2, [R1+0x20] ;  /* 0x0000200001027983 */ /* 0x000ea80000100800 */
[----:B------:R0:W-:Y:S04]  /*25b90*/  STL [R1], R12 ;  /* 0x0000000c01007387 */ /* 0x0001e80000100800 */
[----:B------:R0:W-:Y:S02]  /*25ba0*/  STL [R1+0x8], R14 ;  /* 0x0000080e01007387 */ /* 0x0001e40000100800 */
[----:B0-2---:R-:W-:-:S07]  /*25bb0*/  VIADD R7, R2, 0xfffffffd ;  /* 0xfffffffd02077836 */ /* 0x005fce0000000000 */
.L_x_1716:
[----:B------:R-:W-:Y:S05]  /*25bc0*/  BSYNC B1 ;  /* 0x0000000000017941 */ /* 0x000fea0003800000 */
.L_x_1715:
[----:B------:R-:W2:Y:S01]  /*25bd0*/  LDL.LU R2, [R1+0x20] ;  /* 0x0000200001027983 */ /* 0x000ea20000300800 */
[----:B------:R-:W-:Y:S01]  /*25be0*/  VIADD R13, R13, 0xfffffffe ;  /* 0xfffffffe0d0d7836 */ /* 0x000fe20000000000 */
[----:B--2---:R-:W-:-:S04]  /*25bf0*/  LOP3.LUT R2, RZ, R2, RZ, 0x33, !PT ;  /* 0x00000002ff027212 */ /* 0x004fc800078e33ff */
[----:B------:R-:W-:-:S13]  /*25c00*/  ISETP.NE.AND P0, PT, R13, R2, PT ;  /* 0x000000020d00720c */ /* 0x000fda0003f05270 */
[----:B------:R-:W-:Y:S05]  /*25c10*/  @!P0 BRA `(.L_x_1714) ;  /* 0x0000001000788947 */ /* 0x000fea0003800000 */
[----:B------:R-:W-:-:S07]  /*25c20*/  IMAD.MOV.U32 R13, RZ, RZ, R6 ;  /* 0x000000ffff0d7224 */ /* 0x000fce00078e0006 */
.L_x_1738:
        /* <DEDUP_REMOVED lines=24> */
[--C-:B------:R-:W-:Y:S01]  /*25db0*/  SHF.R.S32.HI R3, RZ, 0x1f, R2.reuse ;  /* 0x0000001fff037819 */ /* 0x100fe20000011402 */
[----:B------:R-:W-:Y:S02]  /*25dc0*/  IMAD.MOV R12, RZ, RZ, -R2 ;  /* 0x000000ffff0c7224 */ /* 0x000fe400078e0a02 */
[C---:B------:R-:W-:Y:S02]  /*25dd0*/  IMAD R10, R5.reuse, UR7, R10 ;  /* 0x00000007050a7c24 */ /* 0x040fe4000f8e020a */
[----:B------:R-:W-:-:S04]  /*25de0*/  IMAD.WIDE.U32 R2, R5, UR6, R2 ;  /* 0x0000000605027c25 */ /* 0x000fc8000f8e0002 */
[----:B------:R-:W-:Y:S01]  /*25df0*/  IMAD.IADD R3, R10, 0x1, R3 ;  /* 0x000000010a037824 */ /* 0x000fe200078e0203 */
[----:B------:R-:W-:Y:S01]  /*25e00*/  LEA R10, P0, R2, UR4, 0x2 ;  /* 0x00000004020a7c11 */ /* 0x000fe2000f8010ff */
[----:B------:R-:W-:-:S03]  /*25e10*/  IMAD R12, R11, R12, R7 ;  /* 0x0000000c0b0c7224 */ /* 0x000fc600078e0207 */
[----:B------:R-:W-:-:S05]  /*25e20*/  LEA.HI.X R11, R2, UR5, R3, 0x2, P0 ;  /* 0x00000005020b7c11 */ /* 0x000fca00080f1403 */
[----:B------:R0:W5:Y:S04]  /*25e30*/  LDG.E R13, desc[UR8][R10.64] ;  /* 0x000000080a0d7981 */ /* 0x000168000c1e1900 */
.L_x_1726:
[----:B------:R-:W1:Y:S01]  /*25e40*/  S2R R3, SR_CgaCtaId ;  /* 0x0000000000037919 */ /* 0x000e620000008800 */
[----:B------:R-:W-:-:S04]  /*25e50*/  MOV R2, 0x400 ;  /* 0x0000040000027802 */ /* 0x000fc80000000f00 */
[----:B-1----:R-:W-:Y:S02]  /*25e60*/  LEA R2, R3, R2, 0x18 ;  /* 0x0000000203027211 */ /* 0x002fe400078ec0ff */
[----:B------:R-:W-:-:S03]  /*25e70*/  SHF.L.U32 R3, R9, 0x1f, RZ ;  /* 0x0000001f09037819 */ /* 0x000fc600000006ff */
[----:B------:R-:W-:-:S04]  /*25e80*/  IMAD R2, R8, 0x8, R2 ;  /* 0x0000000808027824 */ /* 0x000fc800078e0202 */
[----:B------:R-:W1:Y:S02]  /*25e90*/  SYNCS.PHASECHK.TRANS64.TRYWAIT P0, [R2+URZ+0x30840], R3 ;  /* 0x03084003020075a7 */ /* 0x000e64000800017f */
[----:B-1----:R-:W-:Y:S05]  /*25ea0*/  @!P0 BRA `(.L_x_1727) ;  /* 0x0000004000bc8947 */ /* 0x002fea0003800000 */
.L_x_1893:
        /* <DEDUP_REMOVED lines=11> */
.L_x_1728:
        /* <DEDUP_REMOVED lines=42> */
.L_x_1894:
        /* <DEDUP_REMOVED lines=8> */
.L_x_1730:
        /* <DEDUP_REMOVED lines=39> */
.L_x_1725:
[----:B------:R-:W-:Y:S05]  /*264f0*/  BSYNC B1 ;  /* 0x0000000000017941 */ /* 0x000fea0003800000 */
.L_x_1724:
        /* <DEDUP_REMOVED lines=31> */
[----:B------:R-:W-:-:S06]  /*266f0*/  LEA.HI.X R13, R2, UR5, R3, 0x2, P0 ;  /* 0x00000005020d7c11 */ /* 0x000fcc00080f1403 */
[----:B------:R1:W5:Y:S03]  /*26700*/  LDG.E R13, desc[UR8][R12.64] ;  /* 0x000000080c0d7981 */ /* 0x000366000c1e1900 */
.L_x_1733:
[----:B------:R-:W2:Y:S01]  /*26710*/  S2R R3, SR_CgaCtaId ;  /* 0x0000000000037919 */ /* 0x000ea20000008800 */
[----:B------:R-:W-:-:S04]  /*26720*/  MOV R2, 0x400 ;  /* 0x0000040000027802 */ /* 0x000fc80000000f00 */
[----:B--2---:R-:W-:Y:S02]  /*26730*/  LEA R2, R3, R2, 0x18 ;  /* 0x0000000203027211 */ /* 0x004fe400078ec0ff */
[----:B------:R-:W-:-:S03]  /*26740*/  SHF.L.U32 R3, R14, 0x1f, RZ ;  /* 0x0000001f0e037819 */ /* 0x000fc600000006ff */
[----:B------:R-:W-:-:S04]  /*26750*/  IMAD R2, R15, 0x8, R2 ;  /* 0x000000080f027824 */ /* 0x000fc800078e0202 */
[----:B------:R-:W2:Y:S02]  /*26760*/  SYNCS.PHASECHK.TRANS64.TRYWAIT P0, [R2+URZ+0x30840], R3 ;  /* 0x03084003020075a7 */ /* 0x000ea4000800017f */
[----:B--2---:R-:W-:Y:S05]  /*26770*/  @!P0 BRA `(.L_x_1734) ;  /* 0x0000003800b08947 */ /* 0x004fea0003800000 */
.L_x_1895:
        /* <DEDUP_REMOVED lines=11> */
.L_x_1735:
        /* <DEDUP_REMOVED lines=42> */
.L_x_1896:
        /* <DEDUP_REMOVED lines=8> */
.L_x_1737:
        /* <DEDUP_REMOVED lines=38> */
.L_x_1732:
[----:B------:R-:W-:Y:S05]  /*26db0*/  BSYNC B1 ;  /* 0x0000000000017941 */ /* 0x000fea0003800000 */
.L_x_1731:
[----:B------:R-:W2:Y:S01]  /*26dc0*/  LDL R2, [R1+0x1c] ;  /* 0x00001c0001027983 */ /* 0x000ea20000100800 */
[----:B------:R-:W-:Y:S01]  /*26dd0*/  VIADD R7, R7, 0xfffffffe ;  /* 0xfffffffe07077836 */ /* 0x000fe20000000000 */
[----:B--2---:R-:W-:-:S13]  /*26de0*/  ISETP.GT.AND P0, PT, R11, R2, PT ;  /* 0x000000020b00720c */ /* 0x004fda0003f04270 */
[----:B------:R-:W-:Y:S05]  /*26df0*/  @P0 BRA `(.L_x_1738) ;  /* 0xffffffec008c0947 */ /* 0x000fea000383ffff */
.L_x_1714:
[----:B------:R-:W-:Y:S05]  /*26e00*/  BSYNC B0 ;  /* 0x0000000000007941 */ /* 0x000fea0003800000 */
.L_x_1713:
        /* <DEDUP_REMOVED lines=14> */
[----:B-1----:R-:W-:-:S06]  /*26ef0*/  LOP3.LUT R8, R8, UR4, RZ, 0xc0, !PT ;  /* 0x0000000408087c12 */ /* 0x002fcc000f8ec0ff */
[----:B------:R-:W1:Y:S01]  /*26f00*/  POPC R8, R8 ;  /* 0x0000000800087309 */ /* 0x000e620000000000 */
[----:B--2---:R-:W1:Y:S02]  /*26f10*/  SHFL.IDX PT, R5, R2, R5, 0x1f ;  /* 0x00001f0502057589 */ /* 0x004e6400000e0000 */
[----:B-1----:R-:W-:-:S07]  /*26f20*/  IADD3 R16, R5, UR38, R8 ;  /* 0x0000002605107c10 */ /* 0x002fce000fffe008 */
.L_x_1740:
[----:B------:R-:W-:Y:S05]  /*26f30*/  BSYNC B0 ;  /* 0x0000000000007941 */ /* 0x000fea0003800000 */
.L_x_1739:
        /* <DEDUP_REMOVED lines=11> */
.L_x_1897:
        /* <DEDUP_REMOVED lines=11> */
.L_x_1744:
        /* <DEDUP_REMOVED lines=37> */
.L_x_1742:
[----:B------:R-:W-:Y:S05]  /*272f0*/  BSYNC B0 ;  /* 0x0000000000007941 */ /* 0x000fea0003800000 */
.L_x_1741:
        /* <DEDUP_REMOVED lines=9> */
.L_x_1697:
[----:B------:R-:W-:Y:S05]  /*27390*/  BSYNC B6 ;  /* 0x0000000000067941 */ /* 0x000fea0003800000 */
.L_x_1695:
[----:B------:R-:W-:-:S03]  /*273a0*/  UMOV UR4, 0xffffffff ;  /* 0xffffffff00047882 */ /* 0x000fc60000000000 */
[----:B------:R-:W-:Y:S05]  /*273b0*/  BRA.DIV UR4, `(.L_x_1745) ;  /* 0x0000002e04dc7947 */ /* 0x000fea000b800000 */
[----:B------:R4:W0:Y:S04]  /*273c0*/  SHFL.IDX PT, R4, R16, RZ, 0x1f ;  /* 0x00001fff10047589 */ /* 0x00082800000e0000 */
[----:B------:R-:W0:Y:S02]  /*273d0*/  SHFL.IDX PT, R16, R16, 0x1, 0x1f ;  /* 0x00201f0010107f89 */ /* 0x000e2400000e0000 */
.L_x_1901:
[----:B-1----:R-:W2:Y:S01]  /*273e0*/  S2R R0, SR_TID.X ;  /* 0x0000000000007919 */ /* 0x002ea20000002100 */
[----:B------:R-:W-:Y:S01]  /*273f0*/  ULDC UR4, c[0x0][0xc14] ;  /* 0x0003050000047ab9 */ /* 0x000fe20000000800 */
[----:B------:R-:W-:Y:S01]  /*27400*/  BSSY B0, `(.L_x_1746) ;  /* 0x000000c000007945 */ /* 0x000fe20003800000 */
[----:B------:R-:W-:Y:S01]  /*27410*/  IMAD.MOV.U32 R3, RZ, RZ, RZ ;  /* 0x000000ffff037224 */ /* 0x000fe200078e00ff */
[----:B--2---:R-:W-:Y:S01]  /*27420*/  LOP3.LUT R8, R0, 0x1f, RZ, 0xc0, !PT ;  /* 0x0000001f00087812 */ /* 0x004fe200078ec0ff */
[----:B------:R-:W-:-:S03]  /*27430*/  IMAD.U32 R0, RZ, RZ, UR4 ;  /* 0x00000004ff007e24 */ /* 0x000fc6000f8e00ff */
[C---:B------:R-:W-:Y:S01]  /*27440*/  ISETP.NE.AND P0, PT, R8.reuse, 0x1f, PT ;  /* 0x0000001f0800780c */ /* 0x040fe20003f05270 */
[----:B------:R-:W-:-:S05]  /*27450*/  IMAD.IADD R5, R8, 0x1, R19 ;  /* 0x0000000108057824 */ /* 0x000fca00078e0213 */
[----:B------:R-:W-:-:S13]  /*27460*/  ISETP.GE.OR P0, PT, R5, R0, !P0 ;  /* 0x000000000500720c */ /* 0x000fda0004706670 */
[----:B------:R-:W-:Y:S05]  /*27470*/  @P0 BRA `(.L_x_1747) ;  /* 0x0000000000100947 */ /* 0x000fea0003800000 */
[----:B------:R-:W1:Y:S01]  /*27480*/  LDC.64 R2, c[0x0][0xc58] ;  /* 0x00031600ff027b82 */ /* 0x000e620000000a00 */
[----:B------:R-:W-:Y:S01]  /*27490*/  ULDC.64 UR4, c[0x0][0x208] ;  /* 0x0000820000047ab9 */ /* 0x000fe20000000a00 */
[----:B-1----:R-:W-:-:S06]  /*274a0*/  IMAD.WIDE R2, R5, 0x4, R2 ;  /* 0x0000000405027825 */ /* 0x002fcc00078e0202 */
[----:B------:R1:W5:Y:S02]  /*274b0*/  LDG.E R3, desc[UR4][R2.64] ;  /* 0x0000000402037981 */ /* 0x000364000c1e1900 */
.L_x_1747:
[----:B------:R-:W-:Y:S05]  /*274c0*/  BSYNC B0 ;  /* 0x0000000000007941 */ /* 0x000fea0003800000 */
.L_x_1746:
        /* <DEDUP_REMOVED lines=12> */
[----:B------:R-:W3:Y:S02]  /*27590*/  SHFL.UP PT, R14, R5, 0x4, RZ ;  /* 0x04800000050e7989 */ /* 0x000ee400000e00ff */
[----:B---3--:R-:W-:Y:S02]  /*275a0*/  SEL R6, R14, RZ, P0 ;  /* 0x000000ff0e067207 */ /* 0x008fe40000000000 */
[----:B------:R-:W-:-:S03]  /*275b0*/  ISETP.GE.U32.AND P0, PT, R8, 0x10, PT ;  /* 0x000000100800780c */ /* 0x000fc60003f06070 */
[----:B------:R-:W-:-:S05]  /*275c0*/  IMAD.IADD R6, R5, 0x1, R6 ;  /* 0x0000000105067824 */ /* 0x000fca00078e0206 */
[----:B------:R-:W0:Y:S02]  /*275d0*/  SHFL.UP PT, R14, R6, 0x8, RZ ;  /* 0x05000000060e7989 */ /* 0x000e2400000e00ff */
[----:B0-----:R-:W-:-:S05]  /*275e0*/  SEL R7, R14, RZ, P1 ;  /* 0x000000ff0e077207 */ /* 0x001fca0000800000 */
[----:B------:R-:W-:-:S05]  /*275f0*/  IMAD.IADD R7, R6, 0x1, R7 ;  /* 0x0000000106077824 */ /* 0x000fca00078e0207 */
[----:B------:R-:W1:Y:S02]  /*27600*/  SHFL.UP PT, R14, R7, 0x10, RZ ;  /* 0x06000000070e7989 */ /* 0x000e6400000e00ff */
[----:B-1----:R-:W-:-:S05]  /*27610*/  SEL R2, R14, RZ, P0 ;  /* 0x000000ff0e027207 */ /* 0x002fca0000000000 */
[----:B------:R-:W-:-:S05]  /*27620*/  IMAD.IADD R2, R7, 0x1, R2 ;  /* 0x0000000107027824 */ /* 0x000fca00078e0202 */
[----:B------:R0:W1:Y:S02]  /*27630*/  SHFL.IDX PT, R14, R2, 0x1f, 0x1f ;  /* 0x03e01f00020e7f89 */ /* 0x00006400000e0000 */
.L_x_1909:
[----:B------:R-:W-:Y:S02]  /*27640*/  ULDC UR4, c[0x0][0xc10] ;  /* 0x0003040000047ab9 */ /* 0x000fe40000000800 */
[----:B------:R-:W-:-:S04]  /*27650*/  IMAD.U32 R5, RZ, RZ, UR4 ;  /* 0x00000004ff057e24 */ /* 0x000fc8000f8e00ff */
[----:B-1----:R-:W-:-:S04]  /*27660*/  IMAD R7, R14, R5, RZ ;  /* 0x000000050e077224 */ /* 0x002fc800078e02ff */
[----:B----4-:R-:W-:-:S05]  /*27670*/  IMAD.IADD R16, R16, 0x1, R7 ;  /* 0x0000000110107824 */ /* 0x010fca00078e0207 */
[----:B------:R-:W-:-:S13]  /*27680*/  ISETP.GT.AND P0, PT, R16, R4, PT ;  /* 0x000000041000720c */ /* 0x000fda0003f04270 */
[----:B------:R-:W-:Y:S05]  /*27690*/  @P0 BRA `(.L_x_1749) ;  /* 0x0000000000b80947 */ /* 0x000fea0003800000 */
[----:B------:R-:W1:Y:S02]  /*276a0*/  LDC R0, c[0x0][0xc14] ;  /* 0x00030500ff007b82 */ /* 0x000e640000000800 */
.L_x_1754:
        /* <DEDUP_REMOVED lines=15> */
.L_x_1752:
[----:B------:R-:W-:Y:S05]  /*277a0*/  BSYNC B0 ;  /* 0x0000000000007941 */ /* 0x000fea0003800000 */
.L_x_1751:
        /* <DEDUP_REMOVED lines=23> */
.L_x_1917:
[----:B------:R-:W-:Y:S02]  /*27920*/  ULDC UR4, c[0x0][0xc10] ;  /* 0x0003040000047ab9 */ /* 0x000fe40000000800 */
[----:B------:R-:W-:-:S04]  /*27930*/  IMAD.U32 R5, RZ, RZ, UR4 ;  /* 0x00000004ff057e24 */ /* 0x000fc8000f8e00ff */
[----:B-1----:R-:W-:-:S04]  /*27940*/  IMAD R7, R14, R5, RZ ;  /* 0x000000050e077224 */ /* 0x002fc800078e02ff */
[----:B------:R-:W-:-:S05]  /*27950*/  IMAD.IADD R16, R7, 0x1, R16 ;  /* 0x0000000107107824 */ /* 0x000fca00078e0210 */
[----:B------:R-:W-:-:S13]  /*27960*/  ISETP.GT.AND P0, PT, R16, R4, PT ;  /* 0x000000041000720c */ /* 0x000fda0003f04270 */
[----:B------:R-:W-:Y:S05]  /*27970*/  @!P0 BRA `(.L_x_1754) ;  /* 0xfffffffc004c8947 */ /* 0x000fea000383ffff */
.L_x_1749:
        /* <DEDUP_REMOVED lines=8> */
.L_x_1921:
[----:B------:R-:W-:Y:S01]  /*27a00*/  ISETP.NE.AND P0, PT, R6, RZ, PT ;  /* 0x000000ff0600720c */ /* 0x000fe20003f05270 */
[----:B------:R-:W-:-:S12]  /*27a10*/  IMAD.MOV.U32 R6, RZ, RZ, RZ ;  /* 0x000000ffff067224 */ /* 0x000fd800078e00ff */
[----:B------:R-:W-:Y:S05]  /*27a20*/  @!P0 BRA `(.L_x_1756) ;  /* 0x0000000000108947 */ /* 0x000fea0003800000 */
[----:B------:R-:W-:Y:S01]  /*27a30*/  UMOV UR4, 0xffffffff ;  /* 0xffffffff00047882 */ /* 0x000fe20000000000 */
[----:B------:R-:W-:Y:S02]  /*27a40*/  VIADD R12, R7, 0xffffffff ;  /* 0xffffffff070c7836 */ /* 0x000fe40000000000 */
[----:B------:R-:W-:Y:S05]  /*27a50*/  BRA.DIV UR4, `(.L_x_1757) ;  /* 0x0000003204687947 */ /* 0x000fea000b800000 */
[----:B------:R3:W4:Y:S02]  /*27a60*/  SHFL.IDX PT, R6, R2, R12, 0x1f ;  /* 0x00001f0c02067589 */ /* 0x00072400000e0000 */
.L_x_1756:
[----:B01-3--:R-:W0:Y:S01]  /*27a70*/  LDC.64 R2, c[0x0][0xc68] ;  /* 0x00031a00ff027b82 */ /* 0x00be220000000a00 */
[----:B------:R-:W-:Y:S01]  /*27a80*/  IMAD.IADD R19, R7, 0x1, R19 ;  /* 0x0000000107137824 */ /* 0x000fe200078e0213 */
[----:B------:R-:W-:-:S03]  /*27a90*/  ULDC.64 UR4, c[0x0][0x208] ;  /* 0x0000820000047ab9 */ /* 0x000fc60000000a00 */
[----:B0-----:R-:W-:-:S05]  /*27aa0*/  IMAD.WIDE R2, R19, 0x4, R2 ;  /* 0x0000000413027825 */ /* 0x001fca00078e0202 */
[----:B------:R-:W2:Y:S01]  /*27ab0*/  LDG.E R9, desc[UR4][R2.64] ;  /* 0x0000000402097981 */ /* 0x000ea2000c1e1900 */
[----:B----4-:R-:W-:Y:S02]  /*27ac0*/  IMAD R16, R6, R5, R16 ;  /* 0x0000000506107224 */ /* 0x010fe400078e0210 */
[----:B--2---:R-:W-:-:S05]  /*27ad0*/  IMAD R7, R17, R9, RZ ;  /* 0x0000000911077224 */ /* 0x004fca00078e02ff */
[----:B------:R-:W-:-:S04]  /*27ae0*/  IABS R8, R7 ;  /* 0x0000000700087213 */ /* 0x000fc80000000000 */
[----:B------:R-:W0:Y:S08]  /*27af0*/  I2F.RP R11, R8 ;  /* 0x00000008000b7306 */ /* 0x000e300000209400 */
[----:B0-----:R-:W0:Y:S02]  /*27b00*/  MUFU.RCP R11, R11 ;  /* 0x0000000b000b7308 */ /* 0x001e240000001000 */
[----:B0-----:R-:W-:-:S06]  /*27b10*/  VIADD R12, R11, 0xffffffe ;  /* 0x0ffffffe0b0c7836 */ /* 0x001fcc0000000000 */
[----:B------:R-:W0:Y:S02]  /*27b20*/  F2I.FTZ.U32.TRUNC.NTZ R3, R12 ;  /* 0x0000000c00037305 */ /* 0x000e24000021f000 */
[----:B0-----:R-:W-:-:S04]  /*27b30*/  IMAD.MOV R2, RZ, RZ, -R3 ;  /* 0x000000ffff027224 */ /* 0x001fc800078e0a03 */
[----:B------:R-:W-:Y:S02]  /*27b40*/  IMAD R10, R2, R8, RZ ;  /* 0x00000008020a7224 */ /* 0x000fe400078e02ff */
[----:B------:R-:W-:-:S04]  /*27b50*/  IMAD.MOV.U32 R2, RZ, RZ, RZ ;  /* 0x000000ffff027224 */ /* 0x000fc800078e00ff */
[----:B------:R-:W-:-:S04]  /*27b60*/  IMAD.HI.U32 R10, R3, R10, R2 ;  /* 0x0000000a030a7227 */ /* 0x000fc800078e0002 */
[----:B------:R-:W-:Y:S01]  /*27b70*/  IMAD.IADD R2, R4, 0x1, -R16 ;  /* 0x0000000104027824 */ /* 0x000fe200078e0a10 */
[----:B------:R-:W-:-:S04]  /*27b80*/  IABS R4, R7 ;  /* 0x0000000700047213 */ /* 0x000fc80000000000 */
[----:B------:R-:W-:Y:S01]  /*27b90*/  IABS R3, R2 ;  /* 0x0000000200037213 */ /* 0x000fe20000000000 */
[----:B------:R-:W-:-:S04]  /*27ba0*/  IMAD.MOV R4, RZ, RZ, -R4 ;  /* 0x000000ffff047224 */ /* 0x000fc800078e0a04 */
        /* <DEDUP_REMOVED lines=17> */
[----:B------:R-:W-:-:S04]  /*27cc0*/  VIADDMNMX R9, R8, R5, R9, PT ;  /* 0x0000000508097246 */ /* 0x000fc80003800109 */
        /* <DEDUP_REMOVED lines=8> */
[----:B------:R-:W-:Y:S02]  /*27d50*/  IMAD R11, R2, R5, RZ ;  /* 0x00000005020b7224 */ /* 0x000fe400078e02ff */
[----:B------:R-:W-:-:S04]  /*27d60*/  IMAD.MOV.U32 R2, RZ, RZ, RZ ;  /* 0x000000ffff027224 */ /* 0x000fc800078e00ff */
[----:B------:R-:W-:Y:S01]  /*27d70*/  IMAD.HI.U32 R2, R3, R11, R2 ;  /* 0x0000000b03027227 */ /* 0x000fe200078e0002 */
[----:B------:R-:W-:-:S05]  /*27d80*/  IABS R3, R7 ;  /* 0x0000000700037213 */ /* 0x000fca0000000000 */
[----:B------:R-:W-:-:S04]  /*27d90*/  IMAD.HI.U32 R2, R2, R3, RZ ;  /* 0x0000000302027227 */ /* 0x000fc800078e00ff */
[----:B------:R-:W-:Y:S01]  /*27da0*/  IMAD R4, R2, R4, R3 ;  /* 0x0000000402047224 */ /* 0x000fe200078e0203 */
[C---:B------:R-:W-:Y:S01]  /*27db0*/  LOP3.LUT R3, R7.reuse, R9, RZ, 0x3c, !PT ;  /* 0x0000000907037212 */ /* 0x040fe200078e3cff */
[----:B------:R-:W-:-:S03]  /*27dc0*/  IMAD.IADD R7, R7, 0x1, R6 ;  /* 0x0000000107077824 */ /* 0x000fc600078e0206 */
        /* <DEDUP_REMOVED lines=8> */
[----:B------:R-:W-:Y:S01]  /*27e50*/  @!P0 LOP3.LUT R2, RZ, R9, RZ, 0x33, !PT ;  /* 0x00000009ff028212 */ /* 0x000fe200078e33ff */
[----:B------:R-:W-:-:S04]  /*27e60*/  IMAD.MOV R9, RZ, RZ, -R9 ;  /* 0x000000ffff097224 */ /* 0x000fc800078e0a09 */
[----:B------:R-:W-:Y:S01]  /*27e70*/  IMAD R18, R2, R9, R7 ;  /* 0x0000000902127224 */ /* 0x000fe200078e0207 */
[----:B------:R-:W-:-:S05]  /*27e80*/  LOP3.LUT R2, RZ, R2, RZ, 0x33, !PT ;  /* 0x00000002ff027212 */ /* 0x000fca00078e33ff */
[----:B------:R-:W-:Y:S01]  /*27e90*/  IMAD.IADD R17, R17, 0x1, R2 ;  /* 0x0000000111117824 */ /* 0x000fe200078e0202 */
[----:B------:R-:W-:Y:S06]  /*27ea0*/  BRA `(.L_x_1758) ;  /* 0x00000000001c7947 */ /* 0x000fec0003800000 */
.L_x_1750:
[----:B------:R-:W-:Y:S01]  /*27eb0*/  UMOV UR4, URZ ;  /* 0x0000003f00047c82 */ /* 0x000fe20008000000 */
[----:B------:R-:W-:Y:S01]  /*27ec0*/  UMOV UR5, URZ ;  /* 0x0000003f00057c82 */ /* 0x000fe20008000000 */
[----:B------:R-:W-:Y:S01]  /*27ed0*/  ULDC UR6, c[0x0][0xc14] ;  /* 0x0003050000067ab9 */ /* 0x000fe20000000800 */
[----:B------:R-:W-:Y:S02]  /*27ee0*/  IMAD.MOV.U32 R16, RZ, RZ, R4 ;  /* 0x000000ffff107224 */ /* 0x000fe400078e0004 */
[----:B------:R-:W-:Y:S02]  /*27ef0*/  IMAD.U32 R17, RZ, RZ, UR4 ;  /* 0x00000004ff117e24 */ /* 0x000fe4000f8e00ff */
[----:B------:R-:W-:Y:S02]  /*27f00*/  IMAD.U32 R18, RZ, RZ, UR5 ;  /* 0x00000005ff127e24 */ /* 0x000fe4000f8e00ff */
[----:B------:R-:W-:-:S07]  /*27f10*/  IMAD.U32 R19, RZ, RZ, UR6 ;  /* 0x00000006ff137e24 */ /* 0x000fce000f8e00ff */
.L_x_1758:
        /* <DEDUP_REMOVED lines=12> */
.L_x_1656:
        /* <DEDUP_REMOVED lines=12> */
.L_x_1924:
[----:B------:R-:W-:Y:S05]  /*280a0*/  BSYNC B0 ;  /* 0x0000000000007941 */ /* 0x000fea0003800000 */
.L_x_1760:
[----:B------:R-:W-:-:S03]  /*280b0*/  UMOV UR4, 0xffffffff ;  /* 0xffffffff00047882 */ /* 0x000fc60000000000 */
[----:B------:R-:W-:Y:S05]  /*280c0*/  BRA.DIV UR4, `(.L_x_1762) ;  /* 0x0000002e04087947 */ /* 0x000fea000b800000 */
[----:B------:R-:W2:Y:S02]  /*280d0*/  S2R R2, SR_TID.X ;  /* 0x0000000000027919 */ /* 0x000ea40000002100 */
[----:B--2---:R-:W-:-:S04]  /*280e0*/  SHF.R.U32.HI R2, RZ, 0x5, R2 ;  /* 0x00000005ff027819 */ /* 0x004fc80000011602 */
[----:B------:R-:W-:-:S05]  /*280f0*/  LOP3.LUT R2, R2, 0x3, RZ, 0xc0, !PT ;  /* 0x0000000302027812 */ /* 0x000fca00078ec0ff */
[----:B------:R2:W3:Y:S02]  /*28100*/  SHFL.IDX PT, R14, R2, RZ, 0x1f ;  /* 0x00001fff020e7589 */ /* 0x0004e400000e0000 */
.L_x_1927:
[----:B---3--:R-:W-:-:S13]  /*28110*/  ISETP.NE.AND P0, PT, R14, RZ, PT ;  /* 0x000000ff0e00720c */ /* 0x008fda0003f05270 */
[----:B------:R-:W-:Y:S05]  /*28120*/  @P0 BRA `(.L_x_1336) ;  /* 0x0000000000940947 */ /* 0x000fea0003800000 */
[----:B------:R-:W-:-:S03]  /*28130*/  UMOV UR4, 0xffffffff ;  /* 0xffffffff00047882 */ /* 0x000fc60000000000 */
[----:B------:R-:W-:Y:S05]  /*28140*/  BRA.DIV UR4, `(.L_x_1763) ;  /* 0x0000002e041c7947 */ /* 0x000fea000b800000 */
[----:B------:R-:W-:-:S13]  /*28150*/  ELECT P6, URZ, PT ;  /* 0x00000000003f782f */ /* 0x000fda00038c0000 */
.L_x_1930:
[----:B------:R-:W-:Y:S05]  /*28160*/  @!P6 BRA `(.L_x_1336) ;  /* 0x000000000084e947 */ /* 0x000fea0003800000 */
[----:B--2---:R-:W2:Y:S02]  /*28170*/  LDL.LU R2, [R1+0x2c] ;  /* 0x00002c0001027983 */ /* 0x004ea40000300800 */
[----:B--2---:R-:W-:-:S04]  /*28180*/  LOP3.LUT R2, R2, 0x2, RZ, 0xfc, !PT ;  /* 0x0000000202027812 */ /* 0x004fc800078efcff */
[----:B------:R-:W-:-:S13]  /*28190*/  ISETP.NE.AND P2, PT, R2, 0x3, PT ;  /* 0x000000030200780c */ /* 0x000fda0003f45270 */
[----:B------:R-:W-:Y:S05]  /*281a0*/  @!P2 BRA `(.L_x_1764) ;  /* 0x000000000004a947 */ /* 0x000fea0003800000 */
[----:B------:R-:W-:Y:S01]  /*281b0*/  BPT.TRAP 0x1 ;  /* 0x000000040000795c */ /* 0x000fe20000300000 */
.L_x_1764:
        /* <DEDUP_REMOVED lines=14> */
.L_x_1931:
[----:B------:R-:W2:Y:S02]  /*282a0*/  SYNCS.PHASECHK.TRANS64.TRYWAIT P0, [R7+URZ], R2 ;  /* 0x00000002070075a7 */ /* 0x000ea4000800017f */
[----:B--2---:R-:W-:Y:S05]  /*282b0*/  @!P0 BRA `(.L_x_1766) ;  /* 0x0000002800f48947 */ /* 0x004fea0003800000 */
.L_x_1932:
[----:B------:R-:W-:Y:S05]  /*282c0*/  @!P2 BRA `(.L_x_1767) ;  /* 0x000000000004a947 */ /* 0x000fea0003800000 */
[----:B------:R-:W-:Y:S01]  /*282d0*/  BPT.TRAP 0x1 ;  /* 0x000000040000795c */ /* 0x000fe20000300000 */
.L_x_1767:
[----:B------:R-:W3:Y:S01]  /*282e0*/  LDL.LU R4, [R1] ;  /* 0x0000000001047983 */ /* 0x000ee20000300800 */
[----:B------:R-:W-:-:S04]  /*282f0*/  VIADD R0, R0, 0x30860 ;  /* 0x0003086000007836 */ /* 0x000fc80000000000 */
[----:B---3--:R-:W-:-:S04]  /*28300*/  IMAD R4, R4, 0x8, R0 ;  /* 0x0000000804047824 */ /* 0x008fc800078e0200 */
[----:B------:R-:W3:Y:S02]  /*28310*/  SYNCS.PHASECHK.TRANS64.TRYWAIT P0, [R4+URZ], R5 ;  /* 0x00000005040075a7 */ /* 0x000ee4000800017f */
[----:B---3--:R-:W-:Y:S05]  /*28320*/  @!P0 BRA `(.L_x_1768) ;  /* 0x0000002800ec8947 */ /* 0x008fea0003800000 */
.L_x_1933:
[----:B------:R-:W-:-:S07]  /*28330*/  IMAD R3, R3, 0x8, R0 ;  /* 0x0000000803037824 */ /* 0x000fce00078e0200 */
.L_x_1769:
[----:B----4-:R4:W0:Y:S02]  /*28340*/  SYNCS.PHASECHK.TRANS64.TRYWAIT P0, [R3+URZ], R2 ;  /* 0x00000002030075a7 */ /* 0x010824000800017f */
[----:B0-----:R-:W-:Y:S05]  /*28350*/  @!P0 NANOSLEEP.SYNCS 0x989680 ;  /* 0x009896800000895d */ /* 0x001fea0003900000 */
[----:B------:R-:W0:Y:S02]  /*28360*/  @!P0 SYNCS.PHASECHK.TRANS64 P0, [R3+URZ], R2 ;  /* 0x00000002030085a7 */ /* 0x000e24000800007f */
[----:B0-----:R-:W-:Y:S05]  /*28370*/  @!P0 BRA `(.L_x_1769) ;  /* 0xfffffffc00f08947 */ /* 0x001fea000383ffff */
.L_x_1336:
[----:B------:R-:W-:Y:S05]  /*28380*/  BSYNC B7 ;  /* 0x0000000000077941 */ /* 0x000fea0003800000 */
.L_x_1333:
[----:B------:R-:W-:Y:S05]  /*28390*/  EXIT ;  /* 0x000000000000794d */ /* 0x000fea0003800000 */
.L_x_1362:
[----:B0-----:R0:W1:Y:S02]  /*283a0*/  SYNCS.PHASECHK.TRANS64.TRYWAIT P5, [R98+URZ+0x30890], R109 ;  /* 0x0308906d620075a7 */ /* 0x00106400080a017f */
[----:B-1----:R-:W-:Y:S05]  /*283b0*/  @!P5 NANOSLEEP.SYNCS 0x989680 ;  /* 0x009896800000d95d */ /* 0x002fea0003900000 */
[----:B------:R-:W1:Y:S02]  /*283c0*/  @!P5 SYNCS.PHASECHK.TRANS64 P5, [R98+URZ+0x30890], R109 ;  /* 0x0308906d6200d5a7 */ /* 0x000e6400080a007f */
[----:B-1----:R-:W-:Y:S05]  /*283d0*/  @!P5 BRA `(.L_x_1362) ;  /* 0xfffffffc00f0d947 */ /* 0x002fea000383ffff */
[----:B------:R-:W-:Y:S05]  /*283e0*/  BRA `(.L_x_1770) ;  /* 0xfffffdb000dc7947 */ /* 0x000fea000383ffff */
.L_x_1400:
[----:B0-----:R0:W1:Y:S02]  /*283f0*/  SYNCS.PHASECHK.TRANS64.TRYWAIT P5, [R98+URZ+0x30890], R109 ;  /* 0x0308906d620075a7 */ /* 0x00106400080a017f */
[----:B-1----:R-:W-:Y:S05]  /*28400*/  @!P5 NANOSLEEP.SYNCS 0x989680 ;  /* 0x009896800000d95d */ /* 0x002fea0003900000 */
[----:B------:R-:W1:Y:S02]  /*28410*/  @!P5 SYNCS.PHASECHK.TRANS64 P5, [R98+URZ+0x30890], R109 ;  /* 0x0308906d6200d5a7 */ /* 0x000e6400080a007f */
[----:B-1----:R-:W-:Y:S05]  /*28420*/  @!P5 BRA `(.L_x_1400) ;  /* 0xfffffffc00f0d947 */ /* 0x002fea000383ffff */
[----:B------:R-:W-:Y:S05]  /*28430*/  BRA `(.L_x_1771) ;  /* 0xfffffdd8005c7947 */ /* 0x000fea000383ffff */
.L_x_1417:
[----:B0-----:R0:W1:Y:S02]  /*28440*/  SYNCS.PHASECHK.TRANS64.TRYWAIT P0, [R98+URZ+0x30890], R109 ;  /* 0x0308906d620075a7 */ /* 0x001064000800017f */
[----:B-1----:R-:W-:Y:S05]  /*28450*/  @!P0 NANOSLEEP.SYNCS 0x989680 ;  /* 0x009896800000895d */ /* 0x002fea0003900000 */
[----:B------:R-:W1:Y:S02]  /*28460*/  @!P0 SYNCS.PHASECHK.TRANS64 P0, [R98+URZ+0x30890], R109 ;  /* 0x0308906d620085a7 */ /* 0x000e64000800007f */
[----:B-1----:R-:W-:Y:S05]  /*28470*/  @!P0 BRA `(.L_x_1417) ;  /* 0xfffffffc00f08947 */ /* 0x002fea000383ffff */
[----:B------:R-:W-:Y:S05]  /*28480*/  BRA `(.L_x_1772) ;  /* 0xfffffdfc000c7947 */ /* 0x000fea000383ffff */
.L_x_1423:
[----:B-1----:R1:W2:Y:S02]  /*28490*/  SYNCS.PHASECHK.TRANS64.TRYWAIT P1, [R98+URZ+0x308b0], R109 ;  /* 0x0308b06d620075a7 */ /* 0x0022a4000802017f */
[----:B--2---:R-:W-:Y:S05]  /*284a0*/  @!P1 NANOSLEEP.SYNCS 0x989680 ;  /* 0x009896800000995d */ /* 0x004fea0003900000 */
[----:B------:R-:W2:Y:S02]  /*284b0*/  @!P1 SYNCS.PHASECHK.TRANS64 P1, [R98+URZ+0x308b0], R109 ;  /* 0x0308b06d620095a7 */ /* 0x000ea4000802007f */
[----:B--2---:R-:W-:Y:S05]  /*284c0*/  @!P1 BRA `(.L_x_1423) ;  /* 0xfffffffc00f09947 */ /* 0x004fea000383ffff */
[----:B------:R-:W-:Y:S05]  /*284d0*/  BRA `(.L_x_1773) ;  /* 0xfffffdfc00f07947 */ /* 0x000fea000383ffff */
.L_x_1459:
[----:B------:R-:W-:Y:S01]  /*284e0*/  BSSY B1, `(.L_x_1774) ;  /* 0x0000008000017945 */ /* 0x000fe20003800000 */
[----:B------:R-:W-:Y:S02]  /*284f0*/  IMAD.MOV.U32 R13, RZ, RZ, R5 ;  /* 0x000000ffff0d7224 */ /* 0x000fe400078e0005 */
[----:B------:R-:W-:Y:S02]  /*28500*/  IMAD.MOV.U32 R12, RZ, RZ, RZ ;  /* 0x000000ffff0c7224 */ /* 0x000fe400078e00ff */
[----:B------:R-:W-:Y:S02]  /*28510*/  IMAD.MOV.U32 R11, RZ, RZ, 0x181f ;  /* 0x0000181fff0b7424 */ /* 0x000fe400078e00ff */
[----:B------:R-:W-:-:S07]  /*28520*/  IMAD.MOV.U32 R15, RZ, RZ, -0x1 ;  /* 0xffffffffff0f7424 */ /* 0x000fce00078e00ff */
[----:B-----5:R-:W-:Y:S05]  /*28530*/  WARPSYNC.COLLECTIVE R15, `(.L_x_1775) ;  /* 0x000000000f087348 */ /* 0x020fea0003c00000 */
[----:B------:R0:W1:Y:S02]  /*28540*/  SHFL.IDX P6, R14, R13, R12, R11 ;  /* 0x0000000c0d0e7389 */ /* 0x00006400000c000b */
[----:B01---5:R-:W-:Y:S01]  /*28550*/  ENDCOLLECTIVE ;  /* 0x000000000000791b */ /* 0x023fe20003800000 */
.L_x_1775:
[----:B------:R-:W-:Y:S05]  /*28560*/  BSYNC B1 ;  /* 0x0000000000017941 */ /* 0x000fea0003800000 */
.L_x_1774:
[----:B------:R-:W-:Y:S05]  /*28570*/  BRA `(.L_x_1776) ;  /* 0xfffffe28000c7947 */ /* 0x000fea000383ffff */
.L_x_1460:
        /* <DEDUP_REMOVED lines=8> */
.L_x_1778:
[----:B------:R-:W-:Y:S05]  /*28600*/  BSYNC B1 ;  /* 0x0000000000017941 */ /* 0x000fea0003800000 */
.L_x_1777:
[----:B------:R-:W-:Y:S05]  /*28610*/  BRA `(.L_x_1779) ;  /* 0xfffffe2400ec7947 */ /* 0x000fea000383ffff */
.L_x_1461:
        /* <DEDUP_REMOVED lines=8> */
.L_x_1781:
[----:B------:R-:W-:Y:S05]  /*286a0*/  BSYNC B1 ;  /* 0x0000000000017941 */ /* 0x000fea0003800000 */
.L_x_1780:
[----:B------:R-:W-:Y:S05]  /*286b0*/  BRA `(.L_x_1782) ;  /* 0xfffffe2400cc7947 */ /* 0x000fea000383ffff */
.L_x_1462:
        /* <DEDUP_REMOVED lines=8> */
.L_x_1784:
[----:B------:R-:W-:Y:S05]  /*28740*/  BSYNC B1 ;  /* 0x0000000000017941 */ /* 0x000fea0003800000 */
.L_x_1783:
[----:B------:R-:W-:Y:S05]  /*28750*/  BRA `(.L_x_1785) ;  /* 0xfffffe2400ac7947 */ /* 0x000fea000383ffff */
.L_x_1463:
[----:B------:R-:W-:Y:S01]  /*28760*/  BSSY B1, `(.L_x_1786) ;  /* 0x0000008000017945 */ /* 0x000fe20003800000 */
[----:B------:R-:W-:Y:S02]  /*28770*/  IMAD.MOV.U32 R13, RZ, RZ, R5 ;  /* 0x000000ffff0d7224 */ /* 0x000fe400078e0005 */
[----:B------:R-:W-:Y:S02]  /*28780*/  IMAD.MOV.U32 R12, RZ, RZ, 0x1 ;  /* 0x00000001ff0c7424 */ /* 0x000fe400078e00ff */
[----:B------:R-:W-:Y:S02]  /*28790*/  IMAD.MOV.U32 R11, RZ, RZ, 0x181f ;  /* 0x0000181fff0b7424 */ /* 0x000fe400078e00ff */
[----:B------:R-:W-:-:S07]  /*287a0*/  IMAD.MOV.U32 R15, RZ, RZ, -0x1 ;  /* 0xffffffffff0f7424 */ /* 0x000fce00078e00ff */
[----:B-----5:R-:W-:Y:S05]  /*287b0*/  WARPSYNC.COLLECTIVE R15, `(.L_x_1787) ;  /* 0x000000000f087348 */ /* 0x020fea0003c00000 */
[----:B------:R0:W1:Y:S02]  /*287c0*/  SHFL.IDX P6, R14, R13, R12, R11 ;  /* 0x0000000c0d0e7389 */ /* 0x00006400000c000b */
[----:B01---5:R-:W-:Y:S01]  /*287d0*/  ENDCOLLECTIVE ;  /* 0x000000000000791b */ /* 0x023fe20003800000 */
.L_x_1787:
[----:B------:R-:W-:Y:S05]  /*287e0*/  BSYNC B1 ;  /* 0x0000000000017941 */ /* 0x000fea0003800000 */
.L_x_1786:
[----:B------:R-:W-:Y:S05]  /*287f0*/  BRA `(.L_x_1788) ;  /* 0xfffffe24008c7947 */ /* 0x000fea000383ffff */
.L_x_1464:
        /* <DEDUP_REMOVED lines=8> */
.L_x_1790:
[----:B------:R-:W-:Y:S05]  /*28880*/  BSYNC B1 ;  /* 0x0000000000017941 */ /* 0x000fea0003800000 */
.L_x_1789:
[----:B------:R-:W-:Y:S05]  /*28890*/  BRA `(.L_x_1791) ;  /* 0xfffffe24006c7947 */ /* 0x000fea000383ffff */
.L_x_1465:
        /* <DEDUP_REMOVED lines=8> */
.L_x_1793:
[----:B------:R-:W-:Y:S05]  /*28920*/  BSYNC B1 ;  /* 0x0000000000017941 */ /* 0x000fea0003800000 */
.L_x_1792:
[----:B------:R-:W-:Y:S05]  /*28930*/  BRA `(.L_x_1794) ;  /* 0xfffffe24004c7947 */ /* 0x000fea000383ffff */
.L_x_1466:
        /* <DEDUP_REMOVED lines=8> */
.L_x_1796:
[----:B------:R-:W-:Y:S05]  /*289c0*/  BSYNC B1 ;  /* 0x0000000000017941 */ /* 0x000fea0003800000 */
.L_x_1795:
[----:B------:R-:W-:Y:S05]  /*289d0*/  BRA `(.L_x_1797) ;  /* 0xfffffe24002c7947 */ /* 0x000fea000383ffff */
.L_x_1467:
        /* <DEDUP_REMOVED lines=8> */
.L_x_1799:
[----:B------:R-:W-:Y:S05]  /*28a60*/  BSYNC B1 ;  /* 0x0000000000017941 */ /* 0x000fea0003800000 */
.L_x_1798:
[----:B------:R-:W-:Y:S05]  /*28a70*/  BRA `(.L_x_1800) ;  /* 0xfffffe24000c7947 */ /* 0x000fea000383ffff */
.L_x_1468:
        /* <DEDUP_REMOVED lines=8> */
.L_x_1802:
[----:B------:R-:W-:Y:S05]  /*28b00*/  BSYNC B1 ;  /* 0x0000000000017941 */ /* 0x000fea0003800000 */
.L_x_1801:
[----:B------:R-:W-:Y:S05]  /*28b10*/  BRA `(.L_x_1803) ;  /* 0xfffffe2000ec7947 */ /* 0x000fea000383ffff */
.L_x_1469:
        /* <DEDUP_REMOVED lines=8> */
.L_x_1805:
[----:B------:R-:W-:Y:S05]  /*28ba0*/  BSYNC B1 ;  /* 0x0000000000017941 */ /* 0x000fea0003800000 */
.L_x_1804:
[----:B------:R-:W-:Y:S05]  /*28bb0*/  BRA `(.L_x_1806) ;  /* 0xfffffe2000cc7947 */ /* 0x000fea000383ffff */
.L_x_1470:
        /* <DEDUP_REMOVED lines=8> */
.L_x_1808:
[----:B------:R-:W-:Y:S05]  /*28c40*/  BSYNC B1 ;  /* 0x0000000000017941 */ /* 0x000fea0003800000 */
.L_x_1807:
[----:B------:R-:W-:Y:S05]  /*28c50*/  BRA `(.L_x_1809) ;  /* 0xfffffe2000ac7947 */ /* 0x000fea000383ffff */
.L_x_1471:
        /* <DEDUP_REMOVED lines=8> */
.L_x_1811:
[----:B------:R-:W-:Y:S05]  /*28ce0*/  BSYNC B1 ;  /* 0x0000000000017941 */ /* 0x000fea0003800000 */
.L_x_1810:
[----:B------:R-:W-:Y:S05]  /*28cf0*/  BRA `(.L_x_1812) ;  /* 0xfffffe20008c7947 */ /* 0x000fea000383ffff */
.L_x_1472:
        /* <DEDUP_REMOVED lines=8> */
.L_x_1814:
[----:B------:R-:W-:Y:S05]  /*28d80*/  BSYNC B1 ;  /* 0x0000000000017941 */ /* 0x000fea0003800000 */
.L_x_1813:
[----:B------:R-:W-:Y:S05]  /*28d90*/  BRA `(.L_x_1815) ;  /* 0xfffffe2000707947 */ /* 0x000fea000383ffff */
.L_x_1473:
        /* <DEDUP_REMOVED lines=8> */
.L_x_1817:
[----:B------:R-:W-:Y:S05]  /*28e20*/  BSYNC B1 ;  /* 0x0000000000017941 */ /* 0x000fea0003800000 */
.L_x_1816:
[----:B------:R-:W-:Y:S05]  /*28e30*/  BRA `(.L_x_1818) ;  /* 0xfffffe2000547947 */ /* 0x000fea000383ffff */
.L_x_1474:
        /* <DEDUP_REMOVED lines=8> */
.L_x_1820:
[----:B------:R-:W-:Y:S05]  /*28ec0*/  BSYNC B1 ;  /* 0x0000000000017941 */ /* 0x000fea0003800000 */
.L_x_1819:
[----:B------:R-:W-:Y:S05]  /*28ed0*/  BRA `(.L_x_1821) ;  /* 0xfffffe2000387947 */ /* 0x000fea000383ffff */
.L_x_1476:
[----:B0-----:R0:W1:Y:S02]  /*28ee0*/  SYNCS.PHASECHK.TRANS64.TRYWAIT P4, [R16+URZ+0x30800], R5 ;  /* 0x03080005100075a7 */ /* 0x001064000808017f */
[----:B-1----:R-:W-:Y:S05]  /*28ef0*/  @!P4 NANOSLEEP.SYNCS 0x989680 ;  /* 0x009896800000c95d */ /* 0x002fea0003900000 */
[----:B------:R-:W1:Y:S02]  /*28f00*/  @!P4 SYNCS.PHASECHK.TRANS64 P4, [R16+URZ+0x30800], R5 ;  /* 0x030800051000c5a7 */ /* 0x000e64000808007f */
[----:B-1----:R-:W-:Y:S05]  /*28f10*/  @!P4 BRA `(.L_x_1476) ;  /* 0xfffffffc00f0c947 */ /* 0x002fea000383ffff */
[----:B------:R-:W-:Y:S05]  /*28f20*/  BRA `(.L_x_1822) ;  /* 0xfffffe2000b07947 */ /* 0x000fea000383ffff */
.L_x_1516:
        /* <DEDUP_REMOVED lines=8> */
.L_x_1824:
[----:B------:R-:W-:Y:S05]  /*28fb0*/  BSYNC B1 ;  /* 0x0000000000017941 */ /* 0x000fea0003800000 */
.L_x_1823:
[----:B------:R-:W-:Y:S05]  /*28fc0*/  BRA `(.L_x_1825) ;  /* 0xfffffe6400ec7947 */ /* 0x000fea000383ffff */
.L_x_1517:
        /* <DEDUP_REMOVED lines=8> */
.L_x_1827:
[----:B------:R-:W-:Y:S05]  /*29050*/  BSYNC B1 ;  /* 0x0000000000017941 */ /* 0x000fea0003800000 */
.L_x_1826:
[----:B------:R-:W-:Y:S05]  /*29060*/  BRA `(.L_x_1828) ;  /* 0xfffffe6400cc7947 */ /* 0x000fea000383ffff */
.L_x_1518:
        /* <DEDUP_REMOVED lines=8> */
.L_x_1830:
[----:B------:R-:W-:Y:S05]  /*290f0*/  BSYNC B1 ;  /* 0x0000000000017941 */ /* 0x000fea0003800000 */
.L_x_1829:
[----:B------:R-:W-:Y:S05]  /*29100*/  BRA `(.L_x_1831) ;  /* 0xfffffe6400ac7947 */ /* 0x000fea000383ffff */
.L_x_1519:
        /* <DEDUP_REMOVED lines=8> */
.L_x_1833:
[----:B------:R-:W-:Y:S05]  /*29190*/  BSYNC B1 ;  /* 0x0000000000017941 */ /* 0x000fea0003800000 */
.L_x_1832:
[----:B------:R-:W-:Y:S05]  /*291a0*/  BRA `(.L_x_1834) ;  /* 0xfffffe64008c7947 */ /* 0x000fea000383ffff */
.L_x_1520:
[----:B------:R-:W-:Y:S01]  /*291b0*/  BSSY B1, `(.L_x_1835) ;  /* 0x0000008000017945 */ /* 0x000fe20003800000 */
[----:B------:R-:W-:Y:S02]  /*291c0*/  IMAD.MOV.U32 R13, RZ, RZ, R9 ;  /* 0x000000ffff0d7224 */ /* 0x000fe400078e0009 */
[----:B------:R-:W-:Y:S02]  /*291d0*/  IMAD.MOV.U32 R12, RZ, RZ, 0x1 ;  /* 0x00000001ff0c7424 */ /* 0x000fe400078e00ff */
[----:B------:R-:W-:Y:S02]  /*291e0*/  IMAD.MOV.U32 R11, RZ, RZ, 0x181f ;  /* 0x0000181fff0b7424 */ /* 0x000fe400078e00ff */
[----:B------:R-:W-:-:S07]  /*291f0*/  IMAD.MOV.U32 R15, RZ, RZ, -0x1 ;  /* 0xffffffffff0f7424 */ /* 0x000fce00078e00ff */
[----:B------:R-:W-:Y:S05]  /*29200*/  WARPSYNC.COLLECTIVE R15, `(.L_x_1836) ;  /* 0x000000000f087348 */ /* 0x000fea0003c00000 */
[----:B------:R0:W1:Y:S02]  /*29210*/  SHFL.IDX P6, R14, R13, R12, R11 ;  /* 0x0000000c0d0e7389 */ /* 0x00006400000c000b */
[----:B01----:R-:W-:Y:S01]  /*29220*/  ENDCOLLECTIVE ;  /* 0x000000000000791b */ /* 0x003fe20003800000 */
.L_x_1836:
[----:B------:R-:W-:Y:S05]  /*29230*/  BSYNC B1 ;  /* 0x0000000000017941 */ /* 0x000fea0003800000 */
.L_x_1835:
[----:B------:R-:W-:Y:S05]  /*29240*/  BRA `(.L_x_1837) ;  /* 0xfffffe64006c7947 */ /* 0x000fea000383ffff */
.L_x_1521:
        /* <DEDUP_REMOVED lines=8> */
.L_x_1839:
[----:B------:R-:W-:Y:S05]  /*292d0*/  BSYNC B1 ;  /* 0x0000000000017941 */ /* 0x000fea0003800000 */
.L_x_1838:
[----:B------:R-:W-:Y:S05]  /*292e0*/  BRA `(.L_x_1840) ;  /* 0xfffffe64004c7947 */ /* 0x000fea000383ffff */
.L_x_1522:
        /* <DEDUP_REMOVED lines=8> */
.L_x_1842:
[----:B------:R-:W-:Y:S05]  /*29370*/  BSYNC B1 ;  /* 0x0000000000017941 */ /* 0x000fea0003800000 */
.L_x_1841:
[----:B------:R-:W-:Y:S05]  /*29380*/  BRA `(.L_x_1843) ;  /* 0xfffffe64002c7947 */ /* 0x000fea000383ffff */
.L_x_1523:
        /* <DEDUP_REMOVED lines=8> */
.L_x_1845:
[----:B------:R-:W-:Y:S05]  /*29410*/  BSYNC B1 ;  /* 0x0000000000017941 */ /* 0x000fea0003800000 */
.L_x_1844:
[----:B------:R-:W-:Y:S05]  /*29420*/  BRA `(.L_x_1846) ;  /* 0xfffffe64000c7947 */ /* 0x000fea000383ffff */
.L_x_1524:
        /* <DEDUP_REMOVED lines=8> */
.L_x_1848:
[----:B------:R-:W-:Y:S05]  /*294b0*/  BSYNC B1 ;  /* 0x0000000000017941 */ /* 0x000fea0003800000 */
.L_x_1847:
[----:B------:R-:W-:Y:S05]  /*294c0*/  BRA `(.L_x_1849) ;  /* 0xfffffe6000ec7947 */ /* 0x000fea000383ffff */
.L_x_1525:
        /* <DEDUP_REMOVED lines=8> */
.L_x_1851:
[----:B------:R-:W-:Y:S05]  /*29550*/  BSYNC B1 ;  /* 0x0000000000017941 */ /* 0x000fea0003800000 */
.L_x_1850:
[----:B------:R-:W-:Y:S05]  /*29560*/  BRA `(.L_x_1852) ;  /* 0xfffffe6000cc7947 */ /* 0x000fea000383ffff */
.L_x_1526:
        /* <DEDUP_REMOVED lines=8> */
.L_x_1854:
[----:B------:R-:W-:Y:S05]  /*295f0*/  BSYNC B1 ;  /* 0x0000000000017941 */ /* 0x000fea0003800000 */
.L_x_1853:
[----:B------:R-:W-:Y:S05]  /*29600*/  BRA `(.L_x_1855) ;  /* 0xfffffe6000ac7947 */ /* 0x000fea000383ffff */
.L_x_1527:
        /* <DEDUP_REMOVED lines=8> */
.L_x_1857:
[----:B------:R-:W-:Y:S05]  /*29690*/  BSYNC B1 ;  /* 0x0000000000017941 */ /* 0x000fea0003800000 */
.L_x_1856:
[----:B------:R-:W-:Y:S05]  /*296a0*/  BRA `(.L_x_1858) ;  /* 0xfffffe60008c7947 */ /* 0x000fea000383ffff */
.L_x_1528:
        /* <DEDUP_REMOVED lines=8> */
.L_x_1860:
[----:B------:R-:W-:Y:S05]  /*29730*/  BSYNC B1 ;  /* 0x0000000000017941 */ /* 0x000fea0003800000 */
.L_x_1859:
[----:B------:R-:W-:Y:S05]  /*29740*/  BRA `(.L_x_1861) ;  /* 0xfffffe60006c7947 */ /* 0x000fea000383ffff */
.L_x_1529:
        /* <DEDUP_REMOVED lines=8> */
.L_x_1863:
[----:B------:R-:W-:Y:S05]  /*297d0*/  BSYNC B1 ;  /* 0x0000000000017941 */ /* 0x000fea0003800000 */
.L_x_1862:
[----:B------:R-:W-:Y:S05]  /*297e0*/  BRA `(.L_x_1864) ;  /* 0xfffffe6000507947 */ /* 0x000fea000383ffff */
.L_x_1530:
        /* <DEDUP_REMOVED lines=8> */
.L_x_1866:
[----:B------:R-:W-:Y:S05]  /*29870*/  BSYNC B1 ;  /* 0x0000000000017941 */ /* 0x000fea0003800000 */
.L_x_1865:
[----:B------:R-:W-:Y:S05]  /*29880*/  BRA `(.L_x_1867) ;  /* 0xfffffe6000347947 */ /* 0x000fea000383ffff */
.L_x_1531:
        /* <DEDUP_REMOVED lines=8> */
.L_x_1869:
[----:B------:R-:W-:Y:S05]  /*29910*/  BSYNC B1 ;  /* 0x0000000000017941 */ /* 0x000fea0003800000 */
.L_x_1868:
[----:B------:R-:W-:Y:S05]  /*29920*/  BRA `(.L_x_1870) ;  /* 0xfffffe60001c7947 */ /* 0x000fea000383ffff */
.L_x_1533:
[----:B0-----:R0:W1:Y:S02]  /*29930*/  SYNCS.PHASECHK.TRANS64.TRYWAIT P4, [R16+URZ+0x30800], R9 ;  /* 0x03080009100075a7 */ /* 0x001064000808017f */
[----:B-1----:R-:W-:Y:S05]  /*29940*/  @!P4 NANOSLEEP.SYNCS 0x989680 ;  /* 0x009896800000c95d */ /* 0x002fea0003900000 */
[----:B------:R-:W1:Y:S02]  /*29950*/  @!P4 SYNCS.PHASECHK.TRANS64 P4, [R16+URZ+0x30800], R9 ;  /* 0x030800091000c5a7 */ /* 0x000e64000808007f */
[----:B-1----:R-:W-:Y:S05]  /*29960*/  @!P4 BRA `(.L_x_1533) ;  /* 0xfffffffc00f0c947 */ /* 0x002fea000383ffff */
[----:B------:R-:W-:Y:S05]  /*29970*/  BRA `(.L_x_1871) ;  /* 0xfffffe60009c7947 */ /* 0x000fea000383ffff */
.L_x_1551:
[----:B-1----:R1:W2:Y:S02]  /*29980*/  SYNCS.PHASECHK.TRANS64.TRYWAIT P2, [R5+URZ+0x30830], R0 ;  /* 0x03083000050075a7 */ /* 0x0022a4000804017f */
[----:B--2---:R-:W-:Y:S05]  /*29990*/  @!P2 NANOSLEEP.SYNCS 0x989680 ;  /* 0x009896800000a95d */ /* 0x004fea0003900000 */
[----:B------:R-:W2:Y:S02]  /*299a0*/  @!P2 SYNCS.PHASECHK.TRANS64 P2, [R5+URZ+0x30830], R0 ;  /* 0x030830000500a5a7 */ /* 0x000ea4000804007f */
[----:B--2---:R-:W-:Y:S05]  /*299b0*/  @!P2 BRA `(.L_x_1551) ;  /* 0xfffffffc00f0a947 */ /* 0x004fea000383ffff */
[----:B------:R-:W-:Y:S05]  /*299c0*/  BRA `(.L_x_1550) ;  /* 0xfffffe9800c87947 */ /* 0x000fea000383ffff */
.L_x_1571:
[----:B0-----:R0:W2:Y:S02]  /*299d0*/  SYNCS.PHASECHK.TRANS64.TRYWAIT P3, [R232+URZ+0x30830], R152 ;  /* 0x03083098e80075a7 */ /* 0x0010a4000806017f */
[----:B--2---:R-:W-:Y:S05]  /*299e0*/  @!P3 NANOSLEEP.SYNCS 0x989680 ;  /* 0x009896800000b95d */ /* 0x004fea0003900000 */
[----:B------:R-:W2:Y:S02]  /*299f0*/  @!P3 SYNCS.PHASECHK.TRANS64 P3, [R232+URZ+0x30830], R152 ;  /* 0x03083098e800b5a7 */ /* 0x000ea4000806007f */
[----:B--2---:R-:W-:Y:S05]  /*29a00*/  @!P3 BRA `(.L_x_1571) ;  /* 0xfffffffc00f0b947 */ /* 0x004fea000383ffff */
[----:B------:R-:W-:Y:S05]  /*29a10*/  BRA `(.L_x_1570) ;  /* 0xfffffec400287947 */ /* 0x000fea000383ffff */
.L_x_1576:
[----:B-1----:R1:W2:Y:S02]  /*29a20*/  SYNCS.PHASECHK.TRANS64.TRYWAIT P3, [R0+URZ+0x30850], R2 ;  /* 0x03085002000075a7 */ /* 0x0022a4000806017f */
[----:B--2---:R-:W-:Y:S05]  /*29a30*/  @!P3 NANOSLEEP.SYNCS 0x989680 ;  /* 0x009896800000b95d */ /* 0x004fea0003900000 */
[----:B------:R-:W2:Y:S02]  /*29a40*/  @!P3 SYNCS.PHASECHK.TRANS64 P3, [R0+URZ+0x30850], R2 ;  /* 0x030850020000b5a7 */ /* 0x000ea4000806007f */
[----:B--2---:R-:W-:Y:S05]  /*29a50*/  @!P3 BRA `(.L_x_1576) ;  /* 0xfffffffc00f0b947 */ /* 0x004fea000383ffff */
[----:B------:R-:W-:Y:S05]  /*29a60*/  BRA `(.L_x_1575) ;  /* 0xfffffed400747947 */ /* 0x000fea000383ffff */
.L_x_1596:
[----:B-1----:R1:W2:Y:S02]  /*29a70*/  SYNCS.PHASECHK.TRANS64.TRYWAIT P2, [R4+URZ+0x30830], R5 ;  /* 0x03083005040075a7 */ /* 0x0022a4000804017f */
[----:B--2---:R-:W-:Y:S05]  /*29a80*/  @!P2 NANOSLEEP.SYNCS 0x989680 ;  /* 0x009896800000a95d */ /* 0x004fea0003900000 */
[----:B------:R-:W2:Y:S02]  /*29a90*/  @!P2 SYNCS.PHASECHK.TRANS64 P2, [R4+URZ+0x30830], R5 ;  /* 0x030830050400a5a7 */ /* 0x000ea4000804007f */
[----:B--2---:R-:W-:Y:S05]  /*29aa0*/  @!P2 BRA `(.L_x_1596) ;  /* 0xfffffffc00f0a947 */ /* 0x004fea000383ffff */
[----:B------:R-:W-:Y:S05]  /*29ab0*/  BRA `(.L_x_1595) ;  /* 0xfffffef000587947 */ /* 0x000fea000383ffff */
.L_x_1601:
[----:B-1----:R1:W2:Y:S02]  /*29ac0*/  SYNCS.PHASECHK.TRANS64.TRYWAIT P2, [R231+URZ+0x30850], R0 ;  /* 0x03085000e70075a7 */ /* 0x0022a4000804017f */
[----:B--2---:R-:W-:Y:S05]  /*29ad0*/  @!P2 NANOSLEEP.SYNCS 0x989680 ;  /* 0x009896800000a95d */ /* 0x004fea0003900000 */
[----:B------:R-:W2:Y:S02]  /*29ae0*/  @!P2 SYNCS.PHASECHK.TRANS64 P2, [R231+URZ+0x30850], R0 ;  /* 0x03085000e700a5a7 */ /* 0x000ea4000804007f */
[----:B--2---:R-:W-:Y:S05]  /*29af0*/  @!P2 BRA `(.L_x_1601) ;  /* 0xfffffffc00f0a947 */ /* 0x004fea000383ffff */
[----:B------:R-:W-:Y:S05]  /*29b00*/  BRA `(.L_x_1600) ;  /* 0xffffff0000a07947 */ /* 0x000fea000383ffff */
.L_x_1609:
[----:B-1----:R1:W2:Y:S02]  /*29b10*/  SYNCS.PHASECHK.TRANS64.TRYWAIT P2, [R232+URZ+0x30830], R4 ;  /* 0x03083004e80075a7 */ /* 0x0022a4000804017f */
[----:B--2---:R-:W-:Y:S05]  /*29b20*/  @!P2 NANOSLEEP.SYNCS 0x989680 ;  /* 0x009896800000a95d */ /* 0x004fea0003900000 */
[----:B------:R-:W2:Y:S02]  /*29b30*/  @!P2 SYNCS.PHASECHK.TRANS64 P2, [R232+URZ+0x30830], R4 ;  /* 0x03083004e800a5a7 */ /* 0x000ea4000804007f */
[----:B--2---:R-:W-:Y:S05]  /*29b40*/  @!P2 BRA `(.L_x_1609) ;  /* 0xfffffffc00f0a947 */ /* 0x004fea000383ffff */
[----:B------:R-:W-:Y:S05]  /*29b50*/  BRA `(.L_x_1608) ;  /* 0xffffff1000607947 */ /* 0x000fea000383ffff */
.L_x_1614:
[----:B-1----:R1:W2:Y:S02]  /*29b60*/  SYNCS.PHASECHK.TRANS64.TRYWAIT P2, [R0+URZ+0x30850], R2 ;  /* 0x03085002000075a7 */ /* 0x0022a4000804017f */
[----:B--2---:R-:W-:Y:S05]  /*29b70*/  @!P2 NANOSLEEP.SYNCS 0x989680 ;  /* 0x009896800000a95d */ /* 0x004fea0003900000 */
[----:B------:R-:W2:Y:S02]  /*29b80*/  @!P2 SYNCS.PHASECHK.TRANS64 P2, [R0+URZ+0x30850], R2 ;  /* 0x030850020000a5a7 */ /* 0x000ea4000804007f */
[----:B--2---:R-:W-:Y:S05]  /*29b90*/  @!P2 BRA `(.L_x_1614) ;  /* 0xfffffffc00f0a947 */ /* 0x004fea000383ffff */
[----:B------:R-:W-:Y:S05]  /*29ba0*/  BRA `(.L_x_1613) ;  /* 0xffffff2000ac7947 */ /* 0x000fea000383ffff */
.L_x_1628:
[----:B-1----:R1:W2:Y:S02]  /*29bb0*/  SYNCS.PHASECHK.TRANS64.TRYWAIT P0, [R11+URZ+0x30850], R2 ;  /* 0x030850020b0075a7 */ /* 0x0022a4000800017f */
[----:B--2---:R-:W-:Y:S05]  /*29bc0*/  @!P0 NANOSLEEP.SYNCS 0x989680 ;  /* 0x009896800000895d */ /* 0x004fea0003900000 */
[----:B------:R-:W2:Y:S02]  /*29bd0*/  @!P0 SYNCS.PHASECHK.TRANS64 P0, [R11+URZ+0x30850], R2 ;  /* 0x030850020b0085a7 */ /* 0x000ea4000800007f */
[----:B--2---:R-:W-:Y:S05]  /*29be0*/  @!P0 BRA `(.L_x_1628) ;  /* 0xfffffffc00f08947 */ /* 0x004fea000383ffff */
[----:B------:R-:W-:Y:S05]  /*29bf0*/  BRA `(.L_x_1627) ;  /* 0xffffff4000d87947 */ /* 0x000fea000383ffff */
.L_x_1670:
[----:B------:R-:W1:Y:S01]  /*29c00*/  S2R R11, SR_TID.X ;  /* 0x00000000000b7919 */ /* 0x000e620000002100 */
[----:B------:R-:W-:Y:S01]  /*29c10*/  BSSY B1, `(.L_x_1872) ;  /* 0x000000a000017945 */ /* 0x000fe20003800000 */
[----:B------:R-:W-:Y:S02]  /*29c20*/  IMAD.MOV.U32 R12, RZ, RZ, RZ ;  /* 0x000000ffff0c7224 */ /* 0x000fe400078e00ff */
[----:B------:R-:W-:Y:S01]  /*29c30*/  IMAD.MOV.U32 R15, RZ, RZ, -0x1 ;  /* 0xffffffffff0f7424 */ /* 0x000fe200078e00ff */
[----:B-1----:R-:W-:-:S04]  /*29c40*/  SHF.R.U32.HI R11, RZ, 0x5, R11 ;  /* 0x00000005ff0b7819 */ /* 0x002fc8000001160b */
[----:B------:R-:W-:-:S05]  /*29c50*/  LOP3.LUT R11, R11, 0x3, RZ, 0xc0, !PT ;  /* 0x000000030b0b7812 */ /* 0x000fca00078ec0ff */
[----:B0-----:R-:W-:Y:S02]  /*29c60*/  IMAD.MOV.U32 R13, RZ, RZ, R11 ;  /* 0x000000ffff0d7224 */ /* 0x001fe400078e000b */
[----:B------:R-:W-:-:S07]  /*29c70*/  IMAD.MOV.U32 R11, RZ, RZ, 0x1f ;  /* 0x0000001fff0b7424 */ /* 0x000fce00078e00ff */
[----:B------:R-:W-:Y:S05]  /*29c80*/  WARPSYNC.COLLECTIVE R15, `(.L_x_1873) ;  /* 0x000000000f087348 */ /* 0x000fea0003c00000 */
[----:B------:R0:W1:Y:S02]  /*29c90*/  SHFL.IDX P6, R14, R13, R12, R11 ;  /* 0x0000000c0d0e7389 */ /* 0x00006400000c000b */
[----:B01----:R-:W-:Y:S01]  /*29ca0*/  ENDCOLLECTIVE ;  /* 0x000000000000791b */ /* 0x003fe20003800000 */
.L_x_1873:
[----:B------:R-:W-:Y:S05]  /*29cb0*/  BSYNC B1 ;  /* 0x0000000000017941 */ /* 0x000fea0003800000 */
.L_x_1872:
[----:B------:R-:W-:Y:S05]  /*29cc0*/  BRA `(.L_x_1874) ;  /* 0xffffff8c00e47947 */ /* 0x000fea000383ffff */
.L_x_1671:
[----:B------:R-:W-:Y:S01]  /*29cd0*/  BSSY B1, `(.L_x_1875) ;  /* 0x0000006000017945 */ /* 0x000fe20003800000 */
[----:B------:R-:W-:-:S07]  /*29ce0*/  IMAD.MOV.U32 R15, RZ, RZ, -0x1 ;  /* 0xffffffffff0f7424 */ /* 0x000fce00078e00ff */
[----:B0-----:R-:W-:Y:S05]  /*29cf0*/  WARPSYNC.COLLECTIVE R15, `(.L_x_1876) ;  /* 0x000000000f0c7348 */ /* 0x001fea0003c00000 */
[----:B------:R-:W-:Y:S02]  /*29d00*/  ELECT P6, UR62, PT ;  /* 0x00000000003e782f */ /* 0x000fe400038c0000 */
[----:B------:R-:W-:Y:S01]  /*29d10*/  MOV R14, UR62 ;  /* 0x0000003e000e7c02 */ /* 0x000fe20008000f00 */
[----:B0-----:R-:W-:Y:S10]  /*29d20*/  ENDCOLLECTIVE ;  /* 0x000000000000791b */ /* 0x001ff40003800000 */
.L_x_1876:
[----:B------:R-:W-:Y:S05]  /*29d30*/  BSYNC B1 ;  /* 0x0000000000017941 */ /* 0x000fea0003800000 */
.L_x_1875:
[----:B------:R-:W-:Y:S05]  /*29d40*/  BRA `(.L_x_1877) ;  /* 0xffffff8c00d07947 */ /* 0x000fea000383ffff */
.L_x_1673:
[----:B-1----:R1:W2:Y:S02]  /*29d50*/  SYNCS.PHASECHK.TRANS64.TRYWAIT P0, [R12+URZ+0x30820], R8 ;  /* 0x030820080c0075a7 */ /* 0x0022a4000800017f */
[----:B--2---:R-:W-:Y:S05]  /*29d60*/  @!P0 NANOSLEEP.SYNCS 0x989680 ;  /* 0x009896800000895d */ /* 0x004fea0003900000 */
[----:B------:R-:W2:Y:S02]  /*29d70*/  @!P0 SYNCS.PHASECHK.TRANS64 P0, [R12+URZ+0x30820], R8 ;  /* 0x030820080c0085a7 */ /* 0x000ea4000800007f */
[----:B--2---:R-:W-:Y:S05]  /*29d80*/  @!P0 BRA `(.L_x_1673) ;  /* 0xfffffffc00f08947 */ /* 0x004fea000383ffff */
[----:B------:R-:W-:Y:S05]  /*29d90*/  BRA `(.L_x_1878) ;  /* 0xffffff8c00ec7947 */ /* 0x000fea000383ffff */
.L_x_1676:
[----:B-1----:R1:W2:Y:S02]  /*29da0*/  SYNCS.PHASECHK.TRANS64.TRYWAIT P0, [R8+URZ+0x308a0], R10 ;  /* 0x0308a00a080075a7 */ /* 0x0022a4000800017f */
[----:B--2---:R-:W-:Y:S05]  /*29db0*/  @!P0 NANOSLEEP.SYNCS 0x989680 ;  /* 0x009896800000895d */ /* 0x004fea0003900000 */
[----:B------:R-:W2:Y:S02]  /*29dc0*/  @!P0 SYNCS.PHASECHK.TRANS64 P0, [R8+URZ+0x308a0], R10 ;  /* 0x0308a00a080085a7 */ /* 0x000ea4000800007f */
[----:B--2---:R-:W-:Y:S05]  /*29dd0*/  @!P0 BRA `(.L_x_1676) ;  /* 0xfffffffc00f08947 */ /* 0x004fea000383ffff */
[----:B------:R-:W-:Y:S05]  /*29de0*/  BRA `(.L_x_1879) ;  /* 0xffffff8c00fc7947 */ /* 0x000fea000383ffff */
.L_x_1678:
[----:B--2---:R2:W3:Y:S02]  /*29df0*/  SYNCS.PHASECHK.TRANS64.TRYWAIT P0, [R8+URZ+0x308c0], R10 ;  /* 0x0308c00a080075a7 */ /* 0x0044e4000800017f */
[----:B---3--:R-:W-:Y:S05]  /*29e00*/  @!P0 NANOSLEEP.SYNCS 0x989680 ;  /* 0x009896800000895d */ /* 0x008fea0003900000 */
[----:B------:R-:W3:Y:S02]  /*29e10*/  @!P0 SYNCS.PHASECHK.TRANS64 P0, [R8+URZ+0x308c0], R10 ;  /* 0x0308c00a080085a7 */ /* 0x000ee4000800007f */
[----:B---3--:R-:W-:Y:S05]  /*29e20*/  @!P0 BRA `(.L_x_1678) ;  /* 0xfffffffc00f08947 */ /* 0x008fea000383ffff */
[----:B------:R-:W-:Y:S05]  /*29e30*/  BRA `(.L_x_1880) ;  /* 0xffffff90009c7947 */ /* 0x000fea000383ffff */
.L_x_1682:
[----:B-1----:R1:W2:Y:S02]  /*29e40*/  SYNCS.PHASECHK.TRANS64.TRYWAIT P0, [R8+URZ+0x308a0], R9 ;  /* 0x0308a009080075a7 */ /* 0x0022a4000800017f */
[----:B--2---:R-:W-:Y:S05]  /*29e50*/  @!P0 NANOSLEEP.SYNCS 0x989680 ;  /* 0x009896800000895d */ /* 0x004fea0003900000 */
[----:B------:R-:W2:Y:S02]  /*29e60*/  @!P0 SYNCS.PHASECHK.TRANS64 P0, [R8+URZ+0x308a0], R9 ;  /* 0x0308a009080085a7 */ /* 0x000ea4000800007f */
[----:B--2---:R-:W-:Y:S05]  /*29e70*/  @!P0 BRA `(.L_x_1682) ;  /* 0xfffffffc00f08947 */ /* 0x004fea000383ffff */
[----:B------:R-:W-:Y:S05]  /*29e80*/  BRA `(.L_x_1881) ;  /* 0xffffff9400847947 */ /* 0x000fea000383ffff */
.L_x_1684:
[----:B--2---:R2:W3:Y:S02]  /*29e90*/  SYNCS.PHASECHK.TRANS64.TRYWAIT P1, [R8+URZ+0x308c0], R9 ;  /* 0x0308c009080075a7 */ /* 0x0044e4000802017f */
[----:B---3--:R-:W-:Y:S05]  /*29ea0*/  @!P1 NANOSLEEP.SYNCS 0x989680 ;  /* 0x009896800000995d */ /* 0x008fea0003900000 */
[----:B------:R-:W3:Y:S02]  /*29eb0*/  @!P1 SYNCS.PHASECHK.TRANS64 P1, [R8+URZ+0x308c0], R9 ;  /* 0x0308c009080095a7 */ /* 0x000ee4000802007f */
[----:B---3--:R-:W-:Y:S05]  /*29ec0*/  @!P1 BRA `(.L_x_1684) ;  /* 0xfffffffc00f09947 */ /* 0x008fea000383ffff */
[----:B------:R-:W-:Y:S05]  /*29ed0*/  BRA `(.L_x_1882) ;  /* 0xffffff9800207947 */ /* 0x000fea000383ffff */
.L_x_1705:
        /* <DEDUP_REMOVED lines=11> */
.L_x_1884:
[----:B------:R-:W-:Y:S05]  /*29f90*/  BSYNC B0 ;  /* 0x0000000000007941 */ /* 0x000fea0003800000 */
.L_x_1883:
[----:B------:R-:W-:Y:S05]  /*29fa0*/  BRA `(.L_x_1885) ;  /* 0xffffffa800487947 */ /* 0x000fea000383ffff */
.L_x_1706:
[----:B------:R-:W-:Y:S01]  /*29fb0*/  BSSY B0, `(.L_x_1886) ;  /* 0x0000006000007945 */ /* 0x000fe20003800000 */
[----:B------:R-:W-:-:S07]  /*29fc0*/  IMAD.MOV.U32 R15, RZ, RZ, -0x1 ;  /* 0xffffffffff0f7424 */ /* 0x000fce00078e00ff */
[----:B------:R-:W-:Y:S05]  /*29fd0*/  WARPSYNC.COLLECTIVE R15, `(.L_x_1887) ;  /* 0x000000000f0c7348 */ /* 0x000fea0003c00000 */
[----:B------:R-:W-:Y:S02]  /*29fe0*/  ELECT P6, UR62, PT ;  /* 0x00000000003e782f */ /* 0x000fe400038c0000 */
[----:B------:R-:W-:Y:S01]  /*29ff0*/  MOV R14, UR62 ;  /* 0x0000003e000e7c02 */ /* 0x000fe20008000f00 */
[----:B------:R-:W-:Y:S10]  /*2a000*/  ENDCOLLECTIVE ;  /* 0x000000000000791b */ /* 0x000ff40003800000 */
.L_x_1887:
[----:B------:R-:W-:Y:S05]  /*2a010*/  BSYNC B0 ;  /* 0x0000000000007941 */ /* 0x000fea0003800000 */
.L_x_1886:
[----:B------:R-:W-:Y:S05]  /*2a020*/  BRA `(.L_x_1888) ;  /* 0xffffffa800387947 */ /* 0x000fea000383ffff */
.L_x_1709:
[----:B0-----:R0:W1:Y:S02]  /*2a030*/  SYNCS.PHASECHK.TRANS64.TRYWAIT P0, [R7+URZ+0x30840], R10 ;  /* 0x0308400a070075a7 */ /* 0x001064000800017f */
[----:B-1----:R-:W-:Y:S05]  /*2a040*/  @!P0 NANOSLEEP.SYNCS 0x989680 ;  /* 0x009896800000895d */ /* 0x002fea0003900000 */
[----:B------:R-:W1:Y:S02]  /*2a050*/  @!P0 SYNCS.PHASECHK.TRANS64 P0, [R7+URZ+0x30840], R10 ;  /* 0x0308400a070085a7 */ /* 0x000e64000800007f */
[----:B-1----:R-:W-:Y:S05]  /*2a060*/  @!P0 BRA `(.L_x_1709) ;  /* 0xfffffffc00f08947 */ /* 0x002fea000383ffff */
[----:B------:R-:W-:Y:S05]  /*2a070*/  BRA `(.L_x_1889) ;  /* 0xffffffa800a07947 */ /* 0x000fea000383ffff */
.L_x_1712:
        /* <DEDUP_REMOVED lines=8> */
.L_x_1720:
[----:B0-----:R0:W1:Y:S02]  /*2a100*/  SYNCS.PHASECHK.TRANS64.TRYWAIT P0, [R3+URZ+0x30840], R8 ;  /* 0x03084008030075a7 */ /* 0x001064000800017f */
[----:B-1----:R-:W-:Y:S05]  /*2a110*/  @!P0 NANOSLEEP.SYNCS 0x989680 ;  /* 0x009896800000895d */ /* 0x002fea0003900000 */
[----:B------:R-:W1:Y:S02]  /*2a120*/  @!P0 SYNCS.PHASECHK.TRANS64 P0, [R3+URZ+0x30840], R8 ;  /* 0x03084008030085a7 */ /* 0x000e64000800007f */
[----:B-1----:R-:W-:Y:S05]  /*2a130*/  @!P0 BRA `(.L_x_1720) ;  /* 0xfffffffc00f08947 */ /* 0x002fea000383ffff */
[----:B------:R-:W-:Y:S05]  /*2a140*/  BRA `(.L_x_1891) ;  /* 0xffffffb000dc7947 */ /* 0x000fea000383ffff */
.L_x_1722:
[----:B0-----:R0:W1:Y:S02]  /*2a150*/  SYNCS.PHASECHK.TRANS64.TRYWAIT P0, [R8+URZ+0x60], R3 ;  /* 0x00006003080075a7 */ /* 0x001064000800017f */
[----:B-1----:R-:W-:Y:S05]  /*2a160*/  @!P0 NANOSLEEP.SYNCS 0x989680 ;  /* 0x009896800000895d */ /* 0x002fea0003900000 */
[----:B------:R-:W1:Y:S02]  /*2a170*/  @!P0 SYNCS.PHASECHK.TRANS64 P0, [R8+URZ+0x60], R3 ;  /* 0x00006003080085a7 */ /* 0x000e64000800007f */
[----:B-1----:R-:W-:Y:S05]  /*2a180*/  @!P0 BRA `(.L_x_1722) ;  /* 0xfffffffc00f08947 */ /* 0x002fea000383ffff */
[----:B------:R-:W-:Y:S05]  /*2a190*/  BRA `(.L_x_1892) ;  /* 0xffffffb4009c7947 */ /* 0x000fea000383ffff */
.L_x_1727:
[----:B-1----:R1:W2:Y:S02]  /*2a1a0*/  SYNCS.PHASECHK.TRANS64.TRYWAIT P0, [R2+URZ+0x30840], R3 ;  /* 0x03084003020075a7 */ /* 0x0022a4000800017f */
[----:B--2---:R-:W-:Y:S05]  /*2a1b0*/  @!P0 NANOSLEEP.SYNCS 0x989680 ;  /* 0x009896800000895d */ /* 0x004fea0003900000 */
[----:B------:R-:W2:Y:S02]  /*2a1c0*/  @!P0 SYNCS.PHASECHK.TRANS64 P0, [R2+URZ+0x30840], R3 ;  /* 0x03084003020085a7 */ /* 0x000ea4000800007f */
[----:B--2---:R-:W-:Y:S05]  /*2a1d0*/  @!P0 BRA `(.L_x_1727) ;  /* 0xfffffffc00f08947 */ /* 0x004fea000383ffff */
[----:B------:R-:W-:Y:S05]  /*2a1e0*/  BRA `(.L_x_1893) ;  /* 0xffffffbc00307947 */ /* 0x000fea000383ffff */
.L_x_1729:
[----:B0-----:R0:W1:Y:S02]  /*2a1f0*/  SYNCS.PHASECHK.TRANS64.TRYWAIT P1, [R3+URZ+0x60], R2 ;  /* 0x00006002030075a7 */ /* 0x001064000802017f */
[----:B-1----:R-:W-:Y:S05]  /*2a200*/  @!P1 NANOSLEEP.SYNCS 0x989680 ;  /* 0x009896800000995d */ /* 0x002fea0003900000 */
[----:B------:R-:W1:Y:S02]  /*2a210*/  @!P1 SYNCS.PHASECHK.TRANS64 P1, [R3+URZ+0x60], R2 ;  /* 0x00006002030095a7 */ /* 0x000e64000802007f */
[----:B-1----:R-:W-:Y:S05]  /*2a220*/  @!P1 BRA `(.L_x_1729) ;  /* 0xfffffffc00f09947 */ /* 0x002fea000383ffff */
[----:B------:R-:W-:Y:S05]  /*2a230*/  BRA `(.L_x_1894) ;  /* 0xffffffbc00f07947 */ /* 0x000fea000383ffff */
.L_x_1734:
[----:B--2---:R2:W3:Y:S02]  /*2a240*/  SYNCS.PHASECHK.TRANS64.TRYWAIT P0, [R2+URZ+0x30840], R3 ;  /* 0x03084003020075a7 */ /* 0x0044e4000800017f */
[----:B---3--:R-:W-:Y:S05]  /*2a250*/  @!P0 NANOSLEEP.SYNCS 0x989680 ;  /* 0x009896800000895d */ /* 0x008fea0003900000 */
[----:B------:R-:W3:Y:S02]  /*2a260*/  @!P0 SYNCS.PHASECHK.TRANS64 P0, [R2+URZ+0x30840], R3 ;  /* 0x03084003020085a7 */ /* 0x000ee4000800007f */
[----:B---3--:R-:W-:Y:S05]  /*2a270*/  @!P0 BRA `(.L_x_1734) ;  /* 0xfffffffc00f08947 */ /* 0x008fea000383ffff */
[----:B------:R-:W-:Y:S05]  /*2a280*/  BRA `(.L_x_1895) ;  /* 0xffffffc4003c7947 */ /* 0x000fea000383ffff */
.L_x_1736:
[----:B0-----:R0:W1:Y:S02]  /*2a290*/  SYNCS.PHASECHK.TRANS64.TRYWAIT P1, [R3+URZ+0x60], R9 ;  /* 0x00006009030075a7 */ /* 0x001064000802017f */
[----:B-1----:R-:W-:Y:S05]  /*2a2a0*/  @!P1 NANOSLEEP.SYNCS 0x989680 ;  /* 0x009896800000995d */ /* 0x002fea0003900000 */
[----:B------:R-:W1:Y:S02]  /*2a2b0*/  @!P1 SYNCS.PHASECHK.TRANS64 P1, [R3+URZ+0x60], R9 ;  /* 0x00006009030095a7 */ /* 0x000e64000802007f */
[----:B-1----:R-:W-:Y:S05]  /*2a2c0*/  @!P1 BRA `(.L_x_1736) ;  /* 0xfffffffc00f09947 */ /* 0x002fea000383ffff */
[----:B------:R-:W-:Y:S05]  /*2a2d0*/  BRA `(.L_x_1896) ;  /* 0xffffffc400fc7947 */ /* 0x000fea000383ffff */
.L_x_1743:
[----:B-1----:R1:W2:Y:S02]  /*2a2e0*/  SYNCS.PHASECHK.TRANS64.TRYWAIT P0, [R3+URZ+0x30860], R2 ;  /* 0x03086002030075a7 */ /* 0x0022a4000800017f */
[----:B--2---:R-:W-:Y:S05]  /*2a2f0*/  @!P0 NANOSLEEP.SYNCS 0x989680 ;  /* 0x009896800000895d */ /* 0x004fea0003900000 */
[----:B------:R-:W2:Y:S02]  /*2a300*/  @!P0 SYNCS.PHASECHK.TRANS64 P0, [R3+URZ+0x30860], R2 ;  /* 0x03086002030085a7 */ /* 0x000ea4000800007f */
[----:B--2---:R-:W-:Y:S05]  /*2a310*/  @!P0 BRA `(.L_x_1743) ;  /* 0xfffffffc00f08947 */ /* 0x004fea000383ffff */
[----:B------:R-:W-:Y:S05]  /*2a320*/  BRA `(.L_x_1897) ;  /* 0xffffffcc00307947 */ /* 0x000fea000383ffff */
.L_x_1745:
[----:B------:R-:W-:Y:S01]  /*2a330*/  BSSY B0, `(.L_x_1898) ;  /* 0x0000008000007945 */ /* 0x000fe20003800000 */
[----:B0-----:R-:W-:Y:S02]  /*2a340*/  IMAD.MOV.U32 R13, RZ, RZ, R16 ;  /* 0x000000ffff0d7224 */ /* 0x001fe400078e0010 */
[----:B------:R-:W-:Y:S02]  /*2a350*/  IMAD.MOV.U32 R12, RZ, RZ, RZ ;  /* 0x000000ffff0c7224 */ /* 0x000fe400078e00ff */
[----:B------:R-:W-:Y:S02]  /*2a360*/  IMAD.MOV.U32 R11, RZ, RZ, 0x1f ;  /* 0x0000001fff0b7424 */ /* 0x000fe400078e00ff */
[----:B------:R-:W-:-:S07]  /*2a370*/  IMAD.MOV.U32 R15, RZ, RZ, -0x1 ;  /* 0xffffffffff0f7424 */ /* 0x000fce00078e00ff */
[----:B-123--:R-:W-:Y:S05]  /*2a380*/  WARPSYNC.COLLECTIVE R15, `(.L_x_1899) ;  /* 0x000000000f087348 */ /* 0x00efea0003c00000 */
[----:B------:R0:W4:Y:S02]  /*2a390*/  SHFL.IDX P6, R14, R13, R12, R11 ;  /* 0x0000000c0d0e7389 */ /* 0x00012400000c000b */
[----:B01234-:R-:W-:Y:S01]  /*2a3a0*/  ENDCOLLECTIVE ;  /* 0x000000000000791b */ /* 0x01ffe20003800000 */
.L_x_1899:
[----:B------:R-:W-:Y:S05]  /*2a3b0*/  BSYNC B0 ;  /* 0x0000000000007941 */ /* 0x000fea0003800000 */
.L_x_1898:
        /* <DEDUP_REMOVED lines=8> */
.L_x_1900:
[----:B------:R-:W-:Y:S01]  /*2a440*/  IMAD.MOV.U32 R16, RZ, RZ, R14 ;  /* 0x000000ffff107224 */ /* 0x000fe200078e000e */
[----:B------:R-:W-:Y:S06]  /*2a450*/  BRA `(.L_x_1901) ;  /* 0xffffffcc00e07947 */ /* 0x000fec000383ffff */
.L_x_1748:
[----:B------:R-:W-:Y:S01]  /*2a460*/  BSSY B0, `(.L_x_1902) ;  /* 0x0000008000007945 */ /* 0x000fe20003800000 */
[----:B0----5:R-:W-:Y:S02]  /*2a470*/  IMAD.MOV.U32 R13, RZ, RZ, R3 ;  /* 0x000000ffff0d7224 */ /* 0x021fe400078e0003 */
[----:B------:R-:W-:Y:S02]  /*2a480*/  IMAD.MOV.U32 R12, RZ, RZ, 0x1 ;  /* 0x00000001ff0c7424 */ /* 0x000fe400078e00ff */
[----:B------:R-:W-:Y:S02]  /*2a490*/  IMAD.MOV.U32 R11, RZ, RZ, RZ ;  /* 0x000000ffff0b7224 */ /* 0x000fe400078e00ff */
[----:B------:R-:W-:-:S07]  /*2a4a0*/  IMAD.MOV.U32 R15, RZ, RZ, -0x1 ;  /* 0xffffffffff0f7424 */ /* 0x000fce00078e00ff */
[----:B-1-34-:R-:W-:Y:S05]  /*2a4b0*/  WARPSYNC.COLLECTIVE R15, `(.L_x_1903) ;  /* 0x000000000f087348 */ /* 0x01afea0003c00000 */
[----:B------:R0:W2:Y:S02]  /*2a4c0*/  SHFL.UP P6, R14, R13, R12, R11 ;  /* 0x0400000c0d0e7389 */ /* 0x0000a400000c000b */
[----:B01234-:R-:W-:Y:S01]  /*2a4d0*/  ENDCOLLECTIVE ;  /* 0x000000000000791b */ /* 0x01ffe20003800000 */
.L_x_1903:
[----:B------:R-:W-:Y:S05]  /*2a4e0*/  BSYNC B0 ;  /* 0x0000000000007941 */ /* 0x000fea0003800000 */
.L_x_1902:
        /* <DEDUP_REMOVED lines=10> */
.L_x_1904:
        /* <DEDUP_REMOVED lines=8> */
.L_x_1905:
        /* <DEDUP_REMOVED lines=8> */
.L_x_1906:
        /* <DEDUP_REMOVED lines=8> */
.L_x_1907:
        /* <DEDUP_REMOVED lines=8> */
.L_x_1908:
[----:B------:R-:W-:Y:S05]  /*2a790*/  BRA `(.L_x_1909) ;  /* 0xffffffcc00a87947 */ /* 0x000fea000383ffff */
.L_x_1753:
        /* <DEDUP_REMOVED lines=8> */
.L_x_1911:
[----:B------:R-:W-:Y:S05]  /*2a820*/  BSYNC B0 ;  /* 0x0000000000007941 */ /* 0x000fea0003800000 */
.L_x_1910:
        /* <DEDUP_REMOVED lines=10> */
.L_x_1912:
        /* <DEDUP_REMOVED lines=8> */
.L_x_1913:
        /* <DEDUP_REMOVED lines=8> */
.L_x_1914:
        /* <DEDUP_REMOVED lines=8> */
.L_x_1915:
        /* <DEDUP_REMOVED lines=8> */
.L_x_1916:
[----:B------:R-:W-:Y:S05]  /*2aad0*/  BRA `(.L_x_1917) ;  /* 0xffffffcc00907947 */ /* 0x000fea000383ffff */
.L_x_1755:
[----:B------:R-:W-:Y:S01]  /*2aae0*/  BSSY B0, `(.L_x_1918) ;  /* 0x0000006000007945 */ /* 0x000fe20003800000 */
[----:B------:R-:W-:Y:S01]  /*2aaf0*/  PLOP3.LUT P6, PT, P6, PT, PT, 0x8, 0x0 ;  /* 0x000000000000781c */ /* 0x000fe200037ce170 */
[----:B------:R-:W-:-:S12]  /*2ab00*/  IMAD.MOV.U32 R15, RZ, RZ, -0x1 ;  /* 0xffffffffff0f7424 */ /* 0x000fd800078e00ff */
[----:B0-----:R-:W-:Y:S05]  /*2ab10*/  WARPSYNC.COLLECTIVE R15, `(.L_x_1919) ;  /* 0x000000000f087348 */ /* 0x001fea0003c00000 */
[----:B------:R-:W-:Y:S01]  /*2ab20*/  VOTE.ANY R14, PT, P6 ;  /* 0x00000000000e7806 */ /* 0x000fe200030e0100 */
[----:B0-----:R-:W-:Y:S06]  /*2ab30*/  ENDCOLLECTIVE ;  /* 0x000000000000791b */ /* 0x001fec0003800000 */
.L_x_1919:
[----:B------:R-:W-:Y:S05]  /*2ab40*/  BSYNC B0 ;  /* 0x0000000000007941 */ /* 0x000fea0003800000 */
.L_x_1918:
        /* <DEDUP_REMOVED lines=9> */
.L_x_1920:
[----:B------:R-:W-:Y:S01]  /*2abe0*/  IMAD.MOV.U32 R17, RZ, RZ, R14 ;  /* 0x000000ffff117224 */ /* 0x000fe200078e000e */
[----:B------:R-:W-:Y:S06]  /*2abf0*/  BRA `(.L_x_1921) ;  /* 0xffffffcc00807947 */ /* 0x000fec000383ffff */
.L_x_1757:
[----:B------:R-:W-:Y:S01]  /*2ac00*/  BSSY B0, `(.L_x_1922) ;  /* 0x0000007000007945 */ /* 0x000fe20003800000 */
[----:B------:R-:W-:Y:S02]  /*2ac10*/  IMAD.MOV.U32 R13, RZ, RZ, R2 ;  /* 0x000000ffff0d7224 */ /* 0x000fe400078e0002 */
[----:B------:R-:W-:Y:S02]  /*2ac20*/  IMAD.MOV.U32 R11, RZ, RZ, 0x1f ;  /* 0x0000001fff0b7424 */ /* 0x000fe400078e00ff */
[----:B------:R-:W-:-:S07]  /*2ac30*/  IMAD.MOV.U32 R15, RZ, RZ, -0x1 ;  /* 0xffffffffff0f7424 */ /* 0x000fce00078e00ff */
[----:B012---:R-:W-:Y:S05]  /*2ac40*/  WARPSYNC.COLLECTIVE R15, `(.L_x_1923) ;  /* 0x000000000f087348 */ /* 0x007fea0003c00000 */
[----:B------:R3:W4:Y:S02]  /*2ac50*/  SHFL.IDX P6, R14, R13, R12, R11 ;  /* 0x0000000c0d0e7389 */ /* 0x00072400000c000b */
[----:B01234-:R-:W-:Y:S01]  /*2ac60*/  ENDCOLLECTIVE ;  /* 0x000000000000791b */ /* 0x01ffe20003800000 */
.L_x_1923:
[----:B------:R-:W-:Y:S05]  /*2ac70*/  BSYNC B0 ;  /* 0x0000000000007941 */ /* 0x000fea0003800000 */
.L_x_1922:
[----:B------:R-:W-:Y:S01]  /*2ac80*/  IMAD.MOV.U32 R6, RZ, RZ, R14 ;  /* 0x000000ffff067224 */ /* 0x000fe200078e000e */
[----:B------:R-:W-:Y:S06]  /*2ac90*/  BRA `(.L_x_1756) ;  /* 0xffffffcc00747947 */ /* 0x000fec000383ffff */
.L_x_1761:
[----:B-1----:R1:W2:Y:S02]  /*2aca0*/  SYNCS.PHASECHK.TRANS64.TRYWAIT P0, [R0+URZ+0x30820], R3 ;  /* 0x03082003000075a7 */ /* 0x0022a4000800017f */
[----:B--2---:R-:W-:Y:S05]  /*2acb0*/  @!P0 NANOSLEEP.SYNCS 0x989680 ;  /* 0x009896800000895d */ /* 0x004fea0003900000 */
[----:B------:R-:W2:Y:S02]  /*2acc0*/  @!P0 SYNCS.PHASECHK.TRANS64 P0, [R0+URZ+0x30820], R3 ;  /* 0x03082003000085a7 */ /* 0x000ea4000800007f */
[----:B--2---:R-:W-:Y:S05]  /*2acd0*/  @!P0 BRA `(.L_x_1761) ;  /* 0xfffffffc00f08947 */ /* 0x004fea000383ffff */
[----:B------:R-:W-:Y:S05]  /*2ace0*/  BRA `(.L_x_1924) ;  /* 0xffffffd000ec7947 */ /* 0x000fea000383ffff */
.L_x_1762:
        /* <DEDUP_REMOVED lines=11> */
.L_x_1926:
[----:B------:R-:W-:Y:S05]  /*2ada0*/  BSYNC B0 ;  /* 0x0000000000007941 */ /* 0x000fea0003800000 */
.L_x_1925:
[----:B------:R-:W-:Y:S05]  /*2adb0*/  BRA `(.L_x_1927) ;  /* 0xffffffd000d47947 */ /* 0x000fea000383ffff */
.L_x_1763:
[----:B------:R-:W-:Y:S01]  /*2adc0*/  BSSY B0, `(.L_x_1928) ;  /* 0x0000006000007945 */ /* 0x000fe20003800000 */
[----:B------:R-:W-:-:S07]  /*2add0*/  IMAD.MOV.U32 R15, RZ, RZ, -0x1 ;  /* 0xffffffffff0f7424 */ /* 0x000fce00078e00ff */
[----:B012---:R-:W-:Y:S05]  /*2ade0*/  WARPSYNC.COLLECTIVE R15, `(.L_x_1929) ;  /* 0x000000000f0c7348 */ /* 0x007fea0003c00000 */
[----:B------:R-:W-:Y:S02]  /*2adf0*/  ELECT P6, UR62, PT ;  /* 0x00000000003e782f */ /* 0x000fe400038c0000 */
[----:B------:R-:W-:Y:S01]  /*2ae00*/  MOV R14, UR62 ;  /* 0x0000003e000e7c02 */ /* 0x000fe20008000f00 */
[----:B012---:R-:W-:Y:S10]  /*2ae10*/  ENDCOLLECTIVE ;  /* 0x000000000000791b */ /* 0x007ff40003800000 */
.L_x_1929:
[----:B------:R-:W-:Y:S05]  /*2ae20*/  BSYNC B0 ;  /* 0x0000000000007941 */ /* 0x000fea0003800000 */
.L_x_1928:
[----:B------:R-:W-:Y:S05]  /*2ae30*/  BRA `(.L_x_1930) ;  /* 0xffffffd000c87947 */ /* 0x000fea000383ffff */
.L_x_1765:
[----:B-1----:R1:W2:Y:S02]  /*2ae40*/  SYNCS.PHASECHK.TRANS64.TRYWAIT P0, [R6+URZ], R5 ;  /* 0x00000005060075a7 */ /* 0x0022a4000800017f */
[----:B--2---:R-:W-:Y:S05]  /*2ae50*/  @!P0 NANOSLEEP.SYNCS 0x989680 ;  /* 0x009896800000895d */ /* 0x004fea0003900000 */
[----:B------:R-:W2:Y:S02]  /*2ae60*/  @!P0 SYNCS.PHASECHK.TRANS64 P0, [R6+URZ], R5 ;  /* 0x00000005060085a7 */ /* 0x000ea4000800007f */
[----:B--2---:R-:W-:Y:S05]  /*2ae70*/  @!P0 BRA `(.L_x_1765) ;  /* 0xfffffffc00f08947 */ /* 0x004fea000383ffff */
[----:B------:R-:W-:Y:S05]  /*2ae80*/  BRA `(.L_x_1931) ;  /* 0xffffffd400047947 */ /* 0x000fea000383ffff */
.L_x_1766:
[----:B--2---:R2:W3:Y:S02]  /*2ae90*/  SYNCS.PHASECHK.TRANS64.TRYWAIT P0, [R7+URZ], R2 ;  /* 0x00000002070075a7 */ /* 0x0044e4000800017f */
[----:B---3--:R-:W-:Y:S05]  /*2aea0*/  @!P0 NANOSLEEP.SYNCS 0x989680 ;  /* 0x009896800000895d */ /* 0x008fea0003900000 */
[----:B------:R-:W3:Y:S02]  /*2aeb0*/  @!P0 SYNCS.PHASECHK.TRANS64 P0, [R7+URZ], R2 ;  /* 0x00000002070085a7 */ /* 0x000ee4000800007f */
[----:B---3--:R-:W-:Y:S05]  /*2aec0*/  @!P0 BRA `(.L_x_1766) ;  /* 0xfffffffc00f08947 */ /* 0x008fea000383ffff */
[----:B------:R-:W-:Y:S05]  /*2aed0*/  BRA `(.L_x_1932) ;  /* 0xffffffd000f87947 */ /* 0x000fea000383ffff */
.L_x_1768:
[----:B---3--:R3:W4:Y:S02]  /*2aee0*/  SYNCS.PHASECHK.TRANS64.TRYWAIT P0, [R4+URZ], R5 ;  /* 0x00000005040075a7 */ /* 0x008724000800017f */
[----:B----4-:R-:W-:Y:S05]  /*2aef0*/  @!P0 NANOSLEEP.SYNCS 0x989680 ;  /* 0x009896800000895d */ /* 0x010fea0003900000 */
[----:B------:R-:W4:Y:S02]  /*2af00*/  @!P0 SYNCS.PHASECHK.TRANS64 P0, [R4+URZ], R5 ;  /* 0x00000005040085a7 */ /* 0x000f24000800007f */
[----:B----4-:R-:W-:Y:S05]  /*2af10*/  @!P0 BRA `(.L_x_1768) ;  /* 0xfffffffc00f08947 */ /* 0x010fea000383ffff */
[----:B------:R-:W-:Y:S05]  /*2af20*/  BRA `(.L_x_1933) ;  /* 0xffffffd400007947 */ /* 0x000fea000383ffff */
.L_x_1934:
        /* <DEDUP_REMOVED lines=13> */
.L_x_2843:


//--------------------- .text._ZN7cutlass13device_kernelIN5flash11enable_sm90INS1_16FlashAttnFwdSm90INS1_25CollectiveMainloopFwdSm90ILi2EN4cute5tupleIJNS5_1CILi1EEES8_S8_EEENS6_IJNS7_ILi128EEENS7_ILi80EEENS7_ILi256EEEEEELi256ENS_10bfloat16_tEfNS_4arch4Sm90ELb1ELb0ELb0ELb0ELb0ELb0ELb0ELb1ELb1ELb0ELb0ELb0EEENS1_21CollectiveEpilogueFwdINS6_IJSA_SC_SB_EEES9_SE_SG_Li256ELb0ELb0ELb0ELb0EEENS1_30DynamicPersistentTileSchedulerILi256ELi32ELb0ELb0ELb1EEEEEEEEEvNT_6ParamsE --------------------------
	.section	.text._ZN7cutlass13device_kernelIN5flash11enable_sm90INS1_16FlashAttnFwdSm90INS1_25CollectiveMainloopFwdSm90ILi2EN4cute5tupleIJNS5_1CILi1EEES8_S8_EEENS6_IJNS7_ILi128EEENS7_ILi80EEENS7_ILi256EEEEEELi256ENS_10bfloat16_tEfNS_4arch4Sm90ELb1ELb0ELb0ELb0ELb0ELb0ELb0ELb1ELb1ELb0ELb0ELb0EEENS1_21CollectiveEpilogueFwdINS6_IJSA_SC_SB_EEES9_SE_SG_Li256ELb0ELb0ELb0ELb0EEENS1_30DynamicPersistentTileSchedulerILi256ELi32ELb0ELb0ELb1EEEEEEEEEvNT_6ParamsE,"ax",@progbits
	.align	128
.text._ZN7cutlass13device_kernelIN5flash11enable_sm90INS1_16FlashAttnFwdSm90INS1_25CollectiveMainloopFwdSm90ILi2EN4cute5tupleIJNS5_1CILi1EEES8_S8_EEENS6_IJNS7_ILi128EEENS7_ILi80EEENS7_ILi256EEEEEELi256ENS_10bfloat16_tEfNS_4arch4Sm90ELb1ELb0ELb0ELb0ELb0ELb0ELb0ELb1ELb1ELb0ELb0ELb0EEENS1_21CollectiveEpilogueFwdINS6_IJSA_SC_SB_EEES9_SE_SG_Li256ELb0ELb0ELb0ELb0EEENS1_30DynamicPersistentTileSchedulerILi256ELi32ELb0ELb0ELb1EEEEEEEEEvNT_6ParamsE:
        .type           _ZN7cutlass13device_kernelIN5flash11enable_sm90INS1_16FlashAttnFwdSm90INS1_25CollectiveMainloopFwdSm90ILi2EN4cute5tupleIJNS5_1CILi1EEES8_S8_EEENS6_IJNS7_ILi128EEENS7_ILi80EEENS7_ILi256EEEEEELi256ENS_10bfloat16_tEfNS_4arch4Sm90ELb1ELb0ELb0ELb0ELb0ELb0ELb0ELb1ELb1ELb0ELb0ELb0EEENS1_21CollectiveEpilogueFwdINS6_IJSA_SC_SB_EEES9_SE_SG_Li256ELb0ELb0ELb0ELb0EEENS1_30DynamicPersistentTileSchedulerILi256ELi32ELb0ELb0ELb1EEEEEEEEEvNT_6ParamsE,@function
        .size           _ZN7cutlass13device_kernelIN5flash11enable_sm90INS1_16FlashAttnFwdSm90INS1_25CollectiveMainloopFwdSm90ILi2EN4cute5tupleIJNS5_1CILi1EEES8_S8_EEENS6_IJNS7_ILi128EEENS7_ILi80EEENS7_ILi256EEEEEELi256ENS_10bfloat16_tEfNS_4arch4Sm90ELb1ELb0ELb0ELb0ELb0ELb0ELb0ELb1ELb1ELb0ELb0ELb0EEENS1_21CollectiveEpilogueFwdINS6_IJSA_SC_SB_EEES9_SE_SG_Li256ELb0ELb0ELb0ELb0EEENS1_30DynamicPersistentTileSchedulerILi256ELi32ELb0ELb0ELb1EEEEEEEEEvNT_6ParamsE,(.L_x_2844 - _ZN7cutlass13device_kernelIN5flash11enable_sm90INS1_16FlashAttnFwdSm90INS1_25CollectiveMainloopFwdSm90ILi2EN4cute5tupleIJNS5_1CILi1EEES8_S8_EEENS6_IJNS7_ILi128EEENS7_ILi80EEENS7_ILi256EEEEEELi256ENS_10bfloat16_tEfNS_4arch4Sm90ELb1ELb0ELb0ELb0ELb0ELb0ELb0ELb1ELb1ELb0ELb0ELb0EEENS1_21CollectiveEpilogueFwdINS6_IJSA_SC_SB_EEES9_SE_SG_Li256ELb0ELb0ELb0ELb0EEENS1_30DynamicPersistentTileSchedulerILi256ELi32ELb0ELb0ELb1EEEEEEEEEvNT_6ParamsE)
        .other          _ZN7cutlass13device_kernelIN5flash11enable_sm90INS1_16FlashAttnFwdSm90INS1_25CollectiveMainloopFwdSm90ILi2EN4cute5tupleIJNS5_1CILi1EEES8_S8_EEENS6_IJNS7_ILi128EEENS7_ILi80EEENS7_ILi256EEEEEELi256ENS_10bfloat16_tEfNS_4arch4Sm90ELb1ELb0ELb0ELb0ELb0ELb0ELb0ELb1ELb1ELb0ELb0ELb0EEENS1_21CollectiveEpilogueFwdINS6_IJSA_SC_SB_EEES9_SE_SG_Li256ELb0ELb0ELb0ELb0EEENS1_30DynamicPersistentTileSchedulerILi256ELi32ELb0ELb0ELb1EEEEEEEEEvNT_6ParamsE,@"STO_CUDA_ENTRY STV_DEFAULT"
_ZN7cutlass13device_kernelIN5flash11enable_sm90INS1_16FlashAttnFwdSm90INS1_25CollectiveMainloopFwdSm90ILi2EN4cute5tupleIJNS5_1CILi1EEES8_S8_EEENS6_IJNS7_ILi128EEENS7_ILi80EEENS7_ILi256EEEEEELi256ENS_10bfloat16_tEfNS_4arch4Sm90ELb1ELb0ELb0ELb0ELb0ELb0ELb0ELb1ELb1ELb0ELb0ELb0EEENS1_21CollectiveEpilogueFwdINS6_IJSA_SC_SB_EEES9_SE_SG_Li256ELb0ELb0ELb0ELb0EEENS1_30DynamicPersistentTileSchedulerILi256ELi32ELb0ELb0ELb1EEEEEEEEEvNT_6ParamsE:
        /* <DEDUP_REMOVED lines=24> */
.L_x_1936:
[----:B------:R-:W-:Y:S05]  /*0180*/  BSYNC B0 ;  /* 0x0000000000007941 */ /* 0x000fea0003800000 */
.L_x_1935:
        /* <DEDUP_REMOVED lines=37> */
.L_x_1937:
        /* <DEDUP_REMOVED lines=22> */
.L_x_1938:
        /* <DEDUP_REMOVED lines=18> */
.L_x_1939:
        /* <DEDUP_REMOVED lines=22> */
.L_x_1940:
        /* <DEDUP_REMOVED lines=22> */
.L_x_1941:
        /* <DEDUP_REMOVED lines=8> */
.L_x_1943:
        /* <DEDUP_REMOVED lines=14> */
[----:B-1----:R-:W1:Y:S05]  /*0a80*/  S2R R2, SR_TID.X ;  /* 0x0000000000027919 */ /* 0x002e6a0000002100 */
[----:B------:R-:W4:Y:S01]  /*0a90*/  S2UR UR6, SR_SWINHI ;  /* 0x00000000000679c3 */ /* 0x000f220000002f00 */
[----:B---3--:R-:W-:-:S07]  /*0aa0*/  ULEA UR60, UR4, UR60, 0x18 ;  /* 0x0000003c043c7291 */ /* 0x008fce000f8ec03f */
[----:B------:R-:W-:Y:S01]  /*0ab0*/  UMOV UR4, UR60 ;  /* 0x0000003c00047c82 */ /* 0x000fe20008000000 */
[----:B----4-:R-:W-:Y:S01]  /*0ac0*/  UMOV UR5, UR6 ;  /* 0x0000000600057c82 */ /* 0x010fe20008000000 */
[----:B------:R-:W-:Y:S01]  /*0ad0*/  IMAD.U32 R22, RZ, RZ, UR4 ;  /* 0x00000004ff167e24 */ /* 0x000fe2000f8e00ff */
[----:B------:R-:W-:Y:S01]  /*0ae0*/  UMOV UR4, UR7 ;  /* 0x0000000700047c82 */ /* 0x000fe20008000000 */
[----:B-1----:R-:W-:Y:S02]  /*0af0*/  VIADD R224, R2, 0xffffff80 ;  /* 0xffffff8002e07836 */ /* 0x002fe40000000000 */
[----:B------:R-:W-:Y:S01]  /*0b00*/  IMAD.U32 R23, RZ, RZ, UR5 ;  /* 0x00000005ff177e24 */ /* 0x000fe2000f8e00ff */
[----:B--2---:R-:W-:Y:S02]  /*0b10*/  R2UR UR8, R3 ;  /* 0x00000000030872ca */ /* 0x004fe400000e0000 */
[----:B------:R-:W-:-:S04]  /*0b20*/  SHF.R.S32.HI R3, RZ, 0x1f, R224 ;  /* 0x0000001fff037819 */ /* 0x000fc800000114e0 */
[CC--:B------:R-:W-:Y:S02]  /*0b30*/  LEA.HI R2, R3.reuse, R224.reuse, RZ, 0x4 ;  /* 0x000000e003027211 */ /* 0x0c0fe400078f20ff */
[----:B------:R-:W-:Y:S02]  /*0b40*/  LEA.HI R0, R3, R224, RZ, 0x7 ;  /* 0x000000e003007211 */ /* 0x000fe400078f38ff */
[----:B------:R-:W-:Y:S02]  /*0b50*/  SHF.R.S32.HI R5, RZ, 0x4, R2 ;  /* 0x00000004ff057819 */ /* 0x000fe40000011402 */
[----:B------:R-:W-:Y:S01]  /*0b60*/  LOP3.LUT R7, R0, 0xffffff80, RZ, 0xc0, !PT ;  /* 0xffffff8000077812 */ /* 0x000fe200078ec0ff */
[----:B------:R-:W-:Y:S01]  /*0b70*/  ULOP3.LUT UR5, UR8, 0x1, URZ, 0xfc, !UPT ;  /* 0x0000000108057892 */ /* 0x000fe2000f8efc3f */
[----:B------:R-:W-:Y:S02]  /*0b80*/  LEA.HI R4, R2, R5, RZ, 0x1 ;  /* 0x0000000502047211 */ /* 0x000fe400078f08ff */
[----:B------:R-:W-:-:S02]  /*0b90*/  IADD3 R220, R224, -R7, RZ ;  /* 0x80000007e0dc7210 */ /* 0x000fc40007ffe0ff */
[----:B------:R-:W-:Y:S01]  /*0ba0*/  LOP3.LUT R4, R4, 0x1ffffffe, RZ, 0xc0, !PT ;  /* 0x1ffffffe04047812 */ /* 0x000fe200078ec0ff */
[----:B------:R-:W-:Y:S01]  /*0bb0*/  IMAD.U32 R223, RZ, RZ, UR5 ;  /* 0x00000005ffdf7e24 */ /* 0x000fe2000f8e00ff */
[----:B------:R-:W-:Y:S01]  /*0bc0*/  SHF.R.S32.HI R7, RZ, 0x1f, R220 ;  /* 0x0000001fff077819 */ /* 0x000fe200000114dc */
[----:B------:R-:W-:Y:S01]  /*0bd0*/  UMOV UR5, URZ ;  /* 0x0000003f00057c82 */ /* 0x000fe20008000000 */
[----:B------:R-:W-:Y:S01]  /*0be0*/  LEA.HI R222, R3, R224, RZ, 0x5 ;  /* 0x000000e003de7211 */ /* 0x000fe200078f28ff */
[----:B------:R-:W-:Y:S01]  /*0bf0*/  IMAD.IADD R4, R5, 0x1, -R4 ;  /* 0x0000000105047824 */ /* 0x000fe200078e0a04 */
[----:B------:R-:W-:Y:S01]  /*0c00*/  LOP3.LUT R5, R2, 0x3fffff0, RZ, 0xc0, !PT ;  /* 0x03fffff002057812 */ /* 0x000fe200078ec0ff */
[----:B------:R-:W-:Y:S01]  /*0c10*/  IMAD.U32 R219, RZ, RZ, UR5 ;  /* 0x00000005ffdb7e24 */ /* 0x000fe2000f8e00ff */
[----:B------:R-:W-:Y:S01]  /*0c20*/  LEA.HI R2, R7, R220, RZ, 0x2 ;  /* 0x000000dc07027211 */ /* 0x000fe200078f10ff */
[----:B------:R-:W-:Y:S01]  /*0c30*/  IMAD.U32 R16, RZ, RZ, UR5 ;  /* 0x00000005ff107e24 */ /* 0x000fe2000f8e00ff */
[----:B------:R-:W-:Y:S01]  /*0c40*/  SHF.R.S32.HI R222, RZ, 0x5, R222 ;  /* 0x00000005ffde7819 */ /* 0x000fe200000114de */
[----:B------:R-:W-:Y:S01]  /*0c50*/  IMAD.IADD R5, R224, 0x1, -R5 ;  /* 0x00000001e0057824 */ /* 0x000fe200078e0a05 */
[----:B------:R-:W-:-:S02]  /*0c60*/  SHF.R.S32.HI R6, RZ, 0x2, R2 ;  /* 0x00000002ff067819 */ /* 0x000fc40000011402 */
[----:B------:R-:W-:Y:S01]  /*0c70*/  SHF.R.S32.HI R9, RZ, 0x1f, R2 ;  /* 0x0000001fff097819 */ /* 0x000fe20000011402 */
[----:B------:R-:W-:Y:S01]  /*0c80*/  IMAD R5, R222, 0x10, R5 ;  /* 0x00000010de057824 */ /* 0x000fe200078e0205 */
[----:B------:R-:W-:Y:S02]  /*0c90*/  SHF.R.S32.HI R221, RZ, 0x7, R0 ;  /* 0x00000007ffdd7819 */ /* 0x000fe40000011400 */
[----:B------:R-:W-:Y:S02]  /*0ca0*/  LEA.HI R9, R9, R6, RZ, 0x3 ;  /* 0x0000000609097211 */ /* 0x000fe400078f18ff */
[----:B------:R-:W-:Y:S02]  /*0cb0*/  LEA R5, R5, R4, 0x3 ;  /* 0x0000000405057211 */ /* 0x000fe400078e18ff */
[----:B------:R-:W-:Y:S02]  /*0cc0*/  LOP3.LUT R9, R9, 0xfffffff8, RZ, 0xc0, !PT ;  /* 0xfffffff809097812 */ /* 0x000fe400078ec0ff */
[----:B------:R-:W-:-:S02]  /*0cd0*/  LEA.HI R7, R7, R220, RZ, 0x5 ;  /* 0x000000dc07077211 */ /* 0x000fc400078f28ff */
[----:B------:R-:W-:Y:S01]  /*0ce0*/  LEA.HI R0, R0, R221, RZ, 0x1 ;  /* 0x000000dd00007211 */ /* 0x000fe200078f08ff */
[----:B------:R-:W-:Y:S01]  /*0cf0*/  IMAD.IADD R6, R6, 0x1, -R9 ;  /* 0x0000000106067824 */ /* 0x000fe200078e0a09 */
[----:B------:R-:W-:Y:S02]  /*0d00*/  SHF.L.U32 R5, R5, 0x3, RZ ;  /* 0x0000000305057819 */ /* 0x000fe400000006ff */
[----:B------:R-:W-:Y:S02]  /*0d10*/  SHF.R.S32.HI R7, RZ, 0x5, R7 ;  /* 0x00000005ff077819 */ /* 0x000fe40000011407 */
[----:B------:R-:W-:Y:S01]  /*0d20*/  LOP3.LUT R0, R0, 0x3fffffe, RZ, 0xc0, !PT ;  /* 0x03fffffe00007812 */ /* 0x000fe200078ec0ff */
[----:B------:R-:W-:Y:S01]  /*0d30*/  IMAD.WIDE R22, R5, 0x2, R22 ;  /* 0x0000000205167825 */ /* 0x000fe200078e0216 */
[----:B------:R-:W-:-:S03]  /*0d40*/  LEA.HI R3, R3, R224, RZ, 0x3 ;  /* 0x000000e003037211 */ /* 0x000fc600078f18ff */
[----:B------:R-:W-:Y:S01]  /*0d50*/  IMAD R7, R7, 0x10, R6 ;  /* 0x0000001007077824 */ /* 0x000fe200078e0206 */
[----:B------:R-:W-:Y:S01]  /*0d60*/  LOP3.LUT R5, R3, 0x1ffffff8, RZ, 0xc0, !PT ;  /* 0x1ffffff803057812 */ /* 0x000fe200078ec0ff */
[----:B------:R-:W-:Y:S01]  /*0d70*/  IMAD.IADD R0, R221, 0x1, -R0 ;  /* 0x00000001dd007824 */ /* 0x000fe200078e0a00 */
[----:B------:R-:W-:Y:S02]  /*0d80*/  SHF.R.S32.HI R216, RZ, 0x3, R3 ;  /* 0x00000003ffd87819 */ /* 0x000fe40000011403 */
[----:B------:R-:W-:Y:S01]  /*0d90*/  IADD3 R5, R224, -R5, RZ ;  /* 0x80000005e0057210 */ /* 0x000fe20007ffe0ff */
[----:B------:R-:W-:Y:S01]  /*0da0*/  IMAD R215, R0, 0x40, R7 ;  /* 0x0000004000d77824 */ /* 0x000fe200078e0207 */
[----:B------:R-:W-:-:S03]  /*0db0*/  LOP3.LUT R7, R2, 0x7ffffffc, RZ, 0xc0, !PT ;  /* 0x7ffffffc02077812 */ /* 0x000fc600078ec0ff */
[----:B------:R-:W-:Y:S01]  /*0dc0*/  IMAD.SHL.U32 R212, R5, 0x8, RZ ;  /* 0x0000000805d47824 */ /* 0x000fe200078e00ff */
[----:B------:R-:W-:-:S07]  /*0dd0*/  IADD3 R214, R220, -R7, RZ ;  /* 0x80000007dcd67210 */ /* 0x000fce0007ffe0ff */
.L_x_1990:
        /* <DEDUP_REMOVED lines=21> */
.L_x_1944:
        /* <DEDUP_REMOVED lines=8> */
.L_x_1945:
[----:B------:R-:W-:Y:S01]  /*0fb0*/  R2UR UR5, R218 ;  /* 0x00000000da0572ca */ /* 0x000fe200000e0000 */
[----:B------:R-:W-:Y:S01]  /*0fc0*/  ULDC.64 UR10, c[0x0][0x3f8] ;  /* 0x0000fe00000a7ab9 */ /* 0x000fe20000000a00 */
[----:B------:R-:W-:Y:S01]  /*0fd0*/  UIADD3 UR9, UR7, -UR4, URZ ;  /* 0x8000000407097290 */ /* 0x000fe2000fffe03f */
[----:B------:R-:W-:Y:S01]  /*0fe0*/  PLOP3.LUT P0, PT, PT, PT, PT, 0x80, 0x0 ;  /* 0x000000000000781c */ /* 0x000fe20003f0f070 */
[----:B------:R-:W-:Y:S01]  /*0ff0*/  UISETP.NE.U32.AND UP0, UPT, UR10, URZ, UPT ;  /* 0x0000003f0a00728c */ /* 0x000fe2000bf05070 */
[----:B------:R-:W-:Y:S01]  /*1000*/  CS2R R2, SRZ ;  /* 0x0000000000027805 */ /* 0x000fe2000001ff00 */
[----:B------:R-:W-:Y:S01]  /*1010*/  ULDC UR41, c[0x0][0x404] ;  /* 0x0001010000297ab9 */ /* 0x000fe20000000800 */
[----:B------:R-:W-:Y:S01]  /*1020*/  ULDC UR6, c[0x0][0x2e0] ;  /* 0x0000b80000067ab9 */ /* 0x000fe20000000800 */
[----:B------:R-:W-:Y:S01]  /*1030*/  UISETP.NE.AND.EX UP0, UPT, UR11, URZ, UPT, UP0 ;  /* 0x0000003f0b00728c */ /* 0x000fe2000bf05300 */
[----:B------:R-:W-:Y:S01]  /*1040*/  MOV R0, RZ ;  /* 0x000000ff00007202 */ /* 0x000fe20000000f00 */
[----:B------:R-:W-:Y:S01]  /*1050*/  ULDC UR7, c[0x0][0x288] ;  /* 0x0000a20000077ab9 */ /* 0x000fe20000000800 */
[----:B------:R-:W-:Y:S01]  /*1060*/  ULDC UR43, c[0x0][0xdb8] ;  /* 0x00036e00002b7ab9 */ /* 0x000fe20000000800 */
[----:B------:R-:W-:Y:S01]  /*1070*/  USEL UR41, UR41, 0x1, UP0 ;  /* 0x0000000129297887 */ /* 0x000fe20008000000 */
[----:B------:R-:W-:Y:S01]  /*1080*/  CS2R R150, SRZ ;  /* 0x0000000000967805 */ /* 0x000fe2000001ff00 */
[----:B------:R-:W-:Y:S01]  /*1090*/  ULOP3.LUT UR4, URZ, UR5, URZ, 0x33, !UPT ;  /* 0x000000053f047292 */ /* 0x000fe2000f8e333f */
[----:B------:R-:W-:Y:S01]  /*10a0*/  CS2R R148, SRZ ;  /* 0x0000000000947805 */ /* 0x000fe2000001ff00 */
[----:B------:R-:W-:Y:S01]  /*10b0*/  UIMAD UR41, UR41, UR6, URZ ;  /* 0x00000006292972a4 */ /* 0x000fe2000f8e023f */
[----:B------:R-:W-:Y:S01]  /*10c0*/  CS2R R146, SRZ ;  /* 0x0000000000927805 */ /* 0x000fe2000001ff00 */
[----:B------:R-:W-:Y:S01]  /*10d0*/  ULDC UR5, c[0x0][0xdac] ;  /* 0x00036b0000057ab9 */ /* 0x000fe20000000800 */
[----:B------:R-:W-:Y:S01]  /*10e0*/  UISETP.NE.AND UP1, UPT, UR43, 0x1, UPT ;  /* 0x000000012b00788c */ /* 0x000fe2000bf25270 */
[----:B------:R-:W-:Y:S01]  /*10f0*/  CS2R R144, SRZ ;  /* 0x0000000000907805 */ /* 0x000fe2000001ff00 */
[----:B------:R-:W-:Y:S01]  /*1100*/  UIADD3 UR4, UR4, UR5, URZ ;  /* 0x0000000504047290 */ /* 0x000fe2000fffe03f */
[----:B------:R-:W-:Y:S01]  /*1110*/  CS2R R142, SRZ ;  /* 0x00000000008e7805 */ /* 0x000fe2000001ff00 */
[----:B------:R-:W-:Y:S01]  /*1120*/  ULDC UR10, c[0x0][0xdc4] ;  /* 0x00037100000a7ab9 */ /* 0x000fe20000000800 */
[----:B------:R-:W-:Y:S01]  /*1130*/  CS2R R140, SRZ ;  /* 0x00000000008c7805 */ /* 0x000fe2000001ff00 */
[----:B------:R-:W-:Y:S01]  /*1140*/  USHF.L.U32 UR42, UR4, 0x7, URZ ;  /* 0x00000007042a7899 */ /* 0x000fe2000800063f */
[----:B------:R-:W-:Y:S01]  /*1150*/  CS2R R138, SRZ ;  /* 0x00000000008a7805 */ /* 0x000fe2000001ff00 */
[----:B------:R-:W-:Y:S01]  /*1160*/  UIADD3 UR4, UR41, 0x4f, URZ ;  /* 0x0000004f29047890 */ /* 0x000fe2000fffe03f */
[----:B------:R-:W-:Y:S01]  /*1170*/  CS2R R136, SRZ ;  /* 0x0000000000887805 */ /* 0x000fe2000001ff00 */
[----:B------:R-:W-:Y:S01]  /*1180*/  UIADD3 UR5, UR42, 0xcf, -UR7 ;  /* 0x000000cf2a057890 */ /* 0x000fe2000fffe807 */
[----:B------:R-:W-:Y:S01]  /*1190*/  CS2R R134, SRZ ;  /* 0x0000000000867805 */ /* 0x000fe2000001ff00 */
[----:B------:R-:W-:Y:S01]  /*11a0*/  UIMAD UR9, UR8, UR10, UR9 ;  /* 0x0000000a080972a4 */ /* 0x000fe2000f8e0209 */
[----:B------:R-:W-:Y:S01]  /*11b0*/  CS2R R132, SRZ ;  /* 0x0000000000847805 */ /* 0x000fe2000001ff00 */
[----:B------:R-:W-:Y:S01]  /*11c0*/  UIADD3 UR6, UR41, UR5, URZ ;  /* 0x0000000529067290 */ /* 0x000fe2000fffe03f */
[----:B------:R-:W-:Y:S01]  /*11d0*/  CS2R R130, SRZ ;  /* 0x0000000000827805 */ /* 0x000fe2000001ff00 */
[----:B------:R-:W-:Y:S01]  /*11e0*/  UIMAD.WIDE UR4, UR4, 0x66666667, URZ ;  /* 0x66666667040478a5 */ /* 0x000fe2000f8e023f */
[----:B------:R-:W-:Y:S01]  /*11f0*/  CS2R R128, SRZ ;  /* 0x0000000000807805 */ /* 0x000fe2000001ff00 */
[----:B------:R-:W-:Y:S01]  /*1200*/  UIMAD.WIDE UR6, UR6, 0x66666667, URZ ;  /* 0x66666667060678a5 */ /* 0x000fe2000f8e023f */
[----:B------:R-:W-:Y:S01]  /*1210*/  CS2R R126, SRZ ;  /* 0x00000000007e7805 */ /* 0x000fe2000001ff00 */
[----:B------:R-:W-:Y:S01]  /*1220*/  USHF.R.U32.HI UR4, URZ, 0x1f, UR5 ;  /* 0x0000001f3f047899 */ /* 0x000fe20008011605 */
[----:B------:R-:W-:Y:S01]  /*1230*/  CS2R R124, SRZ ;  /* 0x00000000007c7805 */ /* 0x000fe2000001ff00 */
[----:B------:R-:W-:Y:S01]  /*1240*/  USHF.R.U32.HI UR6, URZ, 0x1f, UR7 ;  /* 0x0000001f3f067899 */ /* 0x000fe20008011607 */
[----:B------:R-:W-:Y:S01]  /*1250*/  CS2R R122, SRZ ;  /* 0x00000000007a7805 */ /* 0x000fe2000001ff00 */
[----:B------:R-:W-:Y:S01]  /*1260*/  ULEA.HI.SX32 UR45, UR5, UR4, 0x1b ;  /* 0x00000004052d7291 */ /* 0x000fe2000f8fda3f */
[----:B------:R-:W-:Y:S01]  /*1270*/  CS2R R120, SRZ ;  /* 0x0000000000787805 */ /* 0x000fe2000001ff00 */
[----:B------:R-:W-:Y:S01]  /*1280*/  ULEA.HI.SX32 UR6, UR7, UR6, 0x1b ;  /* 0x0000000607067291 */ /* 0x000fe2000f8fda3f */
[----:B------:R-:W-:Y:S01]  /*1290*/  CS2R R118, SRZ ;  /* 0x0000000000767805 */ /* 0x000fe2000001ff00 */
[----:B------:R-:W-:Y:S01]  /*12a0*/  @UP1 ULDC UR8, c[0x0][0xdbc] ;  /* 0x00036f0000081ab9 */ /* 0x000fe20000000800 */
[----:B------:R-:W-:Y:S01]  /*12b0*/  @UP1 ULDC UR7, c[0x0][0xdc0] ;  /* 0x0003700000071ab9 */ /* 0x000fe20000000800 */
[----:B------:R-:W-:Y:S01]  /*12c0*/  UISETP.LT.AND UP0, UPT, UR45, UR6, UPT ;  /* 0x000000062d00728c */ /* 0x000fe2000bf01270 */
[----:B------:R-:W-:Y:S01]  /*12d0*/  CS2R R116, SRZ ;  /* 0x0000000000747805 */ /* 0x000fe2000001ff00 */
[----:B------:R-:W-:Y:S01]  /*12e0*/  UIMAD.WIDE.U32 UR4, UR9, UR8, URZ ;  /* 0x00000008090472a5 */ /* 0x000fe2000f8e003f */
[----:B------:R-:W-:Y:S01]  /*12f0*/  CS2R R114, SRZ ;  /* 0x0000000000727805 */ /* 0x000fe2000001ff00 */
[----:B------:R-:W-:Y:S01]  /*1300*/  USEL UR45, UR45, UR6, UP0 ;  /* 0x000000062d2d7287 */ /* 0x000fe20008000000 */
[----:B------:R-:W-:Y:S01]  /*1310*/  CS2R R112, SRZ ;  /* 0x0000000000707805 */ /* 0x000fe2000001ff00 */
[----:B------:R-:W-:Y:S01]  /*1320*/  UMOV UR44, UR9 ;  /* 0x00000009002c7c82 */ /* 0x000fe20008000000 */
[----:B------:R-:W-:Y:S01]  /*1330*/  @UP1 USHF.R.U32.HI UR44, URZ, UR7, UR5 ;  /* 0x000000073f2c1299 */ /* 0x000fe20008011605 */
[----:B------:R-:W-:Y:S01]  /*1340*/  CS2R R110, SRZ ;  /* 0x00000000006e7805 */ /* 0x000fe2000001ff00 */
[----:B------:R-:W-:Y:S01]  /*1350*/  UISETP.GE.AND UP0, UPT, UR45, 0x1, UPT ;  /* 0x000000012d00788c */ /* 0x000fe2000bf06270 */
[----:B------:R-:W-:Y:S01]  /*1360*/  CS2R R108, SRZ ;  /* 0x00000000006c7805 */ /* 0x000fe2000001ff00 */
[----:B------:R-:W-:Y:S01]  /*1370*/  UIADD3 UR4, -UR44, URZ, URZ ;  /* 0x0000003f2c047290 */ /* 0x000fe2000fffe13f */
[----:B------:R-:W-:-:S02]  /*1380*/  CS2R R106, SRZ ;  /* 0x00000000006a7805 */ /* 0x000fc4000001ff00 */
[----:B------:R-:W-:Y:S01]  /*1390*/  CS2R R104, SRZ ;  /* 0x0000000000687805 */ /* 0x000fe2000001ff00 */
[----:B------:R-:W-:Y:S01]  /*13a0*/  IMAD.MOV.U32 R102, RZ, RZ, RZ ;  /* 0x000000ffff667224 */ /* 0x000fe200078e00ff */
[----:B------:R-:W-:Y:S01]  /*13b0*/  PLOP3.LUT P1, PT, PT, PT, UP0, 0x80, 0x0 ;  /* 0x000000000000781c */ /* 0x000fe20003f2f008 */
[----:B------:R-:W-:Y:S01]  /*13c0*/  UIMAD UR43, UR43, UR4, UR9 ;  /* 0x000000042b2b72a4 */ /* 0x000fe2000f8e0209 */
        /* <DEDUP_REMOVED lines=69> */
.L_x_1947:
        /* <DEDUP_REMOVED lines=11> */
.L_x_2049:
[----:B------:R-:W-:Y:S05]  /*18d0*/  @!P0 BRA `(.L_x_1949) ;  /* 0x0000000000048947 */ /* 0x000fea0003800000 */
[----:B------:R-:W-:Y:S01]  /*18e0*/  BPT.TRAP 0x1 ;  /* 0x000000040000795c */ /* 0x000fe20000300000 */
.L_x_1949:
[----:B------:R-:W-:Y:S01]  /*18f0*/  R2UR UR4, R16 ;  /* 0x00000000100472ca */ /* 0x000fe200000e0000 */
[----:B-1----:R-:W-:-:S05]  /*1900*/  IMAD.U32 R0, RZ, RZ, UR46 ;  /* 0x0000002eff007e24 */ /* 0x002fca000f8e00ff */
[----:B------:R-:W-:-:S07]  /*1910*/  LEA R0, R0, UR60, 0x3 ;  /* 0x0000003c00007c11 */ /* 0x000fce000f8e18ff */
[----:B------:R-:W-:-:S04]  /*1920*/  MOV R3, UR4 ;  /* 0x0000000400037c02 */ /* 0x000fc80008000f00 */
[----:B------:R-:W-:-:S04]  /*1930*/  SHF.L.U32 R3, R3, 0x1f, RZ ;  /* 0x0000001f03037819 */ /* 0x000fc800000006ff */
[----:B------:R1:W2:Y:S01]  /*1940*/  SYNCS.PHASECHK.TRANS64.TRYWAIT P2, [R0+URZ+0x38830], R3 ;  /* 0x03883003000075a7 */ /* 0x0002a2000804017f */
[----:B------:R-:W-:Y:S05]  /*1950*/  @!P0 BRA `(.L_x_1950) ;  /* 0x0000000000048947 */ /* 0x000fea0003800000 */
[----:B------:R-:W-:Y:S01]  /*1960*/  BPT.TRAP 0x1 ;  /* 0x000000040000795c */ /* 0x000fe20000300000 */
.L_x_1950:
[----:B------:R-:W3:Y:S01]  /*1970*/  S2R R2, SR_TID.X ;  /* 0x0000000000027919 */ /* 0x000ee20000002100 */
[----:B------:R-:W-:Y:S01]  /*1980*/  IMAD.MOV.U32 R151, RZ, RZ, RZ ;  /* 0x000000ffff977224 */ /* 0x000fe200078e00ff */
[----:B---3--:R-:W-:Y:S01]  /*1990*/  LOP3.LUT P1, RZ, R2, 0x7f, RZ, 0xc0, !PT ;  /* 0x0000007f02ff7812 */ /* 0x008fe2000782c0ff */
[----:B--2---:R-:W-:-:S12]  /*19a0*/  @P2 BRA `(.L_x_1951) ;  /* 0x0000000000082947 */ /* 0x004fd80003800000 */
[----:B------:R-:W2:Y:S02]  /*19b0*/  SYNCS.PHASECHK.TRANS64.TRYWAIT P2, [R0+URZ+0x38830], R3 ;  /* 0x03883003000075a7 */ /* 0x000ea4000804017f */
[----:B--2---:R-:W-:Y:S05]  /*19c0*/  @!P2 BRA `(.L_x_1952) ;  /* 0x0000011c0060a947 */ /* 0x004fea0003800000 */
.L_x_1951:
[----:B------:R-:W-:Y:S05]  /*19d0*/  WARPSYNC.ALL ;  /* 0x0000000000007948 */ /* 0x000fea0003800000 */
[----:B------:R-:W-:Y:S01]  /*19e0*/  UIADD3 UR4, UR60, 0x24400, URZ ;  /* 0x000244003c047890 */ /* 0x000fe2000fffe03f */
[----:B------:R-:W-:Y:S01]  /*19f0*/  WARPGROUP.ARRIVE ;  /* 0x00000000000079c5 */ /* 0x000fe20000000000 */
[----:B------:R-:W-:Y:S01]  /*1a00*/  ULOP3.LUT UR5, UR36, 0x10000, URZ, 0xfc, !UPT ;  /* 0x0001000024057892 */ /* 0x000fe2000f8efc3f */
[----:B------:R-:W-:Y:S01]  /*1a10*/  VIADD R4, R215, UR42 ;  /* 0x0000002ad7047c36 */ /* 0x000fe20008000000 */
[----:B------:R-:W-:Y:S01]  /*1a20*/  USHF.R.U32.HI UR4, URZ, 0x4, UR4 ;  /* 0x000000043f047899 */ /* 0x000fe20008011604 */
[----:B-12---:R-:W-:Y:S01]  /*1a30*/  @!P1 VIADD R0, R0, 0x38840 ;  /* 0x0003884000009836 */ /* 0x006fe20000000000 */
        /* <DEDUP_REMOVED lines=10> */
[----:B------:R-:W-:Y:S01]  /*1ae0*/  @!P1 PRMT R0, RZ, 0x654, R0 ;  /* 0x00000654ff009816 */ /* 0x000fe20000000000 */
[----:B------:R-:W-:Y:S01]  /*1af0*/  UIMAD UR4, UR46, 0xa00, UR40 ;  /* 0x00000a002e0478a4 */ /* 0x000fe2000f8e0228 */
[--C-:B------:R-:W-:Y:S01]  /*1b00*/  IMAD.MOV.U32 R150, RZ, RZ, R151.reuse ;  /* 0x000000ffff967224 */ /* 0x100fe200078e0097 */
[----:B------:R-:W-:Y:S01]  /*1b10*/  UMOV UR17, 0x40000040 ;  /* 0x4000004000117882 */ /* 0x000fe20000000000 */
[----:B------:R-:W-:Y:S01]  /*1b20*/  UMOV UR19, 0x40000040 ;  /* 0x4000004000137882 */ /* 0x000fe20000000000 */
[----:B------:R-:W-:Y:S01]  /*1b30*/  UIADD3 UR6, UR4, 0x200, URZ ;  /* 0x0000020004067890 */ /* 0x000fe2000fffe03f */
[----:B------:R-:W-:Y:S01]  /*1b40*/  IMAD.U32 R15, RZ, RZ, UR17 ;  /* 0x00000011ff0f7e24 */ /* 0x000fe2000f8e00ff */
[----:B------:R-:W-:Y:S01]  /*1b50*/  UIADD3 UR12, UR4, 0x2, URZ ;  /* 0x00000002040c7890 */ /* 0x000fe2000fffe03f */
[-C--:B------:R-:W-:Y:S01]  /*1b60*/  MOV R149, R151.reuse ;  /* 0x0000009700957202 */ /* 0x080fe20000000f00 */
[----:B------:R-:W-:Y:S01]  /*1b70*/  UMOV UR10, UR4 ;  /* 0x00000004000a7c82 */ /* 0x000fe20008000000 */
[----:B------:R-:W-:Y:S01]  /*1b80*/  UMOV UR16, UR7 ;  /* 0x0000000700107c82 */ /* 0x000fe20008000000 */
[----:B------:R-:W-:Y:S01]  /*1b90*/  HGMMA.64x16x16.F32.BF16 R56, gdesc[UR8], RZ, !UPT, gsb0 ;  /* 0x00200000083879f0 */ /* 0x000fe2000c0018ff */
[----:B------:R-:W-:Y:S01]  /*1ba0*/  UIADD3 UR10, UR4, 0x80, URZ ;  /* 0x00000080040a7890 */ /* 0x000fe2000fffe03f */
[----:B------:R-:W-:Y:S01]  /*1bb0*/  MOV R14, UR16 ;  /* 0x00000010000e7c02 */ /* 0x000fe20008000f00 */
[----:B------:R-:W-:Y:S01]  /*1bc0*/  UMOV UR8, UR14 ;  /* 0x0000000e00087c82 */ /* 0x000fe20008000000 */
[----:B------:R-:W-:Y:S01]  /*1bd0*/  UMOV UR9, UR15 ;  /* 0x0000000f00097c82 */ /* 0x000fe20008000000 */
[----:B------:R-:W-:Y:S01]  /*1be0*/  UMOV UR11, 0x40000040 ;  /* 0x40000040000b7882 */ /* 0x000fe20000000000 */
[----:B------:R-:W-:Y:S01]  /*1bf0*/  UMOV UR18, UR12 ;  /* 0x0000000c00127c82 */ /* 0x000fe20008000000 */
[----:B------:R-:W-:Y:S01]  /*1c00*/  UIADD3 UR7, UR5, 0x4, URZ ;  /* 0x0000000405077890 */ /* 0x000fe2000fffe03f */
[--C-:B------:R-:W-:Y:S01]  /*1c10*/  IMAD.MOV.U32 R148, RZ, RZ, R151.reuse ;  /* 0x000000ffff947224 */ /* 0x100fe200078e0097 */
[----:B------:R-:W-:Y:S01]  /*1c20*/  UIADD3 UR12, UR4, 0x4, URZ ;  /* 0x00000004040c7890 */ /* 0x000fe2000fffe03f */
[--C-:B------:R-:W-:Y:S01]  /*1c30*/  IMAD.MOV.U32 R147, RZ, RZ, R151.reuse ;  /* 0x000000ffff937224 */ /* 0x100fe200078e0097 */
        /* <DEDUP_REMOVED lines=10> */
[-C--:B------:R-:W-:Y:S01]  /*1ce0*/  MOV R143, R151.reuse ;  /* 0x00000097008f7202 */ /* 0x080fe20000000f00 */
        /* <DEDUP_REMOVED lines=34> */
[----:B------:R-:W-:Y:S01]  /*1f10*/  UMOV UR57, 0x40000040 ;  /* 0x4000004000397882 */ /* 0x000fe20000000000 */
[----:B------:R-:W-:Y:S01]  /*1f20*/  UMOV UR59, 0x40000040 ;  /* 0x40000040003b7882 */ /* 0x000fe20000000000 */
[----:B------:R-:W-:Y:S01]  /*1f30*/  IMAD.U32 R7, RZ, RZ, UR57 ;  /* 0x00000039ff077e24 */ /* 0x000fe2000f8e00ff */
[----:B------:R-:W-:Y:S01]  /*1f40*/  HGMMA.64x16x16.F32.BF16 R48, gdesc[UR8], RZ, !UPT, gsb0 ;  /* 0x00200000083079f0 */ /* 0x000fe2000c0018ff */
[----:B------:R-:W-:Y:S01]  /*1f50*/  UIADD3 UR10, UR4, 0x100, URZ ;  /* 0x00000100040a7890 */ /* 0x000fe2000fffe03f */
[--C-:B------:R-:W-:Y:S01]  /*1f60*/  IMAD.MOV.U32 R132, RZ, RZ, R151.reuse ;  /* 0x000000ffff847224 */ /* 0x100fe200078e0097 */
[----:B------:R-:W-:Y:S01]  /*1f70*/  UMOV UR8, UR14 ;  /* 0x0000000e00087c82 */ /* 0x000fe20008000000 */
[----:B------:R-:W-:Y:S01]  /*1f80*/  UMOV UR9, UR15 ;  /* 0x0000000f00097c82 */ /* 0x000fe20008000000 */
[----:B------:R-:W-:Y:S01]  /*1f90*/  UMOV UR11, 0x40000040 ;  /* 0x40000040000b7882 */ /* 0x000fe20000000000 */
        /* <DEDUP_REMOVED lines=45> */
[----:B------:R-:W-:Y:S01]  /*2270*/  IMAD.MOV.U32 R97, RZ, RZ, R151 ;  /* 0x000000ffff617224 */ /* 0x000fe200078e0097 */
[----:B------:R-:W-:-:S02]  /*2280*/  WARPGROUP.DEPBAR.LE gsb0, 0x0 ;  /* 0x00008000000079c5 */ /* 0x000fc40000010000 */
        /* <DEDUP_REMOVED lines=209> */
[----:B------:R-:W-:Y:S02]  /*2fa0*/  UIADD3 UR5, UR5, 0xc06, URZ ;  /* 0x00000c0605057890 */ /* 0x000fe4000fffe03f */
[----:B------:R-:W-:-:S05]  /*2fb0*/  UIADD3 UR7, UR4, 0x786, URZ ;  /* 0x0000078604077890 */ /* 0x000fca000fffe03f */
[----:B------:R-:W-:Y:S01]  /*2fc0*/  UMOV UR56, UR5 ;  /* 0x0000000500387c82 */ /* 0x000fe20008000000 */
[----:B------:R-:W-:Y:S01]  /*2fd0*/  ULDC UR5, c[0x0][0x288] ;  /* 0x0000a20000057ab9 */ /* 0x000fe20000000800 */
[----:B------:R-:W-:Y:S01]  /*2fe0*/  UMOV UR58, UR7 ;  /* 0x00000007003a7c82 */ /* 0x000fe20008000000 */
[----:B------:R-:W-:Y:S01]  /*2ff0*/  MOV R6, UR56 ;  /* 0x0000003800067c02 */ /* 0x000fe20008000f00 */
        /* <DEDUP_REMOVED lines=238> */
[----:B------:R-:W-:Y:S02]  /*3ee0*/  UIMAD UR6, UR45, -0x50, UR41 ;  /* 0xffffffb02d0678a4 */ /* 0x000fe4000f8e0229 */
[----:B------:R-:W-:Y:S02]  /*3ef0*/  UIADD3 UR45, UR45, -0x2, URZ ;  /* 0xfffffffe2d2d7890 */ /* 0x000fe4000fffe03f */
[----:B------:R-:W-:Y:S02]  /*3f00*/  UIADD3 UR7, -UR5, 0x51, UR6 ;  /* 0x0000005105077890 */ /* 0x000fe4000fffe106 */
[----:B------:R-:W-:-:S04]  /*3f10*/  UIADD3 UR6, UR6, 0x50, URZ ;  /* 0x0000005006067890 */ /* 0x000fc8000fffe03f */
[----:B------:R-:W-:Y:S02]  /*3f20*/  IMAD.U32 R3, RZ, RZ, UR7 ;  /* 0x00000007ff037e24 */ /* 0x000fe4000f8e00ff */
[----:B------:R-:W-:Y:S01]  /*3f30*/  MOV R5, UR6 ;  /* 0x0000000600057c02 */ /* 0x000fe20008000f00 */
[----:B------:R-:W-:Y:S01]  /*3f40*/  UIADD3 UR6, UR42, -UR5, UR41 ;  /* 0x800000052a067290 */ /* 0x000fe2000fffe029 */
[----:B------:R-:W-:-:S03]  /*3f50*/  IMAD R3, R214, -0x2, R3 ;  /* 0xfffffffed6037824 */ /* 0x000fc600078e0203 */
[----:B------:R-:W-:Y:S01]  /*3f60*/  IMAD R2, R214, -0x2, R5 ;  /* 0xfffffffed6027824 */ /* 0x000fe200078e0205 */
[----:B------:R-:W-:Y:S01]  /*3f70*/  UIMAD.WIDE UR6, UR6, 0x66666667, URZ ;  /* 0x66666667060678a5 */ /* 0x000fe2000f8e023f */
[----:B------:R-:W-:-:S03]  /*3f80*/  IADD3 R5, R3, 0x8, R4 ;  /* 0x0000000803057810 */ /* 0x000fc60007ffe004 */
[----:B------:R-:W-:Y:S01]  /*3f90*/  USHF.R.U32.HI UR5, URZ, 0x1f, UR7 ;  /* 0x0000001f3f057899 */ /* 0x000fe20008011607 */
[----:B------:R-:W-:Y:S02]  /*3fa0*/  VIMNMX R5, R2, R5, PT ;  /* 0x0000000502057248 */ /* 0x000fe40003fe0100 */
[----:B------:R-:W-:Y:S01]  /*3fb0*/  VIADDMNMX R2, R4, R3, R2, PT ;  /* 0x0000000304027246 */ /* 0x000fe20003800102 */
[----:B------:R-:W-:Y:S01]  /*3fc0*/  ULEA.HI.SX32 UR5, UR7, UR5, 0x1b ;  /* 0x0000000507057291 */ /* 0x000fe2000f8fda3f */
[C---:B------:R-:W-:Y:S02]  /*3fd0*/  ISETP.GT.AND P2, PT, R5.reuse, RZ, PT ;  /* 0x000000ff0500720c */ /* 0x040fe40003f44270 */
[C---:B------:R-:W-:Y:S01]  /*3fe0*/  ISETP.GT.AND P3, PT, R5.reuse, 0x1, PT ;  /* 0x000000010500780c */ /* 0x040fe20003f64270 */
[----:B------:R-:W-:Y:S01]  /*3ff0*/  UISETP.LT.AND UP0, UPT, URZ, UR5, UPT ;  /* 0x000000053f00728c */ /* 0x000fe2000bf01270 */
[----:B------:R-:W-:Y:S01]  /*4000*/  ISETP.GT.AND P4, PT, R5, 0x8, PT ;  /* 0x000000080500780c */ /* 0x000fe20003f84270 */
[----:B------:R-:W-:-:S02]  /*4010*/  WARPGROUP.DEPBAR.LE gsb0, 0x0 ;  /* 0x00008000000079c5 */ /* 0x000fc40000010000 */
        /* <DEDUP_REMOVED lines=13> */
[C---:B------:R-:W-:Y:S01]  /*40f0*/  ISETP.GT.AND P2, PT, R5.reuse, 0x9, PT ;  /* 0x000000090500780c */ /* 0x040fe20003f44270 */
[----:B------:R-:W-:Y:S01]  /*4100*/  HGMMA.64x16x16.F32.BF16 R48, gdesc[UR56], R48, gsb0 ;  /* 0x00200000383079f0 */ /* 0x000fe20008001830 */
[----:B------:R-:W-:Y:S01]  /*4110*/  UIADD3 UR58, UR4, 0x886, URZ ;  /* 0x00000886043a7890 */ /* 0x000fe2000fffe03f */
[----:B------:R-:W-:Y:S01]  /*4120*/  FSEL R62, R62, -INF , P4 ;  /* 0xff8000003e3e7808 */ /* 0x000fe20002000000 */
[----:B------:R-:W-:Y:S01]  /*4130*/  UMOV UR56, UR10 ;  /* 0x0000000a00387c82 */ /* 0x000fe20008000000 */
[----:B------:R-:W-:Y:S01]  /*4140*/  UMOV UR57, UR11 ;  /* 0x0000000b00397c82 */ /* 0x000fe20008000000 */
[----:B------:R-:W-:Y:S01]  /*4150*/  UMOV UR59, 0x40000040 ;  /* 0x40000040003b7882 */ /* 0x000fe20000000000 */
[----:B------:R-:W-:Y:S02]  /*4160*/  FMNMX.FTZ R17, R58, R59, !PT ;  /* 0x0000003b3a117209 */ /* 0x000fe40007810000 */
[----:B------:R-:W-:Y:S02]  /*4170*/  ISETP.GT.AND P3, PT, R5, 0x10, PT ;  /* 0x000000100500780c */ /* 0x000fe40003f64270 */
[----:B------:R-:W-:-:S02]  /*4180*/  FSEL R63, R63, -INF , P2 ;  /* 0xff8000003f3f7808 */ /* 0x000fc40001000000 */
[----:B------:R-:W-:Y:S02]  /*4190*/  FMNMX.FTZ R20, R62, R17, !PT ;  /* 0x000000113e147209 */ /* 0x000fe40007810000 */
[----:B------:R-:W-:Y:S02]  /*41a0*/  ISETP.GT.AND P2, PT, R5, 0x11, PT ;  /* 0x000000110500780c */ /* 0x000fe40003f44270 */
[----:B------:R-:W-:Y:S02]  /*41b0*/  FMNMX.FTZ R17, R63, R20, !PT ;  /* 0x000000143f117209 */ /* 0x000fe40007810000 */
[----:B------:R-:W-:-:S04]  /*41c0*/  ISETP.GT.AND P4, PT, R2, 0x8, PT ;  /* 0x000000080200780c */ /* 0x000fc80003f84270 */
[----:B------:R-:W-:Y:S02]  /*41d0*/  FSEL R60, R60, -INF , P4 ;  /* 0xff8000003c3c7808 */ /* 0x000fe40002000000 */
[----:B------:R-:W-:Y:S01]  /*41e0*/  ISETP.GT.AND P4, PT, R2, 0x19, PT ;  /* 0x000000190200780c */ /* 0x000fe20003f84270 */
[----:B------:R-:W-:Y:S02]  /*41f0*/  WARPGROUP.DEPBAR.LE gsb0, 0x0 ;  /* 0x00008000000079c5 */ /* 0x000fe40000010000 */
[----:B------:R-:W-:Y:S01]  /*4200*/  WARPGROUP.ARRIVE ;  /* 0x00000000000079c5 */ /* 0x000fe20000000000 */
[----:B------:R-:W-:Y:S02]  /*4210*/  FSEL R50, R50, -INF , P3 ;  /* 0xff80000032327808 */ /* 0x000fe40001800000 */
[----:B------:R-:W-:Y:S02]  /*4220*/  ISETP.GT.AND P3, PT, R5, 0x18, PT ;  /* 0x000000180500780c */ /* 0x000fe40003f64270 */
[----:B------:R-:W-:Y:S01]  /*4230*/  FSEL R51, R51, -INF , P2 ;  /* 0xff80000033337808 */ /* 0x000fe20001000000 */
[----:B------:R-:W-:Y:S01]  /*4240*/  HGMMA.64x16x16.F32.BF16 R40, gdesc[UR56], R40, gsb0 ;  /* 0x00200000382879f0 */ /* 0x000fe20008001828 */
[----:B------:R-:W-:Y:S01]  /*4250*/  UIADD3 UR58, UR4, 0x906, URZ ;  /* 0x00000906043a7890 */ /* 0x000fe2000fffe03f */
[----:B------:R-:W-:Y:S01]  /*4260*/  FMNMX.FTZ R20, R50, R17, !PT ;  /* 0x0000001132147209 */ /* 0x000fe20007810000 */
[----:B------:R-:W-:Y:S01]  /*4270*/  UMOV UR56, UR10 ;  /* 0x0000000a00387c82 */ /* 0x000fe20008000000 */
[----:B------:R-:W-:Y:S01]  /*4280*/  UMOV UR57, UR11 ;  /* 0x0000000b00397c82 */ /* 0x000fe20008000000 */
[----:B------:R-:W-:Y:S01]  /*4290*/  UMOV UR59, 0x40000040 ;  /* 0x40000040003b7882 */ /* 0x000fe20000000000 */
[----:B------:R-:W-:-:S02]  /*42a0*/  ISETP.GT.AND P2, PT, R5, 0x19, PT ;  /* 0x000000190500780c */ /* 0x000fc40003f44270 */
[----:B------:R-:W-:Y:S02]  /*42b0*/  FSEL R54, R54, -INF , P3 ;  /* 0xff80000036367808 */ /* 0x000fe40001800000 */
[----:B------:R-:W-:Y:S02]  /*42c0*/  FMNMX.FTZ R17, R51, R20, !PT ;  /* 0x0000001433117209 */ /* 0x000fe40007810000 */
[----:B------:R-:W-:Y:S02]  /*42d0*/  ISETP.GT.AND P3, PT, R5, 0x20, PT ;  /* 0x000000200500780c */ /* 0x000fe40003f64270 */
[----:B------:R-:W-:Y:S02]  /*42e0*/  FSEL R55, R55, -INF , P2 ;  /* 0xff80000037377808 */ /* 0x000fe40001000000 */
[----:B------:R-:W-:Y:S02]  /*42f0*/  FMNMX.FTZ R20, R54, R17, !PT ;  /* 0x0000001136147209 */ /* 0x000fe40007810000 */
[----:B------:R-:W-:-:S02]  /*4300*/  ISETP.GT.AND P2, PT, R5, 0x21, PT ;  /* 0x000000210500780c */ /* 0x000fc40003f44270 */
[----:B------:R-:W-:Y:S02]  /*4310*/  FMNMX.FTZ R17, R55, R20, !PT ;  /* 0x0000001437117209 */ /* 0x000fe40007810000 */
[----:B------:R-:W-:Y:S01]  /*4320*/  FSEL R53, R53, -INF , P4 ;  /* 0xff80000035357808 */ /* 0x000fe20002000000 */
        /* <DEDUP_REMOVED lines=11> */
[----:B------:R-:W-:Y:S01]  /*43e0*/  ISETP.GT.AND P2, PT, R5, 0x29, PT ;  /* 0x000000290500780c */ /* 0x000fe20003f44270 */
[----:B------:R-:W-:Y:S01]  /*43f0*/  ULDC UR4, c[0x0][0x988] ;  /* 0x0002620000047ab9 */ /* 0x000fe20000000800 */
[----:B------:R-:W-:Y:S01]  /*4400*/  FSEL R46, R46, -INF , P3 ;  /* 0xff8000002e2e7808 */ /* 0x000fe20001800000 */
[----:B------:R-:W-:Y:S01]  /*4410*/  USEL UR10, URZ, UR5, !UP0 ;  /* 0x000000053f0a7287 */ /* 0x000fe2000c000000 */
[----:B------:R-:W-:-:S02]  /*4420*/  FMNMX.FTZ R17, R43, R20, !PT ;  /* 0x000000142b117209 */ /* 0x000fc40007810000 */
[----:B------:R-:W-:Y:S01]  /*4430*/  ISETP.GT.AND P3, PT, R5, 0x30, PT ;  /* 0x000000300500780c */ /* 0x000fe20003f64270 */
[----:B------:R-:W-:Y:S01]  /*4440*/  UISETP.GE.AND UP0, UPT, UR45, UR10, UPT ;  /* 0x0000000a2d00728c */ /* 0x000fe2000bf06270 */
[----:B------:R-:W-:Y:S01]  /*4450*/  FSEL R47, R47, -INF , P2 ;  /* 0xff8000002f2f7808 */ /* 0x000fe20001000000 */
[----:B------:R-:W-:Y:S01]  /*4460*/  IMAD.U32 R226, RZ, RZ, UR10 ;  /* 0x0000000affe27e24 */ /* 0x000fe2000f8e00ff */
[----:B------:R-:W-:Y:S02]  /*4470*/  FMNMX.FTZ R20, R46, R17, !PT ;  /* 0x000000112e147209 */ /* 0x000fe40007810000 */
[----:B------:R-:W-:Y:S02]  /*4480*/  ISETP.GT.AND P2, PT, R5, 0x31, PT ;  /* 0x000000310500780c */ /* 0x000fe40003f44270 */
[----:B------:R-:W-:Y:S01]  /*4490*/  FMNMX.FTZ R17, R47, R20, !PT ;  /* 0x000000142f117209 */ /* 0x000fe20007810000 */
[----:B------:R-:W-:Y:S02]  /*44a0*/  WARPGROUP.DEPBAR.LE gsb0, 0x0 ;  /* 0x00008000000079c5 */ /* 0x000fe40000010000 */
[----:B------:R-:W-:Y:S01]  /*44b0*/  WARPGROUP.ARRIVE ;  /* 0x00000000000079c5 */ /* 0x000fe20000000000 */
[----:B------:R-:W-:-:S02]  /*44c0*/  FSEL R34, R34, -INF , P3 ;  /* 0xff80000022227808 */ /* 0x000fc40001800000 */
[----:B------:R-:W-:Y:S02]  /*44d0*/  ISETP.GT.AND P3, PT, R5, 0x38, PT ;  /* 0x000000380500780c */ /* 0x000fe40003f64270 */
[----:B------:R-:W-:Y:S01]  /*44e0*/  FSEL R35, R35, -INF , P2 ;  /* 0xff80000023237808 */ /* 0x000fe20001000000 */
[----:B------:R-:W-:Y:S01]  /*44f0*/  HGMMA.64x16x16.F32.BF16 R24, gdesc[UR56], R24, gsb0 ;  /* 0x00200000381879f0 */ /* 0x000fe20008001818 */
[----:B------:R-:W-:Y:S02]  /*4500*/  FMNMX.FTZ R20, R34, R17, !PT ;  /* 0x0000001122147209 */ /* 0x000fe40007810000 */
[----:B------:R-:W-:Y:S02]  /*4510*/  ISETP.GT.AND P2, PT, R5, 0x39, PT ;  /* 0x000000390500780c */ /* 0x000fe40003f44270 */
[----:B------:R-:W-:Y:S02]  /*4520*/  FSEL R38, R38, -INF , P3 ;  /* 0xff80000026267808 */ /* 0x000fe40001800000 */
[----:B------:R-:W-:-:S02]  /*4530*/  FMNMX.FTZ R17, R35, R20, !PT ;  /* 0x0000001423117209 */ /* 0x000fc40007810000 */
[----:B------:R-:W-:Y:S02]  /*4540*/  ISETP.GT.AND P3, PT, R5, 0x40, PT ;  /* 0x000000400500780c */ /* 0x000fe40003f64270 */
[----:B------:R-:W-:Y:S02]  /*4550*/  FSEL R39, R39, -INF , P2 ;  /* 0xff80000027277808 */ /* 0x000fe40001000000 */
[----:B------:R-:W-:Y:S02]  /*4560*/  FMNMX.FTZ R20, R38, R17, !PT ;  /* 0x0000001126147209 */ /* 0x000fe40007810000 */
[----:B------:R-:W-:Y:S02]  /*4570*/  ISETP.GT.AND P2, PT, R5, 0x41, PT ;  /* 0x000000410500780c */ /* 0x000fe40003f44270 */
[----:B------:R-:W-:Y:S01]  /*4580*/  FMNMX.FTZ R17, R39, R20, !PT ;  /* 0x0000001427117209 */ /* 0x000fe20007810000 */
[----:B------:R-:W-:Y:S02]  /*4590*/  WARPGROUP.DEPBAR.LE gsb0, 0x0 ;  /* 0x00008000000079c5 */ /* 0x000fe40000010000 */
[----:B------:R-:W-:Y:S01]  /*45a0*/  FSEL R26, R26, -INF , P3 ;  /* 0xff8000001a1a7808 */ /* 0x000fe20001800000 */
[----:B------:R1:W-:Y:S01]  /*45b0*/  @!P1 SYNCS.ARRIVE.TRANS64.RED.A1T0 RZ, [R0+URZ], RZ ;  /* 0x000000ff00ff99a7 */ /* 0x0003e2000810043f */
[----:B------:R-:W-:-:S02]  /*45c0*/  ISETP.GT.AND P3, PT, R5, 0x48, PT ;  /* 0x000000480500780c */ /* 0x000fc40003f64270 */
[----:B------:R-:W-:Y:S02]  /*45d0*/  FSEL R27, R27, -INF , P2 ;  /* 0xff8000001b1b7808 */ /* 0x000fe40001000000 */
[----:B------:R-:W-:Y:S02]  /*45e0*/  FMNMX.FTZ R20, R26, R17, !PT ;  /* 0x000000111a147209 */ /* 0x000fe40007810000 */
[----:B------:R-:W-:Y:S02]  /*45f0*/  ISETP.GT.AND P2, PT, R5, 0x49, PT ;  /* 0x000000490500780c */ /* 0x000fe40003f44270 */
[----:B------:R-:W-:Y:S02]  /*4600*/  FSEL R30, R30, -INF , P3 ;  /* 0xff8000001e1e7808 */ /* 0x000fe40001800000 */
[----:B------:R-:W-:Y:S02]  /*4610*/  FMNMX.FTZ R5, R27, R20, !PT ;  /* 0x000000141b057209 */ /* 0x000fe40007810000 */
[----:B------:R-:W-:-:S02]  /*4620*/  FSEL R31, R31, -INF , P2 ;  /* 0xff8000001f1f7808 */ /* 0x000fc40001000000 */
[----:B------:R-:W-:Y:S02]  /*4630*/  FMNMX.FTZ R20, R30, R5, !PT ;  /* 0x000000051e147209 */ /* 0x000fe40007810000 */
[C---:B------:R-:W-:Y:S02]  /*4640*/  ISETP.GT.AND P2, PT, R2.reuse, RZ, PT ;  /* 0x000000ff0200720c */ /* 0x040fe40003f44270 */
[----:B------:R-:W-:Y:S02]  /*4650*/  FMNMX.FTZ R20, R31, R20, !PT ;  /* 0x000000141f147209 */ /* 0x000fe40007810000 */
[----:B------:R-:W-:Y:S02]  /*4660*/  ISETP.GT.AND P3, PT, R2, 0x1, PT ;  /* 0x000000010200780c */ /* 0x000fe40003f64270 */
[----:B------:R-:W-:Y:S01]  /*4670*/  FSEL R56, R56, -INF , P2 ;  /* 0xff80000038387808 */ /* 0x000fe20001000000 */
[----:B------:R-:W2:Y:S01]  /*4680*/  SHFL.BFLY PT, R5, R20, 0x2, 0x1f ;  /* 0x0c401f0014057f89 */ /* 0x000ea200000e0000 */
[----:B------:R-:W-:-:S02]  /*4690*/  FSEL R57, R57, -INF , P3 ;  /* 0xff80000039397808 */ /* 0x000fc40001800000 */
[C---:B------:R-:W-:Y:S02]  /*46a0*/  ISETP.GT.AND P2, PT, R2.reuse, 0x9, PT ;  /* 0x000000090200780c */ /* 0x040fe40003f44270 */
[C---:B------:R-:W-:Y:S02]  /*46b0*/  ISETP.GT.AND P3, PT, R2.reuse, 0x11, PT ;  /* 0x000000110200780c */ /* 0x040fe40003f64270 */
[----:B------:R-:W-:Y:S02]  /*46c0*/  FSEL R61, R61, -INF , P2 ;  /* 0xff8000003d3d7808 */ /* 0x000fe40001000000 */
[----:B------:R-:W-:Y:S02]  /*46d0*/  ISETP.GT.AND P2, PT, R2, 0x10, PT ;  /* 0x000000100200780c */ /* 0x000fe40003f44270 */
[----:B------:R-:W-:Y:S02]  /*46e0*/  FSEL R49, R49, -INF , P3 ;  /* 0xff80000031317808 */ /* 0x000fe40001800000 */
[----:B------:R-:W-:-:S02]  /*46f0*/  FSEL R48, R48, -INF , P2 ;  /* 0xff80000030307808 */ /* 0x000fc40001000000 */
[----:B------:R-:W-:-:S04]  /*4700*/  ISETP.GT.AND P2, PT, R2, 0x18, PT ;  /* 0x000000180200780c */ /* 0x000fc80003f44270 */
[----:B------:R-:W-:Y:S02]  /*4710*/  FSEL R52, R52, -INF , P2 ;  /* 0xff80000034347808 */ /* 0x000fe40001000000 */
[----:B------:R-:W-:Y:S02]  /*4720*/  ISETP.GT.AND P2, PT, R2, 0x20, PT ;  /* 0x000000200200780c */ /* 0x000fe40003f44270 */
[----:B--2---:R-:W-:Y:S02]  /*4730*/  FMNMX.FTZ R17, R20, R5, !PT ;  /* 0x0000000514117209 */ /* 0x004fe40007810000 */
[----:B------:R-:W-:Y:S02]  /*4740*/  FMNMX.FTZ R5, R56, R57, !PT ;  /* 0x0000003938057209 */ /* 0x000fe40007810000 */
[----:B------:R-:W-:Y:S01]  /*4750*/  FSEL R40, R40, -INF , P2 ;  /* 0xff80000028287808 */ /* 0x000fe20001000000 */
[----:B------:R-:W2:Y:S01]  /*4760*/  SHFL.BFLY PT, R64, R17, 0x1, 0x1f ;  /* 0x0c201f0011407f89 */ /* 0x000ea200000e0000 */
[----:B------:R-:W-:-:S02]  /*4770*/  FMNMX.FTZ R4, R60, R5, !PT ;  /* 0x000000053c047209 */ /* 0x000fc40007810000 */
[----:B------:R-:W-:Y:S02]  /*4780*/  ISETP.GT.AND P2, PT, R2, 0x28, PT ;  /* 0x000000280200780c */ /* 0x000fe40003f44270 */
[----:B------:R-:W-:Y:S02]  /*4790*/  FMNMX.FTZ R5, R61, R4, !PT ;  /* 0x000000043d057209 */ /* 0x000fe40007810000 */
[----:B------:R-:W-:Y:S02]  /*47a0*/  FSEL R44, R44, -INF , P2 ;  /* 0xff8000002c2c7808 */ /* 0x000fe40001000000 */
[----:B------:R-:W-:Y:S02]  /*47b0*/  FMNMX.FTZ R4, R48, R5, !PT ;  /* 0x0000000530047209 */ /* 0x000fe40007810000 */
[----:B------:R-:W-:Y:S02]  /*47c0*/  ISETP.GT.AND P2, PT, R2, 0x30, PT ;  /* 0x000000300200780c */ /* 0x000fe40003f44270 */
[----:B------:R-:W-:-:S02]  /*47d0*/  FMNMX.FTZ R5, R49, R4, !PT ;  /* 0x0000000431057209 */ /* 0x000fc40007810000 */
[----:B------:R-:W-:Y:S02]  /*47e0*/  FSEL R32, R32, -INF , P2 ;  /* 0xff80000020207808 */ /* 0x000fe40001000000 */
[----:B------:R-:W-:Y:S02]  /*47f0*/  FMNMX.FTZ R4, R52, R5, !PT ;  /* 0x0000000534047209 */ /* 0x000fe40007810000 */
[----:B------:R-:W-:Y:S02]  /*4800*/  ISETP.GT.AND P2, PT, R2, 0x38, PT ;  /* 0x000000380200780c */ /* 0x000fe40003f44270 */
[----:B------:R-:W-:Y:S02]  /*4810*/  FMNMX.FTZ R5, R53, R4, !PT ;  /* 0x0000000435057209 */ /* 0x000fe40007810000 */
[----:B------:R-:W-:Y:S02]  /*4820*/  FSEL R36, R36, -INF , P2 ;  /* 0xff80000024247808 */ /* 0x000fe40001000000 */
[----:B--2---:R-:W-:-:S02]  /*4830*/  FMNMX.FTZ R3, R17, R64, !PT ;  /* 0x0000004011037209 */ /* 0x004fc40007810000 */
[----:B------:R-:W-:Y:S02]  /*4840*/  FMNMX.FTZ R4, R40, R5, !PT ;  /* 0x0000000528047209 */ /* 0x000fe40007810000 */
[C---:B------:R-:W-:Y:S01]  /*4850*/  FSETP.NEU.FTZ.AND P3, PT, R3.reuse, -INF , PT ;  /* 0xff8000000300780b */ /* 0x040fe20003f7d000 */
[----:B------:R-:W-:Y:S01]  /*4860*/  FMUL.FTZ R17, R3, UR4 ;  /* 0x0000000403117c20 */ /* 0x000fe20008410000 */
[----:B------:R-:W-:-:S04]  /*4870*/  ISETP.GT.AND P2, PT, R2, 0x40, PT ;  /* 0x000000400200780c */ /* 0x000fc80003f44270 */
[----:B------:R-:W-:Y:S02]  /*4880*/  FSEL R17, R17, RZ, P3 ;  /* 0x000000ff11117208 */ /* 0x000fe40001800000 */
[----:B------:R-:W-:Y:S02]  /*4890*/  ISETP.GT.AND P3, PT, R2, 0x21, PT ;  /* 0x000000210200780c */ /* 0x000fe40003f64270 */
[----:B------:R-:W-:Y:S01]  /*48a0*/  FSEL R24, R24, -INF , P2 ;  /* 0xff80000018187808 */ /* 0x000fe20001000000 */
[--C-:B------:R-:W-:Y:S01]  /*48b0*/  FFMA.FTZ R58, R58, UR4, -R17.reuse ;  /* 0x000000043a3a7c23 */ /* 0x100fe20008010811 */
[----:B------:R-:W-:Y:S01]  /*48c0*/  FSEL R41, R41, -INF , P3 ;  /* 0xff80000029297808 */ /* 0x000fe20001800000 */
[--C-:B------:R-:W-:Y:S01]  /*48d0*/  FFMA.FTZ R59, R59, UR4, -R17.reuse ;  /* 0x000000043b3b7c23 */ /* 0x100fe20008010811 */
[----:B------:R-:W-:Y:S01]  /*48e0*/  ISETP.GT.AND P3, PT, R2, 0x29, PT ;  /* 0x000000290200780c */ /* 0x000fe20003f64270 */
[--C-:B------:R-:W-:Y:S01]  /*48f0*/  FFMA.FTZ R62, R62, UR4, -R17.reuse ;  /* 0x000000043e3e7c23 */ /* 0x100fe20008010811 */
[----:B------:R-:W-:Y:S01]  /*4900*/  FMNMX.FTZ R5, R41, R4, !PT ;  /* 0x0000000429057209 */ /* 0x000fe20007810000 */
[----:B------:R-:W-:Y:S01]  /*4910*/  MUFU.EX2 R58, R58 ;  /* 0x0000003a003a7308 */ /* 0x000fe20000000800 */
[----:B------:R-:W-:Y:S01]  /*4920*/  FSEL R45, R45, -INF , P3 ;  /* 0xff8000002d2d7808 */ /* 0x000fe20001800000 */
[--C-:B------:R-:W-:Y:S01]  /*4930*/  FFMA.FTZ R63, R63, UR4, -R17.reuse ;  /* 0x000000043f3f7c23 */ /* 0x100fe20008010811 */
[----:B------:R-:W-:Y:S01]  /*4940*/  FMNMX.FTZ R4, R44, R5, !PT ;  /* 0x000000052c047209 */ /* 0x000fe20007810000 */
[--C-:B------:R-:W-:Y:S01]  /*4950*/  FFMA.FTZ R50, R50, UR4, -R17.reuse ;  /* 0x0000000432327c23 */ /* 0x100fe20008010811 */
[----:B------:R-:W-:Y:S01]  /*4960*/  ISETP.GT.AND P3, PT, R2, 0x31, PT ;  /* 0x000000310200780c */ /* 0x000fe20003f64270 */
[--C-:B------:R-:W-:Y:S01]  /*4970*/  FFMA.FTZ R51, R51, UR4, -R17.reuse ;  /* 0x0000000433337c23 */ /* 0x100fe20008010811 */
[----:B------:R-:W-:Y:S01]  /*4980*/  FMNMX.FTZ R5, R45, R4, !PT ;  /* 0x000000042d057209 */ /* 0x000fe20007810000 */
[----:B------:R-:W2:Y:S01]  /*4990*/  MUFU.EX2 R59, R59 ;  /* 0x0000003b003b7308 */ /* 0x000ea20000000800 */
[----:B------:R-:W-:Y:S01]  /*49a0*/  FSEL R33, R33, -INF , P3 ;  /* 0xff80000021217808 */ /* 0x000fe20001800000 */
[--C-:B------:R-:W-:Y:S01]  /*49b0*/  FFMA.FTZ R54, R54, UR4, -R17.reuse ;  /* 0x0000000436367c23 */ /* 0x100fe20008010811 */
[----:B------:R-:W-:Y:S01]  /*49c0*/  FMNMX.FTZ R4, R32, R5, !PT ;  /* 0x0000000520047209 */ /* 0x000fe20007810000 */
        /* <DEDUP_REMOVED lines=9> */
[C---:B------:R-:W-:Y:S01]  /*4a60*/  ISETP.GT.AND P3, PT, R2.reuse, 0x41, PT ;  /* 0x000000410200780c */ /* 0x040fe20003f64270 */
[--C-:B------:R-:W-:Y:S01]  /*4a70*/  FFMA.FTZ R47, R47, UR4, -R17.reuse ;  /* 0x000000042f2f7c23 */ /* 0x100fe20008010811 */
[----:B------:R-:W-:Y:S01]  /*4a80*/  FMNMX.FTZ R5, R37, R4, !PT ;  /* 0x0000000425057209 */ /* 0x000fe20007810000 */
[----:B------:R-:W3:Y:S01]  /*4a90*/  MUFU.EX2 R63, R63 ;  /* 0x0000003f003f7308 */ /* 0x000ee20000000800 */
[----:B------:R-:W-:Y:S01]  /*4aa0*/  ISETP.GT.AND P2, PT, R2, 0x48, PT ;  /* 0x000000480200780c */ /* 0x000fe20003f44270 */
[--C-:B------:R-:W-:Y:S01]  /*4ab0*/  FFMA.FTZ R34, R34, UR4, -R17.reuse ;  /* 0x0000000422227c23 */ /* 0x100fe20008010811 */
[----:B------:R-:W-:Y:S01]  /*4ac0*/  FSEL R25, R25, -INF , P3 ;  /* 0xff80000019197808 */ /* 0x000fe20001800000 */
[--C-:B------:R-:W-:Y:S01]  /*4ad0*/  FFMA.FTZ R35, R35, UR4, -R17.reuse ;  /* 0x0000000423237c23 */ /* 0x100fe20008010811 */
[----:B------:R-:W-:Y:S01]  /*4ae0*/  FMNMX.FTZ R4, R24, R5, !PT ;  /* 0x0000000518047209 */ /* 0x000fe20007810000 */
[--C-:B------:R-:W-:Y:S01]  /*4af0*/  FFMA.FTZ R38, R38, UR4, -R17.reuse ;  /* 0x0000000426267c23 */ /* 0x100fe20008010811 */
[----:B------:R-:W-:Y:S01]  /*4b00*/  ISETP.GT.AND P3, PT, R2, 0x49, PT ;  /* 0x000000490200780c */ /* 0x000fe20003f64270 */
[----:B------:R-:W-:Y:S01]  /*4b10*/  MUFU.EX2 R50, R50 ;  /* 0x0000003200327308 */ /* 0x000fe20000000800 */
[----:B------:R-:W-:Y:S01]  /*4b20*/  FSEL R28, R28, -INF , P2 ;  /* 0xff8000001c1c7808 */ /* 0x000fe20001000000 */
[--C-:B------:R-:W-:Y:S01]  /*4b30*/  FFMA.FTZ R39, R39, UR4, -R17.reuse ;  /* 0x0000000427277c23 */ /* 0x100fe20008010811 */
[----:B------:R-:W-:Y:S01]  /*4b40*/  FMNMX.FTZ R5, R25, R4, !PT ;  /* 0x0000000419057209 */ /* 0x000fe20007810000 */
[--C-:B------:R-:W-:Y:S01]  /*4b50*/  FFMA.FTZ R26, R26, UR4, -R17.reuse ;  /* 0x000000041a1a7c23 */ /* 0x100fe20008010811 */
[----:B------:R-:W-:Y:S01]  /*4b60*/  FSEL R29, R29, -INF , P3 ;  /* 0xff8000001d1d7808 */ /* 0x000fe20001800000 */
[--C-:B------:R-:W-:Y:S01]  /*4b70*/  FFMA.FTZ R27, R27, UR4, -R17.reuse ;  /* 0x000000041b1b7c23 */ /* 0x100fe20008010811 */
[----:B------:R-:W-:Y:S01]  /*4b80*/  FMNMX.FTZ R2, R28, R5, !PT ;  /* 0x000000051c027209 */ /* 0x000fe20007810000 */
[----:B------:R-:W4:Y:S01]  /*4b90*/  MUFU.EX2 R51, R51 ;  /* 0x0000003300337308 */ /* 0x000f220000000800 */
[--C-:B------:R-:W-:Y:S01]  /*4ba0*/  FFMA.FTZ R30, R30, UR4, -R17.reuse ;  /* 0x000000041e1e7c23 */ /* 0x100fe20008010811 */
[----:B------:R-:W-:Y:S01]  /*4bb0*/  FFMA.FTZ R17, R31, UR4, -R17 ;  /* 0x000000041f117c23 */ /* 0x000fe20008010811 */
[----:B------:R-:W-:Y:S01]  /*4bc0*/  FMNMX.FTZ R2, R29, R2, !PT ;  /* 0x000000021d027209 */ /* 0x000fe20007810000 */
[----:B------:R-:W-:Y:S01]  /*4bd0*/  IMAD.MOV.U32 R31, RZ, RZ, R151 ;  /* 0x000000ffff1f7224 */ /* 0x000fe200078e0097 */
[----:B--2---:R-:W-:-:S02]  /*4be0*/  F2FP.BF16.F32.PACK_AB R209, R59, R58 ;  /* 0x0000003a3bd1723e */ /* 0x004fc400000010ff */
[----:B---3--:R-:W-:Y:S01]  /*4bf0*/  F2FP.BF16.F32.PACK_AB R211, R63, R62 ;  /* 0x0000003e3fd3723e */ /* 0x008fe200000010ff */
[----:B------:R-:W2:Y:S01]  /*4c00*/  SHFL.BFLY PT, R5, R2, 0x2, 0x1f ;  /* 0x0c401f0002057f89 */ /* 0x000ea200000e0000 */
[----:B------:R-:W-:Y:S08]  /*4c10*/  MUFU.EX2 R54, R54 ;  /* 0x0000003600367308 */ /* 0x000ff00000000800 */
[----:B------:R-:W3:Y:S01]  /*4c20*/  MUFU.EX2 R55, R55 ;  /* 0x0000003700377308 */ /* 0x000ee20000000800 */
[----:B----4-:R-:W-:-:S07]  /*4c30*/  F2FP.BF16.F32.PACK_AB R205, R51, R50 ;  /* 0x0000003233cd723e */ /* 0x010fce00000010ff */
[----:B------:R-:W-:Y:S01]  /*4c40*/  MUFU.EX2 R42, R42 ;  /* 0x0000002a002a7308 */ /* 0x000fe20000000800 */
[----:B--2---:R-:W-:-:S07]  /*4c50*/  FMNMX.FTZ R5, R2, R5, !PT ;  /* 0x0000000502057209 */ /* 0x004fce0007810000 */
[----:B------:R-:W2:Y:S01]  /*4c60*/  MUFU.EX2 R43, R43 ;  /* 0x0000002b002b7308 */ /* 0x000ea20000000800 */
[----:B---3--:R-:W-:Y:S01]  /*4c70*/  F2FP.BF16.F32.PACK_AB R207, R55, R54 ;  /* 0x0000003637cf723e */ /* 0x008fe200000010ff */
[----:B------:R-:W3:Y:S06]  /*4c80*/  SHFL.BFLY PT, R4, R5, 0x1, 0x1f ;  /* 0x0c201f0005047f89 */ /* 0x000eec00000e0000 */
[----:B------:R-:W-:Y:S08]  /*4c90*/  MUFU.EX2 R46, R46 ;  /* 0x0000002e002e7308 */ /* 0x000ff00000000800 */
[----:B------:R-:W4:Y:S01]  /*4ca0*/  MUFU.EX2 R47, R47 ;  /* 0x0000002f002f7308 */ /* 0x000f220000000800 */
[----:B--2---:R-:W-:-:S07]  /*4cb0*/  F2FP.BF16.F32.PACK_AB R201, R43, R42 ;  /* 0x0000002a2bc9723e */ /* 0x004fce00000010ff */
[----:B------:R-:W-:Y:S01]  /*4cc0*/  MUFU.EX2 R34, R34 ;  /* 0x0000002200227308 */ /* 0x000fe20000000800 */
[----:B---3--:R-:W-:Y:S01]  /*4cd0*/  FMNMX.FTZ R4, R5, R4, !PT ;  /* 0x0000000405047209 */ /* 0x008fe20007810000 */
[----:B------:R-:W-:Y:S01]  /*4ce0*/  FADD.FTZ R5, R58, R59 ;  /* 0x0000003b3a057221 */ /* 0x000fe20000010000 */
[-C--:B------:R-:W-:Y:S01]  /*4cf0*/  MOV R59, R151.reuse ;  /* 0x00000097003b7202 */ /* 0x080fe20000000f00 */
[----:B------:R-:W-:Y:S01]  /*4d00*/  IMAD.MOV.U32 R58, RZ, RZ, R151 ;  /* 0x000000ffff3a7224 */ /* 0x000fe200078e0097 */
[C---:B------:R-:W-:Y:S01]  /*4d10*/  FSETP.NEU.FTZ.AND P2, PT, R4.reuse, -INF , PT ;  /* 0xff8000000400780b */ /* 0x040fe20003f5d000 */
[----:B------:R-:W-:Y:S01]  /*4d20*/  FMUL.FTZ R2, R4, UR4 ;  /* 0x0000000404027c20 */ /* 0x000fe20008410000 */
[----:B------:R-:W-:Y:S01]  /*4d30*/  FADD.FTZ R20, R62, R5 ;  /* 0x000000053e147221 */ /* 0x000fe20000010000 */
[----:B------:R-:W2:Y:S01]  /*4d40*/  MUFU.EX2 R35, R35 ;  /* 0x0000002300237308 */ /* 0x000ea20000000800 */
[----:B----4-:R-:W-:Y:S02]  /*4d50*/  F2FP.BF16.F32.PACK_AB R203, R47, R46 ;  /* 0x0000002e2fcb723e */ /* 0x010fe400000010ff */
[----:B------:R-:W-:Y:S01]  /*4d60*/  FSEL R2, R2, RZ, P2 ;  /* 0x000000ff02027208 */ /* 0x000fe20001000000 */
[----:B------:R-:W-:Y:S01]  /*4d70*/  FADD.FTZ R5, R63, R20 ;  /* 0x000000143f057221 */ /* 0x000fe20000010000 */
[----:B------:R-:W-:Y:S01]  /*4d80*/  PLOP3.LUT P2, PT, PT, PT, UP0, 0x80, 0x0 ;  /* 0x000000000000781c */ /* 0x000fe20003f4f008 */
[----:B------:R-:W-:Y:S01]  /*4d90*/  IMAD.MOV.U32 R63, RZ, RZ, R151 ;  /* 0x000000ffff3f7224 */ /* 0x000fe200078e0097 */
[-C--:B------:R-:W-:Y:S01]  /*4da0*/  MOV R62, R151.reuse ;  /* 0x00000097003e7202 */ /* 0x080fe20000000f00 */
        /* <DEDUP_REMOVED lines=14> */
[----:B------:R-:W3:Y:S01]  /*4e90*/  MUFU.EX2 R57, R57 ;  /* 0x0000003900397308 */ /* 0x000ee20000000800 */
[--C-:B------:R-:W-:Y:S01]  /*4ea0*/  FFMA.FTZ R45, R45, UR4, -R2.reuse ;  /* 0x000000042d2d7c23 */ /* 0x100fe20008010802 */
[----:B------:R-:W-:Y:S01]  /*4eb0*/  FADD.FTZ R64, R54, R21 ;  /* 0x0000001536407221 */ /* 0x000fe20000010000 */
[--C-:B------:R-:W-:Y:S01]  /*4ec0*/  FFMA.FTZ R32, R32, UR4, -R2.reuse ;  /* 0x0000000420207c23 */ /* 0x100fe20008010802 */
[--C-:B------:R-:W-:Y:S01]  /*4ed0*/  FFMA.FTZ R33, R33, UR4, -R2.reuse ;  /* 0x0000000421217c23 */ /* 0x100fe20008010802 */
[----:B------:R-:W-:Y:S01]  /*4ee0*/  FFMA.FTZ R36, R36, UR4, -R2 ;  /* 0x0000000424247c23 */ /* 0x000fe20008010802 */
[----:B------:R-:W-:Y:S01]  /*4ef0*/  FADD.FTZ R21, R55, R64 ;  /* 0x0000004037157221 */ /* 0x000fe20000010000 */
[--C-:B------:R-:W-:Y:S01]  /*4f00*/  FFMA.FTZ R37, R37, UR4, -R2.reuse ;  /* 0x0000000425257c23 */ /* 0x100fe20008010802 */
[----:B------:R-:W4:Y:S01]  /*4f10*/  MUFU.EX2 R60, R60 ;  /* 0x0000003c003c7308 */ /* 0x000f220000000800 */
[--C-:B------:R-:W-:Y:S01]  /*4f20*/  FFMA.FTZ R24, R24, UR4, -R2.reuse ;  /* 0x0000000418187c23 */ /* 0x100fe20008010802 */
[----:B------:R-:W-:Y:S01]  /*4f30*/  FADD.FTZ R64, R42, R21 ;  /* 0x000000152a407221 */ /* 0x000fe20000010000 */
[--C-:B------:R-:W-:Y:S01]  /*4f40*/  FFMA.FTZ R25, R25, UR4, -R2.reuse ;  /* 0x0000000419197c23 */ /* 0x100fe20008010802 */
[--C-:B------:R-:W-:Y:S01]  /*4f50*/  FFMA.FTZ R28, R28, UR4, -R2.reuse ;  /* 0x000000041c1c7c23 */ /* 0x100fe20008010802 */
[----:B------:R-:W-:Y:S01]  /*4f60*/  FFMA.FTZ R2, R29, UR4, -R2 ;  /* 0x000000041d027c23 */ /* 0x000fe20008010802 */
[----:B------:R-:W-:Y:S01]  /*4f70*/  FADD.FTZ R21, R43, R64 ;  /* 0x000000402b157221 */ /* 0x000fe20000010000 */
[----:B--2---:R-:W-:Y:S01]  /*4f80*/  F2FP.BF16.F32.PACK_AB R197, R35, R34 ;  /* 0x0000002223c5723e */ /* 0x004fe200000010ff */
[----:B------:R-:W2:Y:S01]  /*4f90*/  MUFU.EX2 R61, R61 ;  /* 0x0000003d003d7308 */ /* 0x000ea20000000800 */
[----:B---3--:R-:W-:Y:S01]  /*4fa0*/  FADD.FTZ R5, R56, R57 ;  /* 0x0000003938057221 */ /* 0x008fe20000010000 */
[----:B-1----:R-:W-:Y:S01]  /*4fb0*/  FADD.FTZ R0, R46, R21 ;  /* 0x000000152e007221 */ /* 0x002fe20000010000 */
[----:B------:R-:W-:Y:S01]  /*4fc0*/  F2FP.BF16.F32.PACK_AB R208, R57, R56 ;  /* 0x0000003839d0723e */ /* 0x000fe200000010ff */
[--C-:B------:R-:W-:Y:S01]  /*4fd0*/  IMAD.MOV.U32 R64, RZ, RZ, R151.reuse ;  /* 0x000000ffff407224 */ /* 0x100fe200078e0097 */
[-C--:B------:R-:W-:Y:S01]  /*4fe0*/  MOV R56, R151.reuse ;  /* 0x0000009700387202 */ /* 0x080fe20000000f00 */
[----:B------:R-:W-:Y:S01]  /*4ff0*/  FADD.FTZ R21, R47, R0 ;  /* 0x000000002f157221 */ /* 0x000fe20000010000 */
[----:B------:R-:W-:Y:S01]  /*5000*/  IMAD.MOV.U32 R57, RZ, RZ, R151 ;  /* 0x000000ffff397224 */ /* 0x000fe200078e0097 */
[----:B------:R-:W1:Y:S01]  /*5010*/  MUFU.EX2 R48, R48 ;  /* 0x0000003000307308 */ /* 0x000e620000000800 */
[----:B----4-:R-:W-:Y:S01]  /*5020*/  FADD.FTZ R20, R60, R5 ;  /* 0x000000053c147221 */ /* 0x010fe20000010000 */
[--C-:B------:R-:W-:Y:S01]  /*5030*/  IMAD.MOV.U32 R55, RZ, RZ, R151.reuse ;  /* 0x000000ffff377224 */ /* 0x100fe200078e0097 */
[-C--:B------:R-:W-:Y:S01]  /*5040*/  MOV R50, R151.reuse ;  /* 0x0000009700327202 */ /* 0x080fe20000000f00 */
[--C-:B------:R-:W-:Y:S01]  /*5050*/  IMAD.MOV.U32 R54, RZ, RZ, R151.reuse ;  /* 0x000000ffff367224 */ /* 0x100fe200078e0097 */
[----:B------:R-:W-:Y:S01]  /*5060*/  MOV R47, R151 ;  /* 0x00000097002f7202 */ /* 0x000fe20000000f00 */
[----:B------:R-:W-:-:S02]  /*5070*/  IMAD.MOV.U32 R51, RZ, RZ, R151 ;  /* 0x000000ffff337224 */ /* 0x000fc400078e0097 */
[----:B------:R-:W3:Y:S01]  /*5080*/  MUFU.EX2 R49, R49 ;  /* 0x0000003100317308 */ /* 0x000ee20000000800 */
[C---:B--2---:R-:W-:Y:S01]  /*5090*/  FADD.FTZ R5, R61.reuse, R20 ;  /* 0x000000143d057221 */ /* 0x044fe20000010000 */
[----:B------:R-:W-:Y:S01]  /*50a0*/  F2FP.BF16.F32.PACK_AB R210, R61, R60 ;  /* 0x0000003c3dd2723e */ /* 0x000fe200000010ff */
[--C-:B------:R-:W-:Y:S02]  /*50b0*/  IMAD.MOV.U32 R61, RZ, RZ, R151.reuse ;  /* 0x000000ffff3d7224 */ /* 0x100fe400078e0097 */
[--C-:B------:R-:W-:Y:S02]  /*50c0*/  IMAD.MOV.U32 R60, RZ, RZ, R151.reuse ;  /* 0x000000ffff3c7224 */ /* 0x100fe400078e0097 */
[----:B------:R-:W-:Y:S01]  /*50d0*/  IMAD.MOV.U32 R46, RZ, RZ, R151 ;  /* 0x000000ffff2e7224 */ /* 0x000fe200078e0097 */
[----:B------:R-:W2:Y:S01]  /*50e0*/  MUFU.EX2 R52, R52 ;  /* 0x0000003400347308 */ /* 0x000ea20000000800 */
[----:B-1----:R-:W-:Y:S01]  /*50f0*/  FADD.FTZ R20, R48, R5 ;  /* 0x0000000530147221 */ /* 0x002fe20000010000 */
[----:B------:R-:W-:-:S02]  /*5100*/  IMAD.MOV.U32 R43, RZ, RZ, R151 ;  /* 0x000000ffff2b7224 */ /* 0x000fc400078e0097 */
[----:B------:R-:W-:-:S04]  /*5110*/  IMAD.MOV.U32 R42, RZ, RZ, R151 ;  /* 0x000000ffff2a7224 */ /* 0x000fc800078e0097 */
[----:B------:R-:W1:Y:S01]  /*5120*/  MUFU.EX2 R53, R53 ;  /* 0x0000003500357308 */ /* 0x000e620000000800 */
[C---:B---3--:R-:W-:Y:S01]  /*5130*/  FADD.FTZ R5, R49.reuse, R20 ;  /* 0x0000001431057221 */ /* 0x048fe20000010000 */
[----:B------:R-:W-:Y:S01]  /*5140*/  F2FP.BF16.F32.PACK_AB R204, R49, R48 ;  /* 0x0000003031cc723e */ /* 0x000fe200000010ff */
[--C-:B------:R-:W-:Y:S02]  /*5150*/  IMAD.MOV.U32 R49, RZ, RZ, R151.reuse ;  /* 0x000000ffff317224 */ /* 0x100fe400078e0097 */
[----:B------:R-:W-:-:S03]  /*5160*/  IMAD.MOV.U32 R48, RZ, RZ, R151 ;  /* 0x000000ffff307224 */ /* 0x000fc600078e0097 */
[----:B------:R-:W3:Y:S01]  /*5170*/  MUFU.EX2 R40, R40 ;  /* 0x0000002800287308 */ /* 0x000ee20000000800 */
[----:B--2---:R-:W-:-:S07]  /*5180*/  FADD.FTZ R20, R52, R5 ;  /* 0x0000000534147221 */ /* 0x004fce0000010000 */
[----:B------:R-:W2:Y:S01]  /*5190*/  MUFU.EX2 R41, R41 ;  /* 0x0000002900297308 */ /* 0x000ea20000000800 */
[C---:B-1----:R-:W-:Y:S01]  /*51a0*/  FADD.FTZ R5, R53.reuse, R20 ;  /* 0x0000001435057221 */ /* 0x042fe20000010000 */
[----:B------:R-:W-:Y:S01]  /*51b0*/  FADD.FTZ R20, R34, R21 ;  /* 0x0000001522147221 */ /* 0x000fe20000010000 */
[----:B------:R-:W-:Y:S01]  /*51c0*/  F2FP.BF16.F32.PACK_AB R206, R53, R52 ;  /* 0x0000003435ce723e */ /* 0x000fe200000010ff */
[----:B------:R-:W-:Y:S01]  /*51d0*/  IMAD.MOV.U32 R52, RZ, RZ, R151 ;  /* 0x000000ffff347224 */ /* 0x000fe200078e0097 */
[-C--:B------:R-:W-:Y:S01]  /*51e0*/  MOV R53, R151.reuse ;  /* 0x0000009700357202 */ /* 0x080fe20000000f00 */
[----:B------:R-:W-:Y:S01]  /*51f0*/  FADD.FTZ R21, R35, R20 ;  /* 0x0000001423157221 */ /* 0x000fe20000010000 */
[----:B------:R-:W-:Y:S01]  /*5200*/  MOV R35, R151 ;  /* 0x0000009700237202 */ /* 0x000fe20000000f00 */
[----:B------:R-:W1:Y:S01]  /*5210*/  MUFU.EX2 R44, R44 ;  /* 0x0000002c002c7308 */ /* 0x000e620000000800 */
[----:B---3--:R-:W-:Y:S01]  /*5220*/  FADD.FTZ R0, R40, R5 ;  /* 0x0000000528007221 */ /* 0x008fe20000010000 */
[----:B------:R-:W-:-:S06]  /*5230*/  IMAD.MOV.U32 R34, RZ, RZ, R151 ;  /* 0x000000ffff227224 */ /* 0x000fcc00078e0097 */
[----:B------:R-:W3:Y:S01]  /*5240*/  MUFU.EX2 R38, R38 ;  /* 0x0000002600267308 */ /* 0x000ee20000000800 */
[C---:B--2---:R-:W-:Y:S01]  /*5250*/  FADD.FTZ R5, R41.reuse, R0 ;  /* 0x0000000029057221 */ /* 0x044fe20000010000 */
[----:B------:R-:W-:Y:S01]  /*5260*/  F2FP.BF16.F32.PACK_AB R200, R41, R40 ;  /* 0x0000002829c8723e */ /* 0x000fe200000010ff */
[----:B------:R-:W-:Y:S01]  /*5270*/  IMAD.MOV.U32 R40, RZ, RZ, R151 ;  /* 0x000000ffff287224 */ /* 0x000fe200078e0097 */
[----:B------:R-:W-:-:S04]  /*5280*/  MOV R41, R151 ;  /* 0x0000009700297202 */ /* 0x000fc80000000f00 */
[----:B------:R-:W2:Y:S01]  /*5290*/  MUFU.EX2 R45, R45 ;  /* 0x0000002d002d7308 */ /* 0x000ea20000000800 */
[----:B-1----:R-:W-:-:S07]  /*52a0*/  FADD.FTZ R0, R44, R5 ;  /* 0x000000052c007221 */ /* 0x002fce0000010000 */
[----:B------:R-:W1:Y:S01]  /*52b0*/  MUFU.EX2 R39, R39 ;  /* 0x0000002700277308 */ /* 0x000e620000000800 */
[----:B---3--:R-:W-:-:S07]  /*52c0*/  FADD.FTZ R20, R38, R21 ;  /* 0x0000001526147221 */ /* 0x008fce0000010000 */
[----:B------:R-:W3:Y:S01]  /*52d0*/  MUFU.EX2 R32, R32 ;  /* 0x0000002000207308 */ /* 0x000ee20000000800 */
[C---:B--2---:R-:W-:Y:S01]  /*52e0*/  FADD.FTZ R5, R45.reuse, R0 ;  /* 0x000000002d057221 */ /* 0x044fe20000010000 */
[----:B------:R-:W-:Y:S01]  /*52f0*/  F2FP.BF16.F32.PACK_AB R202, R45, R44 ;  /* 0x0000002c2dca723e */ /* 0x000fe200000010ff */
[----:B------:R-:W-:Y:S01]  /*5300*/  IMAD.MOV.U32 R45, RZ, RZ, R151 ;  /* 0x000000ffff2d7224 */ /* 0x000fe200078e0097 */
[----:B------:R-:W-:-:S04]  /*5310*/  MOV R44, R151 ;  /* 0x00000097002c7202 */ /* 0x000fc80000000f00 */
[----:B------:R-:W2:Y:S01]  /*5320*/  MUFU.EX2 R26, R26 ;  /* 0x0000001a001a7308 */ /* 0x000ea20000000800 */
[C---:B-1----:R-:W-:Y:S01]  /*5330*/  FADD.FTZ R21, R39.reuse, R20 ;  /* 0x0000001427157221 */ /* 0x042fe20000010000 */
[----:B------:R-:W-:Y:S01]  /*5340*/  F2FP.BF16.F32.PACK_AB R199, R39, R38 ;  /* 0x0000002627c7723e */ /* 0x000fe200000010ff */
[----:B------:R-:W-:Y:S01]  /*5350*/  IMAD.MOV.U32 R39, RZ, RZ, R151 ;  /* 0x000000ffff277224 */ /* 0x000fe200078e0097 */
[----:B------:R-:W-:-:S04]  /*5360*/  MOV R38, R151 ;  /* 0x0000009700267202 */ /* 0x000fc80000000f00 */
[----:B------:R-:W1:Y:S01]  /*5370*/  MUFU.EX2 R33, R33 ;  /* 0x0000002100217308 */ /* 0x000e620000000800 */
[----:B---3--:R-:W-:-:S07]  /*5380*/  FADD.FTZ R0, R32, R5 ;  /* 0x0000000520007221 */ /* 0x008fce0000010000 */
[----:B------:R-:W3:Y:S01]  /*5390*/  MUFU.EX2 R27, R27 ;  /* 0x0000001b001b7308 */ /* 0x000ee20000000800 */
[----:B--2---:R-:W-:-:S07]  /*53a0*/  FADD.FTZ R20, R26, R21 ;  /* 0x000000151a147221 */ /* 0x004fce0000010000 */
[----:B------:R-:W2:Y:S01]  /*53b0*/  MUFU.EX2 R36, R36 ;  /* 0x0000002400247308 */ /* 0x000ea20000000800 */
[C---:B-1----:R-:W-:Y:S01]  /*53c0*/  FADD.FTZ R5, R33.reuse, R0 ;  /* 0x0000000021057221 */ /* 0x042fe20000010000 */
[----:B------:R-:W-:Y:S01]  /*53d0*/  F2FP.BF16.F32.PACK_AB R196, R33, R32 ;  /* 0x0000002021c4723e */ /* 0x000fe200000010ff */
[----:B------:R-:W-:Y:S01]  /*53e0*/  IMAD.MOV.U32 R32, RZ, RZ, R151 ;  /* 0x000000ffff207224 */ /* 0x000fe200078e0097 */
[----:B------:R-:W-:-:S04]  /*53f0*/  MOV R33, R151 ;  /* 0x0000009700217202 */ /* 0x000fc80000000f00 */
[----:B------:R-:W1:Y:S01]  /*5400*/  MUFU.EX2 R30, R30 ;  /* 0x0000001e001e7308 */ /* 0x000e620000000800 */
[C---:B---3--:R-:W-:Y:S01]  /*5410*/  FADD.FTZ R21, R27.reuse, R20 ;  /* 0x000000141b157221 */ /* 0x048fe20000010000 */
[----:B------:R-:W-:Y:S01]  /*5420*/  F2FP.BF16.F32.PACK_AB R193, R27, R26 ;  /* 0x0000001a1bc1723e */ /* 0x000fe200000010ff */
[----:B------:R-:W-:Y:S01]  /*5430*/  IMAD.MOV.U32 R26, RZ, RZ, R151 ;  /* 0x000000ffff1a7224 */ /* 0x000fe200078e0097 */
[----:B------:R-:W-:-:S04]  /*5440*/  MOV R27, R151 ;  /* 0x00000097001b7202 */ /* 0x000fc80000000f00 */
[----:B------:R-:W3:Y:S01]  /*5450*/  MUFU.EX2 R37, R37 ;  /* 0x0000002500257308 */ /* 0x000ee20000000800 */
[----:B--2---:R-:W-:-:S07]  /*5460*/  FADD.FTZ R0, R36, R5 ;  /* 0x0000000524007221 */ /* 0x004fce0000010000 */
[----:B------:R-:W2:Y:S01]  /*5470*/  MUFU.EX2 R24, R24 ;  /* 0x0000001800187308 */ /* 0x000ea20000000800 */
[----:B-1----:R-:W-:-:S07]  /*5480*/  FADD.FTZ R20, R30, R21 ;  /* 0x000000151e147221 */ /* 0x002fce0000010000 */
[----:B------:R-:W1:Y:S01]  /*5490*/  MUFU.EX2 R17, R17 ;  /* 0x0000001100117308 */ /* 0x000e620000000800 */
[C---:B---3--:R-:W-:Y:S01]  /*54a0*/  FADD.FTZ R29, R37.reuse, R0 ;  /* 0x00000000251d7221 */ /* 0x048fe20000010000 */
[----:B------:R-:W-:Y:S01]  /*54b0*/  F2FP.BF16.F32.PACK_AB R198, R37, R36 ;  /* 0x0000002425c6723e */ /* 0x000fe200000010ff */
[--C-:B------:R-:W-:Y:S02]  /*54c0*/  IMAD.MOV.U32 R37, RZ, RZ, R151.reuse ;  /* 0x000000ffff257224 */ /* 0x100fe400078e0097 */
[----:B------:R-:W-:-:S03]  /*54d0*/  IMAD.MOV.U32 R36, RZ, RZ, R151 ;  /* 0x000000ffff247224 */ /* 0x000fc600078e0097 */
[----:B------:R-:W3:Y:S01]  /*54e0*/  MUFU.EX2 R25, R25 ;  /* 0x0000001900197308 */ /* 0x000ee20000000800 */
[----:B--2---:R-:W-:Y:S01]  /*54f0*/  FADD.FTZ R0, R24, R29 ;  /* 0x0000001d18007221 */ /* 0x004fe20000010000 */
[----:B------:R-:W-:-:S06]  /*5500*/  IMAD.MOV.U32 R29, RZ, RZ, R151 ;  /* 0x000000ffff1d7224 */ /* 0x000fcc00078e0097 */
[----:B------:R-:W2:Y:S01]  /*5510*/  MUFU.EX2 R28, R28 ;  /* 0x0000001c001c7308 */ /* 0x000ea20000000800 */
[C---:B-1----:R-:W-:Y:S01]  /*5520*/  FADD.FTZ R5, R17.reuse, R20 ;  /* 0x0000001411057221 */ /* 0x042fe20000010000 */
[----:B------:R-:W-:Y:S02]  /*5530*/  F2FP.BF16.F32.PACK_AB R195, R17, R30 ;  /* 0x0000001e11c3723e */ /* 0x000fe400000010ff */
[----:B------:R-:W-:-:S04]  /*5540*/  MOV R30, R151 ;  /* 0x00000097001e7202 */ /* 0x000fc80000000f00 */
[----:B------:R1:W4:Y:S01]  /*5550*/  MUFU.EX2 R21, R2 ;  /* 0x0000000200157308 */ /* 0x0003220000000800 */
[C---:B---3--:R-:W-:Y:S01]  /*5560*/  FADD.FTZ R17, R25.reuse, R0 ;  /* 0x0000000019117221 */ /* 0x048fe20000010000 */
[----:B------:R-:W-:Y:S01]  /*5570*/  F2FP.BF16.F32.PACK_AB R192, R25, R24 ;  /* 0x0000001819c0723e */ /* 0x000fe200000010ff */
[----:B------:R-:W-:Y:S01]  /*5580*/  IMAD.MOV.U32 R25, RZ, RZ, R151 ;  /* 0x000000ffff197224 */ /* 0x000fe200078e0097 */
[----:B------:R-:W-:Y:S01]  /*5590*/  MOV R24, R151 ;  /* 0x0000009700187202 */ /* 0x000fe20000000f00 */
[----:B--2---:R-:W-:Y:S01]  /*55a0*/  FADD.FTZ R0, R28, R17 ;  /* 0x000000111c007221 */ /* 0x004fe20000010000 */
[----:B-1----:R-:W-:-:S03]  /*55b0*/  MOV R2, 0x3f800000 ;  /* 0x3f80000000027802 */ /* 0x002fc60000000f00 */
[C---:B----4-:R-:W-:Y:S01]  /*55c0*/  FADD.FTZ R17, R21.reuse, R0 ;  /* 0x0000000015117221 */ /* 0x050fe20000010000 */
[----:B------:R-:W-:Y:S01]  /*55d0*/  F2FP.BF16.F32.PACK_AB R194, R21, R28 ;  /* 0x0000001c15c2723e */ /* 0x000fe200000010ff */
[----:B------:R-:W-:Y:S02]  /*55e0*/  IMAD.MOV.U32 R0, RZ, RZ, 0x3f800000 ;  /* 0x3f800000ff007424 */ /* 0x000fe400078e00ff */
[----:B------:R-:W-:Y:S01]  /*55f0*/  IMAD.MOV.U32 R28, RZ, RZ, R151 ;  /* 0x000000ffff1c7224 */ /* 0x000fe200078e0097 */
[----:B------:R-:W-:Y:S06]  /*5600*/  @!P2 BRA `(.L_x_1953) ;  /* 0x00000040005ca947 */ /* 0x000fec0003800000 */
[----:B------:R-:W-:Y:S01]  /*5610*/  R2UR UR61, R16 ;  /* 0x00000000103d72ca */ /* 0x000fe200000e0000 */
[----:B------:R-:W-:Y:S01]  /*5620*/  ULDC.64 UR4, c[0x0][0x3f8] ;  /* 0x0000fe0000047ab9 */ /* 0x000fe20000000a00 */
[----:B------:R-:W-:Y:S01]  /*5630*/  IMAD.MOV.U32 R20, RZ, RZ, R3 ;  /* 0x000000ffff147224 */ /* 0x000fe200078e0003 */
[----:B------:R-:W-:Y:S01]  /*5640*/  MOV R2, 0x3f800000 ;  /* 0x3f80000000027802 */ /* 0x000fe20000000f00 */
[----:B------:R-:W-:Y:S01]  /*5650*/  IMAD.MOV.U32 R21, RZ, RZ, R4 ;  /* 0x000000ffff157224 */ /* 0x000fe200078e0004 */
        /* <DEDUP_REMOVED lines=64> */
[----:B------:R-:W-:Y:S01]  /*5a60*/  IMAD.U32 R225, RZ, RZ, UR4 ;  /* 0x00000004ffe17e24 */ /* 0x000fe2000f8e00ff */
[----:B------:R-:W-:Y:S01]  /*5a70*/  UMOV UR41, UR46 ;  /* 0x0000002e00297c82 */ /* 0x000fe20008000000 */
[----:B------:R-:W-:-:S07]  /*5a80*/  IMAD.U32 R227, RZ, RZ, UR5 ;  /* 0x00000005ffe37e24 */ /* 0x000fce000f8e00ff */
.L_x_1962:
[----:B------:R-:W-:-:S04]  /*5a90*/  UIADD3 UR4, UR41, 0x1, URZ ;  /* 0x0000000129047890 */ /* 0x000fc8000fffe03f */
[----:B------:R-:W-:-:S04]  /*5aa0*/  UISETP.NE.AND UP0, UPT, UR4, 0x2, UPT ;  /* 0x000000020400788c */ /* 0x000fc8000bf05270 */
[----:B------:R-:W-:Y:S02]  /*5ab0*/  USEL UR5, URZ, 0x1, UP0 ;  /* 0x000000013f057887 */ /* 0x000fe40008000000 */
[----:B------:R-:W-:Y:S02]  /*5ac0*/  USEL UR46, UR4, URZ, UP0 ;  /* 0x0000003f042e7287 */ /* 0x000fe40008000000 */
[----:B------:R-:W-:-:S06]  /*5ad0*/  ULOP3.LUT UR4, UR61, UR5, URZ, 0x3c, !UPT ;  /* 0x000000053d047292 */ /* 0x000fcc000f8e3c3f */
[----:B------:R-:W-:Y:S01]  /*5ae0*/  MOV R16, UR4 ;  /* 0x0000000400107c02 */ /* 0x000fe20008000f00 */
[----:B------:R-:W-:Y:S06]  /*5af0*/  @!P0 BRA `(.L_x_1954) ;  /* 0x0000000000048947 */ /* 0x000fec0003800000 */
[----:B------:R-:W-:Y:S01]  /*5b00*/  BPT.TRAP 0x1 ;  /* 0x000000040000795c */ /* 0x000fe20000300000 */
.L_x_1954:
[----:B------:R-:W-:Y:S01]  /*5b10*/  R2UR UR4, R16 ;  /* 0x00000000100472ca */ /* 0x000fe200000e0000 */
[----:B------:R-:W-:-:S12]  /*5b20*/  ULEA UR47, UR46, UR60, 0x3 ;  /* 0x0000003c2e2f7291 */ /* 0x000fd8000f8e183f */
[----:B------:R-:W-:-:S05]  /*5b30*/  IMAD.U32 R3, RZ, RZ, UR4 ;  /* 0x00000004ff037e24 */ /* 0x000fca000f8e00ff */
[----:B------:R-:W-:-:S04]  /*5b40*/  SHF.L.U32 R3, R3, 0x1f, RZ ;  /* 0x0000001f03037819 */ /* 0x000fc800000006ff */
[----:B------:R1:W2:Y:S01]  /*5b50*/  SYNCS.PHASECHK.TRANS64.TRYWAIT P2, [UR47+0x38830], R3 ;  /* 0x03883003ff0075a7 */ /* 0x0002a2000804016f */
[----:B------:R-:W-:Y:S05]  /*5b60*/  @!P0 BRA `(.L_x_1955) ;  /* 0x0000000000048947 */ /* 0x000fea0003800000 */
[----:B------:R-:W-:Y:S01]  /*5b70*/  BPT.TRAP 0x1 ;  /* 0x000000040000795c */ /* 0x000fe20000300000 */
.L_x_1955:
[----:B--2---:R-:W-:Y:S05]  /*5b80*/  @P2 BRA `(.L_x_1956) ;  /* 0x0000000000082947 */ /* 0x004fea0003800000 */
[----:B------:R-:W2:Y:S02]  /*5b90*/  SYNCS.PHASECHK.TRANS64.TRYWAIT P2, [UR47+0x38830], R3 ;  /* 0x03883003ff0075a7 */ /* 0x000ea4000804016f */
[----:B--2---:R-:W-:Y:S05]  /*5ba0*/  @!P2 BRA `(.L_x_1957) ;  /* 0x000000d800fca947 */ /* 0x004fea0003800000 */
.L_x_1956:
[----:B------:R-:W-:Y:S01]  /*5bb0*/  R2UR UR10, R18 ;  /* 0x00000000120a72ca */ /* 0x000fe200000e0000 */
[----:B------:R-:W-:Y:S01]  /*5bc0*/  UIMAD UR4, UR46, 0xa00, UR40 ;  /* 0x00000a002e0478a4 */ /* 0x000fe2000f8e0228 */
[----:B------:R-:W-:Y:S01]  /*5bd0*/  R2UR UR11, R19 ;  /* 0x00000000130b72ca */ /* 0x000fe200000e0000 */
[----:B------:R-:W-:Y:S01]  /*5be0*/  WARPGROUP.ARRIVE ;  /* 0x00000000000079c5 */ /* 0x000fe20000000000 */
[----:B------:R-:W-:Y:S01]  /*5bf0*/  UMOV UR59, 0x40000040 ;  /* 0x40000040003b7882 */ /* 0x000fe20000000000 */
[----:B------:R-:W-:Y:S01]  /*5c00*/  R2UR UR6, R14 ;  /* 0x000000000e0672ca */ /* 0x000fe200000e0000 */
[----:B------:R-:W-:Y:S01]  /*5c10*/  UIADD3 UR18, UR4, 0x286, URZ ;  /* 0x0000028604127890 */ /* 0x000fe2000fffe03f */
[----:B------:R-:W-:Y:S01]  /*5c20*/  R2UR UR7, R15 ;  /* 0x000000000f0772ca */ /* 0x000fe200000e0000 */
[----:B------:R-:W-:Y:S01]  /*5c30*/  UMOV UR58, UR4 ;  /* 0x00000004003a7c82 */ /* 0x000fe20008000000 */
[----:B------:R-:W-:Y:S01]  /*5c40*/  R2UR UR14, R12 ;  /* 0x000000000c0e72ca */ /* 0x000fe200000e0000 */
[----:B------:R-:W-:Y:S01]  /*5c50*/  UMOV UR19, 0x40000040 ;  /* 0x4000004000137882 */ /* 0x000fe20000000000 */
[----:B------:R-:W-:Y:S01]  /*5c60*/  R2UR UR15, R13 ;  /* 0x000000000d0f72ca */ /* 0x000fe200000e0000 */
[----:B------:R-:W-:Y:S01]  /*5c70*/  UIADD3 UR22, UR4, 0x500, URZ ;  /* 0x0000050004167890 */ /* 0x000fe2000fffe03f */
[-C--:B------:R-:W-:Y:S01]  /*5c80*/  FMUL.FTZ R24, R24, R0.reuse ;  /* 0x0000000018187220 */ /* 0x080fe20000410000 */
[----:B------:R-:W-:Y:S01]  /*5c90*/  UMOV UR56, UR10 ;  /* 0x0000000a00387c82 */ /* 0x000fe20008000000 */
[----:B------:R-:W-:Y:S01]  /*5ca0*/  UMOV UR57, UR11 ;  /* 0x0000000b00397c82 */ /* 0x000fe20008000000 */
[----:B------:R-:W-:Y:S01]  /*5cb0*/  UMOV UR23, 0x40000040 ;  /* 0x4000004000177882 */ /* 0x000fe20000000000 */
[----:B------:R-:W-:Y:S01]  /*5cc0*/  HGMMA.64x16x16.F32.BF16 R184, gdesc[UR56], RZ, !UPT, gsb0 ;  /* 0x0020000038b879f0 */ /* 0x000fe2000c0018ff */
[----:B------:R-:W-:Y:S01]  /*5cd0*/  UIADD3 UR58, UR4, 0x80, URZ ;  /* 0x00000080043a7890 */ /* 0x000fe2000fffe03f */
[-C--:B------:R-:W-:Y:S01]  /*5ce0*/  FMUL.FTZ R25, R25, R0.reuse ;  /* 0x0000000019197220 */ /* 0x080fe20000410000 */
[----:B------:R-:W-:Y:S01]  /*5cf0*/  UMOV UR59, 0x40000040 ;  /* 0x40000040003b7882 */ /* 0x000fe20000000000 */
[----:B------:R-:W-:Y:S01]  /*5d00*/  UMOV UR56, UR10 ;  /* 0x0000000a00387c82 */ /* 0x000fe20008000000 */
[----:B------:R-:W-:Y:S01]  /*5d10*/  UMOV UR57, UR11 ;  /* 0x0000000b00397c82 */ /* 0x000fe20008000000 */
        /* <DEDUP_REMOVED lines=56> */
[----:B------:R-:W-:Y:S01]  /*60a0*/  UMOV UR59, 0x40000040 ;  /* 0x40000040003b7882 */ /* 0x000fe20000000000 */
[----:B------:R-:W-:Y:S01]  /*60b0*/  UMOV UR56, UR10 ;  /* 0x0000000a00387c82 */ /* 0x000fe20008000000 */
[----:B------:R-:W-:Y:S01]  /*60c0*/  UMOV UR57, UR11 ;  /* 0x0000000b00397c82 */ /* 0x000fe20008000000 */
        /* <DEDUP_REMOVED lines=97> */
[----:B------:R-:W-:Y:S01]  /*66e0*/  UMOV UR59, 0x40000040 ;  /* 0x40000040003b7882 */ /* 0x000fe20000000000 */
[----:B------:R-:W-:Y:S01]  /*66f0*/  UMOV UR56, UR10 ;  /* 0x0000000a00387c82 */ /* 0x000fe20008000000 */
[----:B------:R-:W-:Y:S01]  /*6700*/  UMOV UR57, UR11 ;  /* 0x0000000b00397c82 */ /* 0x000fe20008000000 */
[----:B------:R-:W-:Y:S02]  /*6710*/  R2UR UR10, R10 ;  /* 0x000000000a0a72ca */ /* 0x000fe400000e0000 */
[----:B------:R-:W-:Y:S01]  /*6720*/  R2UR UR11, R11 ;  /* 0x000000000b0b72ca */ /* 0x000fe200000e0000 */
[----:B------:R-:W-:Y:S02]  /*6730*/  WARPGROUP.DEPBAR.LE gsb0, 0x0 ;  /* 0x00008000000079c5 */ /* 0x000fe40000010000 */
[----:B------:R-:W-:-:S06]  /*6740*/  WARPGROUP.ARRIVE ;  /* 0x00000000000079c5 */ /* 0x000fcc0000000000 */
[----:B------:R-:W-:Y:S01]  /*6750*/  HGMMA.64x16x16.F32.BF16 R152, gdesc[UR56], RZ, !UPT, gsb0 ;  /* 0x00200000389879f0 */ /* 0x000fe2000c0018ff */
[----:B------:R-:W-:Y:S01]  /*6760*/  UIADD3 UR58, UR4, 0x2, URZ ;  /* 0x00000002043a7890 */ /* 0x000fe2000fffe03f */
[----:B------:R-:W-:Y:S01]  /*6770*/  UMOV UR59, 0x40000040 ;  /* 0x40000040003b7882 */ /* 0x000fe20000000000 */
[----:B------:R-:W-:Y:S01]  /*6780*/  UMOV UR56, UR6 ;  /* 0x0000000600387c82 */ /* 0x000fe20008000000 */
[----:B------:R-:W-:Y:S01]  /*6790*/  UMOV UR57, UR7 ;  /* 0x0000000700397c82 */ /* 0x000fe20008000000 */
[----:B------:R-:W-:Y:S02]  /*67a0*/  WARPGROUP.DEPBAR.LE gsb0, 0x0 ;  /* 0x00008000000079c5 */ /* 0x000fe40000010000 */
[----:B------:R-:W-:-:S06]  /*67b0*/  WARPGROUP.ARRIVE ;  /* 0x00000000000079c5 */ /* 0x000fcc0000000000 */
[----:B------:R-:W-:Y:S01]  /*67c0*/  HGMMA.64x16x16.F32.BF16 R184, gdesc[UR56], R184, gsb0 ;  /* 0x0020000038b879f0 */ /* 0x000fe200080018b8 */
        /* <DEDUP_REMOVED lines=62> */
[----:B------:R-:W-:Y:S01]  /*6bb0*/  UIADD3 UR14, UR4, 0x284, URZ ;  /* 0x00000284040e7890 */ /* 0x000fe2000fffe03f */
[----:B------:R-:W-:Y:S01]  /*6bc0*/  UMOV UR15, 0x40000040 ;  /* 0x40000040000f7882 */ /* 0x000fe20000000000 */
        /* <DEDUP_REMOVED lines=335> */
[----:B------:R-:W-:Y:S01]  /*80c0*/  UMOV UR4, UR10 ;  /* 0x0000000a00047c82 */ /* 0x000fe20008000000 */
[----:B------:R-:W-:Y:S02]  /*80d0*/  WARPGROUP.DEPBAR.LE gsb0, 0x0 ;  /* 0x00008000000079c5 */ /* 0x000fe40000010000 */
[----:B------:R-:W-:-:S06]  /*80e0*/  WARPGROUP.ARRIVE ;  /* 0x00000000000079c5 */ /* 0x000fcc0000000000 */
[----:B------:R-:W-:Y:S03]  /*80f0*/  HGMMA.64x16x16.F32.BF16 R160, gdesc[UR56], R160, gsb0 ;  /* 0x0020000038a079f0 */ /* 0x000fe600080018a0 */
[----:B------:R-:W-:Y:S02]  /*8100*/  WARPGROUP.DEPBAR.LE gsb0, 0x0 ;  /* 0x00008000000079c5 */ /* 0x000fe40000010000 */
[----:B------:R-:W-:-:S06]  /*8110*/  WARPGROUP.ARRIVE ;  /* 0x00000000000079c5 */ /* 0x000fcc0000000000 */
[----:B------:R-:W-:Y:S03]  /*8120*/  HGMMA.64x16x16.F32.BF16 R152, gdesc[UR4], R152, gsb0 ;  /* 0x00200000049879f0 */ /* 0x000fe60008001898 */
[----:B------:R-:W-:Y:S02]  /*8130*/  WARPGROUP.DEPBAR.LE gsb0, 0x0 ;  /* 0x00008000000079c5 */ /* 0x000fe40000010000 */
[----:B------:R-:W-:Y:S05]  /*8140*/  @!P0 BRA `(.L_x_1958) ;  /* 0x0000000000048947 */ /* 0x000fea0003800000 */
[----:B------:R-:W-:Y:S01]  /*8150*/  BPT.TRAP 0x1 ;  /* 0x000000040000795c */ /* 0x000fe20000300000 */
.L_x_1958:
[----:B------:R-:W-:Y:S01]  /*8160*/  ULEA UR5, UR41, UR60, 0x3 ;  /* 0x0000003c29057291 */ /* 0x000fe2000f8e183f */
[----:B------:R-:W-:-:S05]  /*8170*/  IMAD.U32 R0, RZ, RZ, UR61 ;  /* 0x0000003dff007e24 */ /* 0x000fca000f8e00ff */
[----:B------:R-:W-:-:S04]  /*8180*/  SHF.L.U32 R0, R0, 0x1f, RZ ;  /* 0x0000001f00007819 */ /* 0x000fc800000006ff */
[----:B------:R3:W4:Y:S01]  /*8190*/  SYNCS.PHASECHK.TRANS64.TRYWAIT P2, [UR5+0x38850], R0 ;  /* 0x03885000ff0075a7 */ /* 0x0007220008040145 */
[----:B------:R-:W-:Y:S05]  /*81a0*/  @!P0 BRA `(.L_x_1959) ;  /* 0x0000000000048947 */ /* 0x000fea0003800000 */
[----:B------:R-:W-:Y:S01]  /*81b0*/  BPT.TRAP 0x1 ;  /* 0x000000040000795c */ /* 0x000fe20000300000 */
.L_x_1959:
[----:B----4-:R-:W-:Y:S05]  /*81c0*/  @P2 BRA `(.L_x_1960) ;  /* 0x0000000000082947 */ /* 0x010fea0003800000 */
[----:B------:R-:W4:Y:S02]  /*81d0*/  SYNCS.PHASECHK.TRANS64.TRYWAIT P2, [UR5+0x38850], R0 ;  /* 0x03885000ff0075a7 */ /* 0x000f240008040145 */
[----:B----4-:R-:W-:Y:S05]  /*81e0*/  @!P2 BRA `(.L_x_1961) ;  /* 0x000000b40084a947 */ /* 0x010fea0003800000 */
.L_x_1960:
[----:B------:R-:W-:Y:S01]  /*81f0*/  UIADD3 UR4, UR60, 0x400, URZ ;  /* 0x000004003c047890 */ /* 0x000fe2000fffe03f */
[----:B------:R-:W-:Y:S01]  /*8200*/  WARPGROUP.ARRIVE ;  /* 0x00000000000079c5 */ /* 0x000fe20000000000 */
[----:B------:R-:W-:Y:S01]  /*8210*/  UMOV UR7, 0x40000040 ;  /* 0x4000004000077882 */ /* 0x000fe20000000000 */
[----:B------:R-:W-:Y:S01]  /*8220*/  UMOV UR11, 0x40000040 ;  /* 0x40000040000b7882 */ /* 0x000fe20000000000 */
[----:B------:R-:W-:Y:S01]  /*8230*/  USHF.R.U32.HI UR4, URZ, 0x4, UR4 ;  /* 0x000000043f047899 */ /* 0x000fe20008011604 */
[----:B------:R-:W-:Y:S01]  /*8240*/  R2UR UR15, R225 ;  /* 0x00000000e10f72ca */ /* 0x000fe200000e0000 */
[----:B-12---:R-:W1:Y:S01]  /*8250*/  LDC R3, c[0x0][0x288] ;  /* 0x0000a200ff037b82 */ /* 0x006e620000000800 */
[----:B------:R-:W-:Y:S01]  /*8260*/  R2UR UR14, R227 ;  /* 0x00000000e30e72ca */ /* 0x000fe200000e0000 */
[----:B------:R-:W-:Y:S01]  /*8270*/  ULOP3.LUT UR4, UR4, 0x3fff, URZ, 0xc0, !UPT ;  /* 0x00003fff04047892 */ /* 0x000fe2000f8ec03f */
[----:B------:R-:W-:-:S03]  /*8280*/  R2UR UR61, R16 ;  /* 0x00000000103d72ca */ /* 0x000fc600000e0000 */
[----:B------:R-:W-:-:S04]  /*8290*/  ULOP3.LUT UR4, UR4, 0x2800000, URZ, 0xfc, !UPT ;  /* 0x0280000004047892 */ /* 0x000fc8000f8efc3f */
[----:B------:R-:W-:Y:S02]  /*82a0*/  UIMAD UR6, UR41, 0xa00, UR4 ;  /* 0x00000a00290678a4 */ /* 0x000fe4000f8e0204 */
[----:B------:R-:W-:Y:S02]  /*82b0*/  UISETP.NE.U32.AND UP0, UPT, UR15, URZ, UPT ;  /* 0x0000003f0f00728c */ /* 0x000fe4000bf05070 */
[----:B------:R-:W-:Y:S02]  /*82c0*/  UIADD3 UR10, UR6, 0x80, URZ ;  /* 0x00000080060a7890 */ /* 0x000fe4000fffe03f */
[----:B------:R-:W-:Y:S02]  /*82d0*/  UIMAD UR4, UR45, -0x50, UR42 ;  /* 0xffffffb02d0478a4 */ /* 0x000fe4000f8e022a */
[----:B------:R-:W-:-:S07]  /*82e0*/  UISETP.NE.AND.EX UP0, UPT, UR14, URZ, UPT, UP0 ;  /* 0x0000003f0e00728c */ /* 0x000fce000bf05300 */
[----:B------:R-:W-:Y:S01]  /*82f0*/  HGMMA.64x256x16.F32.BF16 R24, R208, gdesc[UR4].tnspB, R24, gsb0 ;  /* 0x43e00004d0187df0 */ /* 0x000fe20008001818 */
[----:B------:R-:W-:Y:S01]  /*8300*/  UIADD3 UR4, UR4, 0x1, URZ ;  /* 0x0000000104047890 */ /* 0x000fe2000fffe03f */
[----:B------:R-:W-:Y:S01]  /*8310*/  ULDC UR14, c[0x0][0x404] ;  /* 0x00010100000e7ab9 */ /* 0x000fe20000000800 */
[----:B------:R-:W-:Y:S01]  /*8320*/  UMOV UR41, UR46 ;  /* 0x0000002e00297c82 */ /* 0x000fe20008000000 */
[----:B------:R-:W-:Y:S01]  /*8330*/  USEL UR7, UR14, 0x1, UP0 ;  /* 0x000000010e077887 */ /* 0x000fe20008000000 */
[----:B------:R-:W-:-:S13]  /*8340*/  R2UR UR14, R226 ;  /* 0x00000000e20e72ca */ /* 0x000fda00000e0000 */
[----:B------:R-:W-:Y:S02]  /*8350*/  UISETP.GT.AND UP0, UPT, UR45, UR14, UPT ;  /* 0x0000000e2d00728c */ /* 0x000fe4000bf04270 */
[----:B------:R-:W-:Y:S01]  /*8360*/  UIADD3 UR45, UR45, -0x1, URZ ;  /* 0xffffffff2d2d7890 */ /* 0x000fe2000fffe03f */
        /* <DEDUP_REMOVED lines=9> */
[----:B------:R-:W-:Y:S01]  /*8400*/  ULDC UR10, c[0x0][0x2e0] ;  /* 0x0000b800000a7ab9 */ /* 0x000fe20000000800 */
[----:B------:R-:W-:Y:S01]  /*8410*/  UMOV UR11, 0x40000040 ;  /* 0x40000040000b7882 */ /* 0x000fe20000000000 */
[----:B------:R-:W-:Y:S02]  /*8420*/  UIMAD UR4, UR7, UR10, UR4 ;  /* 0x0000000a070472a4 */ /* 0x000fe4000f8e0204 */
[----:B------:R-:W-:Y:S02]  /*8430*/  UIADD3 UR10, UR6, 0x180, URZ ;  /* 0x00000180060a7890 */ /* 0x000fe4000fffe03f */
[----:B------:R-:W-:Y:S02]  /*8440*/  UIADD3 UR6, UR6, 0x200, URZ ;  /* 0x0000020006067890 */ /* 0x000fe4000fffe03f */
[----:B-1----:R-:W-:Y:S01]  /*8450*/  IADD3 R3, -R3, UR4, RZ ;  /* 0x0000000403037c10 */ /* 0x002fe2000fffe1ff */
[----:B------:R-:W-:Y:S01]  /*8460*/  ULDC UR4, c[0x0][0x988] ;  /* 0x0002620000047ab9 */ /* 0x000fe20000000800 */
[----:B------:R-:W-:-:S03]  /*8470*/  UMOV UR7, 0x40000040 ;  /* 0x4000004000077882 */ /* 0x000fc60000000000 */
[----:B---3--:R-:W-:-:S05]  /*8480*/  IMAD R0, R214, -0x2, R3 ;  /* 0xfffffffed6007824 */ /* 0x008fca00078e0203 */
[----:B------:R-:W-:-:S04]  /*8490*/  IADD3 R0, R215, R0, RZ ;  /* 0x00000000d7007210 */ /* 0x000fc80007ffe0ff */
[C---:B------:R-:W-:Y:S02]  /*84a0*/  ISETP.GT.AND P2, PT, R0.reuse, RZ, PT ;  /* 0x000000ff0000720c */ /* 0x040fe40003f44270 */
[----:B------:R-:W-:Y:S02]  /*84b0*/  ISETP.GT.AND P3, PT, R0, 0x1, PT ;  /* 0x000000010000780c */ /* 0x000fe40003f64270 */
[----:B------:R-:W-:Y:S02]  /*84c0*/  FSEL R184, R184, -INF , P2 ;  /* 0xff800000b8b87808 */ /* 0x000fe40001000000 */
[----:B------:R-:W-:Y:S02]  /*84d0*/  ISETP.GT.AND P2, PT, R0, 0x8, PT ;  /* 0x000000080000780c */ /* 0x000fe40003f44270 */
[----:B------:R-:W-:Y:S02]  /*84e0*/  FSEL R185, R185, -INF , P3 ;  /* 0xff800000b9b97808 */ /* 0x000fe40001800000 */
[----:B------:R-:W-:-:S02]  /*84f0*/  FMNMX.FTZ R2, R184, R21, !PT ;  /* 0x00000015b8027209 */ /* 0x000fc40007810000 */
[----:B------:R-:W-:Y:S02]  /*8500*/  ISETP.GT.AND P3, PT, R0, 0x9, PT ;  /* 0x000000090000780c */ /* 0x000fe40003f64270 */
[----:B------:R-:W-:Y:S02]  /*8510*/  FSEL R188, R188, -INF , P2 ;  /* 0xff800000bcbc7808 */ /* 0x000fe40001000000 */
        /* <DEDUP_REMOVED lines=46> */
[C---:B------:R-:W-:Y:S01]  /*8800*/  ISETP.GT.AND P3, PT, R0.reuse, 0x49, PT ;  /* 0x000000490000780c */ /* 0x040fe20003f64270 */
[----:B------:R-:W-:Y:S01]  /*8810*/  VIADD R0, R0, 0x8 ;  /* 0x0000000800007836 */ /* 0x000fe20000000000 */
[----:B------:R-:W-:Y:S02]  /*8820*/  FSEL R156, R156, -INF , P2 ;  /* 0xff8000009c9c7808 */ /* 0x000fe40001000000 */
[----:B------:R-:W-:Y:S02]  /*8830*/  FMNMX.FTZ R3, R153, R2, !PT ;  /* 0x0000000299037209 */ /* 0x000fe40007810000 */
[----:B------:R-:W-:Y:S02]  /*8840*/  FSEL R157, R157, -INF , P3 ;  /* 0xff8000009d9d7808 */ /* 0x000fe40001800000 */
[----:B------:R-:W-:Y:S02]  /*8850*/  FMNMX.FTZ R2, R156, R3, !PT ;  /* 0x000000039c027209 */ /* 0x000fe40007810000 */
[----:B------:R-:W-:-:S02]  /*8860*/  ISETP.GT.AND P2, PT, R0, RZ, PT ;  /* 0x000000ff0000720c */ /* 0x000fc40003f44270 */
[----:B------:R-:W-:Y:S02]  /*8870*/  FMNMX.FTZ R2, R157, R2, !PT ;  /* 0x000000029d027209 */ /* 0x000fe40007810000 */
[C---:B------:R-:W-:Y:S02]  /*8880*/  ISETP.GT.AND P3, PT, R0.reuse, 0x1, PT ;  /* 0x000000010000780c */ /* 0x040fe40003f64270 */
[C---:B------:R-:W-:Y:S01]  /*8890*/  ISETP.GT.AND P4, PT, R0.reuse, 0x8, PT ;  /* 0x000000080000780c */ /* 0x040fe20003f84270 */
[----:B------:R-:W1:Y:S01]  /*88a0*/  SHFL.BFLY PT, R3, R2, 0x2, 0x1f ;  /* 0x0c401f0002037f89 */ /* 0x000e6200000e0000 */
[----:B------:R-:W-:Y:S02]  /*88b0*/  FSEL R187, R187, -INF , P3 ;  /* 0xff800000bbbb7808 */ /* 0x000fe40001800000 */
[----:B------:R-:W-:Y:S02]  /*88c0*/  ISETP.GT.AND P5, PT, R0, 0x9, PT ;  /* 0x000000090000780c */ /* 0x000fe40003fa4270 */
[----:B------:R-:W-:-:S02]  /*88d0*/  FSEL R190, R190, -INF , P4 ;  /* 0xff800000bebe7808 */ /* 0x000fc40002000000 */
[C---:B------:R-:W-:Y:S02]  /*88e0*/  ISETP.GT.AND P3, PT, R0.reuse, 0x10, PT ;  /* 0x000000100000780c */ /* 0x040fe40003f64270 */
[----:B------:R-:W-:Y:S02]  /*88f0*/  FSEL R191, R191, -INF , P5 ;  /* 0xff800000bfbf7808 */ /* 0x000fe40002800000 */
[----:B------:R-:W-:Y:S02]  /*8900*/  ISETP.GT.AND P4, PT, R0, 0x11, PT ;  /* 0x000000110000780c */ /* 0x000fe40003f84270 */
[----:B------:R-:W-:Y:S02]  /*8910*/  FSEL R178, R178, -INF , P3 ;  /* 0xff800000b2b27808 */ /* 0x000fe40001800000 */
[----:B------:R-:W-:-:S04]  /*8920*/  ISETP.GT.AND P3, PT, R0, 0x18, PT ;  /* 0x000000180000780c */ /* 0x000fc80003f64270 */
[----:B------:R-:W-:Y:S02]  /*8930*/  FSEL R182, R182, -INF , P3 ;  /* 0xff800000b6b67808 */ /* 0x000fe40001800000 */
[----:B------:R-:W-:Y:S02]  /*8940*/  ISETP.GT.AND P3, PT, R0, 0x20, PT ;  /* 0x000000200000780c */ /* 0x000fe40003f64270 */
[----:B-1----:R-:W-:Y:S02]  /*8950*/  FMNMX.FTZ R3, R2, R3, !PT ;  /* 0x0000000302037209 */ /* 0x002fe40007810000 */
[----:B------:R-:W-:Y:S02]  /*8960*/  FSEL R170, R170, -INF , P3 ;  /* 0xff800000aaaa7808 */ /* 0x000fe40001800000 */
[----:B------:R-:W-:Y:S01]  /*8970*/  ISETP.GT.AND P3, PT, R0, 0x28, PT ;  /* 0x000000280000780c */ /* 0x000fe20003f64270 */
[----:B------:R-:W1:Y:S03]  /*8980*/  SHFL.BFLY PT, R4, R3, 0x1, 0x1f ;  /* 0x0c201f0003047f89 */ /* 0x000e6600000e0000 */
[----:B------:R-:W-:-:S02]  /*8990*/  FSEL R174, R174, -INF , P3 ;  /* 0xff800000aeae7808 */ /* 0x000fc40001800000 */
[----:B------:R-:W-:-:S04]  /*89a0*/  ISETP.GT.AND P3, PT, R0, 0x30, PT ;  /* 0x000000300000780c */ /* 0x000fc80003f64270 */
[----:B------:R-:W-:Y:S02]  /*89b0*/  FSEL R162, R162, -INF , P3 ;  /* 0xff800000a2a27808 */ /* 0x000fe40001800000 */
[----:B------:R-:W-:-:S04]  /*89c0*/  ISETP.GT.AND P3, PT, R0, 0x38, PT ;  /* 0x000000380000780c */ /* 0x000fc80003f64270 */
[----:B------:R-:W-:Y:S02]  /*89d0*/  FSEL R166, R166, -INF , P3 ;  /* 0xff800000a6a67808 */ /* 0x000fe40001800000 */
[----:B------:R-:W-:-:S04]  /*89e0*/  ISETP.GT.AND P3, PT, R0, 0x40, PT ;  /* 0x000000400000780c */ /* 0x000fc80003f64270 */
[----:B------:R-:W-:Y:S02]  /*89f0*/  FSEL R154, R154, -INF , P3 ;  /* 0xff8000009a9a7808 */ /* 0x000fe40001800000 */
[----:B------:R-:W-:Y:S02]  /*8a00*/  ISETP.GT.AND P3, PT, R0, 0x48, PT ;  /* 0x000000480000780c */ /* 0x000fe40003f64270 */
[----:B-1----:R-:W-:Y:S02]  /*8a10*/  FMNMX.FTZ R4, R3, R4, !PT ;  /* 0x0000000403047209 */ /* 0x002fe40007810000 */
[----:B------:R-:W-:Y:S01]  /*8a20*/  FSEL R158, R158, -INF , P3 ;  /* 0xff8000009e9e7808 */ /* 0x000fe20001800000 */
[----:B------:R-:W-:Y:S02]  /*8a30*/  WARPGROUP.DEPBAR.LE gsb0, 0x0 ;  /* 0x00008000000079c5 */ /* 0x000fe40000010000 */
[----:B------:R-:W-:-:S06]  /*8a40*/  WARPGROUP.ARRIVE ;  /* 0x00000000000079c5 */ /* 0x000fcc0000000000 */
[----:B------:R-:W-:Y:S03]  /*8a50*/  HGMMA.64x256x16.F32.BF16 R24, R196, gdesc[UR8].tnspB, R24, gsb0 ;  /* 0x43e00008c4187df0 */ /* 0x000fe60008001818 */
[----:B------:R-:W-:Y:S02]  /*8a60*/  WARPGROUP.DEPBAR.LE gsb0, 0x0 ;  /* 0x00008000000079c5 */ /* 0x000fe40000010000 */
[----:B------:R-:W-:Y:S01]  /*8a70*/  FSEL R197, R186, -INF , P2 ;  /* 0xff800000bac57808 */ /* 0x000fe20001000000 */
[C---:B------:R-:W-:Y:S01]  /*8a80*/  FMUL.FTZ R186, R4.reuse, UR4 ;  /* 0x0000000404ba7c20 */ /* 0x040fe20008410000 */
[----:B------:R-:W-:Y:S01]  /*8a90*/  FSETP.NEU.FTZ.AND P2, PT, R4, -INF , PT ;  /* 0xff8000000400780b */ /* 0x000fe20003f5d000 */
[----:B------:R-:W-:Y:S01]  /*8aa0*/  WARPGROUP.ARRIVE ;  /* 0x00000000000079c5 */ /* 0x000fe20000000000 */
[----:B------:R-:W-:-:S04]  /*8ab0*/  FMNMX.FTZ R2, R197, R20, !PT ;  /* 0x00000014c5027209 */ /* 0x000fc80007810000 */
[----:B------:R-:W-:-:S15]  /*8ac0*/  FMNMX.FTZ R3, R187, R2, !PT ;  /* 0x00000002bb037209 */ /* 0x000fde0007810000 */
[----:B------:R-:W-:Y:S01]  /*8ad0*/  HGMMA.64x256x16.F32.BF16 R24, R192, gdesc[UR4].tnspB, R24, gsb0 ;  /* 0x43e00004c0187df0 */ /* 0x000fe20008001818 */
[----:B------:R-:W-:Y:S02]  /*8ae0*/  FSEL R2, R186, RZ, P2 ;  /* 0x000000ffba027208 */ /* 0x000fe40001000000 */
[----:B------:R-:W-:-:S03]  /*8af0*/  FMNMX.FTZ R186, R190, R3, !PT ;  /* 0x00000003beba7209 */ /* 0x000fc60007810000 */
[--C-:B------:R-:W-:Y:S01]  /*8b00*/  FFMA.FTZ R196, R184, UR4, -R2.reuse ;  /* 0x00000004b8c47c23 */ /* 0x100fe20008010802 */
[----:B------:R-:W-:Y:S01]  /*8b10*/  FMNMX.FTZ R3, R191, R186, !PT ;  /* 0x000000babf037209 */ /* 0x000fe20007810000 */
[--C-:B------:R-:W-:Y:S01]  /*8b20*/  FFMA.FTZ R208, R185, UR4, -R2.reuse ;  /* 0x00000004b9d07c23 */ /* 0x100fe20008010802 */
[----:B------:R-:W-:Y:S01]  /*8b30*/  FSEL R184, R179, -INF , P4 ;  /* 0xff800000b3b87808 */ /* 0x000fe20002000000 */
[--C-:B------:R-:W-:Y:S01]  /*8b40*/  FFMA.FTZ R204, R176, UR4, -R2.reuse ;  /* 0x00000004b0cc7c23 */ /* 0x100fe20008010802 */
[----:B------:R-:W-:Y:S01]  /*8b50*/  FMNMX.FTZ R3, R178, R3, !PT ;  /* 0x00000003b2037209 */ /* 0x000fe20007810000 */
[--C-:B------:R-:W-:Y:S01]  /*8b60*/  FFMA.FTZ R206, R180, UR4, -R2.reuse ;  /* 0x00000004b4ce7c23 */ /* 0x100fe20008010802 */
[----:B------:R-:W-:Y:S01]  /*8b70*/  ISETP.GT.AND P4, PT, R0, 0x19, PT ;  /* 0x000000190000780c */ /* 0x000fe20003f84270 */
[--C-:B------:R-:W-:Y:S01]  /*8b80*/  FFMA.FTZ R177, R177, UR4, -R2.reuse ;  /* 0x00000004b1b17c23 */ /* 0x100fe20008010802 */
[----:B------:R-:W-:Y:S01]  /*8b90*/  FMNMX.FTZ R3, R184, R3, !PT ;  /* 0x00000003b8037209 */ /* 0x000fe20007810000 */
[----:B------:R1:W-:Y:S01]  /*8ba0*/  MUFU.EX2 R179, R196 ;  /* 0x000000c400b37308 */ /* 0x0003e20000000800 */
[----:B------:R-:W-:Y:S01]  /*8bb0*/  FSEL R183, R183, -INF , P4 ;  /* 0xff800000b7b77808 */ /* 0x000fe20002000000 */
[--C-:B------:R-:W-:Y:S01]  /*8bc0*/  FFMA.FTZ R210, R188, UR4, -R2.reuse ;  /* 0x00000004bcd27c23 */ /* 0x100fe20008010802 */
[----:B------:R-:W-:Y:S01]  /*8bd0*/  FMNMX.FTZ R186, R182, R3, !PT ;  /* 0x00000003b6ba7209 */ /* 0x000fe20007810000 */
[--C-:B------:R-:W-:Y:S01]  /*8be0*/  FFMA.FTZ R189, R189, UR4, -R2.reuse ;  /* 0x00000004bdbd7c23 */ /* 0x100fe20008010802 */
[----:B------:R-:W-:Y:S01]  /*8bf0*/  ISETP.GT.AND P4, PT, R0, 0x21, PT ;  /* 0x000000210000780c */ /* 0x000fe20003f84270 */
[--C-:B------:R-:W-:Y:S01]  /*8c00*/  FFMA.FTZ R181, R181, UR4, -R2.reuse ;  /* 0x00000004b5b57c23 */ /* 0x100fe20008010802 */
[----:B------:R-:W-:Y:S01]  /*8c10*/  FMNMX.FTZ R3, R183, R186, !PT ;  /* 0x000000bab7037209 */ /* 0x000fe20007810000 */
[--C-:B------:R-:W-:Y:S01]  /*8c20*/  FFMA.FTZ R200, R168, UR4, -R2.reuse ;  /* 0x00000004a8c87c23 */ /* 0x100fe20008010802 */
[----:B------:R-:W-:Y:S01]  /*8c30*/  FSEL R171, R171, -INF , P4 ;  /* 0xff800000abab7808 */ /* 0x000fe20002000000 */
[--C-:B-1----:R-:W-:Y:S01]  /*8c40*/  FFMA.FTZ R196, R160, UR4, -R2.reuse ;  /* 0x00000004a0c47c23 */ /* 0x102fe20008010802 */
[----:B------:R-:W-:Y:S01]  /*8c50*/  FMNMX.FTZ R186, R170, R3, !PT ;  /* 0x00000003aaba7209 */ /* 0x000fe20007810000 */
[--C-:B------:R-:W-:Y:S01]  /*8c60*/  FFMA.FTZ R169, R169, UR4, -R2.reuse ;  /* 0x00000004a9a97c23 */ /* 0x100fe20008010802 */
[----:B------:R-:W-:Y:S01]  /*8c70*/  ISETP.GT.AND P4, PT, R0, 0x29, PT ;  /* 0x000000290000780c */ /* 0x000fe20003f84270 */
        /* <DEDUP_REMOVED lines=16> */
[----:B------:R-:W-:Y:S01]  /*8d80*/  FFMA.FTZ R2, R157, UR4, -R2 ;  /* 0x000000049d027c23 */ /* 0x000fe20008010802 */
[----:B------:R-:W-:Y:S01]  /*8d90*/  FMNMX.FTZ R3, R163, R176, !PT ;  /* 0x000000b0a3037209 */ /* 0x000fe20007810000 */
[----:B------:R-:W-:Y:S01]  /*8da0*/  MUFU.EX2 R208, R208 ;  /* 0x000000d000d07308 */ /* 0x000fe20000000800 */
[----:B------:R-:W-:-:S02]  /*8db0*/  FSEL R176, R167, -INF , P4 ;  /* 0xff800000a7b07808 */ /* 0x000fc40002000000 */
[----:B------:R-:W-:Y:S02]  /*8dc0*/  FMNMX.FTZ R3, R166, R3, !PT ;  /* 0x00000003a6037209 */ /* 0x000fe40007810000 */
[----:B------:R-:W-:Y:S02]  /*8dd0*/  ISETP.GT.AND P4, PT, R0, 0x41, PT ;  /* 0x000000410000780c */ /* 0x000fe40003f84270 */
[----:B------:R-:W-:Y:S01]  /*8de0*/  FMNMX.FTZ R3, R176, R3, !PT ;  /* 0x00000003b0037209 */ /* 0x000fe20007810000 */
[----:B------:R1:W-:Y:S01]  /*8df0*/  MUFU.EX2 R167, R177 ;  /* 0x000000b100a77308 */ /* 0x0003e20000000800 */
[----:B------:R-:W-:Y:S02]  /*8e00*/  FSEL R155, R155, -INF , P4 ;  /* 0xff8000009b9b7808 */ /* 0x000fe40002000000 */
[----:B------:R-:W-:Y:S02]  /*8e10*/  FMNMX.FTZ R180, R154, R3, !PT ;  /* 0x000000039ab47209 */ /* 0x000fe40007810000 */
[----:B------:R-:W-:-:S02]  /*8e20*/  ISETP.GT.AND P4, PT, R0, 0x49, PT ;  /* 0x000000490000780c */ /* 0x000fc40003f84270 */
[----:B------:R-:W-:Y:S01]  /*8e30*/  FMNMX.FTZ R3, R155, R180, !PT ;  /* 0x000000b49b037209 */ /* 0x000fe20007810000 */
[----:B------:R-:W-:Y:S01]  /*8e40*/  MUFU.EX2 R210, R210 ;  /* 0x000000d200d27308 */ /* 0x000fe20000000800 */
[----:B-1----:R-:W-:Y:S02]  /*8e50*/  FSEL R177, R159, -INF , P4 ;  /* 0xff8000009fb17808 */ /* 0x002fe40002000000 */
[----:B------:R-:W-:-:S04]  /*8e60*/  FMNMX.FTZ R0, R158, R3, !PT ;  /* 0x000000039e007209 */ /* 0x000fc80007810000 */
[----:B------:R-:W-:Y:S01]  /*8e70*/  FMNMX.FTZ R0, R177, R0, !PT ;  /* 0x00000000b1007209 */ /* 0x000fe20007810000 */
[----:B------:R1:W-:Y:S04]  /*8e80*/  MUFU.EX2 R159, R181 ;  /* 0x000000b5009f7308 */ /* 0x0003e80000000800 */
[----:B------:R-:W2:Y:S04]  /*8e90*/  SHFL.BFLY PT, R3, R0, 0x2, 0x1f ;  /* 0x0c401f0000037f89 */ /* 0x000ea800000e0000 */
[----:B------:R-:W-:Y:S08]  /*8ea0*/  MUFU.EX2 R175, R189 ;  /* 0x000000bd00af7308 */ /* 0x000ff00000000800 */
[----:B------:R-:W-:Y:S08]  /*8eb0*/  MUFU.EX2 R204, R204 ;  /* 0x000000cc00cc7308 */ /* 0x000ff00000000800 */
[----:B------:R-:W-:Y:S01]  /*8ec0*/  MUFU.EX2 R206, R206 ;  /* 0x000000ce00ce7308 */ /* 0x000fe20000000800 */
[----:B--2---:R-:W-:-:S02]  /*8ed0*/  FMNMX.FTZ R160, R0, R3, !PT ;  /* 0x0000000300a07209 */ /* 0x004fc40007810000 */
[----:B------:R-:W-:-:S05]  /*8ee0*/  FSEL R0, R4, RZ, P2 ;  /* 0x000000ff04007208 */ /* 0x000fca0001000000 */
[----:B------:R-:W-:Y:S01]  /*8ef0*/  MUFU.EX2 R200, R200 ;  /* 0x000000c800c87308 */ /* 0x000fe20000000800 */
[----:B------:R-:W2:Y:S01]  /*8f00*/  SHFL.BFLY PT, R3, R160, 0x1, 0x1f ;  /* 0x0c201f00a0037f89 */ /* 0x000ea200000e0000 */
[----:B------:R-:W-:-:S04]  /*8f10*/  FADD.FTZ R0, -R0, R21 ;  /* 0x0000001500007221 */ /* 0x000fc80000010100 */
[----:B------:R-:W-:Y:S02]  /*8f20*/  FMUL.FTZ R0, R0, UR4 ;  /* 0x0000000400007c20 */ /* 0x000fe40008410000 */
[----:B------:R-:W-:Y:S08]  /*8f30*/  MUFU.EX2 R21, R2 ;  /* 0x0000000200157308 */ /* 0x000ff00000000800 */
[----:B------:R-:W3:Y:S08]  /*8f40*/  MUFU.EX2 R0, R0 ;  /* 0x0000000000007308 */ /* 0x000ef00000000800 */
[----:B------:R-:W-:Y:S01]  /*8f50*/  MUFU.EX2 R169, R169 ;  /* 0x000000a900a97308 */ /* 0x000fe20000000800 */
[----:B--2---:R-:W-:-:S04]  /*8f60*/  FMNMX.FTZ R3, R160, R3, !PT ;  /* 0x00000003a0037209 */ /* 0x004fc80007810000 */
[C---:B------:R-:W-:Y:S01]  /*8f70*/  FSETP.NEU.FTZ.AND P2, PT, R3.reuse, -INF , PT ;  /* 0xff8000000300780b */ /* 0x040fe20003f5d000 */
[C---:B------:R-:W-:Y:S02]  /*8f80*/  FMUL.FTZ R157, R3.reuse, UR4 ;  /* 0x00000004039d7c20 */ /* 0x040fe40008410000 */
[----:B------:R-:W-:Y:S01]  /*8f90*/  MUFU.EX2 R202, R202 ;  /* 0x000000ca00ca7308 */ /* 0x000fe20000000800 */
[----:B-1----:R-:W-:Y:S01]  /*8fa0*/  FSEL R181, R3, RZ, P2 ;  /* 0x000000ff03b57208 */ /* 0x002fe20001000000 */
[----:B---3--:R-:W-:Y:S01]  /*8fb0*/  FFMA.FTZ R17, R0, R17, R179 ;  /* 0x0000001100117223 */ /* 0x008fe200000100b3 */
[----:B------:R-:W-:Y:S02]  /*8fc0*/  FSEL R157, R157, RZ, P2 ;  /* 0x000000ff9d9d7208 */ /* 0x000fe40001000000 */
[----:B------:R-:W-:Y:S01]  /*8fd0*/  PLOP3.LUT P2, PT, PT, PT, UP0, 0x80, 0x0 ;  /* 0x000000000000781c */ /* 0x000fe20003f4f008 */
[----:B------:R-:W-:Y:S01]  /*8fe0*/  FADD.FTZ R181, -R181, R20 ;  /* 0x00000014b5b57221 */ /* 0x000fe20000010100 */
[----:B------:R-:W-:Y:S01]  /*8ff0*/  FADD.FTZ R17, R208, R17 ;  /* 0x00000011d0117221 */ /* 0x000fe20000010000 */
[--C-:B------:R-:W-:Y:S01]  /*9000*/  FFMA.FTZ R209, R197, UR4, -R157.reuse ;  /* 0x00000004c5d17c23 */ /* 0x100fe2000801089d */
[--C-:B------:R-:W-:Y:S01]  /*9010*/  FFMA.FTZ R160, R187, UR4, -R157.reuse ;  /* 0x00000004bba07c23 */ /* 0x100fe2000801089d */
[----:B------:R-:W-:Y:S01]  /*9020*/  FMUL.FTZ R181, R181, UR4 ;  /* 0x00000004b5b57c20 */ /* 0x000fe20008410000 */
[--C-:B------:R-:W-:Y:S01]  /*9030*/  FFMA.FTZ R211, R190, UR4, -R157.reuse ;  /* 0x00000004bed37c23 */ /* 0x100fe2000801089d */
[--C-:B------:R-:W-:Y:S01]  /*9040*/  FFMA.FTZ R164, R191, UR4, -R157.reuse ;  /* 0x00000004bfa47c23 */ /* 0x100fe2000801089d */
[----:B------:R-:W-:Y:S01]  /*9050*/  FFMA.FTZ R203, R174, UR4, -R157 ;  /* 0x00000004aecb7c23 */ /* 0x000fe2000801089d */
        /* <DEDUP_REMOVED lines=8> */
[----:B------:R-:W1:Y:S01]  /*90e0*/  MUFU.EX2 R2, R181 ;  /* 0x000000b500027308 */ /* 0x000e620000000800 */
[----:B------:R-:W-:Y:S01]  /*90f0*/  FADD.FTZ R174, R204, R183 ;  /* 0x000000b7ccae7221 */ /* 0x000fe20000010000 */
[----:B------:R-:W-:Y:S01]  /*9100*/  FFMA.FTZ R201, R170, UR4, -R157 ;  /* 0x00000004aac97c23 */ /* 0x000fe2000801089d */
[----:B------:R-:W-:-:S02]  /*9110*/  IMAD.U32 R17, RZ, RZ, UR47 ;  /* 0x0000002fff117e24 */ /* 0x000fc4000f8e00ff */
[--C-:B------:R-:W-:Y:S01]  /*9120*/  FFMA.FTZ R199, R166, UR4, -R157.reuse ;  /* 0x00000004a6c77c23 */ /* 0x100fe2000801089d */
[--C-:B------:R-:W-:Y:S01]  /*9130*/  FFMA.FTZ R170, R185, UR4, -R157.reuse ;  /* 0x00000004b9aa7c23 */ /* 0x100fe2000801089d */
[--C-:B------:R-:W-:Y:S01]  /*9140*/  FFMA.FTZ R197, R162, UR4, -R157.reuse ;  /* 0x00000004a2c57c23 */ /* 0x100fe2000801089d */
[--C-:B------:R-:W-:Y:S01]  /*9150*/  FFMA.FTZ R162, R163, UR4, -R157.reuse ;  /* 0x00000004a3a27c23 */ /* 0x100fe2000801089d */
[----:B------:R-:W2:Y:S01]  /*9160*/  MUFU.EX2 R160, R160 ;  /* 0x000000a000a07308 */ /* 0x000ea20000000800 */
[----:B------:R-:W-:Y:S01]  /*9170*/  @!P1 IADD3 R17, R17, 0x38840, RZ ;  /* 0x0003884011119810 */ /* 0x000fe20007ffe0ff */
[--C-:B------:R-:W-:Y:S01]  /*9180*/  FFMA.FTZ R176, R176, UR4, -R157.reuse ;  /* 0x00000004b0b07c23 */ /* 0x100fe2000801089d */
[--C-:B------:R-:W-:Y:S01]  /*9190*/  FFMA.FTZ R155, R155, UR4, -R157.reuse ;  /* 0x000000049b9b7c23 */ /* 0x100fe2000801089d */
[----:B------:R-:W-:Y:S01]  /*91a0*/  FFMA.FTZ R158, R158, UR4, -R157 ;  /* 0x000000049e9e7c23 */ /* 0x000fe2000801089d */
[----:B------:R-:W-:Y:S02]  /*91b0*/  @!P1 PRMT R17, RZ, 0x654, R17 ;  /* 0x00000654ff119816 */ /* 0x000fe40000000011 */
[----:B------:R-:W-:Y:S01]  /*91c0*/  F2FP.BF16.F32.PACK_AB R208, R208, R179 ;  /* 0x000000b3d0d0723e */ /* 0x000fe200000010ff */
[----:B------:R-:W3:Y:S01]  /*91d0*/  MUFU.EX2 R211, R211 ;  /* 0x000000d300d37308 */ /* 0x000ee20000000800 */
[----:B-1----:R-:W-:Y:S01]  /*91e0*/  FFMA.FTZ R5, R2, R5, R209 ;  /* 0x0000000502057223 */ /* 0x002fe200000100d1 */
[----:B------:R-:W-:-:S02]  /*91f0*/  F2FP.BF16.F32.PACK_AB R210, R175, R210 ;  /* 0x000000d2afd2723e */ /* 0x000fc400000010ff */
[----:B------:R-:W-:-:S04]  /*9200*/  F2FP.BF16.F32.PACK_AB R204, R167, R204 ;  /* 0x000000cca7cc723e */ /* 0x000fc800000010ff */
[----:B------:R-:W1:Y:S01]  /*9210*/  MUFU.EX2 R164, R164 ;  /* 0x000000a400a47308 */ /* 0x000e620000000800 */
[----:B--2---:R-:W-:-:S07]  /*9220*/  F2FP.BF16.F32.PACK_AB R209, R160, R209 ;  /* 0x000000d1a0d1723e */ /* 0x004fce00000010ff */
[----:B------:R-:W2:Y:S08]  /*9230*/  MUFU.EX2 R205, R205 ;  /* 0x000000cd00cd7308 */ /* 0x000eb00000000800 */
[----:B------:R4:W-:Y:S08]  /*9240*/  MUFU.EX2 R20, R171 ;  /* 0x000000ab00147308 */ /* 0x0009f00000000800 */
[----:B------:R-:W5:Y:S01]  /*9250*/  MUFU.EX2 R168, R168 ;  /* 0x000000a800a87308 */ /* 0x000f620000000800 */
[----:B----4-:R-:W-:Y:S01]  /*9260*/  FADD.FTZ R171, R167, R174 ;  /* 0x000000aea7ab7221 */ /* 0x010fe20000010000 */
[----:B------:R-:W-:-:S03]  /*9270*/  FADD.FTZ R174, R160, R5 ;  /* 0x00000005a0ae7221 */ /* 0x000fc60000010000 */
[----:B------:R-:W-:Y:S01]  /*9280*/  FADD.FTZ R178, R206, R171 ;  /* 0x000000abceb27221 */ /* 0x000fe20000010000 */
[----:B---3--:R-:W-:Y:S01]  /*9290*/  FADD.FTZ R5, R211, R174 ;  /* 0x000000aed3057221 */ /* 0x008fe20000010000 */
[----:B------:R-:W-:Y:S01]  /*92a0*/  IMAD.U32 R171, RZ, RZ, UR5 ;  /* 0x00000005ffab7e24 */ /* 0x000fe2000f8e00ff */
[----:B------:R-:W3:Y:S01]  /*92b0*/  MUFU.EX2 R207, R207 ;  /* 0x000000cf00cf7308 */ /* 0x000ee20000000800 */
[----:B------:R-:W-:Y:S01]  /*92c0*/  F2FP.BF16.F32.PACK_AB R206, R159, R206 ;  /* 0x000000ce9fce723e */ /* 0x000fe200000010ff */
[C---:B-1----:R-:W-:Y:S01]  /*92d0*/  FADD.FTZ R174, R164.reuse, R5 ;  /* 0x00000005a4ae7221 */ /* 0x042fe20000010000 */
[----:B------:R-:W-:Y:S01]  /*92e0*/  @!P1 VIADD R163, R171, 0x38860 ;  /* 0x00038860aba39836 */ /* 0x000fe20000000000 */
[----:B------:R-:W-:Y:S02]  /*92f0*/  F2FP.BF16.F32.PACK_AB R211, R164, R211 ;  /* 0x000000d3a4d3723e */ /* 0x000fe400000010ff */
[----:B--2---:R-:W-:Y:S02]  /*9300*/  FADD.FTZ R5, R205, R174 ;  /* 0x000000aecd057221 */ /* 0x004fe40000010000 */
[----:B------:R-:W1:Y:S01]  /*9310*/  MUFU.EX2 R172, R172 ;  /* 0x000000ac00ac7308 */ /* 0x000e620000000800 */
[----:B------:R-:W-:Y:S01]  /*9320*/  @!P1 PRMT R163, RZ, 0x654, R163 ;  /* 0x00000654ffa39816 */ /* 0x000fe200000000a3 */
[C---:B-----5:R-:W-:Y:S01]  /*9330*/  FADD.FTZ R166, R168.reuse, R5 ;  /* 0x00000005a8a67221 */ /* 0x060fe20000010000 */
[----:B------:R-:W-:-:S05]  /*9340*/  F2FP.BF16.F32.PACK_AB R205, R168, R205 ;  /* 0x000000cda8cd723e */ /* 0x000fca00000010ff */
[----:B------:R-:W2:Y:S01]  /*9350*/  MUFU.EX2 R201, R201 ;  /* 0x000000c900c97308 */ /* 0x000ea20000000800 */
[----:B---3--:R-:W-:-:S07]  /*9360*/  FADD.FTZ R5, R207, R166 ;  /* 0x000000a6cf057221 */ /* 0x008fce0000010000 */
[----:B------:R-:W-:Y:S01]  /*9370*/  MUFU.EX2 R173, R173 ;  /* 0x000000ad00ad7308 */ /* 0x000fe20000000800 */
[C---:B-1----:R-:W-:Y:S01]  /*9380*/  FADD.FTZ R166, R172.reuse, R5 ;  /* 0x00000005aca67221 */ /* 0x042fe20000010000 */
[----:B------:R-:W-:-:S06]  /*9390*/  F2FP.BF16.F32.PACK_AB R207, R172, R207 ;  /* 0x000000cfaccf723e */ /* 0x000fcc00000010ff */
[----:B------:R-:W1:Y:S01]  /*93a0*/  MUFU.EX2 R203, R203 ;  /* 0x000000cb00cb7308 */ /* 0x000e620000000800 */
[----:B--2---:R-:W-:Y:S01]  /*93b0*/  FADD.FTZ R5, R201, R166 ;  /* 0x000000a6c9057221 */ /* 0x004fe20000010000 */
[----:B------:R-:W-:-:S03]  /*93c0*/  F2FP.BF16.F32.PACK_AB R201, R20, R201 ;  /* 0x000000c914c9723e */ /* 0x000fc600000010ff */
[----:B------:R-:W-:Y:S01]  /*93d0*/  FADD.FTZ R166, R20, R5 ;  /* 0x0000000514a67221 */ /* 0x000fe20000010000 */
[----:B------:R-:W-:Y:S02]  /*93e0*/  IMAD.MOV.U32 R20, RZ, RZ, R3 ;  /* 0x000000ffff147224 */ /* 0x000fe400078e0003 */
[----:B------:R-:W-:Y:S08]  /*93f0*/  MUFU.EX2 R196, R196 ;  /* 0x000000c400c47308 */ /* 0x000ff00000000800 */
[----:B------:R-:W2:Y:S01]  /*9400*/  MUFU.EX2 R170, R170 ;  /* 0x000000aa00aa7308 */ /* 0x000ea20000000800 */
[----:B-1----:R-:W-:Y:S01]  /*9410*/  FADD.FTZ R5, R203, R166 ;  /* 0x000000a6cb057221 */ /* 0x002fe20000010000 */
[----:B------:R-:W-:-:S02]  /*9420*/  WARPGROUP.DEPBAR.LE gsb0, 0x0 ;  /* 0x00008000000079c5 */ /* 0x000fc40000010000 */
[----:B------:R1:W-:Y:S04]  /*9430*/  @!P1 SYNCS.ARRIVE.TRANS64.RED.A1T0 RZ, [R17+URZ], RZ ;  /* 0x000000ff11ff99a7 */ /* 0x0003e8000810043f */
[----:B------:R-:W-:Y:S01]  /*9440*/  MUFU.EX2 R161, R161 ;  /* 0x000000a100a17308 */ /* 0x000fe20000000800 */
[--C-:B------:R-:W-:Y:S01]  /*9450*/  FFMA.FTZ R193, R154, UR4, -R157.reuse ;  /* 0x000000049ac17c23 */ /* 0x100fe2000801089d */
[----:B------:R-:W-:Y:S01]  /*9460*/  FFMA.FTZ R157, R177, UR4, -R157 ;  /* 0x00000004b19d7c23 */ /* 0x000fe2000801089d */
[----:B--2---:R-:W-:Y:S01]  /*9470*/  FADD.FTZ R166, R170, R5 ;  /* 0x00000005aaa67221 */ /* 0x004fe20000010000 */
[----:B-1----:R-:W-:-:S04]  /*9480*/  FADD.FTZ R17, R159, R178 ;  /* 0x000000b29f117221 */ /* 0x002fc80000010000 */
[----:B------:R-:W1:Y:S01]  /*9490*/  MUFU.EX2 R197, R197 ;  /* 0x000000c500c57308 */ /* 0x000e620000000800 */
[----:B------:R2:W-:Y:S01]  /*94a0*/  @!P1 SYNCS.ARRIVE.TRANS64.RED.A1T0 RZ, [R163+URZ], RZ ;  /* 0x000000ffa3ff99a7 */ /* 0x0005e2000810043f */
[----:B------:R-:W-:Y:S01]  /*94b0*/  F2FP.BF16.F32.PACK_AB R203, R170, R203 ;  /* 0x000000cbaacb723e */ /* 0x000fe200000010ff */
[----:B------:R-:W-:Y:S01]  /*94c0*/  FADD.FTZ R178, R200, R17 ;  /* 0x00000011c8b27221 */ /* 0x000fe20000010000 */
[----:B------:R-:W-:-:S03]  /*94d0*/  F2FP.BF16.F32.PACK_AB R200, R169, R200 ;  /* 0x000000c8a9c8723e */ /* 0x000fc600000010ff */
[----:B------:R-:W-:Y:S01]  /*94e0*/  FADD.FTZ R17, R169, R178 ;  /* 0x000000b2a9117221 */ /* 0x000fe20000010000 */
[----:B------:R-:W3:Y:S03]  /*94f0*/  MUFU.EX2 R198, R198 ;  /* 0x000000c600c67308 */ /* 0x000ee60000000800 */
[----:B------:R-:W-:Y:S01]  /*9500*/  FADD.FTZ R174, R202, R17 ;  /* 0x00000011caae7221 */ /* 0x000fe20000010000 */
[----:B------:R-:W-:-:S03]  /*9510*/  F2FP.BF16.F32.PACK_AB R202, R173, R202 ;  /* 0x000000caadca723e */ /* 0x000fc600000010ff */
[----:B------:R-:W-:Y:S01]  /*9520*/  FADD.FTZ R17, R173, R174 ;  /* 0x000000aead117221 */ /* 0x000fe20000010000 */
[----:B------:R-:W4:Y:S01]  /*9530*/  MUFU.EX2 R162, R162 ;  /* 0x000000a200a27308 */ /* 0x000f220000000800 */
[----:B-1----:R-:W-:Y:S02]  /*9540*/  FADD.FTZ R5, R197, R166 ;  /* 0x000000a6c5057221 */ /* 0x002fe40000010000 */
[----:B------:R-:W-:Y:S01]  /*9550*/  FADD.FTZ R174, R196, R17 ;  /* 0x00000011c4ae7221 */ /* 0x000fe20000010000 */
[----:B------:R-:W-:-:S03]  /*9560*/  F2FP.BF16.F32.PACK_AB R196, R161, R196 ;  /* 0x000000c4a1c4723e */ /* 0x000fc600000010ff */
[----:B------:R-:W-:Y:S01]  /*9570*/  FADD.FTZ R17, R161, R174 ;  /* 0x000000aea1117221 */ /* 0x000fe20000010000 */
[----:B------:R-:W1:Y:S03]  /*9580*/  MUFU.EX2 R165, R165 ;  /* 0x000000a500a57308 */ /* 0x000e660000000800 */
[----:B---3--:R-:W-:-:S05]  /*9590*/  FADD.FTZ R174, R198, R17 ;  /* 0x00000011c6ae7221 */ /* 0x008fca0000010000 */
[----:B------:R-:W3:Y:S01]  /*95a0*/  MUFU.EX2 R199, R199 ;  /* 0x000000c700c77308 */ /* 0x000ee20000000800 */
[C---:B----4-:R-:W-:Y:S01]  /*95b0*/  FADD.FTZ R166, R162.reuse, R5 ;  /* 0x00000005a2a67221 */ /* 0x050fe20000010000 */
[----:B------:R-:W-:-:S06]  /*95c0*/  F2FP.BF16.F32.PACK_AB R197, R162, R197 ;  /* 0x000000c5a2c5723e */ /* 0x000fcc00000010ff */
[----:B------:R-:W4:Y:S01]  /*95d0*/  MUFU.EX2 R152, R152 ;  /* 0x0000009800987308 */ /* 0x000f220000000800 */
[C---:B-1----:R-:W-:Y:S01]  /*95e0*/  FADD.FTZ R17, R165.reuse, R174 ;  /* 0x000000aea5117221 */ /* 0x042fe20000010000 */
[----:B------:R-:W-:-:S06]  /*95f0*/  F2FP.BF16.F32.PACK_AB R198, R165, R198 ;  /* 0x000000c6a5c6723e */ /* 0x000fcc00000010ff */
[----:B------:R-:W1:Y:S01]  /*9600*/  MUFU.EX2 R153, R153 ;  /* 0x0000009900997308 */ /* 0x000e620000000800 */
[----:B---3--:R-:W-:-:S07]  /*9610*/  FADD.FTZ R5, R199, R166 ;  /* 0x000000a6c7057221 */ /* 0x008fce0000010000 */
[----:B------:R-:W3:Y:S01]  /*9620*/  MUFU.EX2 R154, R176 ;  /* 0x000000b0009a7308 */ /* 0x000ee20000000800 */
[----:B----4-:R-:W-:-:S07]  /*9630*/  FADD.FTZ R174, R152, R17 ;  /* 0x0000001198ae7221 */ /* 0x010fce0000010000 */
[----:B------:R-:W4:Y:S01]  /*9640*/  MUFU.EX2 R193, R193 ;  /* 0x000000c100c17308 */ /* 0x000f220000000800 */
[C---:B-1----:R-:W-:Y:S01]  /*9650*/  F2FP.BF16.F32.PACK_AB R192, R153.reuse, R152 ;  /* 0x0000009899c0723e */ /* 0x042fe200000010ff */
[----:B------:R-:W-:-:S06]  /*9660*/  FADD.FTZ R17, R153, R174 ;  /* 0x000000ae99117221 */ /* 0x000fcc0000010000 */
[----:B------:R-:W1:Y:S01]  /*9670*/  MUFU.EX2 R155, R155 ;  /* 0x0000009b009b7308 */ /* 0x000e620000000800 */
[C---:B---3--:R-:W-:Y:S01]  /*9680*/  FADD.FTZ R152, R154.reuse, R5 ;  /* 0x000000059a987221 */ /* 0x048fe20000010000 */
[----:B------:R-:W-:-:S06]  /*9690*/  F2FP.BF16.F32.PACK_AB R199, R154, R199 ;  /* 0x000000c79ac7723e */ /* 0x000fcc00000010ff */
[----:B------:R-:W3:Y:S01]  /*96a0*/  MUFU.EX2 R156, R156 ;  /* 0x0000009c009c7308 */ /* 0x000ee20000000800 */
[----:B----4-:R-:W-:-:S07]  /*96b0*/  FADD.FTZ R152, R193, R152 ;  /* 0x00000098c1987221 */ /* 0x010fce0000010000 */
[----:B------:R-:W4:Y:S01]  /*96c0*/  MUFU.EX2 R195, R158 ;  /* 0x0000009e00c37308 */ /* 0x000f220000000800 */
[C---:B-1----:R-:W-:Y:S01]  /*96d0*/  FADD.FTZ R152, R155.reuse, R152 ;  /* 0x000000989b987221 */ /* 0x042fe20000010000 */
[----:B------:R-:W-:-:S06]  /*96e0*/  F2FP.BF16.F32.PACK_AB R193, R155, R193 ;  /* 0x000000c19bc1723e */ /* 0x000fcc00000010ff */
[----:B------:R-:W1:Y:S01]  /*96f0*/  MUFU.EX2 R157, R157 ;  /* 0x0000009d009d7308 */ /* 0x000e620000000800 */
[----:B---3--:R-:W-:Y:S01]  /*9700*/  FADD.FTZ R174, R156, R17 ;  /* 0x000000119cae7221 */ /* 0x008fe20000010000 */
[----:B------:R-:W-:-:S03]  /*9710*/  F2FP.BF16.F32.PACK_AB R194, R21, R156 ;  /* 0x0000009c15c2723e */ /* 0x000fc600000010ff */
[----:B------:R-:W-:Y:S01]  /*9720*/  FADD.FTZ R17, R21, R174 ;  /* 0x000000ae15117221 */ /* 0x000fe20000010000 */
[----:B------:R-:W-:Y:S01]  /*9730*/  MOV R21, R4 ;  /* 0x0000000400157202 */ /* 0x000fe20000000f00 */
[----:B----4-:R-:W-:-:S04]  /*9740*/  FADD.FTZ R152, R195, R152 ;  /* 0x00000098c3987221 */ /* 0x010fc80000010000 */
[C---:B-1----:R-:W-:Y:S01]  /*9750*/  FADD.FTZ R5, R157.reuse, R152 ;  /* 0x000000989d057221 */ /* 0x042fe20000010000 */
[----:B------:R-:W-:Y:S01]  /*9760*/  F2FP.BF16.F32.PACK_AB R195, R157, R195 ;  /* 0x000000c39dc3723e */ /* 0x000fe200000010ff */
[----:B--2---:R-:W-:Y:S06]  /*9770*/  @P2 BRA `(.L_x_1962) ;  /* 0xffffffc000c42947 */ /* 0x004fec000383ffff */
.L_x_1953:
[----:B------:R-:W-:-:S13]  /*9780*/  ISETP.LE.AND P2, PT, RZ, UR45, PT ;  /* 0x0000002dff007c0c */ /* 0x000fda000bf43270 */
[----:B------:R-:W-:Y:S05]  /*9790*/  @!P2 BRA `(.L_x_1963) ;  /* 0x0000003800c0a947 */ /* 0x000fea0003800000 */
[----:B------:R-:W-:Y:S01]  /*97a0*/  R2UR UR47, R16 ;  /* 0x00000000102f72ca */ /* 0x000fe200000e0000 */
[----:B------:R-:W-:Y:S01]  /*97b0*/  IMAD.MOV.U32 R20, RZ, RZ, R3 ;  /* 0x000000ffff147224 */ /* 0x000fe200078e0003 */
[----:B------:R-:W-:Y:S01]  /*97c0*/  MOV R21, R4 ;  /* 0x0000000400157202 */ /* 0x000fe20000000f00 */
[----:B------:R-:W-:Y:S01]  /*97d0*/  UMOV UR41, UR46 ;  /* 0x0000002e00297c82 */ /* 0x000fe20008000000 */
[----:B------:R-:W-:-:S11]  /*97e0*/  ULDC UR61, c[0x0][0x988] ;  /* 0x00026200003d7ab9 */ /* 0x000fd60000000800 */
.L_x_1972:
        /* <DEDUP_REMOVED lines=8> */
.L_x_1964:
[----:B------:R-:W-:Y:S01]  /*9870*/  R2UR UR5, R16 ;  /* 0x00000000100572ca */ /* 0x000fe200000e0000 */
[----:B------:R-:W-:-:S12]  /*9880*/  ULEA UR4, UR46, UR60, 0x3 ;  /* 0x0000003c2e047291 */ /* 0x000fd8000f8e183f */
[----:B------:R-:W-:-:S05]  /*9890*/  IMAD.U32 R3, RZ, RZ, UR5 ;  /* 0x00000005ff037e24 */ /* 0x000fca000f8e00ff */
[----:B------:R-:W-:-:S04]  /*98a0*/  SHF.L.U32 R3, R3, 0x1f, RZ ;  /* 0x0000001f03037819 */ /* 0x000fc800000006ff */
[----:B------:R1:W2:Y:S01]  /*98b0*/  SYNCS.PHASECHK.TRANS64.TRYWAIT P2, [UR4+0x38830], R3 ;  /* 0x03883003ff0075a7 */ /* 0x0002a20008040144 */
[----:B------:R-:W-:Y:S05]  /*98c0*/  @!P0 BRA `(.L_x_1965) ;  /* 0x0000000000048947 */ /* 0x000fea0003800000 */
[----:B------:R-:W-:Y:S01]  /*98d0*/  BPT.TRAP 0x1 ;  /* 0x000000040000795c */ /* 0x000fe20000300000 */
.L_x_1965:
[----:B--2---:R-:W-:Y:S05]  /*98e0*/  @P2 BRA `(.L_x_1966) ;  /* 0x0000000000082947 */ /* 0x004fea0003800000 */
[----:B------:R-:W2:Y:S02]  /*98f0*/  SYNCS.PHASECHK.TRANS64.TRYWAIT P2, [UR4+0x38830], R3 ;  /* 0x03883003ff0075a7 */ /* 0x000ea40008040144 */
[----:B--2---:R-:W-:Y:S05]  /*9900*/  @!P2 BRA `(.L_x_1967) ;  /* 0x0000009c00d4a947 */ /* 0x004fea0003800000 */
.L_x_1966:
[----:B------:R-:W-:Y:S01]  /*9910*/  R2UR UR14, R18 ;  /* 0x00000000120e72ca */ /* 0x000fe200000e0000 */
[----:B------:R-:W-:Y:S01]  /*9920*/  UIMAD UR4, UR46, 0xa00, UR40 ;  /* 0x00000a002e0478a4 */ /* 0x000fe2000f8e0228 */
[----:B------:R-:W-:Y:S01]  /*9930*/  R2UR UR15, R19 ;  /* 0x00000000130f72ca */ /* 0x000fe200000e0000 */
[----:B------:R-:W-:Y:S01]  /*9940*/  WARPGROUP.ARRIVE ;  /* 0x00000000000079c5 */ /* 0x000fe20000000000 */
[----:B------:R-:W-:Y:S01]  /*9950*/  UMOV UR59, 0x40000040 ;  /* 0x40000040003b7882 */ /* 0x000fe20000000000 */
[----:B------:R-:W-:Y:S01]  /*9960*/  UIADD3 UR6, UR4, 0x80, URZ ;  /* 0x0000008004067890 */ /* 0x000fe2000fffe03f */
[----:B------:R-:W-:Y:S01]  /*9970*/  R2UR UR10, R14 ;  /* 0x000000000e0a72ca */ /* 0x000fe200000e0000 */
[----:B------:R-:W-:Y:S01]  /*9980*/  UIADD3 UR5, UR4, 0x100, URZ ;  /* 0x0000010004057890 */ /* 0x000fe2000fffe03f */
[----:B------:R-:W-:Y:S01]  /*9990*/  R2UR UR11, R15 ;  /* 0x000000000f0b72ca */ /* 0x000fe200000e0000 */
[----:B------:R-:W-:Y:S01]  /*99a0*/  UMOV UR58, UR4 ;  /* 0x00000004003a7c82 */ /* 0x000fe20008000000 */
[----:B------:R-:W-:Y:S01]  /*99b0*/  R2UR UR18, R12 ;  /* 0x000000000c1272ca */ /* 0x000fe200000e0000 */
[----:B------:R-:W-:Y:S01]  /*99c0*/  UIADD3 UR22, UR4, 0x500, URZ ;  /* 0x0000050004167890 */ /* 0x000fe2000fffe03f */
[----:B------:R-:W-:Y:S01]  /*99d0*/  R2UR UR19, R13 ;  /* 0x000000000d1372ca */ /* 0x000fe200000e0000 */
[----:B------:R-:W-:Y:S01]  /*99e0*/  UMOV UR56, UR14 ;  /* 0x0000000e00387c82 */ /* 0x000fe20008000000 */
[----:B------:R-:W-:Y:S01]  /*99f0*/  UMOV UR23, 0x40000040 ;  /* 0x4000004000177882 */ /* 0x000fe20000000000 */
        /* <DEDUP_REMOVED lines=625> */
[----:B------:R-:W-:-:S03]  /*c110*/  UIADD3 UR6, UR4, 0x906, URZ ;  /* 0x0000090604067890 */ /* 0x000fc6000fffe03f */
        /* <DEDUP_REMOVED lines=25> */
.L_x_1968:
[----:B------:R-:W-:Y:S01]  /*c2b0*/  ULEA UR5, UR41, UR60, 0x3 ;  /* 0x0000003c29057291 */ /* 0x000fe2000f8e183f */
[----:B------:R-:W-:-:S04]  /*c2c0*/  MOV R0, UR47 ;  /* 0x0000002f00007c02 */ /* 0x000fc80008000f00 */
[----:B------:R-:W-:-:S04]  /*c2d0*/  SHF.L.U32 R0, R0, 0x1f, RZ ;  /* 0x0000001f00007819 */ /* 0x000fc800000006ff */
[----:B------:R3:W4:Y:S01]  /*c2e0*/  SYNCS.PHASECHK.TRANS64.TRYWAIT P2, [UR5+0x38850], R0 ;  /* 0x03885000ff0075a7 */ /* 0x0007220008040145 */
[----:B------:R-:W-:Y:S05]  /*c2f0*/  @!P0 BRA `(.L_x_1969) ;  /* 0x0000000000048947 */ /* 0x000fea0003800000 */
[----:B------:R-:W-:Y:S01]  /*c300*/  BPT.TRAP 0x1 ;  /* 0x000000040000795c */ /* 0x000fe20000300000 */
.L_x_1969:
[----:B----4-:R-:W-:Y:S05]  /*c310*/  @P2 BRA `(.L_x_1970) ;  /* 0x0000000000082947 */ /* 0x010fea0003800000 */
[----:B------:R-:W4:Y:S02]  /*c320*/  SYNCS.PHASECHK.TRANS64.TRYWAIT P2, [UR5+0x38850], R0 ;  /* 0x03885000ff0075a7 */ /* 0x000f240008040145 */
[----:B----4-:R-:W-:Y:S05]  /*c330*/  @!P2 BRA `(.L_x_1971) ;  /* 0x000000740060a947 */ /* 0x010fea0003800000 */
.L_x_1970:
[----:B------:R-:W-:Y:S01]  /*c340*/  UIADD3 UR4, UR60, 0x400, URZ ;  /* 0x000004003c047890 */ /* 0x000fe2000fffe03f */
[----:B------:R-:W-:Y:S01]  /*c350*/  WARPGROUP.ARRIVE ;  /* 0x00000000000079c5 */ /* 0x000fe20000000000 */
[----:B------:R-:W-:Y:S01]  /*c360*/  UMOV UR7, 0x40000040 ;  /* 0x4000004000077882 */ /* 0x000fe20000000000 */
[----:B-1-3--:R-:W-:Y:S01]  /*c370*/  FMNMX.FTZ R0, R184, R21, !PT ;  /* 0x00000015b8007209 */ /* 0x00afe20007810000 */
[----:B------:R-:W-:Y:S01]  /*c380*/  USHF.R.U32.HI UR4, URZ, 0x4, UR4 ;  /* 0x000000043f047899 */ /* 0x000fe20008011604 */
[----:B------:R-:W-:Y:S02]  /*c390*/  ISETP.LT.AND P2, PT, RZ, UR45, PT ;  /* 0x0000002dff007c0c */ /* 0x000fe4000bf41270 */
[----:B--2---:R-:W-:Y:S01]  /*c3a0*/  FMNMX.FTZ R3, R185, R0, !PT ;  /* 0x00000000b9037209 */ /* 0x004fe20007810000 */
[----:B------:R-:W-:Y:S01]  /*c3b0*/  ULOP3.LUT UR4, UR4, 0x3fff, URZ, 0xc0, !UPT ;  /* 0x00003fff04047892 */ /* 0x000fe2000f8ec03f */
[----:B------:R-:W-:Y:S02]  /*c3c0*/  R2UR UR47, R16 ;  /* 0x00000000102f72ca */ /* 0x000fe400000e0000 */
[----:B------:R-:W-:Y:S01]  /*c3d0*/  FMNMX.FTZ R0, R188, R3, !PT ;  /* 0x00000003bc007209 */ /* 0x000fe20007810000 */
[----:B------:R-:W-:-:S03]  /*c3e0*/  ULOP3.LUT UR4, UR4, 0x2800000, URZ, 0xfc, !UPT ;  /* 0x0280000004047892 */ /* 0x000fc6000f8efc3f */
[----:B------:R-:W-:Y:S01]  /*c3f0*/  FMNMX.FTZ R3, R189, R0, !PT ;  /* 0x00000000bd037209 */ /* 0x000fe20007810000 */
[----:B------:R-:W-:-:S03]  /*c400*/  UIMAD UR10, UR41, 0xa00, UR4 ;  /* 0x00000a00290a78a4 */ /* 0x000fc6000f8e0204 */
[----:B------:R-:W-:Y:S01]  /*c410*/  FMNMX.FTZ R0, R176, R3, !PT ;  /* 0x00000003b0007209 */ /* 0x000fe20007810000 */
[----:B------:R-:W-:Y:S01]  /*c420*/  UMOV UR4, UR61 ;  /* 0x0000003d00047c82 */ /* 0x000fe20008000000 */
[----:B------:R-:W-:Y:S02]  /*c430*/  UMOV UR41, UR46 ;  /* 0x0000002e00297c82 */ /* 0x000fe40008000000 */
        /* <DEDUP_REMOVED lines=33> */
[----:B------:R-:W-:Y:S01]  /*c650*/  WARPGROUP.ARRIVE ;  /* 0x00000000000079c5 */ /* 0x000fe20000000000 */
[----:B-1----:R-:W-:-:S15]  /*c660*/  FMNMX.FTZ R200, R2, R3, !PT ;  /* 0x0000000302c87209 */ /* 0x002fde0007810000 */
[----:B------:R-:W-:-:S07]  /*c670*/  NOP ;  /* 0x0000000000007918 */ /* 0x000fce0000000000 */
[----:B------:R-:W-:Y:S01]  /*c680*/  HGMMA.64x256x16.F32.BF16 R24, R196, gdesc[UR4].tnspB, R24, gsb0 ;  /* 0x43e00004c4187df0 */ /* 0x000fe20008001818 */
[----:B------:R-:W1:Y:S01]  /*c690*/  SHFL.BFLY PT, R3, R200, 0x1, 0x1f ;  /* 0x0c201f00c8037f89 */ /* 0x000e6200000e0000 */
[----:B------:R-:W-:Y:S01]  /*c6a0*/  UIADD3 UR6, UR10, 0x200, URZ ;  /* 0x000002000a067890 */ /* 0x000fe2000fffe03f */
[----:B------:R-:W-:Y:S01]  /*c6b0*/  UMOV UR7, 0x40000040 ;  /* 0x4000004000077882 */ /* 0x000fe20000000000 */
[----:B-1----:R-:W-:Y:S02]  /*c6c0*/  FMNMX.FTZ R4, R200, R3, !PT ;  /* 0x00000003c8047209 */ /* 0x002fe40007810000 */
        /* <DEDUP_REMOVED lines=17> */
[--C-:B-1----:R-:W-:Y:S01]  /*c7e0*/  FFMA.FTZ R21, R152, UR4, -R2.reuse ;  /* 0x0000000498157c23 */ /* 0x102fe20008010802 */
        /* <DEDUP_REMOVED lines=22> */
[----:B------:R-:W-:Y:S01]  /*c950*/  FMNMX.FTZ R196, R190, R3, !PT ;  /* 0x00000003bec47209 */ /* 0x000fe20007810000 */
[--C-:B------:R-:W-:Y:S01]  /*c960*/  FFMA.FTZ R197, R184, UR4, -R2.reuse ;  /* 0x00000004b8c57c23 */ /* 0x100fe20008010802 */
[--C-:B------:R-:W-:Y:S02]  /*c970*/  FFMA.FTZ R198, R164, UR4, -R2.reuse ;  /* 0x00000004a4c67c23 */ /* 0x100fe40008010802 */
[----:B------:R-:W-:Y:S01]  /*c980*/  FMNMX.FTZ R3, R191, R196, !PT ;  /* 0x000000c4bf037209 */ /* 0x000fe20007810000 */
[----:B------:R-:W-:Y:S01]  /*c990*/  HGMMA.64x256x16.F32.BF16 R24, R192, gdesc[UR4].tnspB, R24, gsb0 ;  /* 0x43e00004c0187df0 */ /* 0x000fe20008001818 */
[----:B------:R-:W-:Y:S01]  /*c9a0*/  FFMA.FTZ R196, R160, UR4, -R2 ;  /* 0x00000004a0c47c23 */ /* 0x000fe20008010802 */
[----:B------:R-:W-:Y:S01]  /*c9b0*/  MUFU.EX2 R197, R197 ;  /* 0x000000c500c57308 */ /* 0x000fe20000000800 */
[----:B------:R-:W-:-:S04]  /*c9c0*/  FMNMX.FTZ R184, R178, R3, !PT ;  /* 0x00000003b2b87209 */ /* 0x000fc80007810000 */
[----:B------:R-:W-:-:S03]  /*c9d0*/  FMNMX.FTZ R3, R179, R184, !PT ;  /* 0x000000b8b3037209 */ /* 0x000fc60007810000 */
[----:B------:R-:W-:Y:S01]  /*c9e0*/  MUFU.EX2 R196, R196 ;  /* 0x000000c400c47308 */ /* 0x000fe20000000800 */
[----:B------:R-:W-:-:S04]  /*c9f0*/  FMNMX.FTZ R184, R182, R3, !PT ;  /* 0x00000003b6b87209 */ /* 0x000fc80007810000 */
[----:B------:R-:W-:-:S03]  /*ca00*/  FMNMX.FTZ R3, R183, R184, !PT ;  /* 0x000000b8b7037209 */ /* 0x000fc60007810000 */
[----:B------:R-:W-:Y:S01]  /*ca10*/  MUFU.EX2 R198, R198 ;  /* 0x000000c600c67308 */ /* 0x000fe20000000800 */
        /* <DEDUP_REMOVED lines=12> */
[----:B------:R-:W1:Y:S02]  /*cae0*/  SHFL.BFLY PT, R3, R176, 0x2, 0x1f ;  /* 0x0c401f00b0037f89 */ /* 0x000e6400000e0000 */
[----:B-1----:R-:W-:-:S05]  /*caf0*/  FMNMX.FTZ R160, R176, R3, !PT ;  /* 0x00000003b0a07209 */ /* 0x002fca0007810000 */
[----:B------:R-:W1:Y:S02]  /*cb00*/  SHFL.BFLY PT, R3, R160, 0x1, 0x1f ;  /* 0x0c201f00a0037f89 */ /* 0x000e6400000e0000 */
[----:B-1----:R-:W-:-:S05]  /*cb10*/  FMNMX.FTZ R3, R160, R3, !PT ;  /* 0x00000003a0037209 */ /* 0x002fca0007810000 */
        /* <DEDUP_REMOVED lines=8> */
[----:B------:R-:W-:Y:S01]  /*cba0*/  FFMA.FTZ R205, R178, UR4, -R156 ;  /* 0x00000004b2cd7c23 */ /* 0x000fe2000801089c */
[----:B------:R-:W-:Y:S01]  /*cbb0*/  MUFU.EX2 R2, R2 ;  /* 0x0000000200027308 */ /* 0x000fe20000000800 */
[----:B-1----:R-:W-:-:S02]  /*cbc0*/  IMAD.U32 R157, RZ, RZ, UR46 ;  /* 0x0000002eff9d7e24 */ /* 0x002fc4000f8e00ff */
[--C-:B------:R-:W-:Y:S01]  /*cbd0*/  FFMA.FTZ R168, R179, UR4, -R156.reuse ;  /* 0x00000004b3a87c23 */ /* 0x100fe2000801089c */
[--C-:B------:R-:W-:Y:S01]  /*cbe0*/  FFMA.FTZ R207, R182, UR4, -R156.reuse ;  /* 0x00000004b6cf7c23 */ /* 0x100fe2000801089c */
[--C-:B------:R-:W-:Y:S01]  /*cbf0*/  FFMA.FTZ R172, R183, UR4, -R156.reuse ;  /* 0x00000004b7ac7c23 */ /* 0x100fe2000801089c */
[--C-:B------:R-:W-:Y:S01]  /*cc00*/  FFMA.FTZ R201, R170, UR4, -R156.reuse ;  /* 0x00000004aac97c23 */ /* 0x100fe2000801089c */
[----:B------:R-:W-:Y:S01]  /*cc10*/  @!P1 LEA R157, R157, UR60, 0x3 ;  /* 0x0000003c9d9d9c11 */ /* 0x000fe2000f8e18ff */
[--C-:B------:R-:W-:Y:S01]  /*cc20*/  FFMA.FTZ R199, R166, UR4, -R156.reuse ;  /* 0x00000004a6c77c23 */ /* 0x100fe2000801089c */
[----:B------:R-:W1:Y:S01]  /*cc30*/  MUFU.EX2 R209, R209 ;  /* 0x000000d100d17308 */ /* 0x000e620000000800 */
[--C-:B------:R-:W-:Y:S01]  /*cc40*/  FFMA.FTZ R170, R171, UR4, -R156.reuse ;  /* 0x00000004abaa7c23 */ /* 0x100fe2000801089c */
[--C-:B------:R-:W-:Y:S01]  /*cc50*/  FFMA.FTZ R203, R174, UR4, -R156.reuse ;  /* 0x00000004aecb7c23 */ /* 0x100fe2000801089c */
[----:B------:R-:W-:Y:S02]  /*cc60*/  @!P1 VIADD R157, R157, 0x38840 ;  /* 0x000388409d9d9836 */ /* 0x000fe40000000000 */
[--C-:B------:R-:W-:Y:S01]  /*cc70*/  FFMA.FTZ R174, R175, UR4, -R156.reuse ;  /* 0x00000004afae7c23 */ /* 0x100fe2000801089c */
[--C-:B------:R-:W-:Y:S01]  /*cc80*/  FFMA.FTZ R167, R167, UR4, -R156.reuse ;  /* 0x00000004a7a77c23 */ /* 0x100fe2000801089c */
[--C-:B------:R-:W-:Y:S01]  /*cc90*/  FFMA.FTZ R155, R155, UR4, -R156.reuse ;  /* 0x000000049b9b7c23 */ /* 0x100fe2000801089c */
[----:B------:R-:W-:Y:S01]  /*cca0*/  FFMA.FTZ R158, R158, UR4, -R156 ;  /* 0x000000049e9e7c23 */ /* 0x000fe2000801089c */
[----:B------:R-:W2:Y:S01]  /*ccb0*/  MUFU.EX2 R160, R160 ;  /* 0x000000a000a07308 */ /* 0x000ea20000000800 */
[----:B------:R-:W-:-:S02]  /*ccc0*/  @!P1 PRMT R157, RZ, 0x654, R157 ;  /* 0x00000654ff9d9816 */ /* 0x000fc4000000009d */
[----:B------:R-:W-:Y:S01]  /*ccd0*/  MOV R171, UR5 ;  /* 0x0000000500ab7c02 */ /* 0x000fe20008000f00 */
[----:B------:R-:W-:-:S04]  /*cce0*/  UIADD3 UR5, UR45, -0x1, URZ ;  /* 0xffffffff2d057890 */ /* 0x000fc8000fffe03f */
[----:B------:R-:W3:Y:S01]  /*ccf0*/  MUFU.EX2 R211, R211 ;  /* 0x000000d300d37308 */ /* 0x000ee20000000800 */
[----:B-1----:R-:W-:Y:S01]  /*cd00*/  FFMA.FTZ R165, R2, R5, R209 ;  /* 0x0000000502a57223 */ /* 0x002fe200000100d1 */
[----:B------:R-:W-:Y:S01]  /*cd10*/  @!P1 VIADD R171, R171, 0x38860 ;  /* 0x00038860abab9836 */ /* 0x000fe20000000000 */
[----:B------:R-:W-:-:S04]  /*cd20*/  UMOV UR45, UR5 ;  /* 0x00000005002d7c82 */ /* 0x000fc80008000000 */
[----:B------:R-:W-:Y:S01]  /*cd30*/  @!P1 PRMT R171, RZ, 0x654, R171 ;  /* 0x00000654ffab9816 */ /* 0x000fe200000000ab */
[----:B------:R-:W1:Y:S01]  /*cd40*/  MUFU.EX2 R164, R164 ;  /* 0x000000a400a47308 */ /* 0x000e620000000800 */
[C---:B--2---:R-:W-:Y:S01]  /*cd50*/  FADD.FTZ R176, R160.reuse, R165 ;  /* 0x000000a5a0b07221 */ /* 0x044fe20000010000 */
[----:B------:R-:W-:-:S06]  /*cd60*/  F2FP.BF16.F32.PACK_AB R209, R160, R209 ;  /* 0x000000d1a0d1723e */ /* 0x000fcc00000010ff */
[----:B------:R-:W2:Y:S08]  /*cd70*/  MUFU.EX2 R205, R205 ;  /* 0x000000cd00cd7308 */ /* 0x000eb00000000800 */
[----:B------:R-:W4:Y:S08]  /*cd80*/  MUFU.EX2 R168, R168 ;  /* 0x000000a800a87308 */ /* 0x000f300000000800 */
[----:B------:R-:W5:Y:S08]  /*cd90*/  MUFU.EX2 R207, R207 ;  /* 0x000000cf00cf7308 */ /* 0x000f700000000800 */
[----:B------:R-:W5:Y:S08]  /*cda0*/  MUFU.EX2 R172, R172 ;  /* 0x000000ac00ac7308 */ /* 0x000f700000000800 */
[----:B------:R-:W5:Y:S08]  /*cdb0*/  MUFU.EX2 R201, R201 ;  /* 0x000000c900c97308 */ /* 0x000f700000000800 */
[----:B------:R-:W-:Y:S08]  /*cdc0*/  MUFU.EX2 R170, R170 ;  /* 0x000000aa00aa7308 */ /* 0x000ff00000000800 */
[----:B------:R-:W-:Y:S08]  /*cdd0*/  MUFU.EX2 R203, R203 ;  /* 0x000000cb00cb7308 */ /* 0x000ff00000000800 */
[----:B------:R-:W-:Y:S08]  /*cde0*/  MUFU.EX2 R174, R174 ;  /* 0x000000ae00ae7308 */ /* 0x000ff00000000800 */
[----:B------:R-:W-:Y:S08]  /*cdf0*/  MUFU.EX2 R199, R199 ;  /* 0x000000c700c77308 */ /* 0x000ff00000000800 */
[----:B------:R-:W-:Y:S08]  /*ce00*/  MUFU.EX2 R155, R155 ;  /* 0x0000009b009b7308 */ /* 0x000ff00000000800 */
[----:B------:R-:W-:Y:S01]  /*ce10*/  MUFU.EX2 R158, R158 ;  /* 0x0000009e009e7308 */ /* 0x000fe20000000800 */
[----:B------:R-:W-:-:S02]  /*ce20*/  WARPGROUP.DEPBAR.LE gsb0, 0x0 ;  /* 0x00008000000079c5 */ /* 0x000fc40000010000 */
[----:B------:R3:W-:Y:S01]  /*ce30*/  @!P1 SYNCS.ARRIVE.TRANS64.RED.A1T0 RZ, [R157+URZ], RZ ;  /* 0x000000ff9dff99a7 */ /* 0x0007e2000810043f */
[----:B------:R-:W-:Y:S02]  /*ce40*/  F2FP.BF16.F32.PACK_AB R192, R152, R21 ;  /* 0x0000001598c0723e */ /* 0x000fe400000010ff */
[----:B------:R-:W-:Y:S01]  /*ce50*/  F2FP.BF16.F32.PACK_AB R194, R20, R153 ;  /* 0x0000009914c2723e */ /* 0x000fe200000010ff */
[----:B---3--:R-:W-:Y:S01]  /*ce60*/  FFMA.FTZ R157, R0, R17, R197 ;  /* 0x00000011009d7223 */ /* 0x008fe200000100c5 */
[--C-:B------:R-:W-:Y:S01]  /*ce70*/  FFMA.FTZ R17, R162, UR4, -R156.reuse ;  /* 0x00000004a2117c23 */ /* 0x100fe2000801089c */
[----:B------:R-:W-:Y:S01]  /*ce80*/  FFMA.FTZ R162, R163, UR4, -R156 ;  /* 0x00000004a3a27c23 */ /* 0x000fe2000801089c */
[----:B------:R3:W-:Y:S01]  /*ce90*/  @!P1 SYNCS.ARRIVE.TRANS64.RED.A1T0 RZ, [R171+URZ], RZ ;  /* 0x000000ffabff99a7 */ /* 0x0007e2000810043f */
[C---:B------:R-:W-:Y:S01]  /*cea0*/  FADD.FTZ R157, R208.reuse, R157 ;  /* 0x0000009dd09d7221 */ /* 0x040fe20000010000 */
[----:B------:R2:W-:Y:S01]  /*ceb0*/  MUFU.EX2 R5, R17 ;  /* 0x0000001100057308 */ /* 0x0005e20000000800 */
[----:B------:R-:W-:-:S02]  /*cec0*/  F2FP.BF16.F32.PACK_AB R208, R208, R197 ;  /* 0x000000c5d0d0723e */ /* 0x000fc400000010ff */
[----:B------:R-:W-:Y:S01]  /*ced0*/  FADD.FTZ R178, R210, R157 ;  /* 0x0000009dd2b27221 */ /* 0x000fe20000010000 */
[----:B------:R-:W-:Y:S01]  /*cee0*/  FADD.FTZ R157, R211, R176 ;  /* 0x000000b0d39d7221 */ /* 0x000fe20000010000 */
[C---:B-1----:R-:W-:Y:S02]  /*cef0*/  F2FP.BF16.F32.PACK_AB R211, R164.reuse, R211 ;  /* 0x000000d3a4d3723e */ /* 0x042fe400000010ff */
[----:B------:R-:W-:Y:S01]  /*cf00*/  FADD.FTZ R163, R189, R178 ;  /* 0x000000b2bda37221 */ /* 0x000fe20000010000 */
[----:B------:R-:W-:Y:S01]  /*cf10*/  FADD.FTZ R166, R164, R157 ;  /* 0x0000009da4a67221 */ /* 0x000fe20000010000 */
[--C-:B--2---:R-:W-:Y:S01]  /*cf20*/  FFMA.FTZ R17, R154, UR4, -R156.reuse ;  /* 0x000000049a117c23 */ /* 0x104fe2000801089c */
[----:B------:R-:W-:Y:S01]  /*cf30*/  FFMA.FTZ R156, R159, UR4, -R156 ;  /* 0x000000049f9c7c23 */ /* 0x000fe2000801089c */
[----:B------:R-:W-:Y:S01]  /*cf40*/  FADD.FTZ R176, R204, R163 ;  /* 0x000000a3ccb07221 */ /* 0x000fe20000010000 */
[----:B------:R-:W-:Y:S01]  /*cf50*/  FADD.FTZ R157, R205, R166 ;  /* 0x000000a6cd9d7221 */ /* 0x000fe20000010000 */
[----:B------:R-:W1:Y:S01]  /*cf60*/  MUFU.EX2 R162, R162 ;  /* 0x000000a200a27308 */ /* 0x000e620000000800 */
[----:B------:R-:W-:Y:S01]  /*cf70*/  F2FP.BF16.F32.PACK_AB R210, R189, R210 ;  /* 0x000000d2bdd2723e */ /* 0x000fe200000010ff */
[C---:B------:R-:W-:Y:S01]  /*cf80*/  FADD.FTZ R163, R177.reuse, R176 ;  /* 0x000000b0b1a37221 */ /* 0x040fe20000010000 */
[----:B----4-:R-:W-:Y:S01]  /*cf90*/  FADD.FTZ R154, R168, R157 ;  /* 0x0000009da89a7221 */ /* 0x010fe20000010000 */
[----:B------:R-:W-:-:S02]  /*cfa0*/  F2FP.BF16.F32.PACK_AB R204, R177, R204 ;  /* 0x000000ccb1cc723e */ /* 0x000fc400000010ff */
[----:B------:R-:W-:Y:S01]  /*cfb0*/  FADD.FTZ R166, R206, R163 ;  /* 0x000000a3cea67221 */ /* 0x000fe20000010000 */
[----:B-----5:R-:W-:Y:S01]  /*cfc0*/  FADD.FTZ R157, R207, R154 ;  /* 0x0000009acf9d7221 */ /* 0x020fe20000010000 */
[----:B------:R-:W-:Y:S01]  /*cfd0*/  MUFU.EX2 R156, R156 ;  /* 0x0000009c009c7308 */ /* 0x000fe20000000800 */
[----:B------:R-:W-:Y:S01]  /*cfe0*/  F2FP.BF16.F32.PACK_AB R205, R168, R205 ;  /* 0x000000cda8cd723e */ /* 0x000fe200000010ff */
[C---:B------:R-:W-:Y:S01]  /*cff0*/  FADD.FTZ R159, R185.reuse, R166 ;  /* 0x000000a6b99f7221 */ /* 0x040fe20000010000 */
[----:B------:R-:W-:Y:S01]  /*d000*/  FADD.FTZ R166, R172, R157 ;  /* 0x0000009daca67221 */ /* 0x000fe20000010000 */
[----:B------:R-:W-:Y:S02]  /*d010*/  F2FP.BF16.F32.PACK_AB R206, R185, R206 ;  /* 0x000000ceb9ce723e */ /* 0x000fe400000010ff */
[----:B------:R-:W-:Y:S01]  /*d020*/  FADD.FTZ R176, R200, R159 ;  /* 0x0000009fc8b07221 */ /* 0x000fe20000010000 */
[----:B------:R-:W-:Y:S01]  /*d030*/  FADD.FTZ R157, R201, R166 ;  /* 0x000000a6c99d7221 */ /* 0x000fe20000010000 */
[----:B------:R-:W2:Y:S01]  /*d040*/  MUFU.EX2 R154, R167 ;  /* 0x000000a7009a7308 */ /* 0x000ea20000000800 */
[----:B-1----:R-:W-:Y:S01]  /*d050*/  F2FP.BF16.F32.PACK_AB R197, R162, R5 ;  /* 0x00000005a2c5723e */ /* 0x002fe200000010ff */
[----:B------:R-:W-:Y:S01]  /*d060*/  FADD.FTZ R159, R169, R176 ;  /* 0x000000b0a99f7221 */ /* 0x000fe20000010000 */
        /* <DEDUP_REMOVED lines=10> */
[----:B------:R-:W-:Y:S01]  /*d110*/  F2FP.BF16.F32.PACK_AB R202, R173, R202 ;  /* 0x000000caadca723e */ /* 0x000fe200000010ff */
[----:B-1----:R-:W-:-:S02]  /*d120*/  FADD.FTZ R17, R5, R160 ;  /* 0x000000a005117221 */ /* 0x002fc40000010000 */
[C---:B------:R-:W-:Y:S01]  /*d130*/  FADD.FTZ R157, R181.reuse, R164 ;  /* 0x000000a4b59d7221 */ /* 0x040fe20000010000 */
[----:B------:R-:W-:Y:S01]  /*d140*/  F2FP.BF16.F32.PACK_AB R203, R174, R203 ;  /* 0x000000cbaecb723e */ /* 0x000fe200000010ff */
[----:B------:R-:W-:Y:S02]  /*d150*/  FADD.FTZ R160, R162, R17 ;  /* 0x00000011a2a07221 */ /* 0x000fe40000010000 */
[----:B------:R-:W-:Y:S01]  /*d160*/  FADD.FTZ R164, R198, R157 ;  /* 0x0000009dc6a47221 */ /* 0x000fe20000010000 */
[----:B------:R-:W-:Y:S01]  /*d170*/  F2FP.BF16.F32.PACK_AB R196, R181, R196 ;  /* 0x000000c4b5c4723e */ /* 0x000fe200000010ff */
[----:B------:R-:W-:Y:S02]  /*d180*/  FADD.FTZ R17, R199, R160 ;  /* 0x000000a0c7117221 */ /* 0x000fe40000010000 */
[----:B------:R-:W-:Y:S01]  /*d190*/  FADD.FTZ R164, R161, R164 ;  /* 0x000000a4a1a47221 */ /* 0x000fe20000010000 */
[C---:B--2---:R-:W-:Y:S01]  /*d1a0*/  F2FP.BF16.F32.PACK_AB R199, R154.reuse, R199 ;  /* 0x000000c79ac7723e */ /* 0x044fe200000010ff */
[----:B------:R-:W-:-:S02]  /*d1b0*/  FADD.FTZ R17, R154, R17 ;  /* 0x000000119a117221 */ /* 0x000fc40000010000 */
[----:B------:R-:W-:Y:S01]  /*d1c0*/  FADD.FTZ R5, R21, R164 ;  /* 0x000000a415057221 */ /* 0x000fe20000010000 */
[----:B------:R-:W-:Y:S01]  /*d1d0*/  F2FP.BF16.F32.PACK_AB R198, R161, R198 ;  /* 0x000000c6a1c6723e */ /* 0x000fe200000010ff */
[----:B----4-:R-:W-:Y:S02]  /*d1e0*/  FADD.FTZ R17, R166, R17 ;  /* 0x00000011a6117221 */ /* 0x010fe40000010000 */
[----:B------:R-:W-:Y:S01]  /*d1f0*/  FADD.FTZ R154, R152, R5 ;  /* 0x00000005989a7221 */ /* 0x000fe20000010000 */
[C---:B------:R-:W-:Y:S01]  /*d200*/  F2FP.BF16.F32.PACK_AB R193, R155.reuse, R166 ;  /* 0x000000a69bc1723e */ /* 0x040fe200000010ff */
[----:B------:R-:W-:Y:S02]  /*d210*/  FADD.FTZ R17, R155, R17 ;  /* 0x000000119b117221 */ /* 0x000fe40000010000 */
[----:B------:R-:W-:Y:S01]  /*d220*/  FADD.FTZ R5, R153, R154 ;  /* 0x0000009a99057221 */ /* 0x000fe20000010000 */
[----:B------:R-:W-:Y:S01]  /*d230*/  F2FP.BF16.F32.PACK_AB R195, R156, R158 ;  /* 0x0000009e9cc3723e */ /* 0x000fe200000010ff */
[----:B------:R-:W-:-:S02]  /*d240*/  FADD.FTZ R21, R158, R17 ;  /* 0x000000119e157221 */ /* 0x000fc40000010000 */
[----:B------:R-:W-:Y:S01]  /*d250*/  FADD.FTZ R17, R20, R5 ;  /* 0x0000000514117221 */ /* 0x000fe20000010000 */
[----:B------:R-:W-:Y:S02]  /*d260*/  IMAD.MOV.U32 R20, RZ, RZ, R3 ;  /* 0x000000ffff147224 */ /* 0x000fe400078e0003 */
[----:B------:R-:W-:Y:S01]  /*d270*/  FADD.FTZ R5, R156, R21 ;  /* 0x000000159c057221 */ /* 0x000fe20000010000 */
[----:B------:R-:W-:Y:S01]  /*d280*/  MOV R21, R4 ;  /* 0x0000000400157202 */ /* 0x000fe20000000f00 */
[----:B---3--:R-:W-:Y:S06]  /*d290*/  @P2 BRA `(.L_x_1972) ;  /* 0xffffffc400542947 */ /* 0x008fec000383ffff */
.L_x_1963:
        /* <DEDUP_REMOVED lines=131> */
.L_x_1973:
[----:B------:R-:W-:Y:S01]  /*dad0*/  R2UR UR6, R16 ;  /* 0x00000000100672ca */ /* 0x000fe200000e0000 */
[----:B------:R-:W-:-:S12]  /*dae0*/  ULEA UR5, UR46, UR60, 0x3 ;  /* 0x0000003c2e057291 */ /* 0x000fd8000f8e183f */
[----:B------:R-:W-:-:S05]  /*daf0*/  IMAD.U32 R0, RZ, RZ, UR6 ;  /* 0x00000006ff007e24 */ /* 0x000fca000f8e00ff */
[----:B------:R-:W-:-:S04]  /*db00*/  SHF.L.U32 R0, R0, 0x1f, RZ ;  /* 0x0000001f00007819 */ /* 0x000fc800000006ff */
[----:B------:R1:W2:Y:S01]  /*db10*/  SYNCS.PHASECHK.TRANS64.TRYWAIT P2, [UR5+0x38850], R0 ;  /* 0x03885000ff0075a7 */ /* 0x0002a20008040145 */
[----:B------:R-:W-:Y:S05]  /*db20*/  @!P0 BRA `(.L_x_1974) ;  /* 0x0000000000048947 */ /* 0x000fea0003800000 */
[----:B------:R-:W-:Y:S01]  /*db30*/  BPT.TRAP 0x1 ;  /* 0x000000040000795c */ /* 0x000fe20000300000 */
.L_x_1974:
[----:B--2---:R-:W-:Y:S05]  /*db40*/  @P2 BRA `(.L_x_1975) ;  /* 0x0000000000082947 */ /* 0x004fea0003800000 */
[----:B------:R-:W2:Y:S02]  /*db50*/  SYNCS.PHASECHK.TRANS64.TRYWAIT P0, [UR5+0x38850], R0 ;  /* 0x03885000ff0075a7 */ /* 0x000ea40008000145 */
[----:B--2---:R-:W-:Y:S05]  /*db60*/  @!P0 BRA `(.L_x_1976) ;  /* 0x0000005c006c8947 */ /* 0x004fea0003800000 */
.L_x_1975:
[----:B------:R-:W-:Y:S01]  /*db70*/  UIADD3 UR60, UR60, 0x400, URZ ;  /* 0x000004003c3c7890 */ /* 0x000fe2000fffe03f */
[----:B------:R-:W-:Y:S01]  /*db80*/  WARPGROUP.ARRIVE ;  /* 0x00000000000079c5 */ /* 0x000fe20000000000 */
[----:B------:R-:W-:Y:S01]  /*db90*/  UMOV UR7, 0x40000040 ;  /* 0x4000004000077882 */ /* 0x000fe20000000000 */
[----:B------:R-:W-:Y:S01]  /*dba0*/  UMOV UR11, 0x40000040 ;  /* 0x40000040000b7882 */ /* 0x000fe20000000000 */
[----:B------:R-:W-:Y:S01]  /*dbb0*/  USHF.R.U32.HI UR60, URZ, 0x4, UR60 ;  /* 0x000000043f3c7899 */ /* 0x000fe2000801163c */
[----:B------:R-:W3:Y:S01]  /*dbc0*/  SHFL.BFLY PT, R2, R5, 0x2, 0x1f ;  /* 0x0c401f0005027f89 */ /* 0x000ee200000e0000 */
[----:B------:R-:W-:Y:S01]  /*dbd0*/  R2UR UR12, R219 ;  /* 0x00000000db0c72ca */ /* 0x000fe200000e0000 */
[----:B------:R-:W-:Y:S01]  /*dbe0*/  IMAD.U32 R12, RZ, RZ, UR5 ;  /* 0x00000005ff0c7e24 */ /* 0x000fe2000f8e00ff */
[----:B------:R-:W-:Y:S01]  /*dbf0*/  ULOP3.LUT UR60, UR60, 0x3fff, URZ, 0xc0, !UPT ;  /* 0x00003fff3c3c7892 */ /* 0x000fe2000f8ec03f */
[----:B-12---:R-:W1:Y:S01]  /*dc00*/  SHFL.BFLY PT, R0, R17, 0x2, 0x1f ;  /* 0x0c401f0011007f89 */ /* 0x006e6200000e0000 */
[----:B------:R-:W-:-:S02]  /*dc10*/  R2UR UR9, R16 ;  /* 0x00000000100972ca */ /* 0x000fc400000e0000 */
[----:B------:R-:W-:Y:S01]  /*dc20*/  ULOP3.LUT UR6, UR60, 0x2800000, URZ, 0xfc, !UPT ;  /* 0x028000003c067892 */ /* 0x000fe2000f8efc3f */
[----:B------:R-:W-:-:S03]  /*dc30*/  MOV R13, UR4 ;  /* 0x00000004000d7c02 */ /* 0x000fc60008000f00 */
[----:B------:R-:W-:Y:S02]  /*dc40*/  UIMAD UR6, UR46, 0xa00, UR6 ;  /* 0x00000a002e0678a4 */ /* 0x000fe4000f8e0206 */
[----:B------:R-:W-:Y:S02]  /*dc50*/  UIADD3 UR46, UR46, 0x1, URZ ;  /* 0x000000012e2e7890 */ /* 0x000fe4000fffe03f */
[----:B------:R-:W-:Y:S02]  /*dc60*/  UIADD3 UR8, UR6, 0x80, URZ ;  /* 0x0000008006087890 */ /* 0x000fe4000fffe03f */
[----:B------:R-:W-:Y:S02]  /*dc70*/  UISETP.NE.AND UP0, UPT, UR46, 0x2, UPT ;  /* 0x000000022e00788c */ /* 0x000fe4000bf05270 */
[----:B------:R-:W-:Y:S01]  /*dc80*/  UIADD3 UR12, UR12, 0x1, URZ ;  /* 0x000000010c0c7890 */ /* 0x000fe2000fffe03f */
[----:B------:R-:W-:Y:S01]  /*dc90*/  HGMMA.64x256x16.F32.BF16 R24, R208, gdesc[UR4].tnspB, R24, gsb0 ;  /* 0x43e00004d0187df0 */ /* 0x000fe20008001818 */
[----:B------:R-:W-:Y:S01]  /*dca0*/  UMOV UR7, 0x40000040 ;  /* 0x4000004000077882 */ /* 0x000fe20000000000 */
[----:B------:R-:W-:Y:S01]  /*dcb0*/  UMOV UR10, UR8 ;  /* 0x00000008000a7c82 */ /* 0x000fe20008000000 */
[----:B------:R-:W-:Y:S01]  /*dcc0*/  UIADD3 UR8, UR6, 0x100, URZ ;  /* 0x0000010006087890 */ /* 0x000fe2000fffe03f */
[----:B---3--:R-:W-:Y:S01]  /*dcd0*/  FADD.FTZ R2, R2, R5 ;  /* 0x0000000502027221 */ /* 0x008fe20000010000 */
[----:B------:R-:W-:Y:S01]  /*dce0*/  MOV R5, RZ ;  /* 0x000000ff00057202 */ /* 0x000fe20000000f00 */
[----:B------:R-:W-:Y:S01]  /*dcf0*/  IMAD.U32 R219, RZ, RZ, UR12 ;  /* 0x0000000cffdb7e24 */ /* 0x000fe2000f8e00ff */
[----:B------:R-:W-:Y:S01]  /*dd00*/  USEL UR46, UR46, URZ, UP0 ;  /* 0x0000003f2e2e7287 */ /* 0x000fe20008000000 */
[----:B-1----:R-:W-:Y:S01]  /*dd10*/  FADD.FTZ R0, R0, R17 ;  /* 0x0000001100007221 */ /* 0x002fe20000010000 */
[----:B------:R-:W1:Y:S04]  /*dd20*/  SHFL.BFLY PT, R9, R2, 0x1, 0x1f ;  /* 0x0c201f0002097f89 */ /* 0x000e6800000e0000 */
[----:B------:R-:W2:Y:S01]  /*dd30*/  SHFL.BFLY PT, R7, R0, 0x1, 0x1f ;  /* 0x0c201f0000077f89 */ /* 0x000ea200000e0000 */
[----:B-1----:R-:W-:Y:S01]  /*dd40*/  FADD.FTZ R11, R2, R9 ;  /* 0x00000009020b7221 */ /* 0x002fe20000010000 */
[----:B------:R-:W-:Y:S01]  /*dd50*/  IMAD.U32 R9, RZ, RZ, UR4 ;  /* 0x00000004ff097e24 */ /* 0x000fe2000f8e00ff */
[----:B------:R-:W-:Y:S01]  /*dd60*/  USEL UR4, URZ, 0x1, UP0 ;  /* 0x000000013f047887 */ /* 0x000fe20008000000 */
[----:B------:R-:W-:-:S02]  /*dd70*/  IMAD.MOV.U32 R2, RZ, RZ, -0x800000 ;  /* 0xff800000ff027424 */ /* 0x000fc400078e00ff */
[----:B--2---:R-:W-:Y:S01]  /*dd80*/  FADD.FTZ R10, R0, R7 ;  /* 0x00000007000a7221 */ /* 0x004fe20000010000 */
[----:B------:R-:W-:Y:S01]  /*dd90*/  FSETP.NE.FTZ.AND P2, PT, R11, RZ, PT ;  /* 0x000000ff0b00720b */ /* 0x000fe20003f55000 */
[----:B------:R-:W-:Y:S01]  /*dda0*/  IMAD.MOV.U32 R7, RZ, RZ, RZ ;  /* 0x000000ffff077224 */ /* 0x000fe200078e00ff */
[----:B------:R-:W-:Y:S01]  /*ddb0*/  ULOP3.LUT UR9, UR9, UR4, URZ, 0x3c, !UPT ;  /* 0x0000000409097292 */ /* 0x000fe2000f8e3c3f */
[----:B------:R-:W-:Y:S01]  /*ddc0*/  IMAD.MOV.U32 R0, RZ, RZ, -0x800000 ;  /* 0xff800000ff007424 */ /* 0x000fe200078e00ff */
[----:B------:R-:W-:-:S04]  /*ddd0*/  FSETP.NE.FTZ.AND P0, PT, R10, RZ, PT ;  /* 0x000000ff0a00720b */ /* 0x000fc80003f15000 */
[----:B------:R-:W-:-:S05]  /*dde0*/  IMAD.U32 R16, RZ, RZ, UR9 ;  /* 0x00000009ff107e24 */ /* 0x000fca000f8e00ff */
[----:B------:R-:W1:Y:S01]  /*ddf0*/  @P2 MUFU.LG2 R8, R11 ;  /* 0x0000000b00082308 */ /* 0x000e620000000c00 */
[----:B------:R-:W-:-:S03]  /*de00*/  @P2 FMUL.FTZ R13, R13, 0.69314718246459960938 ;  /* 0x3f3172180d0d2820 */ /* 0x000fc60000410000 */
[----:B------:R-:W-:-:S04]  /*de10*/  @P0 FMUL.FTZ R9, R9, 0.69314718246459960938 ;  /* 0x3f31721809090820 */ /* 0x000fc80000410000 */
[----:B------:R-:W-:Y:S08]  /*de20*/  @P2 MUFU.RCP R5, R11 ;  /* 0x0000000b00052308 */ /* 0x000ff00000001000 */
[----:B------:R-:W2:Y:S01]  /*de30*/  @P0 MUFU.LG2 R6, R10 ;  /* 0x0000000a00060308 */ /* 0x000ea20000000c00 */
[----:B-1----:R-:W-:-:S04]  /*de40*/  @P2 FMUL.FTZ R8, R8, 0.69314718246459960938 ;  /* 0x3f31721808082820 */ /* 0x002fc80000410000 */
[----:B------:R-:W-:-:S03]  /*de50*/  @P2 FFMA.FTZ R2, R13, R3, R8 ;  /* 0x000000030d022223 */ /* 0x000fc60000010008 */
[----:B------:R1:W3:Y:S02]  /*de60*/  @P0 MUFU.RCP R7, R10 ;  /* 0x0000000a00070308 */ /* 0x0002e40000001000 */
[----:B-1----:R-:W-:Y:S01]  /*de70*/  @!P1 IADD3 R10, R12, 0x38860, RZ ;  /* 0x000388600c0a9810 */ /* 0x002fe20007ffe0ff */
[----:B--2---:R-:W-:-:S03]  /*de80*/  @P0 FMUL.FTZ R6, R6, 0.69314718246459960938 ;  /* 0x3f31721806060820 */ /* 0x004fc60000410000 */
[----:B------:R-:W-:Y:S01]  /*de90*/  @!P1 PRMT R3, RZ, 0x654, R10 ;  /* 0x00000654ff039816 */ /* 0x000fe2000000000a */
[----:B------:R-:W-:Y:S01]  /*dea0*/  @P0 FFMA.FTZ R0, R9, R4, R6 ;  /* 0x0000000409000223 */ /* 0x000fe20000010006 */
[----:B------:R-:W-:Y:S01]  /*deb0*/  PLOP3.LUT P0, PT, PT, PT, PT, 0x8, 0x0 ;  /* 0x000000000000781c */ /* 0x000fe20003f0e170 */
        /* <DEDUP_REMOVED lines=18> */
[----:B------:R-:W-:-:S15]  /*dfe0*/  WARPGROUP.ARRIVE ;  /* 0x00000000000079c5 */ /* 0x000fde0000000000 */
[----:B------:R-:W-:-:S08]  /*dff0*/  NOP ;  /* 0x0000000000007918 */ /* 0x000fd00000000000 */
[----:B------:R-:W-:Y:S03]  /*e000*/  HGMMA.64x256x16.F32.BF16 R24, R192, gdesc[UR4].tnspB, R24, gsb0 ;  /* 0x43e00004c0187df0 */ /* 0x000fe60008001818 */
[----:B------:R-:W-:Y:S02]  /*e010*/  WARPGROUP.DEPBAR.LE gsb0, 0x0 ;  /* 0x00008000000079c5 */ /* 0x000fe40000010000 */
[-C--:B------:R-:W-:Y:S01]  /*e020*/  FMUL.FTZ R163, R83, R5.reuse ;  /* 0x0000000553a37220 */ /* 0x080fe20000410000 */
[-C--:B------:R-:W-:Y:S01]  /*e030*/  FMUL.FTZ R83, R86, R5.reuse ;  /* 0x0000000556537220 */ /* 0x080fe20000410000 */
[-C--:B------:R-:W-:Y:S01]  /*e040*/  FMUL.FTZ R86, R87, R5.reuse ;  /* 0x0000000557567220 */ /* 0x080fe20000410000 */
[-C--:B------:R-:W-:Y:S01]  /*e050*/  FMUL.FTZ R87, R91, R5.reuse ;  /* 0x000000055b577220 */ /* 0x080fe20000410000 */
[-C--:B------:R-:W-:Y:S01]  /*e060*/  FMUL.FTZ R91, R94, R5.reuse ;  /* 0x000000055e5b7220 */ /* 0x080fe20000410000 */
[----:B------:R-:W-:Y:S01]  /*e070*/  FMUL.FTZ R94, R95, R5 ;  /* 0x000000055f5e7220 */ /* 0x000fe20000410000 */
[-C--:B---3--:R-:W-:Y:S01]  /*e080*/  FMUL.FTZ R4, R24, R7.reuse ;  /* 0x0000000718047220 */ /* 0x088fe20000410000 */
        /* <DEDUP_REMOVED lines=122> */
.L_x_1946:
        /* <DEDUP_REMOVED lines=9> */
[----:B------:R-:W-:Y:S01]  /*e8c0*/  BAR.SYNC.DEFER_BLOCKING 0x1, 0x100 ;  /* 0x0044000000007b1d */ /* 0x000fe20000010000 */
[C---:B------:R-:W-:Y:S01]  /*e8d0*/  IADD3 R31, P3, R22.reuse, 0x4000, RZ ;  /* 0x00004000161f7810 */ /* 0x040fe20007f7e0ff */
[----:B------:R-:W-:Y:S01]  /*e8e0*/  USHF.R.S32.HI UR5, URZ, 0x1f, UR43 ;  /* 0x0000001f3f057899 */ /* 0x000fe2000801142b */
[----:B------:R-:W-:Y:S02]  /*e8f0*/  LOP3.LUT R26, R27, 0x380, RZ, 0xc0, !PT ;  /* 0x000003801b1a7812 */ /* 0x000fe400078ec0ff */
[C---:B------:R-:W-:Y:S01]  /*e900*/  IADD3 R19, P6, R22.reuse, 0x20, RZ ;  /* 0x0000002016137810 */ /* 0x040fe20007fde0ff */
[----:B------:R-:W-:Y:S01]  /*e910*/  ULDC UR10, c[0x0][0xa88] ;  /* 0x0002a200000a7ab9 */ /* 0x000fe20000000800 */
[----:B------:R-:W-:Y:S01]  /*e920*/  IADD3 R21, P5, R22, 0x40, RZ ;  /* 0x0000004016157810 */ /* 0x000fe20007fbe0ff */
[----:B------:R-:W-:Y:S01]  /*e930*/  ULDC.64 UR6, c[0x0][0xb70] ;  /* 0x0002dc0000067ab9 */ /* 0x000fe20000000a00 */
[----:B------:R-:W-:Y:S01]  /*e940*/  LOP3.LUT R30, R31, 0x380, RZ, 0xc0, !PT ;  /* 0x000003801f1e7812 */ /* 0x000fe200078ec0ff */
[----:B------:R-:W-:Y:S01]  /*e950*/  UIMAD UR5, UR5, UR6, URZ ;  /* 0x00000006050572a4 */ /* 0x000fe2000f8e023f */
[----:B------:R-:W-:Y:S01]  /*e960*/  SHF.R.U64 R26, R26, 0x3, RZ ;  /* 0x000000031a1a7819 */ /* 0x000fe200000012ff */
[----:B------:R-:W-:Y:S01]  /*e970*/  UIMAD.WIDE.U32 UR8, UR43, UR6, URZ ;  /* 0x000000062b0872a5 */ /* 0x000fe2000f8e003f */
[----:B------:R-:W-:Y:S01]  /*e980*/  LOP3.LUT R18, R19, 0x380, RZ, 0xc0, !PT ;  /* 0x0000038013127812 */ /* 0x000fe200078ec0ff */
[----:B------:R-:W-:Y:S01]  /*e990*/  UIMAD UR5, UR43, UR7, UR5 ;  /* 0x000000072b0572a4 */ /* 0x000fe2000f8e0205 */
[----:B------:R-:W-:Y:S01]  /*e9a0*/  IADD3 R35, P2, R22, 0x4020, RZ ;  /* 0x0000402016237810 */ /* 0x000fe20007f5e0ff */
[----:B------:R-:W-:Y:S01]  /*e9b0*/  ULDC.64 UR12, c[0x0][0x208] ;  /* 0x00008200000c7ab9 */ /* 0x000fe20000000a00 */
[----:B------:R-:W-:Y:S01]  /*e9c0*/  LOP3.LUT R20, R21, 0x380, RZ, 0xc0, !PT ;  /* 0x0000038015147812 */ /* 0x000fe200078ec0ff */
[----:B------:R-:W-:Y:S01]  /*e9d0*/  UIADD3 UR5, UR9, UR5, URZ ;  /* 0x0000000509057290 */ /* 0x000fe2000fffe03f */
[----:B------:R-:W-:Y:S01]  /*e9e0*/  SHF.R.U64 R30, R30, 0x3, RZ ;  /* 0x000000031e1e7819 */ /* 0x000fe200000012ff */
[----:B------:R-:W-:Y:S01]  /*e9f0*/  ULDC.64 UR6, c[0x0][0xb40] ;  /* 0x0002d00000067ab9 */ /* 0x000fe20000000a00 */
[----:B------:R-:W-:Y:S01]  /*ea00*/  LOP3.LUT R26, R26, R27, RZ, 0x3c, !PT ;  /* 0x0000001b1a1a7212 */ /* 0x000fe200078e3cff */
[----:B------:R-:W-:Y:S01]  /*ea10*/  IMAD.X R27, RZ, RZ, R23, P4 ;  /* 0x000000ffff1b7224 */ /* 0x000fe200020e0617 */
[----:B------:R-:W-:-:S02]  /*ea20*/  SHF.R.U64 R18, R18, 0x3, RZ ;  /* 0x0000000312127819 */ /* 0x000fc400000012ff */
[----:B------:R-:W-:Y:S02]  /*ea30*/  LOP3.LUT R34, R35, 0x380, RZ, 0xc0, !PT ;  /* 0x0000038023227812 */ /* 0x000fe400078ec0ff */
[----:B------:R-:W-:Y:S02]  /*ea40*/  SHF.R.U64 R20, R20, 0x3, RZ ;  /* 0x0000000314147819 */ /* 0x000fe400000012ff */
[----:B------:R-:W-:Y:S02]  /*ea50*/  IADD3 R47, P4, R22, 0x8000, RZ ;  /* 0x00008000162f7810 */ /* 0x000fe40007f9e0ff */
[----:B------:R-:W-:Y:S01]  /*ea60*/  LOP3.LUT R30, R30, R31, RZ, 0x3c, !PT ;  /* 0x0000001f1e1e7212 */ /* 0x000fe200078e3cff */
[--C-:B------:R-:W-:Y:S01]  /*ea70*/  IMAD.X R31, RZ, RZ, R23.reuse, P3 ;  /* 0x000000ffff1f7224 */ /* 0x100fe200018e0617 */
[----:B------:R-:W-:Y:S02]  /*ea80*/  IADD3 R103, R215, UR42, RZ ;  /* 0x0000002ad7677c10 */ /* 0x000fe4000fffe0ff */
[----:B------:R-:W-:Y:S01]  /*ea90*/  LOP3.LUT R18, R18, R19, RZ, 0x3c, !PT ;  /* 0x0000001312127212 */ /* 0x000fe200078e3cff */
[----:B------:R-:W-:Y:S01]  /*eaa0*/  IMAD.X R19, RZ, RZ, R23, P6 ;  /* 0x000000ffff137224 */ /* 0x000fe200030e0617 */
[----:B------:R-:W-:Y:S01]  /*eab0*/  SHF.R.U64 R34, R34, 0x3, RZ ;  /* 0x0000000322227819 */ /* 0x000fe200000012ff */
[----:B------:R-:W-:Y:S01]  /*eac0*/  VIADD R5, R103, 0x8 ;  /* 0x0000000867057836 */ /* 0x000fe20000000000 */
[----:B------:R-:W-:-:S02]  /*ead0*/  IADD3 R51, P3, R22, 0x8020, RZ ;  /* 0x0000802016337810 */ /* 0x000fc40007f7e0ff */
[----:B------:R-:W-:Y:S02]  /*eae0*/  LOP3.LUT R20, R20, R21, RZ, 0x3c, !PT ;  /* 0x0000001514147212 */ /* 0x000fe400078e3cff */
[----:B------:R-:W-:Y:S02]  /*eaf0*/  LOP3.LUT R46, R47, 0x380, RZ, 0xc0, !PT ;  /* 0x000003802f2e7812 */ /* 0x000fe400078ec0ff */
[C---:B------:R-:W-:Y:S02]  /*eb00*/  IADD3 R39, P6, R22.reuse, 0x4040, RZ ;  /* 0x0000404016277810 */ /* 0x040fe40007fde0ff */
[----:B------:R-:W-:Y:S02]  /*eb10*/  IADD3.X R21, RZ, R23, RZ, P5, !PT ;  /* 0x00000017ff157210 */ /* 0x000fe40002ffe4ff */
[----:B------:R-:W-:Y:S02]  /*eb20*/  IADD3 R43, P5, R22, 0x4060, RZ ;  /* 0x00004060162b7810 */ /* 0x000fe40007fbe0ff */
[----:B------:R-:W-:-:S02]  /*eb30*/  LOP3.LUT R34, R34, R35, RZ, 0x3c, !PT ;  /* 0x0000002322227212 */ /* 0x000fc400078e3cff */
[----:B------:R-:W-:Y:S02]  /*eb40*/  LOP3.LUT R67, R22, 0x380, RZ, 0xc0, !PT ;  /* 0x0000038016437812 */ /* 0x000fe400078ec0ff */
[----:B------:R-:W-:Y:S02]  /*eb50*/  LOP3.LUT R50, R51, 0x380, RZ, 0xc0, !PT ;  /* 0x0000038033327812 */ /* 0x000fe400078ec0ff */
[----:B------:R-:W-:Y:S02]  /*eb60*/  LOP3.LUT P0, RZ, R220, 0x3, RZ, 0xc0, !PT ;  /* 0x00000003dcff7812 */ /* 0x000fe4000780c0ff */
[----:B------:R-:W-:Y:S02]  /*eb70*/  SHF.R.U64 R46, R46, 0x3, RZ ;  /* 0x000000032e2e7819 */ /* 0x000fe400000012ff */
[----:B------:R-:W-:Y:S02]  /*eb80*/  IADD3.X R35, RZ, R23, RZ, P2, !PT ;  /* 0x00000017ff237210 */ /* 0x000fe400017fe4ff */
[----:B------:R-:W-:-:S02]  /*eb90*/  LOP3.LUT R38, R39, 0x380, RZ, 0xc0, !PT ;  /* 0x0000038027267812 */ /* 0x000fc400078ec0ff */
[----:B------:R-:W-:Y:S02]  /*eba0*/  IADD3 R55, P2, R22, 0x8040, RZ ;  /* 0x0000804016377810 */ /* 0x000fe40007f5e0ff */
[----:B------:R-:W-:Y:S02]  /*ebb0*/  LOP3.LUT R42, R43, 0x380, RZ, 0xc0, !PT ;  /* 0x000003802b2a7812 */ /* 0x000fe400078ec0ff */
[----:B------:R-:W-:Y:S02]  /*ebc0*/  SHF.R.U64 R67, R67, 0x3, RZ ;  /* 0x0000000343437819 */ /* 0x000fe400000012ff */
[----:B------:R-:W-:Y:S02]  /*ebd0*/  SHF.R.U64 R50, R50, 0x3, RZ ;  /* 0x0000000332327819 */ /* 0x000fe400000012ff */
[----:B------:R-:W-:Y:S02]  /*ebe0*/  ISETP.GE.OR P1, PT, R5, UR10, P0 ;  /* 0x0000000a05007c0c */ /* 0x000fe40008726670 */
[----:B------:R-:W-:Y:S01]  /*ebf0*/  LOP3.LUT R46, R46, R47, RZ, 0x3c, !PT ;  /* 0x0000002f2e2e7212 */ /* 0x000fe200078e3cff */
[----:B------:R-:W-:Y:S01]  /*ec00*/  IMAD.X R47, RZ, RZ, R23, P4 ;  /* 0x000000ffff2f7224 */ /* 0x000fe200020e0617 */
[----:B------:R-:W-:-:S02]  /*ec10*/  SHF.R.U64 R38, R38, 0x3, RZ ;  /* 0x0000000326267819 */ /* 0x000fc400000012ff */
[----:B------:R-:W-:Y:S02]  /*ec20*/  LOP3.LUT R54, R55, 0x380, RZ, 0xc0, !PT ;  /* 0x0000038037367812 */ /* 0x000fe400078ec0ff */
[----:B------:R-:W-:Y:S02]  /*ec30*/  F2FP.BF16.F32.PACK_AB R5, R165, R162 ;  /* 0x000000a2a505723e */ /* 0x000fe400000010ff */
[----:B------:R-:W-:Y:S02]  /*ec40*/  SHF.R.U64 R42, R42, 0x3, RZ ;  /* 0x000000032a2a7819 */ /* 0x000fe400000012ff */
[----:B------:R-:W-:Y:S02]  /*ec50*/  IADD3 R75, P4, R22, 0xc020, RZ ;  /* 0x0000c020164b7810 */ /* 0x000fe40007f9e0ff */
[----:B------:R-:W-:Y:S02]  /*ec60*/  MOV R165, R20 ;  /* 0x0000001400a57202 */ /* 0x000fe40000000f00 */
[----:B------:R-:W-:Y:S01]  /*ec70*/  LOP3.LUT R66, R67, R22, RZ, 0x3c, !PT ;  /* 0x0000001643427212 */ /* 0x000fe200078e3cff */
[----:B------:R-:W1:Y:S01]  /*ec80*/  LDC.64 R20, c[0x0][0xb78] ;  /* 0x0002de00ff147b82 */ /* 0x000e620000000a00 */
[----:B------:R-:W-:Y:S01]  /*ec90*/  LOP3.LUT R50, R50, R51, RZ, 0x3c, !PT ;  /* 0x0000003332327212 */ /* 0x000fe200078e3cff */
[----:B------:R-:W-:Y:S01]  /*eca0*/  IMAD.X R51, RZ, RZ, R23, P3 ;  /* 0x000000ffff337224 */ /* 0x000fe200018e0617 */
[----:B------:R-:W-:-:S02]  /*ecb0*/  MOV R67, R23 ;  /* 0x0000001700437202 */ /* 0x000fc40000000f00 */
[----:B------:R-:W-:Y:S02]  /*ecc0*/  F2FP.BF16.F32.PACK_AB R4, R25, R4 ;  /* 0x000000041904723e */ /* 0x000fe400000010ff */
[----:B------:R-:W-:Y:S01]  /*ecd0*/  LOP3.LUT R38, R38, R39, RZ, 0x3c, !PT ;  /* 0x0000002726267212 */ /* 0x000fe200078e3cff */
[--C-:B------:R-:W-:Y:S01]  /*ece0*/  IMAD.X R39, RZ, RZ, R23.reuse, P6 ;  /* 0x000000ffff277224 */ /* 0x100fe200030e0617 */
[----:B------:R-:W-:Y:S02]  /*ecf0*/  SHF.R.U64 R54, R54, 0x3, RZ ;  /* 0x0000000336367819 */ /* 0x000fe400000012ff */
[----:B------:R-:W-:Y:S02]  /*ed00*/  IADD3 R25, P3, R22, 0xc040, RZ ;  /* 0x0000c04016197810 */ /* 0x000fe40007f7e0ff */
[----:B------:R-:W-:Y:S01]  /*ed10*/  LOP3.LUT R42, R42, R43, RZ, 0x3c, !PT ;  /* 0x0000002b2a2a7212 */ /* 0x000fe200078e3cff */
[----:B------:R-:W-:Y:S01]  /*ed20*/  IMAD.X R43, RZ, RZ, R23, P5 ;  /* 0x000000ffff2b7224 */ /* 0x000fe200028e0617 */
[----:B------:R-:W-:-:S02]  /*ed30*/  LOP3.LUT R74, R75, 0x380, RZ, 0xc0, !PT ;  /* 0x000003804b4a7812 */ /* 0x000fc400078ec0ff */
[C---:B------:R-:W-:Y:S02]  /*ed40*/  IADD3 R59, P6, R22.reuse, 0x8060, RZ ;  /* 0x00008060163b7810 */ /* 0x040fe40007fde0ff */
[----:B------:R-:W-:Y:S02]  /*ed50*/  IADD3 R63, P5, R22, 0xc000, RZ ;  /* 0x0000c000163f7810 */ /* 0x000fe40007fbe0ff */
[----:B------:R-:W-:Y:S02]  /*ed60*/  MOV R67, R66 ;  /* 0x0000004200437202 */ /* 0x000fe40000000f00 */
[----:B------:R-:W-:Y:S02]  /*ed70*/  LOP3.LUT R54, R54, R55, RZ, 0x3c, !PT ;  /* 0x0000003736367212 */ /* 0x000fe400078e3cff */
[----:B------:R-:W-:Y:S02]  /*ed80*/  LOP3.LUT R66, R25, 0x380, RZ, 0xc0, !PT ;  /* 0x0000038019427812 */ /* 0x000fe400078ec0ff */
[----:B------:R-:W-:-:S02]  /*ed90*/  F2FP.BF16.F32.PACK_AB R6, R29, R6 ;  /* 0x000000061d06723e */ /* 0x000fc400000010ff */
[----:B------:R-:W-:Y:S02]  /*eda0*/  F2FP.BF16.F32.PACK_AB R7, R164, R7 ;  /* 0x00000007a407723e */ /* 0x000fe400000010ff */
[----:B------:R-:W-:Y:S02]  /*edb0*/  IADD3.X R55, RZ, R23, RZ, P2, !PT ;  /* 0x00000017ff377210 */ /* 0x000fe400017fe4ff */
[----:B------:R-:W-:Y:S01]  /*edc0*/  SHF.R.U64 R74, R74, 0x3, RZ ;  /* 0x000000034a4a7819 */ /* 0x000fe200000012ff */
[----:B------:R2:W-:Y:S01]  /*edd0*/  STSM.16.M88.4 [R67], R4 ;  /* 0x0000000443007844 */ /* 0x0005e20000000200 */
[----:B------:R-:W-:Y:S02]  /*ede0*/  LOP3.LUT R58, R59, 0x380, RZ, 0xc0, !PT ;  /* 0x000003803b3a7812 */ /* 0x000fe400078ec0ff */
[----:B------:R-:W-:Y:S02]  /*edf0*/  IADD3 R71, P2, R22, 0xc060, RZ ;  /* 0x0000c06016477810 */ /* 0x000fe40007f5e0ff */
[----:B------:R-:W-:-:S02]  /*ee00*/  LOP3.LUT R62, R63, 0x380, RZ, 0xc0, !PT ;  /* 0x000003803f3e7812 */ /* 0x000fc400078ec0ff */
[----:B------:R-:W-:Y:S02]  /*ee10*/  SHF.R.U64 R66, R66, 0x3, RZ ;  /* 0x0000000342427819 */ /* 0x000fe400000012ff */
[----:B------:R-:W-:Y:S02]  /*ee20*/  LOP3.LUT R74, R74, R75, RZ, 0x3c, !PT ;  /* 0x0000004b4a4a7212 */ /* 0x000fe400078e3cff */
[----:B------:R-:W-:Y:S02]  /*ee30*/  SHF.R.U64 R58, R58, 0x3, RZ ;  /* 0x000000033a3a7819 */ /* 0x000fe400000012ff */
[----:B------:R-:W-:Y:S02]  /*ee40*/  LOP3.LUT R70, R71, 0x380, RZ, 0xc0, !PT ;  /* 0x0000038047467812 */ /* 0x000fe400078ec0ff */
[----:B------:R-:W-:Y:S01]  /*ee50*/  MOV R166, R18 ;  /* 0x0000001200a67202 */ /* 0x000fe20000000f00 */
[----:B------:R-:W-:Y:S01]  /*ee60*/  IMAD.U32 R19, RZ, RZ, UR9 ;  /* 0x00000009ff137e24 */ /* 0x000fe2000f8e00ff */
[----:B------:R-:W-:Y:S01]  /*ee70*/  IADD3.X R75, RZ, R23, RZ, P4, !PT ;  /* 0x00000017ff4b7210 */ /* 0x000fe200027fe4ff */
[----:B------:R-:W-:Y:S01]  /*ee80*/  IMAD.U32 R19, RZ, RZ, UR5 ;  /* 0x00000005ff137e24 */ /* 0x000fe2000f8e00ff */
[----:B--2---:R-:W-:Y:S01]  /*ee90*/  F2FP.BF16.F32.PACK_AB R4, R33, R32 ;  /* 0x000000202104723e */ /* 0x004fe200000010ff */
[----:B------:R-:W-:Y:S01]  /*eea0*/  USHF.R.S32.HI UR5, URZ, 0x1f, UR44 ;  /* 0x0000001f3f057899 */ /* 0x000fe2000801142c */
[----:B------:R-:W-:Y:S01]  /*eeb0*/  F2FP.BF16.F32.PACK_AB R5, R153, R56 ;  /* 0x000000389905723e */ /* 0x000fe200000010ff */
[----:B------:R-:W-:Y:S01]  /*eec0*/  IMAD.X R67, RZ, RZ, R23, P3 ;  /* 0x000000ffff437224 */ /* 0x000fe200018e0617 */
[----:B------:R-:W-:-:S02]  /*eed0*/  F2FP.BF16.F32.PACK_AB R6, R37, R36 ;  /* 0x000000242506723e */ /* 0x000fc400000010ff */
[----:B------:R-:W-:Y:S02]  /*eee0*/  F2FP.BF16.F32.PACK_AB R7, R155, R52 ;  /* 0x000000349b07723e */ /* 0x000fe400000010ff */
[----:B------:R-:W-:Y:S02]  /*eef0*/  SHF.R.U64 R62, R62, 0x3, RZ ;  /* 0x000000033e3e7819 */ /* 0x000fe400000012ff */
[----:B------:R-:W-:Y:S01]  /*ef00*/  F2FP.BF16.F32.PACK_AB R8, R41, R8 ;  /* 0x000000082908723e */ /* 0x000fe200000010ff */
[----:B------:R1:W-:Y:S01]  /*ef10*/  STSM.16.M88.4 [R166], R4 ;  /* 0x00000004a6007844 */ /* 0x0003e20000000200 */
[----:B------:R-:W-:Y:S02]  /*ef20*/  F2FP.BF16.F32.PACK_AB R9, R64, R9 ;  /* 0x000000094009723e */ /* 0x000fe400000010ff */
[----:B------:R-:W-:Y:S02]  /*ef30*/  F2FP.BF16.F32.PACK_AB R10, R45, R10 ;  /* 0x0000000a2d0a723e */ /* 0x000fe400000010ff */
[----:B------:R-:W-:-:S02]  /*ef40*/  F2FP.BF16.F32.PACK_AB R11, R152, R11 ;  /* 0x0000000b980b723e */ /* 0x000fc400000010ff */
[----:B------:R-:W-:Y:S02]  /*ef50*/  LOP3.LUT R66, R66, R25, RZ, 0x3c, !PT ;  /* 0x0000001942427212 */ /* 0x000fe400078e3cff */
[----:B------:R-:W-:Y:S01]  /*ef60*/  MOV R164, R26 ;  /* 0x0000001a00a47202 */ /* 0x000fe20000000f00 */
[----:B------:R-:W-:Y:S01]  /*ef70*/  STSM.16.M88.4 [R165], R8 ;  /* 0x00000008a5007844 */ /* 0x000fe20000000200 */
[----:B------:R-:W-:Y:S02]  /*ef80*/  F2FP.BF16.F32.PACK_AB R12, R49, R12 ;  /* 0x0000000c310c723e */ /* 0x000fe400000010ff */
[----:B------:R-:W-:Y:S02]  /*ef90*/  F2FP.BF16.F32.PACK_AB R13, R154, R13 ;  /* 0x0000000d9a0d723e */ /* 0x000fe400000010ff */
[----:B------:R-:W-:Y:S01]  /*efa0*/  F2FP.BF16.F32.PACK_AB R14, R53, R14 ;  /* 0x0000000e350e723e */ /* 0x000fe200000010ff */
[----:B-1----:R-:W-:Y:S01]  /*efb0*/  IMAD R4, R20, UR5, RZ ;  /* 0x0000000514047c24 */ /* 0x002fe2000f8e02ff */
[----:B------:R-:W-:-:S02]  /*efc0*/  F2FP.BF16.F32.PACK_AB R15, R156, R15 ;  /* 0x0000000f9c0f723e */ /* 0x000fc400000010ff */
[----:B------:R-:W-:Y:S01]  /*efd0*/  MOV R162, R30 ;  /* 0x0000001e00a27202 */ /* 0x000fe20000000f00 */
[----:B------:R-:W-:Y:S01]  /*efe0*/  IMAD R4, R21, UR44, R4 ;  /* 0x0000002c15047c24 */ /* 0x000fe2000f8e0204 */
[----:B------:R-:W-:Y:S01]  /*eff0*/  MOV R35, R34 ;  /* 0x0000002200237202 */ /* 0x000fe20000000f00 */
[----:B------:R-:W-:Y:S01]  /*f000*/  STSM.16.M88.4 [R164], R12 ;  /* 0x0000000ca4007844 */ /* 0x000fe20000000200 */
[----:B------:R-:W-:Y:S02]  /*f010*/  F2FP.BF16.F32.PACK_AB R24, R57, R24 ;  /* 0x000000183918723e */ /* 0x000fe400000010ff */
[----:B------:R-:W-:Y:S02]  /*f020*/  F2FP.BF16.F32.PACK_AB R25, R157, R48 ;  /* 0x000000309d19723e */ /* 0x000fe400000010ff */
[----:B------:R-:W-:Y:S02]  /*f030*/  F2FP.BF16.F32.PACK_AB R26, R61, R60 ;  /* 0x0000003c3d1a723e */ /* 0x000fe400000010ff */
[----:B------:R-:W-:-:S02]  /*f040*/  F2FP.BF16.F32.PACK_AB R27, R159, R44 ;  /* 0x0000002c9f1b723e */ /* 0x000fc400000010ff */
[----:B------:R-:W-:Y:S01]  /*f050*/  LOP3.LUT R58, R58, R59, RZ, 0x3c, !PT ;  /* 0x0000003b3a3a7212 */ /* 0x000fe200078e3cff */
[----:B------:R-:W-:Y:S01]  /*f060*/  IMAD.X R59, RZ, RZ, R23, P6 ;  /* 0x000000ffff3b7224 */ /* 0x000fe200030e0617 */
[----:B------:R-:W-:Y:S01]  /*f070*/  SHF.R.U64 R70, R70, 0x3, RZ ;  /* 0x0000000346467819 */ /* 0x000fe200000012ff */
[----:B------:R-:W-:Y:S01]  /*f080*/  STSM.16.M88.4 [R162], R24 ;  /* 0x00000018a2007844 */ /* 0x000fe20000000200 */
[----:B------:R-:W-:Y:S02]  /*f090*/  MOV R34, R74 ;  /* 0x0000004a00227202 */ /* 0x000fe40000000f00 */
[----:B------:R-:W-:Y:S02]  /*f0a0*/  F2FP.BF16.F32.PACK_AB R28, R65, R28 ;  /* 0x0000001c411c723e */ /* 0x000fe400000010ff */
[----:B------:R-:W-:Y:S02]  /*f0b0*/  F2FP.BF16.F32.PACK_AB R29, R161, R40 ;  /* 0x00000028a11d723e */ /* 0x000fe400000010ff */
[----:B------:R-:W-:-:S02]  /*f0c0*/  F2FP.BF16.F32.PACK_AB R30, R69, R68 ;  /* 0x00000044451e723e */ /* 0x000fc400000010ff */
[----:B------:R-:W-:Y:S02]  /*f0d0*/  F2FP.BF16.F32.PACK_AB R31, R158, R17 ;  /* 0x000000119e1f723e */ /* 0x000fe400000010ff */
[----:B------:R-:W-:Y:S02]  /*f0e0*/  F2FP.BF16.F32.PACK_AB R72, R73, R72 ;  /* 0x000000484948723e */ /* 0x000fe400000010ff */
[----:B------:R-:W-:Y:S01]  /*f0f0*/  F2FP.BF16.F32.PACK_AB R80, R81, R80 ;  /* 0x000000505150723e */ /* 0x000fe200000010ff */
[----:B------:R-:W-:Y:S01]  /*f100*/  STSM.16.M88.4 [R35], R28 ;  /* 0x0000001c23007844 */ /* 0x000fe20000000200 */
[----:B------:R-:W-:Y:S01]  /*f110*/  LOP3.LUT R62, R62, R63, RZ, 0x3c, !PT ;  /* 0x0000003f3e3e7212 */ /* 0x000fe200078e3cff */
[----:B------:R-:W-:Y:S01]  /*f120*/  IMAD.X R63, RZ, RZ, R23, P5 ;  /* 0x000000ffff3f7224 */ /* 0x000fe200028e0617 */
[----:B------:R-:W-:Y:S02]  /*f130*/  MOV R38, R38 ;  /* 0x0000002600267202 */ /* 0x000fe40000000f00 */
[----:B------:R-:W-:-:S02]  /*f140*/  F2FP.BF16.F32.PACK_AB R73, R160, R3 ;  /* 0x00000003a049723e */ /* 0x000fc400000010ff */
        /* <DEDUP_REMOVED lines=12> */
[----:B------:R-:W-:Y:S02]  /*f210*/  MOV R18, UR8 ;  /* 0x0000000800127c02 */ /* 0x000fe40008000f00 */
[----:B------:R-:W-:-:S02]  /*f220*/  F2FP.BF16.F32.PACK_AB R90, R93, R92 ;  /* 0x0000005c5d5a723e */ /* 0x000fc400000010ff */
[----:B------:R-:W-:Y:S01]  /*f230*/  F2FP.BF16.F32.PACK_AB R91, R94, R91 ;  /* 0x0000005b5e5b723e */ /* 0x000fe200000010ff */
[----:B------:R-:W-:Y:S01]  /*f240*/  IMAD.WIDE.U32 R18, R20, UR44, R18 ;  /* 0x0000002c14127c25 */ /* 0x000fe2000f8e0012 */
        /* <DEDUP_REMOVED lines=23> */
[----:B------:R-:W-:Y:S02]  /*f3c0*/  MOV R62, R62 ;  /* 0x0000003e003e7202 */ /* 0x000fe40000000f00 */
        /* <DEDUP_REMOVED lines=68> */
.L_x_1980:
[----:B------:R-:W-:Y:S05]  /*f810*/  BSYNC B0 ;  /* 0x0000000000007941 */ /* 0x000fea0003800000 */
.L_x_1979:
[----:B------:R-:W-:Y:S05]  /*f820*/  BRA `(.L_x_1978) ;  /* 0x0000000800947947 */ /* 0x000fea0003800000 */
.L_x_1977:
        /* <DEDUP_REMOVED lines=12> */
[----:B------:R-:W-:Y:S01]  /*f8f0*/  MOV R2, UR42 ;  /* 0x0000002a00027c02 */ /* 0x000fe20008000f00 */
[----:B------:R-:W-:-:S03]  /*f900*/  ULDC UR7, c[0x0][0xa88] ;  /* 0x0002a20000077ab9 */ /* 0x000fc60000000800 */
        /* <DEDUP_REMOVED lines=17> */
[----:B------:R-:W-:Y:S02]  /*fa20*/  LEA.HI.X R5, R2, UR9, R3, 0x2, P0 ;  /* 0x0000000902057c11 */ /* 0x000fe400080f1403 */
[----:B------:R-:W-:-:S05]  /*fa30*/  MOV R3, 0xff800000 ;  /* 0xff80000000037802 */ /* 0x000fca0000000f00 */
[----:B------:R1:W-:Y:S02]  /*fa40*/  STG.E desc[UR10][R4.64], R3 ;  /* 0x0000000304007986 */ /* 0x0003e4000c10190a */
.L_x_1982:
[----:B------:R-:W-:Y:S05]  /*fa50*/  BSYNC B0 ;  /* 0x0000000000007941 */ /* 0x000fea0003800000 */
.L_x_1981:
[----:B------:R-:W-:Y:S01]  /*fa60*/  R2UR UR7, R218 ;  /* 0x00000000da0772ca */ /* 0x000fe200000e0000 */
[----:B------:R-:W-:Y:S01]  /*fa70*/  ULDC UR5, c[0x0][0xa88] ;  /* 0x0002a20000057ab9 */ /* 0x000fe20000000800 */
[----:B-1----:R-:W-:Y:S01]  /*fa80*/  IMAD R3, R9, UR43, R8 ;  /* 0x0000002b09037c24 */ /* 0x002fe2000f8e0208 */
[----:B------:R-:W-:Y:S01]  /*fa90*/  UIADD3 UR42, -UR42, UR5, URZ ;  /* 0x000000052a2a7290 */ /* 0x000fe2000fffe13f */
[C---:B------:R-:W-:Y:S01]  /*faa0*/  VIADD R0, R216.reuse, 0x20 ;  /* 0x00000020d8007836 */ /* 0x040fe20000000000 */
[----:B------:R-:W-:Y:S01]  /*fab0*/  SHF.R.S32.HI R217, RZ, 0x1f, R216 ;  /* 0x0000001fffd97819 */ /* 0x000fe200000114d8 */
[C---:B------:R-:W-:Y:S01]  /*fac0*/  VIADD R2, R216.reuse, 0x40 ;  /* 0x00000040d8027836 */ /* 0x040fe20000000000 */
[----:B------:R-:W-:Y:S01]  /*fad0*/  IADD3 R7, R7, R3, RZ ;  /* 0x0000000307077210 */ /* 0x000fe20007ffe0ff */
[----:B------:R-:W-:Y:S01]  /*fae0*/  BSSY B0, `(.L_x_1983) ;  /* 0x0000024000007945 */ /* 0x000fe20003800000 */
        /* <DEDUP_REMOVED lines=8> */
[----:B--2---:R-:W-:-:S03]  /*fb70*/  VIADD R5, R14, UR5 ;  /* 0x000000050e057c36 */ /* 0x004fc60008000000 */
[----:B------:R-:W-:Y:S01]  /*fb80*/  IADD3 R11, R7, R3, RZ ;  /* 0x00000003070b7210 */ /* 0x000fe20007ffe0ff */
[----:B------:R-:W-:Y:S01]  /*fb90*/  IMAD.WIDE R4, R5, 0x80, R216 ;  /* 0x0000008005047825 */ /* 0x000fe200078e02d8 */
[----:B------:R-:W-:Y:S06]  /*fba0*/  @P2 BRA `(.L_x_1984) ;  /* 0x00000000005c2947 */ /* 0x000fec0003800000 */
[C---:B------:R-:W-:Y:S01]  /*fbb0*/  VIADD R2, R212.reuse, 0x80 ;  /* 0x00000080d4027836 */ /* 0x040fe20000000000 */
[----:B------:R-:W-:Y:S01]  /*fbc0*/  ULDC UR5, c[0x0][0xa8c] ;  /* 0x0002a30000057ab9 */ /* 0x000fe20000000800 */
[----:B------:R-:W-:Y:S01]  /*fbd0*/  VIADD R0, R212, 0x40 ;  /* 0x00000040d4007836 */ /* 0x000fe20000000000 */
[----:B------:R-:W-:Y:S01]  /*fbe0*/  ULDC.64 UR6, c[0x0][0xad8] ;  /* 0x0002b60000067ab9 */ /* 0x000fe20000000a00 */
[----:B------:R-:W-:Y:S01]  /*fbf0*/  IMAD.MOV.U32 R3, RZ, RZ, R11 ;  /* 0x000000ffff037224 */ /* 0x000fe200078e000b */
[----:B------:R-:W-:Y:S01]  /*fc00*/  ISETP.GE.AND P4, PT, R2, UR5, PT ;  /* 0x0000000502007c0c */ /* 0x000fe2000bf86270 */
[----:B------:R-:W-:Y:S01]  /*fc10*/  IMAD R9, R5, UR6, RZ ;  /* 0x0000000605097c24 */ /* 0x000fe2000f8e02ff */
[----:B------:R-:W-:Y:S01]  /*fc20*/  ISETP.GE.AND P3, PT, R0, UR5, PT ;  /* 0x0000000500007c0c */ /* 0x000fe2000bf66270 */
[----:B------:R-:W-:Y:S01]  /*fc30*/  IMAD.MOV.U32 R2, RZ, RZ, R6 ;  /* 0x000000ffff027224 */ /* 0x000fe200078e0006 */
[----:B------:R-:W-:Y:S01]  /*fc40*/  IADD3 R0, R212, 0xc0, RZ ;  /* 0x000000c0d4007810 */ /* 0x000fe20007ffe0ff */
[----:B------:R-:W-:Y:S01]  /*fc50*/  IMAD R9, R4, UR7, R9 ;  /* 0x0000000704097c24 */ /* 0x000fe2000f8e0209 */
[----:B------:R-:W-:Y:S01]  /*fc60*/  ISETP.GE.AND P2, PT, R212, UR5, PT ;  /* 0x00000005d4007c0c */ /* 0x000fe2000bf46270 */
[----:B------:R-:W-:Y:S01]  /*fc70*/  IMAD.WIDE.U32 R2, R4, UR6, R2 ;  /* 0x0000000604027c25 */ /* 0x000fe2000f8e0002 */
[----:B------:R-:W-:Y:S01]  /*fc80*/  ISETP.GE.AND P5, PT, R0, UR5, PT ;  /* 0x0000000500007c0c */ /* 0x000fe2000bfa6270 */
[----:B------:R-:W-:Y:S01]  /*fc90*/  ULDC.64 UR6, c[0x0][0xa80] ;  /* 0x0002a00000067ab9 */ /* 0x000fe20000000a00 */
[----:B------:R-:W-:Y:S01]  /*fca0*/  ULDC.64 UR8, c[0x0][0x208] ;  /* 0x0000820000087ab9 */ /* 0x000fe20000000a00 */
[----:B------:R-:W-:-:S02]  /*fcb0*/  LEA R12, P6, R2, UR6, 0x1 ;  /* 0x00000006020c7c11 */ /* 0x000fc4000f8c08ff */
[----:B------:R-:W-:-:S04]  /*fcc0*/  IADD3 R3, R3, R9, RZ ;  /* 0x0000000903037210 */ /* 0x000fc80007ffe0ff */
[----:B------:R-:W-:-:S05]  /*fcd0*/  LEA.HI.X R13, R2, UR7, R3, 0x1, P6 ;  /* 0x00000007020d7c11 */ /* 0x000fca000b0f0c03 */
[----:B------:R1:W-:Y:S04]  /*fce0*/  @!P2 STG.E.128 desc[UR8][R12.64], RZ ;  /* 0x000000ff0c00a986 */ /* 0x0003e8000c101d08 */
[----:B------:R1:W-:Y:S04]  /*fcf0*/  @!P3 STG.E.128 desc[UR8][R12.64+0x80], RZ ;  /* 0x000080ff0c00b986 */ /* 0x0003e8000c101d08 */
[----:B------:R1:W-:Y:S04]  /*fd00*/  @!P4 STG.E.128 desc[UR8][R12.64+0x100], RZ ;  /* 0x000100ff0c00c986 */ /* 0x0003e8000c101d08 */
[----:B------:R1:W-:Y:S02]  /*fd10*/  @!P5 STG.E.128 desc[UR8][R12.64+0x180], RZ ;  /* 0x000180ff0c00d986 */ /* 0x0003e4000c101d08 */
.L_x_1984:
[----:B------:R-:W-:Y:S05]  /*fd20*/  BSYNC B0 ;  /* 0x0000000000007941 */ /* 0x000fea0003800000 */
.L_x_1983:
[----:B------:R-:W-:Y:S01]  /*fd30*/  BSSY B0, `(.L_x_1985) ;  /* 0x000001c000007945 */ /* 0x000fe20003800000 */
[----:B------:R-:W-:-:S03]  /*fd40*/  ISETP.GE.AND P2, PT, R8, UR42, PT ;  /* 0x0000002a08007c0c */ /* 0x000fc6000bf46270 */
[----:B------:R-:W-:Y:S10]  /*fd50*/  @P0 BRA `(.L_x_1986) ;  /* 0x0000000000640947 */ /* 0x000ff40003800000 */
[----:B------:R-:W-:Y:S01]  /*fd60*/  IADD3 R9, P0, R4, 0x20, RZ ;  /* 0x0000002004097810 */ /* 0x000fe20007f1e0ff */
[C---:B------:R-:W-:Y:S01]  /*fd70*/  VIADD R3, R212.reuse, 0x80 ;  /* 0x00000080d4037836 */ /* 0x040fe20000000000 */
[----:B------:R-:W-:Y:S01]  /*fd80*/  ULDC UR5, c[0x0][0xa8c] ;  /* 0x0002a30000057ab9 */ /* 0x000fe20000000800 */
[C---:B------:R-:W-:Y:S01]  /*fd90*/  VIADD R2, R212.reuse, 0x40 ;  /* 0x00000040d4027836 */ /* 0x040fe20000000000 */
[----:B------:R-:W-:Y:S01]  /*fda0*/  IADD3.X R0, RZ, R5, RZ, P0, !PT ;  /* 0x00000005ff007210 */ /* 0x000fe200007fe4ff */
[----:B------:R-:W-:Y:S01]  /*fdb0*/  ULDC.64 UR6, c[0x0][0xad8] ;  /* 0x0002b60000067ab9 */ /* 0x000fe20000000a00 */
        /* <DEDUP_REMOVED lines=19> */
.L_x_1986:
[----:B------:R-:W-:Y:S05]  /*fef0*/  BSYNC B0 ;  /* 0x0000000000007941 */ /* 0x000fea0003800000 */
.L_x_1985:
        /* <DEDUP_REMOVED lines=27> */
.L_x_1988:
[----:B------:R-:W-:Y:S05]  /*100b0*/  BSYNC B0 ;  /* 0x0000000000007941 */ /* 0x000fea0003800000 */
.L_x_1987:
[----:B------:R-:W-:Y:S04]  /*100c0*/  BSSY B0, `(.L_x_1978) ;  /* 0x000001b000007945 */ /* 0x000fe80003800000 */
[----:B------:R-:W-:Y:S05]  /*100d0*/  @P2 BRA `(.L_x_1989) ;  /* 0x0000000000642947 */ /* 0x000fea0003800000 */
[----:B------:R-:W-:Y:S01]  /*100e0*/  IADD3 R7, P0, R4, 0x60, RZ ;  /* 0x0000006004077810 */ /* 0x000fe20007f1e0ff */
[----:B------:R-:W-:Y:S01]  /*100f0*/  VIADD R0, R212, 0x40 ;  /* 0x00000040d4007836 */ /* 0x000fe20000000000 */
[----:B------:R-:W-:Y:S01]  /*10100*/  ULDC UR5, c[0x0][0xa8c] ;  /* 0x0002a30000057ab9 */ /* 0x000fe20000000800 */
[----:B------:R-:W-:Y:S01]  /*10110*/  MOV R2, R6 ;  /* 0x0000000600027202 */ /* 0x000fe20000000f00 */
[----:B------:R-:W-:Y:S01]  /*10120*/  ULDC.64 UR6, c[0x0][0xad8] ;  /* 0x0002b60000067ab9 */ /* 0x000fe20000000a00 */
[----:B------:R-:W-:Y:S01]  /*10130*/  IADD3.X R4, RZ, R5, RZ, P0, !PT ;  /* 0x00000005ff047210 */ /* 0x000fe200007fe4ff */
[----:B------:R-:W-:Y:S01]  /*10140*/  IMAD.MOV.U32 R3, RZ, RZ, R11 ;  /* 0x000000ffff037224 */ /* 0x000fe200078e000b */
[----:B------:R-:W-:Y:S01]  /*10150*/  ISETP.GE.AND P2, PT, R0, UR5, PT ;  /* 0x0000000500007c0c */ /* 0x000fe2000bf46270 */
[C---:B------:R-:W-:Y:S01]  /*10160*/  VIADD R5, R212.reuse, 0x80 ;  /* 0x00000080d4057836 */ /* 0x040fe20000000000 */
[----:B------:R-:W-:Y:S01]  /*10170*/  ISETP.GE.AND P1, PT, R212, UR5, PT ;  /* 0x00000005d4007c0c */ /* 0x000fe2000bf26270 */
[----:B------:R-:W-:Y:S01]  /*10180*/  IMAD R4, R4, UR6, RZ ;  /* 0x0000000604047c24 */ /* 0x000fe2000f8e02ff */
[----:B------:R-:W-:Y:S01]  /*10190*/  ULDC.64 UR8, c[0x0][0x208] ;  /* 0x0000820000087ab9 */ /* 0x000fe20000000a00 */
[----:B------:R-:W-:Y:S01]  /*101a0*/  VIADD R0, R212, 0xc0 ;  /* 0x000000c0d4007836 */ /* 0x000fe20000000000 */
[----:B------:R-:W-:Y:S01]  /*101b0*/  ISETP.GE.AND P3, PT, R5, UR5, PT ;  /* 0x0000000505007c0c */ /* 0x000fe2000bf66270 */
[----:B------:R-:W-:-:S03]  /*101c0*/  IMAD.WIDE.U32 R2, R7, UR6, R2 ;  /* 0x0000000607027c25 */ /* 0x000fc6000f8e0002 */
[----:B------:R-:W-:Y:S01]  /*101d0*/  ISETP.GE.AND P4, PT, R0, UR5, PT ;  /* 0x0000000500007c0c */ /* 0x000fe2000bf86270 */
        /* <DEDUP_REMOVED lines=9> */
.L_x_1989:
[----:B------:R-:W-:Y:S05]  /*10270*/  BSYNC B0 ;  /* 0x0000000000007941 */ /* 0x000fea0003800000 */
.L_x_1978:
[----:B------:R-:W5:Y:S02]  /*10280*/  LDC R0, c[0x0][0xda8] ;  /* 0x00036a00ff007b82 */ /* 0x000f640000000800 */
[----:B-----5:R-:W-:-:S13]  /*10290*/  ISETP.LE.AND P0, PT, R0, UR4, PT ;  /* 0x0000000400007c0c */ /* 0x020fda000bf03270 */
[----:B------:R-:W-:Y:S05]  /*102a0*/  @!P0 BRA `(.L_x_1990) ;  /* 0xffffff0800cc8947 */ /* 0x000fea000383ffff */
[----:B------:R-:W-:Y:S05]  /*102b0*/  EXIT ;  /* 0x000000000000794d */ /* 0x000fea0003800000 */
.L_x_1942:
        /* <DEDUP_REMOVED lines=8> */
[----:B------:R-:W-:Y:S02]  /*10340*/  IMAD.MOV.U32 R17, RZ, RZ, 0x1 ;  /* 0x00000001ff117424 */ /* 0x000fe400078e00ff */
[----:B------:R-:W-:-:S04]  /*10350*/  IMAD.MOV.U32 R16, RZ, RZ, RZ ;  /* 0x000000ffff107224 */ /* 0x000fc800078e00ff */
[----:B------:R-:W1:Y:S02]  /*10360*/  LDC R0, c[0x0][0xda8] ;  /* 0x00036a00ff007b82 */ /* 0x000e640000000800 */
[----:B-1----:R-:W-:-:S13]  /*10370*/  ISETP.LE.AND P0, PT, R0, UR4, PT ;  /* 0x0000000400007c0c */ /* 0x002fda000bf03270 */
[----:B------:R-:W-:Y:S05]  /*10380*/  @P0 BRA `(.L_x_1991) ;  /* 0x0000003000000947 */ /* 0x000fea0003800000 */
[----:B------:R-:W1:Y:S01]  /*10390*/  S2R R2, SR_TID.X ;  /* 0x0000000000027919 */ /* 0x000e620000002100 */
[----:B------:R-:W-:Y:S01]  /*103a0*/  MOV R18, UR4 ;  /* 0x0000000400127c02 */ /* 0x000fe20008000f00 */
[----:B------:R-:W-:Y:S01]  /*103b0*/  IMAD.MOV.U32 R16, RZ, RZ, RZ ;  /* 0x000000ffff107224 */ /* 0x000fe200078e00ff */
[----:B------:R-:W-:Y:S01]  /*103c0*/  ULDC UR50, c[0x0][0xc] ;  /* 0x0000030000327ab9 */ /* 0x000fe20000000800 */
[----:B------:R-:W-:Y:S01]  /*103d0*/  IMAD.MOV.U32 R17, RZ, RZ, 0x1 ;  /* 0x00000001ff117424 */ /* 0x000fe200078e00ff */
[----:B------:R-:W-:Y:S01]  /*103e0*/  ULDC.64 UR42, c[0x0][0x198] ;  /* 0x00006600002a7ab9 */ /* 0x000fe20000000a00 */
[----:B------:R-:W-:Y:S01]  /*103f0*/  UMOV UR49, URZ ;  /* 0x0000003f00317c82 */ /* 0x000fe20008000000 */
[----:B-1----:R-:W-:-:S07]  /*10400*/  LOP3.LUT R19, R2, 0x1f, RZ, 0xc0, !PT ;  /* 0x0000001f02137812 */ /* 0x002fce00078ec0ff */
.L_x_2039:
        /* <DEDUP_REMOVED lines=21> */
.L_x_1992:
[----:B------:R-:W-:Y:S01]  /*10560*/  ULDC UR9, c[0x0][0xdc4] ;  /* 0x0003710000097ab9 */ /* 0x000fe20000000800 */
[----:B------:R-:W-:Y:S01]  /*10570*/  UMOV UR6, UR7 ;  /* 0x0000000700067c82 */ /* 0x000fe20008000000 */
[----:B------:R-:W-:-:S11]  /*10580*/  UISETP.NE.AND UP0, UPT, UR9, 0x1, UPT ;  /* 0x000000010900788c */ /* 0x000fd6000bf05270 */
[----:B------:R-:W-:Y:S02]  /*10590*/  @UP0 ULDC.64 UR10, c[0x0][0xdc8] ;  /* 0x00037200000a0ab9 */ /* 0x000fe40000000a00 */
[----:B------:R-:W-:-:S04]  /*105a0*/  UIMAD.WIDE.U32 UR4, UR7, UR10, URZ ;  /* 0x0000000a070472a5 */ /* 0x000fc8000f8e003f */
[----:B------:R-:W-:-:S04]  /*105b0*/  @UP0 USHF.R.U32.HI UR6, URZ, UR11, UR5 ;  /* 0x0000000b3f060299 */ /* 0x000fc80008011605 */
[----:B------:R-:W-:-:S12]  /*105c0*/  UIMAD UR4, UR6, UR9, URZ ;  /* 0x00000009060472a4 */ /* 0x000fd8000f8e023f */
.L_x_1993:
[----:B------:R-:W-:Y:S01]  /*105d0*/  ULDC.64 UR10, c[0x0][0x3f8] ;  /* 0x0000fe00000a7ab9 */ /* 0x000fe20000000a00 */
[----:B------:R-:W-:Y:S01]  /*105e0*/  ULOP3.LUT UR6, URZ, UR6, URZ, 0x33, !UPT ;  /* 0x000000063f067292 */ /* 0x000fe2000f8e333f */
[----:B------:R-:W-:Y:S01]  /*105f0*/  BSSY B6, `(.L_x_1994) ;  /* 0x00002ca000067945 */ /* 0x000fe20003800000 */
[----:B------:R-:W-:Y:S02]  /*10600*/  UISETP.NE.U32.AND UP0, UPT, UR10, URZ, UPT ;  /* 0x0000003f0a00728c */ /* 0x000fe4000bf05070 */
[----:B------:R-:W-:Y:S02]  /*10610*/  UIADD3 UR9, UR7, -UR4, URZ ;  /* 0x8000000407097290 */ /* 0x000fe4000fffe03f */
[----:B------:R-:W-:Y:S01]  /*10620*/  UISETP.NE.AND.EX UP0, UPT, UR11, URZ, UPT, UP0 ;  /* 0x0000003f0b00728c */ /* 0x000fe2000bf05300 */
[----:B------:R-:W-:Y:S01]  /*10630*/  ULDC UR4, c[0x0][0xdac] ;  /* 0x00036b0000047ab9 */ /* 0x000fe20000000800 */
[----:B------:R-:W-:Y:S01]  /*10640*/  ULDC UR5, c[0x0][0x404] ;  /* 0x0001010000057ab9 */ /* 0x000fe20000000800 */
[----:B------:R-:W-:Y:S01]  /*10650*/  UIADD3 UR6, UR6, UR4, URZ ;  /* 0x0000000406067290 */ /* 0x000fe2000fffe03f */
[----:B------:R-:W-:-:S02]  /*10660*/  ULDC UR7, c[0x0][0x2e0] ;  /* 0x0000b80000077ab9 */ /* 0x000fc40000000800 */
[----:B------:R-:W-:Y:S01]  /*10670*/  ULDC UR4, c[0x0][0x288] ;  /* 0x0000a20000047ab9 */ /* 0x000fe20000000800 */
[----:B------:R-:W-:Y:S02]  /*10680*/  USHF.L.U32 UR45, UR6, 0x7, URZ ;  /* 0x00000007062d7899 */ /* 0x000fe4000800063f */
[----:B------:R-:W-:Y:S02]  /*10690*/  USEL UR6, UR5, 0x1, UP0 ;  /* 0x0000000105067887 */ /* 0x000fe40008000000 */
[----:B------:R-:W-:Y:S02]  /*106a0*/  UIADD3 UR5, UR45, 0xcf, -UR4 ;  /* 0x000000cf2d057890 */ /* 0x000fe4000fffe804 */
[----:B------:R-:W-:Y:S02]  /*106b0*/  UIMAD UR4, UR6, UR7, 0x4f ;  /* 0x0000004f060474a4 */ /* 0x000fe4000f8e0207 */
[----:B------:R-:W-:Y:S02]  /*106c0*/  UIMAD UR6, UR6, UR7, UR5 ;  /* 0x00000007060672a4 */ /* 0x000fe4000f8e0205 */
[----:B------:R-:W-:Y:S01]  /*106d0*/  UIMAD.WIDE UR4, UR4, 0x66666667, URZ ;  /* 0x66666667040478a5 */ /* 0x000fe2000f8e023f */
[----:B------:R-:W-:Y:S01]  /*106e0*/  ULDC UR10, c[0x0][0xdc4] ;  /* 0x00037100000a7ab9 */ /* 0x000fe20000000800 */
[----:B------:R-:W-:-:S02]  /*106f0*/  UIMAD.WIDE UR6, UR6, 0x66666667, URZ ;  /* 0x66666667060678a5 */ /* 0x000fc4000f8e023f */
[----:B------:R-:W-:Y:S02]  /*10700*/  UIMAD UR10, UR8, UR10, UR9 ;  /* 0x0000000a080a72a4 */ /* 0x000fe4000f8e0209 */
[----:B------:R-:W-:Y:S01]  /*10710*/  USHF.R.U32.HI UR6, URZ, 0x1f, UR7 ;  /* 0x0000001f3f067899 */ /* 0x000fe20008011607 */
[----:B------:R-:W-:Y:S01]  /*10720*/  UMOV UR8, UR5 ;  /* 0x0000000500087c82 */ /* 0x000fe20008000000 */
[----:B------:R-:W-:Y:S01]  /*10730*/  ULDC UR11, c[0x0][0xdb8] ;  /* 0x00036e00000b7ab9 */ /* 0x000fe20000000800 */
[----:B------:R-:W-:Y:S02]  /*10740*/  USHF.R.U32.HI UR9, URZ, 0x1f, UR8 ;  /* 0x0000001f3f097899 */ /* 0x000fe40008011608 */
[----:B------:R-:W-:Y:S02]  /*10750*/  ULEA.HI.SX32 UR6, UR7, UR6, 0x1b ;  /* 0x0000000607067291 */ /* 0x000fe4000f8fda3f */
[----:B------:R-:W-:Y:S02]  /*10760*/  ULEA.HI.SX32 UR9, UR8, UR9, 0x1b ;  /* 0x0000000908097291 */ /* 0x000fe4000f8fda3f */
[----:B------:R-:W-:-:S02]  /*10770*/  UISETP.NE.AND UP1, UPT, UR11, 0x1, UPT ;  /* 0x000000010b00788c */ /* 0x000fc4000bf25270 */
[----:B------:R-:W-:Y:S01]  /*10780*/  UISETP.LT.AND UP0, UPT, UR9, UR6, UPT ;  /* 0x000000060900728c */ /* 0x000fe2000bf01270 */
[----:B------:R-:W-:-:S03]  /*10790*/  UMOV UR47, UR10 ;  /* 0x0000000a002f7c82 */ /* 0x000fc60008000000 */
[----:B------:R-:W-:-:S05]  /*107a0*/  USEL UR41, UR9, UR6, UP0 ;  /* 0x0000000609297287 */ /* 0x000fca0008000000 */
[----:B------:R-:W-:Y:S01]  /*107b0*/  @UP1 ULDC UR12, c[0x0][0xdbc] ;  /* 0x00036f00000c1ab9 */ /* 0x000fe20000000800 */
[----:B------:R-:W-:Y:S01]  /*107c0*/  ISETP.LT.AND P0, PT, RZ, UR41, PT ;  /* 0x00000029ff007c0c */ /* 0x000fe2000bf01270 */
[----:B------:R-:W-:Y:S01]  /*107d0*/  UIMAD.WIDE.U32 UR4, UR10, UR12, URZ ;  /* 0x0000000c0a0472a5 */ /* 0x000fe2000f8e003f */
[----:B------:R-:W-:-:S03]  /*107e0*/  @UP1 ULDC UR7, c[0x0][0xdc0] ;  /* 0x0003700000071ab9 */ /* 0x000fc60000000800 */
[----:B------:R-:W-:-:S04]  /*107f0*/  @UP1 USHF.R.U32.HI UR47, URZ, UR7, UR5 ;  /* 0x000000073f2f1299 */ /* 0x000fc80008011605 */
[----:B------:R-:W-:-:S04]  /*10800*/  UIADD3 UR46, -UR47, URZ, URZ ;  /* 0x0000003f2f2e7290 */ /* 0x000fc8000fffe13f */
[----:B------:R-:W-:Y:S01]  /*10810*/  UIMAD UR46, UR11, UR46, UR10 ;  /* 0x0000002e0b2e72a4 */ /* 0x000fe2000f8e020a */
[----:B------:R-:W-:Y:S11]  /*10820*/  @P0 BRA `(.L_x_1995) ;  /* 0x0000000000440947 */ /* 0x000ff60003800000 */
[----:B------:R-:W-:Y:S02]  /*10830*/  ISETP.NE.AND P0, PT, R19, RZ, PT ;  /* 0x000000ff1300720c */ /* 0x000fe40003f05270 */
[----:B------:R-:W-:-:S11]  /*10840*/  MOV R13, R18 ;  /* 0x00000012000d7202 */ /* 0x000fd60000000f00 */
        /* <DEDUP_REMOVED lines=15> */
.L_x_1995:
        /* <DEDUP_REMOVED lines=23> */
.L_x_1997:
        /* <DEDUP_REMOVED lines=20> */
.L_x_1999:
        /* <DEDUP_REMOVED lines=16> */
.L_x_1998:
[----:B------:R-:W-:Y:S01]  /*10cf0*/  ULDC.64 UR4, c[0x0][0x9f8] ;  /* 0x00027e0000047ab9 */ /* 0x000fe20000000a00 */
[----:B------:R-:W-:Y:S01]  /*10d00*/  IMAD.U32 R5, RZ, RZ, UR47 ;  /* 0x0000002fff057e24 */ /* 0x000fe2000f8e00ff */
[----:B------:R-:W-:Y:S01]  /*10d10*/  ISETP.NE.U32.AND P0, PT, RZ, UR4, PT ;  /* 0x00000004ff007c0c */ /* 0x000fe2000bf05070 */
[----:B------:R-:W-:Y:S01]  /*10d20*/  IMAD.U32 R0, RZ, RZ, UR47 ;  /* 0x0000002fff007e24 */ /* 0x000fe2000f8e00ff */
[----:B------:R-:W-:Y:S01]  /*10d30*/  ULDC.64 UR6, c[0x0][0x208] ;  /* 0x0000820000067ab9 */ /* 0x000fe20000000a00 */
[----:B------:R-:W1:Y:S01]  /*10d40*/  LDC R4, c[0x0][0x428] ;  /* 0x00010a00ff047b82 */ /* 0x000e620000000800 */
[----:B------:R-:W-:-:S13]  /*10d50*/  ISETP.NE.AND.EX P0, PT, RZ, UR5, PT, P0 ;  /* 0x00000005ff007c0c */ /* 0x000fda000bf05300 */
[----:B------:R-:W2:Y:S02]  /*10d60*/  @P0 LDC.64 R2, c[0x0][0x9f8] ;  /* 0x00027e00ff020b82 */ /* 0x000ea40000000a00 */
[----:B--2---:R-:W-:-:S05]  /*10d70*/  @P0 IMAD.WIDE R2, R5, 0x4, R2 ;  /* 0x0000000405020825 */ /* 0x004fca00078e0202 */
[----:B------:R2:W3:Y:S01]  /*10d80*/  @P0 LDG.E R0, desc[UR6][R2.64] ;  /* 0x0000000602000981 */ /* 0x0004e2000c1e1900 */
[----:B-1----:R-:W-:Y:S01]  /*10d90*/  ISETP.NE.AND P0, PT, R4, 0x1, PT ;  /* 0x000000010400780c */ /* 0x002fe20003f05270 */
[----:B------:R-:W-:Y:S01]  /*10da0*/  UMOV UR44, URZ ;  /* 0x0000003f002c7c82 */ /* 0x000fe20008000000 */
[----:B------:R-:W-:Y:S01]  /*10db0*/  ISETP.NE.AND P1, PT, R19, RZ, PT ;  /* 0x000000ff1300720c */ /* 0x000fe20003f25270 */
[----:B------:R-:W-:Y:S01]  /*10dc0*/  UMOV UR8, 0x40 ;  /* 0x0000004000087882 */ /* 0x000fe20000000000 */
[----:B------:R-:W-:Y:S01]  /*10dd0*/  MOV R4, UR46 ;  /* 0x0000002e00047c02 */ /* 0x000fe20008000f00 */
[----:B------:R-:W-:Y:S01]  /*10de0*/  UMOV UR9, UR45 ;  /* 0x0000002d00097c82 */ /* 0x000fe20008000000 */
[----:B------:R-:W-:Y:S01]  /*10df0*/  UMOV UR10, UR46 ;  /* 0x0000002e000a7c82 */ /* 0x000fe20008000000 */
[----:B------:R-:W-:Y:S01]  /*10e00*/  UMOV UR11, UR47 ;  /* 0x0000002f000b7c82 */ /* 0x000fe20008000000 */
[----:B------:R-:W-:Y:S01]  /*10e10*/  UMOV UR12, 0x80 ;  /* 0x00000080000c7882 */ /* 0x000fe20000000000 */
[----:B--2---:R-:W1:Y:S01]  /*10e20*/  LDC.64 R2, c[0x0][0x3f8] ;  /* 0x0000fe00ff027b82 */ /* 0x004e620000000a00 */
[----:B------:R-:W-:Y:S01]  /*10e30*/  UMOV UR13, UR45 ;  /* 0x0000002d000d7c82 */ /* 0x000fe20008000000 */
[----:B------:R-:W-:Y:S01]  /*10e40*/  UMOV UR14, UR46 ;  /* 0x0000002e000e7c82 */ /* 0x000fe20008000000 */
[----:B------:R-:W-:Y:S01]  /*10e50*/  UMOV UR15, UR47 ;  /* 0x0000002f000f7c82 */ /* 0x000fe20008000000 */
[----:B------:R-:W-:Y:S01]  /*10e60*/  UMOV UR16, 0xc0 ;  /* 0x000000c000107882 */ /* 0x000fe20000000000 */
[----:B------:R-:W-:Y:S01]  /*10e70*/  UMOV UR17, UR45 ;  /* 0x0000002d00117c82 */ /* 0x000fe20008000000 */
[----:B------:R-:W-:Y:S01]  /*10e80*/  VOTEU.ALL UP1, P1 ;  /* 0x00000000003f7886 */ /* 0x000fe20000820000 */
[----:B------:R-:W-:Y:S01]  /*10e90*/  UMOV UR18, UR46 ;  /* 0x0000002e00127c82 */ /* 0x000fe20008000000 */
[----:B------:R-:W2:Y:S01]  /*10ea0*/  @P0 LDC R5, c[0x0][0x42c] ;  /* 0x00010b00ff050b82 */ /* 0x000ea20000000800 */
[----:B------:R-:W-:Y:S01]  /*10eb0*/  UMOV UR19, UR47 ;  /* 0x0000002f00137c82 */ /* 0x000fe20008000000 */
[----:B------:R-:W-:Y:S01]  /*10ec0*/  UMOV UR6, 0xffffffff ;  /* 0xffffffff00067882 */ /* 0x000fe20000000000 */
[----:B------:R-:W-:-:S04]  /*10ed0*/  @!UP1 UIADD3 UR4, UP0, UR42, 0x270, URZ ;  /* 0x000002702a049890 */ /* 0x000fc8000ff1e03f */
[----:B------:R-:W-:Y:S01]  /*10ee0*/  @!UP1 UIADD3.X UR5, URZ, UR43, URZ, UP0, !UPT ;  /* 0x0000002b3f059290 */ /* 0x000fe200087fe43f */
[----:B------:R-:W4:Y:S08]  /*10ef0*/  @P0 LDC R6, c[0x0][0x430] ;  /* 0x00010c00ff060b82 */ /* 0x000f300000000800 */
[----:B------:R1:W-:Y:S01]  /*10f00*/  @!UP1 UTMAPF.L2.4D [UR44], [UR4] ;  /* 0x0000002c040095b8 */ /* 0x0003e20008018000 */
[----:B--2---:R-:W-:Y:S01]  /*10f10*/  @P0 IMAD.HI.U32 R5, R5, UR46, RZ ;  /* 0x0000002e05050c27 */ /* 0x004fe2000f8e00ff */
[----:B------:R2:W-:Y:S04]  /*10f20*/  @!UP1 UTMAPF.L2.4D [UR8], [UR4] ;  /* 0x00000008040095b8 */ /* 0x0005e80008018000 */
[----:B----4-:R-:W-:Y:S01]  /*10f30*/  @P0 SHF.R.U32.HI R4, RZ, R6, R5 ;  /* 0x00000006ff040219 */ /* 0x010fe20000011605 */
[----:B------:R2:W-:Y:S01]  /*10f40*/  @!UP1 UTMAPF.L2.4D [UR12], [UR4] ;  /* 0x0000000c040095b8 */ /* 0x0005e20008018000 */
[----:B-1----:R-:W-:Y:S01]  /*10f50*/  ISETP.NE.U32.AND P0, PT, R2, RZ, PT ;  /* 0x000000ff0200720c */ /* 0x002fe20003f05070 */
[----:B------:R-:W-:-:S03]  /*10f60*/  IMAD.U32 R5, RZ, RZ, UR41 ;  /* 0x00000029ff057e24 */ /* 0x000fc6000f8e00ff */
[----:B------:R-:W-:Y:S01]  /*10f70*/  ISETP.NE.AND.EX P0, PT, R3, RZ, PT, P0 ;  /* 0x000000ff0300720c */ /* 0x000fe20003f05300 */
[----:B------:R-:W-:Y:S01]  /*10f80*/  VIADD R5, R5, 0xffffffff ;  /* 0xffffffff05057836 */ /* 0x000fe20000000000 */
[----:B------:R2:W-:Y:S02]  /*10f90*/  @!UP1 UTMAPF.L2.4D [UR16], [UR4] ;  /* 0x00000010040095b8 */ /* 0x0005e40008018000 */
[----:B---3--:R-:W-:Y:S01]  /*10fa0*/  SEL R6, R0, RZ, !P0 ;  /* 0x000000ff00067207 */ /* 0x008fe20004000000 */
[----:B--2---:R-:W-:Y:S08]  /*10fb0*/  BRA.DIV UR6, `(.L_x_2000) ;  /* 0x0000002a06707947 */ /* 0x004ff0000b800000 */
.L_x_2051:
[----:B------:R-:W-:Y:S01]  /*10fc0*/  UMOV UR4, 0xffffffff ;  /* 0xffffffff00047882 */ /* 0x000fe20000000000 */
[----:B------:R-:W-:Y:S02]  /*10fd0*/  SHF.R.S32.HI R12, RZ, 0x1f, R0 ;  /* 0x0000001fff0c7819 */ /* 0x000fe40000011400 */
[----:B------:R-:W-:Y:S05]  /*10fe0*/  BRA.DIV UR4, `(.L_x_2001) ;  /* 0x0000002a04907947 */ /* 0x000fea000b800000 */
[----:B------:R-:W-:-:S13]  /*10ff0*/  ELECT P6, URZ, PT ;  /* 0x00000000003f782f */ /* 0x000fda00038c0000 */
.L_x_2054:
[----:B------:R-:W-:Y:S05]  /*11000*/  @!P6 BRA `(.L_x_2002) ;  /* 0x000000040004e947 */ /* 0x000fea0003800000 */
[----:B------:R-:W-:Y:S01]  /*11010*/  MOV R6, R0 ;  /* 0x0000000000067202 */ /* 0x000fe20000000f00 */
        /* <DEDUP_REMOVED lines=11> */
[--C-:B------:R-:W-:Y:S01]  /*110d0*/  SHF.R.S32.HI R7, RZ, 0x1f, R10.reuse ;  /* 0x0000001fff077819 */ /* 0x100fe2000001140a */
[----:B------:R-:W-:-:S04]  /*110e0*/  IMAD.MOV.U32 R6, RZ, RZ, R10 ;  /* 0x000000ffff067224 */ /* 0x000fc800078e000a */
[----:B------:R-:W-:-:S05]  /*110f0*/  IMAD.WIDE.U32 R6, R0, UR4, R6 ;  /* 0x0000000400067c25 */ /* 0x000fca000f8e0006 */
[----:B------:R-:W-:Y:S02]  /*11100*/  IADD3 R7, R7, R9, RZ ;  /* 0x0000000907077210 */ /* 0x000fe40007ffe0ff */
[----:B------:R-:W-:-:S04]  /*11110*/  LEA R8, P2, R6, R2, 0x2 ;  /* 0x0000000206087211 */ /* 0x000fc800078410ff */
[----:B------:R-:W-:-:S05]  /*11120*/  LEA.HI.X R9, R6, R3, R7, 0x2, P2 ;  /* 0x0000000306097211 */ /* 0x000fca00010f1407 */
[----:B------:R1:W5:Y:S01]  /*11130*/  LDG.E R6, desc[UR6][R8.64] ;  /* 0x0000000608067981 */ /* 0x000362000c1e1900 */
[----:B------:R-:W-:-:S04]  /*11140*/  IMAD.MOV R10, RZ, RZ, -R10 ;  /* 0x000000ffff0a7224 */ /* 0x000fc800078e0a0a */
[----:B------:R-:W-:-:S07]  /*11150*/  IMAD R5, R11, R10, R5 ;  /* 0x0000000a0b057224 */ /* 0x000fce00078e0205 */
.L_x_2003:
[----:B------:R-:W2:Y:S01]  /*11160*/  S2R R7, SR_TID.X ;  /* 0x0000000000077919 */ /* 0x000ea20000002100 */
[----:B-1----:R-:W-:Y:S02]  /*11170*/  LEA R8, R16, UR40, 0x3 ;  /* 0x0000002810087c11 */ /* 0x002fe4000f8e18ff */
[----:B--2---:R-:W-:Y:S02]  /*11180*/  LOP3.LUT R9, R7, 0x7f, RZ, 0xc0, !PT ;  /* 0x0000007f07097812 */ /* 0x004fe400078ec0ff */
[----:B------:R-:W-:Y:S02]  /*11190*/  SHF.L.U32 R7, R17, 0x1f, RZ ;  /* 0x0000001f11077819 */ /* 0x000fe400000006ff */
[----:B------:R-:W-:Y:S02]  /*111a0*/  ISETP.NE.AND P3, PT, R9, RZ, PT ;  /* 0x000000ff0900720c */ /* 0x000fe40003f65270 */
[----:B------:R-:W1:Y:S02]  /*111b0*/  SYNCS.PHASECHK.TRANS64.TRYWAIT P2, [R8+URZ+0x38840], R7 ;  /* 0x03884007080075a7 */ /* 0x000e64000804017f */
[----:B-1----:R-:W-:Y:S09]  /*111c0*/  @!P2 BRA `(.L_x_2004) ;  /* 0x000000280038a947 */ /* 0x002ff20003800000 */
.L_x_2055:
[----:B------:R-:W-:Y:S05]  /*111d0*/  @P3 BRA `(.L_x_2005) ;  /* 0x0000000000143947 */ /* 0x000fea0003800000 */
[----:B------:R-:W-:Y:S01]  /*111e0*/  ISETP.NE.AND P2, PT, R19, RZ, PT ;  /* 0x000000ff1300720c */ /* 0x000fe20003f45270 */
[----:B-1----:R-:W-:-:S04]  /*111f0*/  IMAD.MOV.U32 R7, RZ, RZ, 0xa000 ;  /* 0x0000a000ff077424 */ /* 0x002fc800078e00ff */
[----:B------:R2:W-:Y:S08]  /*11200*/  SYNCS.ARRIVE.TRANS64 RZ, [R8+URZ+0x38830], R7 ;  /* 0x0388300708ff79a7 */ /* 0x0005f0000800003f */
[----:B------:R-:W-:Y:S05]  /*11210*/  @!P2 BRA `(.L_x_2005) ;  /* 0x000000000004a947 */ /* 0x000fea0003800000 */
[----:B------:R-:W-:Y:S01]  /*11220*/  BPT.TRAP 0x1 ;  /* 0x000000040000795c */ /* 0x000fe20000300000 */
.L_x_2005:
        /* <DEDUP_REMOVED lines=11> */
[----:B------:R-:W-:Y:S02]  /*112e0*/  UIMAD UR14, UR14, 0xa000, UR40 ;  /* 0x0000a0000e0e78a4 */ /* 0x000fe4000f8e0228 */
[----:B------:R-:W-:Y:S02]  /*112f0*/  UIADD3 UR9, UR9, 0x38830, URZ ;  /* 0x0003883009097890 */ /* 0x000fe4000fffe03f */
[----:B------:R-:W-:Y:S02]  /*11300*/  UIMAD UR11, UR11, 0x50, URZ ;  /* 0x000000500b0b78a4 */ /* 0x000fe4000f8e023f */
[----:B------:R-:W-:Y:S02]  /*11310*/  UIADD3 UR8, UR14, 0x24400, URZ ;  /* 0x000244000e087890 */ /* 0x000fe4000fffe03f */
[----:B------:R-:W-:Y:S02]  /*11320*/  UIADD3 UR15, UR14, 0x26c00, URZ ;  /* 0x00026c000e0f7890 */ /* 0x000fe4000fffe03f */
[----:B------:R-:W-:-:S02]  /*11330*/  UIADD3 UR17, UR14, 0x29400, URZ ;  /* 0x000294000e117890 */ /* 0x000fc4000fffe03f */
[----:B------:R-:W-:-:S03]  /*11340*/  UIADD3 UR18, UR14, 0x2bc00, URZ ;  /* 0x0002bc000e127890 */ /* 0x000fc6000fffe03f */
[----:B------:R3:W-:Y:S01]  /*11350*/  UTMALDG.4D [UR8], [UR4], desc[UR6] ;  /* 0x00000608040075b4 */ /* 0x0007e20008019000 */
[----:B------:R-:W-:Y:S01]  /*11360*/  UMOV UR14, 0x80 ;  /* 0x00000080000e7882 */ /* 0x000fe20000000000 */
[----:B---3--:R-:W-:Y:S01]  /*11370*/  UMOV UR8, UR15 ;  /* 0x0000000f00087c82 */ /* 0x008fe20008000000 */
[----:B------:R-:W-:Y:S02]  /*11380*/  UMOV UR10, UR16 ;  /* 0x00000010000a7c82 */ /* 0x000fe40008000000 */
        /* <DEDUP_REMOVED lines=9> */
.L_x_2002:
        /* <DEDUP_REMOVED lines=9> */
[----:B-12---:R-:W-:Y:S01]  /*114b0*/  @P2 MOV R7, 0x10000 ;  /* 0x0001000000072802 */ /* 0x006fe20000000f00 */
        /* <DEDUP_REMOVED lines=35> */
.L_x_2056:
[----:B------:R-:W-:-:S06]  /*116f0*/  UISETP.GE.AND UP0, UPT, UR41, 0x2, UPT ;  /* 0x000000022900788c */ /* 0x000fcc000bf06270 */
[----:B------:R-:W-:-:S13]  /*11700*/  PLOP3.LUT P2, PT, PT, PT, UP0, 0x80, 0x0 ;  /* 0x000000000000781c */ /* 0x000fda0003f4f008 */
[----:B------:R-:W-:Y:S05]  /*11710*/  @!P2 BRA `(.L_x_2007) ;  /* 0x0000001400c8a947 */ /* 0x000fea0003800000 */
[----:B------:R-:W-:Y:S02]  /*11720*/  ULOP3.LUT UR4, UR41, 0x1, URZ, 0xc0, !UPT ;  /* 0x0000000129047892 */ /* 0x000fe4000f8ec03f */
[----:B------:R-:W-:Y:S02]  /*11730*/  UIADD3 UR48, UR41, -0x2, URZ ;  /* 0xfffffffe29307890 */ /* 0x000fe4000fffe03f */
[----:B------:R-:W-:Y:S01]  /*11740*/  UISETP.NE.U32.AND UP0, UPT, UR4, 0x1, UPT ;  /* 0x000000010400788c */ /* 0x000fe2000bf05070 */
[----:B------:R-:W-:-:S03]  /*11750*/  ULDC.64 UR38, c[0x0][0x408] ;  /* 0x0001020000267ab9 */ /* 0x000fc60000000a00 */
[----:B-1----:R-:W-:Y:S02]  /*11760*/  IMAD.U32 R7, RZ, RZ, UR48 ;  /* 0x00000030ff077e24 */ /* 0x002fe4000f8e00ff */
[----:B------:R-:W-:-:S13]  /*11770*/  PLOP3.LUT P2, PT, PT, PT, UP0, 0x80, 0x0 ;  /* 0x000000000000781c */ /* 0x000fda0003f4f008 */
[----:B------:R-:W-:Y:S05]  /*11780*/  @!P2 BRA `(.L_x_2008) ;  /* 0x0000000400f0a947 */ /* 0x000fea0003800000 */
[----:B------:R-:W-:Y:S01]  /*11790*/  IADD3 R7, R16, 0x1, RZ ;  /* 0x0000000110077810 */ /* 0x000fe20007ffe0ff */
[----:B------:R-:W-:Y:S03]  /*117a0*/  BSSY B0, `(.L_x_2009) ;  /* 0x0000076000007945 */ /* 0x000fe60003800000 */
[----:B------:R-:W-:-:S04]  /*117b0*/  ISETP.NE.AND P2, PT, R7, 0x2, PT ;  /* 0x000000020700780c */ /* 0x000fc80003f45270 */
[----:B------:R-:W-:Y:S02]  /*117c0*/  SEL R10, RZ, 0x1, P2 ;  /* 0x00000001ff0a7807 */ /* 0x000fe40001000000 */
[----:B------:R-:W-:Y:S02]  /*117d0*/  SEL R7, R7, RZ, P2 ;  /* 0x000000ff07077207 */ /* 0x000fe40001000000 */
[----:B------:R-:W-:Y:S01]  /*117e0*/  LOP3.LUT R10, R17, R10, RZ, 0x3c, !PT ;  /* 0x0000000a110a7212 */ /* 0x000fe200078e3cff */
[----:B------:R-:W-:Y:S06]  /*117f0*/  @!P6 BRA `(.L_x_2010) ;  /* 0x0000000400c0e947 */ /* 0x000fec0003800000 */
[----:B------:R-:W-:Y:S02]  /*11800*/  IMAD.MOV.U32 R9, RZ, RZ, R6 ;  /* 0x000000ffff097224 */ /* 0x000fe400078e0006 */
[----:B------:R-:W-:Y:S01]  /*11810*/  IMAD.U32 R8, RZ, RZ, UR48 ;  /* 0x00000030ff087e24 */ /* 0x000fe2000f8e00ff */
[----:B------:R-:W-:Y:S06]  /*11820*/  @!P0 BRA `(.L_x_2011) ;  /* 0x0000000000548947 */ /* 0x000fec0003800000 */
[----:B------:R-:W-:Y:S01]  /*11830*/  ULDC UR7, c[0x0][0x41c] ;  /* 0x0001070000077ab9 */ /* 0x000fe20000000800 */
[----:B------:R-:W-:Y:S01]  /*11840*/  UMOV UR6, UR48 ;  /* 0x0000003000067c82 */ /* 0x000fe20008000000 */
[----:B------:R-:W-:Y:S01]  /*11850*/  UISETP.NE.AND UP0, UPT, UR7, 0x1, UPT ;  /* 0x000000010700788c */ /* 0x000fe2000bf05270 */
[----:B------:R-:W-:-:S10]  /*11860*/  ULDC.64 UR10, c[0x0][0x208] ;  /* 0x00008200000a7ab9 */ /* 0x000fd40000000a00 */
[----:B------:R-:W-:Y:S02]  /*11870*/  @UP0 ULDC.64 UR8, c[0x0][0x420] ;  /* 0x0001080000080ab9 */ /* 0x000fe40000000a00 */
[----:B------:R-:W-:-:S04]  /*11880*/  UIMAD.WIDE.U32 UR4, UR48, UR8, URZ ;  /* 0x00000008300472a5 */ /* 0x000fc8000f8e003f */
[----:B------:R-:W-:-:S03]  /*11890*/  @UP0 USHF.R.U32.HI UR6, URZ, UR9, UR5 ;  /* 0x000000093f060299 */ /* 0x000fc60008011605 */
[----:B------:R-:W-:Y:S01]  /*118a0*/  ULDC.64 UR8, c[0x0][0x408] ;  /* 0x0001020000087ab9 */ /* 0x000fe20000000a00 */
[----:B------:R-:W-:Y:S01]  /*118b0*/  USHF.R.S32.HI UR4, URZ, 0x1f, UR6 ;  /* 0x0000001f3f047899 */ /* 0x000fe20008011406 */
[----:B------:R-:W-:Y:S01]  /*118c0*/  IMAD R11, R12, UR8, RZ ;  /* 0x000000080c0b7c24 */ /* 0x000fe2000f8e02ff */
[----:B------:R-:W-:-:S03]  /*118d0*/  MOV R8, UR6 ;  /* 0x0000000600087c02 */ /* 0x000fc60008000f00 */
[C---:B------:R-:W-:Y:S02]  /*118e0*/  IMAD R11, R0.reuse, UR9, R11 ;  /* 0x00000009000b7c24 */ /* 0x040fe4000f8e020b */
[----:B------:R-:W-:Y:S02]  /*118f0*/  IMAD.U32 R9, RZ, RZ, UR4 ;  /* 0x00000004ff097e24 */ /* 0x000fe4000f8e00ff */
[----:B------:R-:W-:-:S04]  /*11900*/  IMAD.WIDE.U32 R8, R0, UR8, R8 ;  /* 0x0000000800087c25 */ /* 0x000fc8000f8e0008 */
[----:B------:R-:W-:Y:S01]  /*11910*/  IMAD.IADD R9, R11, 0x1, R9 ;  /* 0x000000010b097824 */ /* 0x000fe200078e0209 */
[----:B------:R-:W-:-:S04]  /*11920*/  LEA R2, P2, R8, R2, 0x2 ;  /* 0x0000000208027211 */ /* 0x000fc800078410ff */
[----:B------:R-:W-:-:S05]  /*11930*/  LEA.HI.X R3, R8, R3, R9, 0x2, P2 ;  /* 0x0000000308037211 */ /* 0x000fca00010f1409 */
[----:B------:R1:W5:Y:S01]  /*11940*/  LDG.E R9, desc[UR10][R2.64] ;  /* 0x0000000a02097981 */ /* 0x000362000c1e1900 */
[----:B------:R-:W-:-:S04]  /*11950*/  UIADD3 UR4, -UR6, URZ, URZ ;  /* 0x0000003f06047290 */ /* 0x000fc8000fffe13f */
[----:B------:R-:W-:-:S06]  /*11960*/  UIMAD UR4, UR7, UR4, UR48 ;  /* 0x00000004070472a4 */ /* 0x000fcc000f8e0230 */
[----:B-1----:R-:W-:-:S07]  /*11970*/  MOV R8, UR4 ;  /* 0x0000000400087c02 */ /* 0x002fce0008000f00 */
.L_x_2011:
[----:B------:R-:W1:Y:S01]  /*11980*/  S2R R2, SR_TID.X ;  /* 0x0000000000027919 */ /* 0x000e620000002100 */
[----:B------:R-:W-:Y:S02]  /*11990*/  LEA R3, R7, UR40, 0x3 ;  /* 0x0000002807037c11 */ /* 0x000fe4000f8e18ff */
[----:B-1----:R-:W-:Y:S02]  /*119a0*/  LOP3.LUT R11, R2, 0x7f, RZ, 0xc0, !PT ;  /* 0x0000007f020b7812 */ /* 0x002fe400078ec0ff */
[----:B------:R-:W-:Y:S02]  /*119b0*/  SHF.L.U32 R2, R10, 0x1f, RZ ;  /* 0x0000001f0a027819 */ /* 0x000fe400000006ff */
[----:B------:R-:W-:Y:S02]  /*119c0*/  ISETP.NE.AND P2, PT, R11, RZ, PT ;  /* 0x000000ff0b00720c */ /* 0x000fe40003f45270 */
[----:B------:R-:W1:Y:S02]  /*119d0*/  SYNCS.PHASECHK.TRANS64.TRYWAIT P3, [R3+URZ+0x38840], R2 ;  /* 0x03884002030075a7 */ /* 0x000e64000806017f */
[----:B-1----:R-:W-:Y:S09]  /*119e0*/  @!P3 BRA `(.L_x_2012) ;  /* 0x00000020005cb947 */ /* 0x002ff20003800000 */
.L_x_2057:
[----:B------:R-:W-:Y:S05]  /*119f0*/  @P2 BRA `(.L_x_2013) ;  /* 0x0000000000142947 */ /* 0x000fea0003800000 */
[----:B------:R-:W-:Y:S01]  /*11a00*/  ISETP.NE.AND P3, PT, R19, RZ, PT ;  /* 0x000000ff1300720c */ /* 0x000fe20003f65270 */
[----:B-1----:R-:W-:-:S04]  /*11a10*/  IMAD.MOV.U32 R2, RZ, RZ, 0xa000 ;  /* 0x0000a000ff027424 */ /* 0x002fc800078e00ff */
[----:B------:R2:W-:Y:S08]  /*11a20*/  SYNCS.ARRIVE.TRANS64 RZ, [R3+URZ+0x38830], R2 ;  /* 0x0388300203ff79a7 */ /* 0x0005f0000800003f */
[----:B------:R-:W-:Y:S05]  /*11a30*/  @!P3 BRA `(.L_x_2013) ;  /* 0x000000000004b947 */ /* 0x000fea0003800000 */
[----:B------:R-:W-:Y:S01]  /*11a40*/  BPT.TRAP 0x1 ;  /* 0x000000040000795c */ /* 0x000fe20000300000 */
.L_x_2013:
        /* <DEDUP_REMOVED lines=12> */
[----:B-12---:R-:W-:Y:S01]  /*11b10*/  SHF.L.U32 R3, R17, 0x1f, RZ ;  /* 0x0000001f11037819 */ /* 0x006fe200000006ff */
[----:B------:R-:W-:-:S02]  /*11b20*/  UIMAD UR14, UR14, 0xa000, UR40 ;  /* 0x0000a0000e0e78a4 */ /* 0x000fc4000f8e0228 */
[----:B------:R-:W-:Y:S02]  /*11b30*/  UIADD3 UR9, UR9, 0x38830, URZ ;  /* 0x0003883009097890 */ /* 0x000fe4000fffe03f */
[----:B------:R-:W-:Y:S01]  /*11b40*/  UIMAD UR11, UR11, 0x50, URZ ;  /* 0x000000500b0b78a4 */ /* 0x000fe2000f8e023f */
        /* <DEDUP_REMOVED lines=19> */
.L_x_2058:
[----:B------:R-:W-:Y:S05]  /*11c80*/  @P2 BRA `(.L_x_2015) ;  /* 0x0000000000182947 */ /* 0x000fea0003800000 */
[----:B------:R-:W-:Y:S01]  /*11c90*/  ISETP.NE.AND P2, PT, R19, RZ, PT ;  /* 0x000000ff1300720c */ /* 0x000fe20003f45270 */
[----:B-1----:R-:W-:Y:S01]  /*11ca0*/  IMAD.MOV.U32 R3, RZ, RZ, 0xa000 ;  /* 0x0000a000ff037424 */ /* 0x002fe200078e00ff */
[----:B------:R-:W-:-:S04]  /*11cb0*/  LEA R2, R16, UR40, 0x3 ;  /* 0x0000002810027c11 */ /* 0x000fc8000f8e18ff */
[----:B------:R2:W-:Y:S07]  /*11cc0*/  SYNCS.ARRIVE.TRANS64 RZ, [R2+URZ+0x38850], R3 ;  /* 0x0388500302ff79a7 */ /* 0x0005ee000800003f */
[----:B------:R-:W-:Y:S05]  /*11cd0*/  @!P2 BRA `(.L_x_2015) ;  /* 0x000000000004a947 */ /* 0x000fea0003800000 */
[----:B------:R-:W-:Y:S01]  /*11ce0*/  BPT.TRAP 0x1 ;  /* 0x000000040000795c */ /* 0x000fe20000300000 */
.L_x_2015:
        /* <DEDUP_REMOVED lines=10> */
[----:B------:R-:W-:Y:S01]  /*11d90*/  MOV R6, R9 ;  /* 0x0000000900067202 */ /* 0x000fe20000000f00 */
[----:B------:R-:W-:-:S02]  /*11da0*/  IMAD.MOV.U32 R5, RZ, RZ, R8 ;  /* 0x000000ffff057224 */ /* 0x000fc400078e0008 */
[----:B------:R-:W-:Y:S02]  /*11db0*/  UIMAD UR16, UR9, 0xa000, UR40 ;  /* 0x0000a000091078a4 */ /* 0x000fe4000f8e0228 */
[----:B------:R-:W-:Y:S02]  /*11dc0*/  ULEA UR9, UR9, UR40, 0x3 ;  /* 0x0000002809097291 */ /* 0x000fe4000f8e183f */
[----:B------:R-:W-:Y:S02]  /*11dd0*/  UIMAD UR11, UR11, 0x50, URZ ;  /* 0x000000500b0b78a4 */ /* 0x000fe4000f8e023f */
[----:B------:R-:W-:Y:S02]  /*11de0*/  UIADD3 UR8, UR16, 0x400, URZ ;  /* 0x0000040010087890 */ /* 0x000fe4000fffe03f */
[----:B------:R-:W-:Y:S02]  /*11df0*/  UIADD3 UR9, UR9, 0x38850, URZ ;  /* 0x0003885009097890 */ /* 0x000fe4000fffe03f */
[----:B------:R-:W-:-:S02]  /*11e00*/  UIADD3 UR14, UR16, 0x2c00, URZ ;  /* 0x00002c00100e7890 */ /* 0x000fc4000fffe03f */
        /* <DEDUP_REMOVED lines=15> */
.L_x_2010:
[----:B------:R-:W-:Y:S05]  /*11f00*/  BSYNC B0 ;  /* 0x0000000000007941 */ /* 0x000fea0003800000 */
.L_x_2009:
[----:B------:R-:W-:Y:S01]  /*11f10*/  UIADD3 UR4, UR41, -0x3, URZ ;  /* 0xfffffffd29047890 */ /* 0x000fe2000fffe03f */
[----:B------:R-:W-:Y:S01]  /*11f20*/  IMAD.MOV.U32 R16, RZ, RZ, R7 ;  /* 0x000000ffff107224 */ /* 0x000fe200078e0007 */
[----:B------:R-:W-:-:S04]  /*11f30*/  MOV R17, R10 ;  /* 0x0000000a00117202 */ /* 0x000fc80000000f00 */
[----:B------:R-:W-:-:S07]  /*11f40*/  IMAD.U32 R7, RZ, RZ, UR4 ;  /* 0x00000004ff077e24 */ /* 0x000fce000f8e00ff */
.L_x_2008:
[----:B------:R-:W-:Y:S01]  /*11f50*/  ISETP.NE.AND P2, PT, RZ, UR48, PT ;  /* 0x00000030ff007c0c */ /* 0x000fe2000bf45270 */
[----:B------:R-:W-:-:S12]  /*11f60*/  BSSY B0, `(.L_x_2007) ;  /* 0x00000ed000007945 */ /* 0x000fd80003800000 */
[----:B------:R-:W-:Y:S05]  /*11f70*/  @!P2 BRA `(.L_x_2016) ;  /* 0x0000000c00aca947 */ /* 0x000fea0003800000 */
[----:B------:R-:W-:-:S07]  /*11f80*/  IMAD.MOV.U32 R8, RZ, RZ, R6 ;  /* 0x000000ffff087224 */ /* 0x000fce00078e0006 */
.L_x_2031:
[----:B------:R-:W-:Y:S01]  /*11f90*/  IADD3 R10, R16, 0x1, RZ ;  /* 0x00000001100a7810 */ /* 0x000fe20007ffe0ff */
[----:B------:R-:W-:Y:S05]  /*11fa0*/  YIELD ;  /* 0x0000000000007946 */ /* 0x000fea0003800000 */
[----:B------:R-:W-:Y:S01]  /*11fb0*/  ISETP.NE.AND P2, PT, R10, 0x2, PT ;  /* 0x000000020a00780c */ /* 0x000fe20003f45270 */
[----:B------:R-:W-:Y:S03]  /*11fc0*/  BSSY B1, `(.L_x_2017) ;  /* 0x0000070000017945 */ /* 0x000fe60003800000 */
[----:B-12---:R-:W-:-:S02]  /*11fd0*/  SEL R2, RZ, 0x1, P2 ;  /* 0x00000001ff027807 */ /* 0x006fc40001000000 */
        /* <DEDUP_REMOVED lines=23> */
.L_x_2019:
[----:B------:R-:W1:Y:S01]  /*12150*/  S2R R2, SR_TID.X ;  /* 0x0000000000027919 */ /* 0x000e620000002100 */
[----:B------:R-:W-:Y:S02]  /*12160*/  LEA R3, R10, UR40, 0x3 ;  /* 0x000000280a037c11 */ /* 0x000fe4000f8e18ff */
[----:B-1----:R-:W-:Y:S02]  /*12170*/  LOP3.LUT R9, R2, 0x7f, RZ, 0xc0, !PT ;  /* 0x0000007f02097812 */ /* 0x002fe400078ec0ff */
[----:B------:R-:W-:Y:S02]  /*12180*/  SHF.L.U32 R2, R11, 0x1f, RZ ;  /* 0x0000001f0b027819 */ /* 0x000fe400000006ff */
[----:B------:R-:W-:Y:S02]  /*12190*/  ISETP.NE.AND P2, PT, R9, RZ, PT ;  /* 0x000000ff0900720c */ /* 0x000fe40003f45270 */
[----:B------:R-:W1:Y:S02]  /*121a0*/  SYNCS.PHASECHK.TRANS64.TRYWAIT P3, [R3+URZ+0x38840], R2 ;  /* 0x03884002030075a7 */ /* 0x000e64000806017f */
[----:B-1----:R-:W-:Y:S09]  /*121b0*/  @!P3 BRA `(.L_x_2020) ;  /* 0x000000180090b947 */ /* 0x002ff20003800000 */
.L_x_2059:
[----:B------:R-:W-:Y:S05]  /*121c0*/  @P2 BRA `(.L_x_2021) ;  /* 0x0000000000142947 */ /* 0x000fea0003800000 */
[----:B------:R-:W-:Y:S01]  /*121d0*/  ISETP.NE.AND P3, PT, R19, RZ, PT ;  /* 0x000000ff1300720c */ /* 0x000fe20003f65270 */
[----:B-1----:R-:W-:-:S04]  /*121e0*/  IMAD.MOV.U32 R2, RZ, RZ, 0xa000 ;  /* 0x0000a000ff027424 */ /* 0x002fc800078e00ff */
[----:B------:R2:W-:Y:S08]  /*121f0*/  SYNCS.ARRIVE.TRANS64 RZ, [R3+URZ+0x38830], R2 ;  /* 0x0388300203ff79a7 */ /* 0x0005f0000800003f */
[----:B------:R-:W-:Y:S05]  /*12200*/  @!P3 BRA `(.L_x_2021) ;  /* 0x000000000004b947 */ /* 0x000fea0003800000 */
[----:B------:R-:W-:Y:S01]  /*12210*/  BPT.TRAP 0x1 ;  /* 0x000000040000795c */ /* 0x000fe20000300000 */
.L_x_2021:
        /* <DEDUP_REMOVED lines=13> */
[----:B------:R-:W-:-:S02]  /*122f0*/  UIMAD UR14, UR14, 0xa000, UR40 ;  /* 0x0000a0000e0e78a4 */ /* 0x000fc4000f8e0228 */
[----:B------:R-:W-:Y:S02]  /*12300*/  UIADD3 UR9, UR9, 0x38830, URZ ;  /* 0x0003883009097890 */ /* 0x000fe4000fffe03f */
[----:B------:R-:W-:Y:S01]  /*12310*/  UIMAD UR11, UR11, 0x50, URZ ;  /* 0x000000500b0b78a4 */ /* 0x000fe2000f8e023f */
[----:B-12---:R-:W-:Y:S01]  /*12320*/  LEA R2, R16, UR19, 0x3 ;  /* 0x0000001310027c11 */ /* 0x006fe2000f8e18ff */
        /* <DEDUP_REMOVED lines=18> */
.L_x_2060:
[----:B------:R-:W-:Y:S05]  /*12450*/  @P2 BRA `(.L_x_2023) ;  /* 0x0000000000142947 */ /* 0x000fea0003800000 */
[----:B------:R-:W-:Y:S02]  /*12460*/  ISETP.NE.AND P2, PT, R19, RZ, PT ;  /* 0x000000ff1300720c */ /* 0x000fe40003f45270 */
[----:B------:R-:W-:-:S04]  /*12470*/  MOV R3, 0xa000 ;  /* 0x0000a00000037802 */ /* 0x000fc80000000f00 */
[----:B------:R2:W-:Y:S07]  /*12480*/  SYNCS.ARRIVE.TRANS64 RZ, [R2+URZ+0x50], R3 ;  /* 0x0000500302ff79a7 */ /* 0x0005ee000800003f */
[----:B------:R-:W-:Y:S05]  /*12490*/  @!P2 BRA `(.L_x_2023) ;  /* 0x000000000004a947 */ /* 0x000fea0003800000 */
[----:B------:R-:W-:Y:S01]  /*124a0*/  BPT.TRAP 0x1 ;  /* 0x000000040000795c */ /* 0x000fe20000300000 */
.L_x_2023:
        /* <DEDUP_REMOVED lines=12> */
[----:B------:R-:W-:Y:S01]  /*12570*/  UIMAD UR14, UR14, 0xa000, UR40 ;  /* 0x0000a0000e0e78a4 */ /* 0x000fe2000f8e0228 */
[----:B------:R-:W-:Y:S01]  /*12580*/  IMAD.MOV.U32 R6, RZ, RZ, R8 ;  /* 0x000000ffff067224 */ /* 0x000fe200078e0008 */
[----:B------:R-:W-:Y:S02]  /*12590*/  UIMAD UR11, UR11, 0x50, URZ ;  /* 0x000000500b0b78a4 */ /* 0x000fe4000f8e023f */
[----:B------:R-:W-:Y:S02]  /*125a0*/  UIADD3 UR9, UR9, 0x50, URZ ;  /* 0x0000005009097890 */ /* 0x000fe4000fffe03f */
[----:B------:R-:W-:Y:S02]  /*125b0*/  UIADD3 UR8, UR14, 0x400, URZ ;  /* 0x000004000e087890 */ /* 0x000fe4000fffe03f */
[----:B------:R-:W-:Y:S02]  /*125c0*/  UIADD3 UR15, UR14, 0x2c00, URZ ;  /* 0x00002c000e0f7890 */ /* 0x000fe4000fffe03f */
[----:B------:R-:W-:-:S02]  /*125d0*/  UIADD3 UR16, UR14, 0x5400, URZ ;  /* 0x000054000e107890 */ /* 0x000fc4000fffe03f */
        /* <DEDUP_REMOVED lines=14> */
.L_x_2018:
[----:B------:R-:W-:Y:S05]  /*126c0*/  BSYNC B1 ;  /* 0x0000000000017941 */ /* 0x000fea0003800000 */
.L_x_2017:
[----:B------:R-:W-:Y:S01]  /*126d0*/  IADD3 R16, R10, 0x1, RZ ;  /* 0x000000010a107810 */ /* 0x000fe20007ffe0ff */
[----:B------:R-:W-:Y:S03]  /*126e0*/  BSSY B1, `(.L_x_2024) ;  /* 0x0000071000017945 */ /* 0x000fe60003800000 */
[----:B------:R-:W-:-:S04]  /*126f0*/  ISETP.NE.AND P2, PT, R16, 0x2, PT ;  /* 0x000000021000780c */ /* 0x000fc80003f45270 */
[----:B-12---:R-:W-:Y:S02]  /*12700*/  SEL R2, RZ, 0x1, P2 ;  /* 0x00000001ff027807 */ /* 0x006fe40001000000 */
[----:B------:R-:W-:Y:S02]  /*12710*/  SEL R16, R16, RZ, P2 ;  /* 0x000000ff10107207 */ /* 0x000fe40001000000 */
[----:B------:R-:W-:Y:S01]  /*12720*/  LOP3.LUT R17, R11, R2, RZ, 0x3c, !PT ;  /* 0x000000020b117212 */ /* 0x000fe200078e3cff */
[----:B------:R-:W-:Y:S06]  /*12730*/  @!P6 BRA `(.L_x_2025) ;  /* 0x0000000400ace947 */ /* 0x000fec0003800000 */
[----:B------:R-:W-:Y:S01]  /*12740*/  VIADD R13, R7, 0xffffffff ;  /* 0xffffffff070d7836 */ /* 0x000fe20000000000 */
        /* <DEDUP_REMOVED lines=19> */
.L_x_2026:
[----:B------:R-:W1:Y:S01]  /*12880*/  S2R R2, SR_TID.X ;  /* 0x0000000000027919 */ /* 0x000e620000002100 */
[----:B------:R-:W-:Y:S02]  /*12890*/  SHF.L.U32 R3, R17, 0x1f, RZ ;  /* 0x0000001f11037819 */ /* 0x000fe400000006ff */
[----:B-1----:R-:W-:Y:S02]  /*128a0*/  LOP3.LUT R9, R2, 0x7f, RZ, 0xc0, !PT ;  /* 0x0000007f02097812 */ /* 0x002fe400078ec0ff */
[----:B------:R-:W-:Y:S02]  /*128b0*/  LEA R2, R16, UR40, 0x3 ;  /* 0x0000002810027c11 */ /* 0x000fe4000f8e18ff */
[----:B------:R-:W-:Y:S02]  /*128c0*/  ISETP.NE.AND P2, PT, R9, RZ, PT ;  /* 0x000000ff0900720c */ /* 0x000fe40003f45270 */
[----:B------:R-:W1:Y:S02]  /*128d0*/  SYNCS.PHASECHK.TRANS64.TRYWAIT P3, [R2+URZ+0x38840], R3 ;  /* 0x03884003020075a7 */ /* 0x000e64000806017f */
[----:B-1----:R-:W-:Y:S09]  /*128e0*/  @!P3 BRA `(.L_x_2027) ;  /* 0x0000001000ecb947 */ /* 0x002ff20003800000 */
.L_x_2061:
[----:B------:R-:W-:Y:S05]  /*128f0*/  @P2 BRA `(.L_x_2028) ;  /* 0x0000000000142947 */ /* 0x000fea0003800000 */
[----:B------:R-:W-:Y:S01]  /*12900*/  ISETP.NE.AND P3, PT, R19, RZ, PT ;  /* 0x000000ff1300720c */ /* 0x000fe20003f65270 */
[----:B-1----:R-:W-:-:S04]  /*12910*/  IMAD.MOV.U32 R3, RZ, RZ, 0xa000 ;  /* 0x0000a000ff037424 */ /* 0x002fc800078e00ff */
[----:B------:R2:W-:Y:S08]  /*12920*/  SYNCS.ARRIVE.TRANS64 RZ, [R2+URZ+0x38830], R3 ;  /* 0x0388300302ff79a7 */ /* 0x0005f0000800003f */
[----:B------:R-:W-:Y:S05]  /*12930*/  @!P3 BRA `(.L_x_2028) ;  /* 0x000000000004b947 */ /* 0x000fea0003800000 */
[----:B------:R-:W-:Y:S01]  /*12940*/  BPT.TRAP 0x1 ;  /* 0x000000040000795c */ /* 0x000fe20000300000 */
.L_x_2028:
        /* <DEDUP_REMOVED lines=13> */
[----:B------:R-:W-:Y:S01]  /*12a20*/  UIMAD UR14, UR9, 0xa000, UR40 ;  /* 0x0000a000090e78a4 */ /* 0x000fe2000f8e0228 */
[----:B-12---:R-:W-:Y:S01]  /*12a30*/  LEA R2, R10, UR19, 0x3 ;  /* 0x000000130a027c11 */ /* 0x006fe2000f8e18ff */
[----:B------:R-:W-:-:S02]  /*12a40*/  ULEA UR9, UR9, UR19, 0x3 ;  /* 0x0000001309097291 */ /* 0x000fc4000f8e183f */
[----:B------:R-:W-:Y:S02]  /*12a50*/  UIMAD UR11, UR11, 0x50, URZ ;  /* 0x000000500b0b78a4 */ /* 0x000fe4000f8e023f */
        /* <DEDUP_REMOVED lines=18> */
.L_x_2062:
[----:B------:R-:W-:Y:S05]  /*12b80*/  @P2 BRA `(.L_x_2030) ;  /* 0x0000000000142947 */ /* 0x000fea0003800000 */
[----:B------:R-:W-:Y:S02]  /*12b90*/  ISETP.NE.AND P2, PT, R19, RZ, PT ;  /* 0x000000ff1300720c */ /* 0x000fe40003f45270 */
[----:B------:R-:W-:-:S04]  /*12ba0*/  MOV R3, 0xa000 ;  /* 0x0000a00000037802 */ /* 0x000fc80000000f00 */
[----:B------:R2:W-:Y:S07]  /*12bb0*/  SYNCS.ARRIVE.TRANS64 RZ, [R2+URZ+0x50], R3 ;  /* 0x0000500302ff79a7 */ /* 0x0005ee000800003f */
[----:B------:R-:W-:Y:S05]  /*12bc0*/  @!P2 BRA `(.L_x_2030) ;  /* 0x000000000004a947 */ /* 0x000fea0003800000 */
[----:B------:R-:W-:Y:S01]  /*12bd0*/  BPT.TRAP 0x1 ;  /* 0x000000040000795c */ /* 0x000fe20000300000 */
.L_x_2030:
        /* <DEDUP_REMOVED lines=33> */
.L_x_2025:
[----:B------:R-:W-:Y:S05]  /*12df0*/  BSYNC B1 ;  /* 0x0000000000017941 */ /* 0x000fea0003800000 */
.L_x_2024:
[C---:B------:R-:W-:Y:S02]  /*12e00*/  ISETP.GT.AND P2, PT, R7.reuse, 0x1, PT ;  /* 0x000000010700780c */ /* 0x040fe40003f44270 */
[----:B------:R-:W-:-:S11]  /*12e10*/  IADD3 R7, R7, -0x2, RZ ;  /* 0xfffffffe07077810 */ /* 0x000fd60007ffe0ff */
[----:B------:R-:W-:Y:S05]  /*12e20*/  @P2 BRA `(.L_x_2031) ;  /* 0xfffffff000582947 */ /* 0x000fea000383ffff */
.L_x_2016:
[----:B------:R-:W-:Y:S05]  /*12e30*/  BSYNC B0 ;  /* 0x0000000000007941 */ /* 0x000fea0003800000 */
.L_x_2007:
[----:B------:R-:W-:Y:S04]  /*12e40*/  BSSY B0, `(.L_x_2032) ;  /* 0x000000f000007945 */ /* 0x000fe80003800000 */
[----:B------:R-:W-:Y:S05]  /*12e50*/  @P1 BRA `(.L_x_2033) ;  /* 0x0000000000341947 */ /* 0x000fea0003800000 */
[----:B-1----:R-:W1:Y:S01]  /*12e60*/  S2R R7, SR_LANEID ;  /* 0x0000000000077919 */ /* 0x002e620000000000 */
[----:B------:R-:W-:Y:S01]  /*12e70*/  VOTEU.ANY UR4, UPT, PT ;  /* 0x0000000000047886 */ /* 0x000fe200038e0100 */
[----:B--2---:R-:W2:Y:S01]  /*12e80*/  LDC.64 R2, c[0x0][0xdf0] ;  /* 0x00037c00ff027b82 */ /* 0x004ea20000000a00 */
        /* <DEDUP_REMOVED lines=10> */
.L_x_2033:
[----:B------:R-:W-:Y:S05]  /*12f30*/  BSYNC B0 ;  /* 0x0000000000007941 */ /* 0x000fea0003800000 */
.L_x_2032:
[----:B------:R-:W-:Y:S04]  /*12f40*/  BSSY B0, `(.L_x_2034) ;  /* 0x000002e000007945 */ /* 0x000fe80003800000 */
[----:B------:R-:W-:Y:S05]  /*12f50*/  @!P6 BRA `(.L_x_2035) ;  /* 0x0000000000b0e947 */ /* 0x000fea0003800000 */
[----:B------:R-:W3:Y:S01]  /*12f60*/  S2R R0, SR_TID.X ;  /* 0x0000000000007919 */ /* 0x000ee20000002100 */
[----:B-12---:R-:W-:Y:S02]  /*12f70*/  LEA R3, R16, UR40, 0x3 ;  /* 0x0000002810037c11 */ /* 0x006fe4000f8e18ff */
[----:B---3--:R-:W-:Y:S02]  /*12f80*/  LOP3.LUT R2, R0, 0x7f, RZ, 0xc0, !PT ;  /* 0x0000007f00027812 */ /* 0x008fe400078ec0ff */
[----:B------:R-:W-:Y:S02]  /*12f90*/  SHF.L.U32 R0, R17, 0x1f, RZ ;  /* 0x0000001f11007819 */ /* 0x000fe400000006ff */
[----:B------:R-:W-:Y:S02]  /*12fa0*/  ISETP.NE.AND P1, PT, R2, RZ, PT ;  /* 0x000000ff0200720c */ /* 0x000fe40003f25270 */
[----:B------:R-:W1:Y:S02]  /*12fb0*/  SYNCS.PHASECHK.TRANS64.TRYWAIT P0, [R3+URZ+0x38860], R0 ;  /* 0x03886000030075a7 */ /* 0x000e64000800017f */
[----:B-1----:R-:W-:Y:S09]  /*12fc0*/  @!P0 BRA `(.L_x_2036) ;  /* 0x0000000c005c8947 */ /* 0x002ff20003800000 */
.L_x_2063:
[----:B------:R-:W-:Y:S05]  /*12fd0*/  @P1 BRA `(.L_x_2037) ;  /* 0x0000000000141947 */ /* 0x000fea0003800000 */
[----:B------:R-:W-:Y:S01]  /*12fe0*/  ISETP.NE.AND P0, PT, R19, RZ, PT ;  /* 0x000000ff1300720c */ /* 0x000fe20003f05270 */
[----:B-1----:R-:W-:-:S04]  /*12ff0*/  IMAD.MOV.U32 R0, RZ, RZ, 0xa000 ;  /* 0x0000a000ff007424 */ /* 0x002fc800078e00ff */
[----:B------:R2:W-:Y:S08]  /*13000*/  SYNCS.ARRIVE.TRANS64 RZ, [R3+URZ+0x38850], R0 ;  /* 0x0388500003ff79a7 */ /* 0x0005f0000800003f */
[----:B------:R-:W-:Y:S05]  /*13010*/  @!P0 BRA `(.L_x_2037) ;  /* 0x0000000000048947 */ /* 0x000fea0003800000 */
[----:B------:R-:W-:Y:S01]  /*13020*/  BPT.TRAP 0x1 ;  /* 0x000000040000795c */ /* 0x000fe20000300000 */
.L_x_2037:
        /* <DEDUP_REMOVED lines=11> */
[----:B------:R-:W-:Y:S02]  /*130e0*/  UIMAD UR14, UR14, 0xa000, UR40 ;  /* 0x0000a0000e0e78a4 */ /* 0x000fe4000f8e0228 */
        /* <DEDUP_REMOVED lines=19> */
.L_x_2035:
[----:B------:R-:W-:Y:S05]  /*13220*/  BSYNC B0 ;  /* 0x0000000000007941 */ /* 0x000fea0003800000 */
.L_x_2034:
[----:B------:R-:W-:Y:S01]  /*13230*/  VIADD R16, R16, 0x1 ;  /* 0x0000000110107836 */ /* 0x000fe20000000000 */
[----:B------:R-:W-:-:S04]  /*13240*/  MOV R13, R18 ;  /* 0x00000012000d7202 */ /* 0x000fc80000000f00 */
[----:B------:R-:W-:-:S04]  /*13250*/  ISETP.NE.AND P0, PT, R16, 0x2, PT ;  /* 0x000000021000780c */ /* 0x000fc80003f05270 */
[----:B-12---:R-:W-:Y:S02]  /*13260*/  SEL R0, RZ, 0x1, P0 ;  /* 0x00000001ff007807 */ /* 0x006fe40000000000 */
[----:B------:R-:W-:Y:S02]  /*13270*/  SEL R16, R16, RZ, P0 ;  /* 0x000000ff10107207 */ /* 0x000fe40000000000 */
[----:B------:R-:W-:-:S07]  /*13280*/  LOP3.LUT R17, R17, R0, RZ, 0x3c, !PT ;  /* 0x0000000011117212 */ /* 0x000fce00078e3cff */
.L_x_1996:
[----:B------:R-:W-:Y:S05]  /*13290*/  BSYNC B6 ;  /* 0x0000000000067941 */ /* 0x000fea0003800000 */
.L_x_1994:
[----:B------:R-:W-:-:S03]  /*132a0*/  UMOV UR4, 0xffffffff ;  /* 0xffffffff00047882 */ /* 0x000fc60000000000 */
[----:B------:R-:W-:Y:S05]  /*132b0*/  BRA.DIV UR4, `(.L_x_2038) ;  /* 0x0000000a04b47947 */ /* 0x000fea000b800000 */
[----:B------:R1:W2:Y:S02]  /*132c0*/  SHFL.IDX PT, R14, R13, RZ, 0x1f ;  /* 0x00001fff0d0e7589 */ /* 0x0002a400000e0000 */
.L_x_2066:
[----:B------:R-:W-:Y:S01]  /*132d0*/  ISETP.NE.AND P0, PT, R19, RZ, PT ;  /* 0x000000ff1300720c */ /* 0x000fe20003f05270 */
[----:B------:R-:W-:Y:S05]  /*132e0*/  WARPSYNC.ALL ;  /* 0x0000000000007948 */ /* 0x000fea0003800000 */
[----:B------:R-:W-:Y:S01]  /*132f0*/  BAR.SYNC.DEFER_BLOCKING 0x4, 0x120 ;  /* 0x0104800000007b1d */ /* 0x000fe20000010000 */
[----:B--2---:R-:W-:-:S05]  /*13300*/  IMAD.MOV.U32 R18, RZ, RZ, R14 ;  /* 0x000000ffff127224 */ /* 0x004fca00078e000e */
[----:B------:R-:W-:Y:S01]  /*13310*/  ULDC UR4, c[0x0][0xda8] ;  /* 0x00036a0000047ab9 */ /* 0x000fe20000000800 */
[----:B------:R-:W-:Y:S01]  /*13320*/  @!P0 MOV R0, 0x400 ;  /* 0x0000040000008802 */ /* 0x000fe20000000f00 */
[----:B------:R-:W2:Y:S03]  /*13330*/  @!P0 S2R R3, SR_CgaCtaId ;  /* 0x0000000000038919 */ /* 0x000ea60000008800 */
[----:B--2---:R-:W-:-:S05]  /*13340*/  @!P0 LEA R0, R3, R0, 0x18 ;  /* 0x0000000003008211 */ /* 0x004fca00078ec0ff */
[----:B------:R2:W-:Y:S01]  /*13350*/  @!P0 STS [R0+0x388d0], R13 ;  /* 0x0388d00d00008388 */ /* 0x0005e20000000800 */
[----:B------:R-:W-:Y:S06]  /*13360*/  BAR.ARV 0x5, 0x120 ;  /* 0x0144800000007b1d */ /* 0x000fec0000002000 */
[----:B------:R-:W-:-:S13]  /*13370*/  ISETP.GE.AND P0, PT, R18, UR4, PT ;  /* 0x0000000412007c0c */ /* 0x000fda000bf06270 */
[----:B--2---:R-:W-:Y:S05]  /*13380*/  @!P0 BRA `(.L_x_2039) ;  /* 0xffffffd000208947 */ /* 0x004fea000383ffff */
.L_x_1991:
        /* <DEDUP_REMOVED lines=11> */
.L_x_2067:
        /* <DEDUP_REMOVED lines=12> */
[----:B------:R-:W-:-:S04]  /*13500*/  MOV R0, UR4 ;  /* 0x0000000400007c02 */ /* 0x000fc80008000f00 */
[----:B------:R-:W-:-:S13]  /*13510*/  ISETP.NE.AND P2, PT, R0, 0x3, PT ;  /* 0x000000030000780c */ /* 0x000fda0003f45270 */
[----:B------:R-:W-:Y:S05]  /*13520*/  @!P2 BRA `(.L_x_2043) ;  /* 0x000000000004a947 */ /* 0x000fea0003800000 */
[----:B------:R-:W-:Y:S01]  /*13530*/  BPT.TRAP 0x1 ;  /* 0x000000040000795c */ /* 0x000fe20000300000 */
.L_x_2043:
[----:B------:R-:W-:Y:S01]  /*13540*/  VIADD R3, R7, 0x38840 ;  /* 0x0003884007037836 */ /* 0x000fe20000000000 */
[----:B------:R-:W-:Y:S02]  /*13550*/  SHF.L.U32 R4, R17, 0x1f, RZ ;  /* 0x0000001f11047819 */ /* 0x000fe400000006ff */
[C---:B------:R-:W-:Y:S01]  /*13560*/  IADD3 R0, R16.reuse, 0x1, RZ ;  /* 0x0000000110007810 */ /* 0x040fe20007ffe0ff */
[----:B------:R-:W-:-:S03]  /*13570*/  IMAD R5, R16, 0x8, R3 ;  /* 0x0000000810057824 */ /* 0x000fc600078e0203 */
[----:B------:R-:W-:Y:S01]  /*13580*/  ISETP.NE.AND P1, PT, R0, 0x2, PT ;  /* 0x000000020000780c */ /* 0x000fe20003f25270 */
[----:B------:R-:W2:Y:S03]  /*13590*/  SYNCS.PHASECHK.TRANS64.TRYWAIT P0, [R5+URZ], R4 ;  /* 0x00000004050075a7 */ /* 0x000ea6000800017f */
[----:B------:R-:W-:-:S04]  /*135a0*/  SEL R2, RZ, 0x1, P1 ;  /* 0x00000001ff027807 */ /* 0x000fc80000800000 */
[----:B------:R-:W-:Y:S02]  /*135b0*/  LOP3.LUT R17, R17, R2, RZ, 0x3c, !PT ;  /* 0x0000000211117212 */ /* 0x000fe400078e3cff */
[----:B------:R-:W-:Y:S02]  /*135c0*/  SEL R2, R0, RZ, P1 ;  /* 0x000000ff00027207 */ /* 0x000fe40000800000 */
[----:B------:R-:W-:-:S03]  /*135d0*/  SHF.L.U32 R0, R17, 0x1f, RZ ;  /* 0x0000001f11007819 */ /* 0x000fc600000006ff */
[----:B------:R-:W-:Y:S01]  /*135e0*/  IMAD R3, R2, 0x8, R3 ;  /* 0x0000000802037824 */ /* 0x000fe200078e0203 */
[----:B--2---:R-:W-:Y:S06]  /*135f0*/  @!P0 BRA `(.L_x_2044) ;  /* 0x00000008001c8947 */ /* 0x004fec0003800000 */
.L_x_2068:
[----:B------:R-:W3:Y:S02]  /*13600*/  SYNCS.PHASECHK.TRANS64.TRYWAIT P0, [R3+URZ], R0 ;  /* 0x00000000030075a7 */ /* 0x000ee4000800017f */
[----:B---3--:R-:W-:Y:S05]  /*13610*/  @!P0 BRA `(.L_x_2045) ;  /* 0x0000000800288947 */ /* 0x008fea0003800000 */
.L_x_2069:
[----:B------:R-:W-:Y:S05]  /*13620*/  @!P2 BRA `(.L_x_2046) ;  /* 0x000000000004a947 */ /* 0x000fea0003800000 */
[----:B------:R-:W-:Y:S01]  /*13630*/  BPT.TRAP 0x1 ;  /* 0x000000040000795c */ /* 0x000fe20000300000 */
.L_x_2046:
[----:B---3--:R-:W-:-:S05]  /*13640*/  VIADD R3, R7, 0x38860 ;  /* 0x0003886007037836 */ /* 0x008fca0000000000 */
[----:B--2---:R-:W-:-:S04]  /*13650*/  LEA R5, R16, R3, 0x3 ;  /* 0x0000000310057211 */ /* 0x004fc800078e18ff */
[----:B------:R-:W2:Y:S02]  /*13660*/  SYNCS.PHASECHK.TRANS64.TRYWAIT P0, [R5+URZ], R4 ;  /* 0x00000004050075a7 */ /* 0x000ea4000800017f */
[----:B--2---:R-:W-:Y:S05]  /*13670*/  @!P0 BRA `(.L_x_2047) ;  /* 0x0000000800248947 */ /* 0x004fea0003800000 */
.L_x_2070:
[----:B------:R-:W-:-:S07]  /*13680*/  IMAD R3, R2, 0x8, R3 ;  /* 0x0000000802037824 */ /* 0x000fce00078e0203 */
.L_x_2048:
[----:B---3--:R3:W4:Y:S02]  /*13690*/  SYNCS.PHASECHK.TRANS64.TRYWAIT P0, [R3+URZ], R0 ;  /* 0x00000000030075a7 */ /* 0x008724000800017f */
[----:B----4-:R-:W-:Y:S05]  /*136a0*/  @!P0 NANOSLEEP.SYNCS 0x989680 ;  /* 0x009896800000895d */ /* 0x010fea0003900000 */
[----:B------:R-:W4:Y:S02]  /*136b0*/  @!P0 SYNCS.PHASECHK.TRANS64 P0, [R3+URZ], R0 ;  /* 0x00000000030085a7 */ /* 0x000f24000800007f */
[----:B----4-:R-:W-:Y:S05]  /*136c0*/  @!P0 BRA `(.L_x_2048) ;  /* 0xfffffffc00f08947 */ /* 0x010fea000383ffff */
.L_x_2042:
[----:B------:R-:W-:Y:S05]  /*136d0*/  BSYNC B0 ;  /* 0x0000000000007941 */ /* 0x000fea0003800000 */
.L_x_2041:
[----:B------:R-:W-:Y:S05]  /*136e0*/  EXIT ;  /* 0x000000000000794d */ /* 0x000fea0003800000 */
.L_x_1948:
[----:B-1----:R-:W-:-:S04]  /*136f0*/  IMAD.U32 R3, RZ, RZ, UR60 ;  /* 0x0000003cff037e24 */ /* 0x002fc8000f8e00ff */
[----:B------:R1:W2:Y:S03]  /*13700*/  SYNCS.PHASECHK.TRANS64.TRYWAIT P1, [R3+URZ+0x38800], R0 ;  /* 0x03880000030075a7 */ /* 0x0002a6000802017f */
[----:B--2---:R-:W-:Y:S05]  /*13710*/  @!P1 NANOSLEEP.SYNCS 0x989680 ;  /* 0x009896800000995d */ /* 0x004fea0003900000 */
[----:B------:R-:W2:Y:S02]  /*13720*/  @!P1 SYNCS.PHASECHK.TRANS64 P1, [R3+URZ+0x38800], R0 ;  /* 0x03880000030095a7 */ /* 0x000ea4000802007f */
[----:B--2---:R-:W-:Y:S05]  /*13730*/  @!P1 BRA `(.L_x_1948) ;  /* 0xfffffffc00ec9947 */ /* 0x004fea000383ffff */
[----:B------:R-:W-:Y:S05]  /*13740*/  BRA `(.L_x_2049) ;  /* 0xfffffee000607947 */ /* 0x000fea000383ffff */
.L_x_1952:
[----:B--2---:R2:W3:Y:S02]  /*13750*/  SYNCS.PHASECHK.TRANS64.TRYWAIT P2, [R0+URZ+0x38830], R3 ;  /* 0x03883003000075a7 */ /* 0x0044e4000804017f */
[----:B---3--:R-:W-:Y:S05]  /*13760*/  @!P2 NANOSLEEP.SYNCS 0x989680 ;  /* 0x009896800000a95d */ /* 0x008fea0003900000 */
[----:B------:R-:W3:Y:S02]  /*13770*/  @!P2 SYNCS.PHASECHK.TRANS64 P2, [R0+URZ+0x38830], R3 ;  /* 0x038830030000a5a7 */ /* 0x000ee4000804007f */
[----:B---3--:R-:W-:Y:S05]  /*13780*/  @!P2 BRA `(.L_x_1952) ;  /* 0xfffffffc00f0a947 */ /* 0x008fea000383ffff */
[----:B------:R-:W-:Y:S05]  /*13790*/  BRA `(.L_x_1951) ;  /* 0xfffffee0008c7947 */ /* 0x000fea000383ffff */
.L_x_1957:
[----:B--2---:R-:W-:-:S04]  /*137a0*/  MOV R4, UR47 ;  /* 0x0000002f00047c02 */ /* 0x004fc80008000f00 */
[----:B------:R2:W3:Y:S03]  /*137b0*/  SYNCS.PHASECHK.TRANS64.TRYWAIT P2, [R4+URZ+0x38830], R3 ;  /* 0x03883003040075a7 */ /* 0x0004e6000804017f */
[----:B---3--:R-:W-:Y:S05]  /*137c0*/  @!P2 NANOSLEEP.SYNCS 0x989680 ;  /* 0x009896800000a95d */ /* 0x008fea0003900000 */
[----:B------:R-:W3:Y:S02]  /*137d0*/  @!P2 SYNCS.PHASECHK.TRANS64 P2, [R4+URZ+0x38830], R3 ;  /* 0x038830030400a5a7 */ /* 0x000ee4000804007f */
[----:B---3--:R-:W-:Y:S05]  /*137e0*/  @!P2 BRA `(.L_x_1957) ;  /* 0xfffffffc00eca947 */ /* 0x008fea000383ffff */
[----:B------:R-:W-:Y:S05]  /*137f0*/  BRA `(.L_x_1956) ;  /* 0xffffff2000ec7947 */ /* 0x000fea000383ffff */
.L_x_1961:
[----:B-12---:R-:W-:-:S04]  /*13800*/  IMAD.U32 R3, RZ, RZ, UR5 ;  /* 0x00000005ff037e24 */ /* 0x006fc8000f8e00ff */
[----:B------:R1:W2:Y:S03]  /*13810*/  SYNCS.PHASECHK.TRANS64.TRYWAIT P2, [R3+URZ+0x38850], R0 ;  /* 0x03885000030075a7 */ /* 0x0002a6000804017f */
[----:B--2---:R-:W-:Y:S05]  /*13820*/  @!P2 NANOSLEEP.SYNCS 0x989680 ;  /* 0x009896800000a95d */ /* 0x004fea0003900000 */
[----:B------:R-:W2:Y:S02]  /*13830*/  @!P2 SYNCS.PHASECHK.TRANS64 P2, [R3+URZ+0x38850], R0 ;  /* 0x038850000300a5a7 */ /* 0x000ea4000804007f */
[----:B--2---:R-:W-:Y:S05]  /*13840*/  @!P2 BRA `(.L_x_1961) ;  /* 0xfffffffc00eca947 */ /* 0x004fea000383ffff */
[----:B------:R-:W-:Y:S05]  /*13850*/  BRA `(.L_x_1960) ;  /* 0xffffff4800647947 */ /* 0x000fea000383ffff */
.L_x_1967:
[----:B--2---:R-:W-:-:S04]  /*13860*/  IMAD.U32 R4, RZ, RZ, UR4 ;  /* 0x00000004ff047e24 */ /* 0x004fc8000f8e00ff */
[----:B------:R2:W3:Y:S03]  /*13870*/  SYNCS.PHASECHK.TRANS64.TRYWAIT P2, [R4+URZ+0x38830], R3 ;  /* 0x03883003040075a7 */ /* 0x0004e6000804017f */
[----:B---3--:R-:W-:Y:S05]  /*13880*/  @!P2 NANOSLEEP.SYNCS 0x989680 ;  /* 0x009896800000a95d */ /* 0x008fea0003900000 */
[----:B------:R-:W3:Y:S02]  /*13890*/  @!P2 SYNCS.PHASECHK.TRANS64 P2, [R4+URZ+0x38830], R3 ;  /* 0x038830030400a5a7 */ /* 0x000ee4000804007f */
[----:B---3--:R-:W-:Y:S05]  /*138a0*/  @!P2 BRA `(.L_x_1967) ;  /* 0xfffffffc00eca947 */ /* 0x008fea000383ffff */
[----:B------:R-:W-:Y:S05]  /*138b0*/  BRA `(.L_x_1966) ;  /* 0xffffff6000147947 */ /* 0x000fea000383ffff */
.L_x_1971:
[----:B-12---:R-:W-:-:S04]  /*138c0*/  MOV R3, UR5 ;  /* 0x0000000500037c02 */ /* 0x006fc80008000f00 */
[----:B------:R1:W2:Y:S03]  /*138d0*/  SYNCS.PHASECHK.TRANS64.TRYWAIT P2, [R3+URZ+0x38850], R0 ;  /* 0x03885000030075a7 */ /* 0x0002a6000804017f */
[----:B--2---:R-:W-:Y:S05]  /*138e0*/  @!P2 NANOSLEEP.SYNCS 0x989680 ;  /* 0x009896800000a95d */ /* 0x004fea0003900000 */
[----:B------:R-:W2:Y:S02]  /*138f0*/  @!P2 SYNCS.PHASECHK.TRANS64 P2, [R3+URZ+0x38850], R0 ;  /* 0x038850000300a5a7 */ /* 0x000ea4000804007f */
[----:B--2---:R-:W-:Y:S05]  /*13900*/  @!P2 BRA `(.L_x_1971) ;  /* 0xfffffffc00eca947 */ /* 0x004fea000383ffff */
[----:B------:R-:W-:Y:S05]  /*13910*/  BRA `(.L_x_1970) ;  /* 0xffffff8800887947 */ /* 0x000fea000383ffff */
.L_x_1976:
[----:B--2---:R-:W-:-:S04]  /*13920*/  IMAD.U32 R7, RZ, RZ, UR5 ;  /* 0x00000005ff077e24 */ /* 0x004fc8000f8e00ff */
[----:B------:R2:W3:Y:S03]  /*13930*/  SYNCS.PHASECHK.TRANS64.TRYWAIT P0, [R7+URZ+0x38850], R0 ;  /* 0x03885000070075a7 */ /* 0x0004e6000800017f */
[----:B---3--:R-:W-:Y:S05]  /*13940*/  @!P0 NANOSLEEP.SYNCS 0x989680 ;  /* 0x009896800000895d */ /* 0x008fea0003900000 */
[----:B------:R-:W3:Y:S02]  /*13950*/  @!P0 SYNCS.PHASECHK.TRANS64 P0, [R7+URZ+0x38850], R0 ;  /* 0x03885000070085a7 */ /* 0x000ee4000800007f */
[----:B---3--:R-:W-:Y:S05]  /*13960*/  @!P0 BRA `(.L_x_1976) ;  /* 0xfffffffc00ec8947 */ /* 0x008fea000383ffff */
[----:B------:R-:W-:Y:S05]  /*13970*/  BRA `(.L_x_1975) ;  /* 0xffffffa0007c7947 */ /* 0x000fea000383ffff */
.L_x_2000:
[----:B------:R-:W1:Y:S01]  /*13980*/  S2R R7, SR_TID.X ;  /* 0x0000000000077919 */ /* 0x000e620000002100 */
[----:B------:R-:W-:Y:S01]  /*13990*/  MOV R12, RZ ;  /* 0x000000ff000c7202 */ /* 0x000fe20000000f00 */
[----:B------:R-:W-:Y:S02]  /*139a0*/  IMAD.MOV.U32 R11, RZ, RZ, 0x1f ;  /* 0x0000001fff0b7424 */ /* 0x000fe400078e00ff */
[----:B------:R-:W-:Y:S01]  /*139b0*/  IMAD.MOV.U32 R15, RZ, RZ, -0x1 ;  /* 0xffffffffff0f7424 */ /* 0x000fe200078e00ff */
[----:B-1----:R-:W-:-:S04]  /*139c0*/  SHF.R.U32.HI R7, RZ, 0x5, R7 ;  /* 0x00000005ff077819 */ /* 0x002fc80000011607 */
[----:B------:R-:W-:-:S05]  /*139d0*/  LOP3.LUT R7, R7, 0x3, RZ, 0xc0, !PT ;  /* 0x0000000307077812 */ /* 0x000fca00078ec0ff */
[----:B------:R-:W-:-:S07]  /*139e0*/  IMAD.MOV.U32 R13, RZ, RZ, R7 ;  /* 0x000000ffff0d7224 */ /* 0x000fce00078e0007 */
[----:B------:R-:W-:Y:S05]  /*139f0*/  WARPSYNC.COLLECTIVE R15, `(.L_x_2050) ;  /* 0x000000000f087348 */ /* 0x000fea0003c00000 */
[----:B------:R1:W2:Y:S02]  /*13a00*/  SHFL.IDX P6, R14, R13, R12, R11 ;  /* 0x0000000c0d0e7389 */ /* 0x0002a400000c000b */
[----:B-12---:R-:W-:Y:S01]  /*13a10*/  ENDCOLLECTIVE ;  /* 0x000000000000791b */ /* 0x006fe20003800000 */
.L_x_2050:
[----:B------:R-:W-:Y:S05]  /*13a20*/  BRA `(.L_x_2051) ;  /* 0xffffffd400647947 */ /* 0x000fea000383ffff */
.L_x_2001:
[----:B------:R-:W-:Y:S01]  /*13a30*/  BSSY B0, `(.L_x_2052) ;  /* 0x0000006000007945 */ /* 0x000fe20003800000 */
[----:B------:R-:W-:-:S07]  /*13a40*/  MOV R15, 0xffffffff ;  /* 0xffffffff000f7802 */ /* 0x000fce0000000f00 */
[----:B------:R-:W-:Y:S05]  /*13a50*/  WARPSYNC.COLLECTIVE R15, `(.L_x_2053) ;  /* 0x000000000f0c7348 */ /* 0x000fea0003c00000 */
[----:B------:R-:W-:Y:S02]  /*13a60*/  ELECT P6, UR62, PT ;  /* 0x00000000003e782f */ /* 0x000fe400038c0000 */
[----:B------:R-:W-:Y:S01]  /*13a70*/  MOV R14, UR62 ;  /* 0x0000003e000e7c02 */ /* 0x000fe20008000f00 */
[----:B------:R-:W-:Y:S10]  /*13a80*/  ENDCOLLECTIVE ;  /* 0x000000000000791b */ /* 0x000ff40003800000 */
.L_x_2053:
[----:B------:R-:W-:Y:S05]  /*13a90*/  BSYNC B0 ;  /* 0x0000000000007941 */ /* 0x000fea0003800000 */
.L_x_2052:
[----:B------:R-:W-:Y:S05]  /*13aa0*/  BRA `(.L_x_2054) ;  /* 0xffffffd400547947 */ /* 0x000fea000383ffff */
.L_x_2004:
[----:B-1----:R1:W2:Y:S02]  /*13ab0*/  SYNCS.PHASECHK.TRANS64.TRYWAIT P2, [R8+URZ+0x38840], R7 ;  /* 0x03884007080075a7 */ /* 0x0022a4000804017f */
[----:B--2---:R-:W-:Y:S05]  /*13ac0*/  @!P2 NANOSLEEP.SYNCS 0x989680 ;  /* 0x009896800000a95d */ /* 0x004fea0003900000 */
[----:B------:R-:W2:Y:S02]  /*13ad0*/  @!P2 SYNCS.PHASECHK.TRANS64 P2, [R8+URZ+0x38840], R7 ;  /* 0x038840070800a5a7 */ /* 0x000ea4000804007f */
[----:B--2---:R-:W-:Y:S05]  /*13ae0*/  @!P2 BRA `(.L_x_2004) ;  /* 0xfffffffc00f0a947 */ /* 0x004fea000383ffff */
[----:B------:R-:W-:Y:S05]  /*13af0*/  BRA `(.L_x_2055) ;  /* 0xffffffd400b47947 */ /* 0x000fea000383ffff */
.L_x_2006:
[----:B-1----:R-:W-:-:S04]  /*13b00*/  IMAD.U32 R8, RZ, RZ, UR40 ;  /* 0x00000028ff087e24 */ /* 0x002fc8000f8e00ff */
[----:B------:R1:W2:Y:S03]  /*13b10*/  SYNCS.PHASECHK.TRANS64.TRYWAIT P2, [R8+URZ+0x38820], R7 ;  /* 0x03882007080075a7 */ /* 0x0002a6000804017f */
[----:B--2---:R-:W-:Y:S05]  /*13b20*/  @!P2 NANOSLEEP.SYNCS 0x989680 ;  /* 0x009896800000a95d */ /* 0x004fea0003900000 */
[----:B------:R-:W2:Y:S02]  /*13b30*/  @!P2 SYNCS.PHASECHK.TRANS64 P2, [R8+URZ+0x38820], R7 ;  /* 0x038820070800a5a7 */ /* 0x000ea4000804007f */
[----:B--2---:R-:W-:Y:S05]  /*13b40*/  @!P2 BRA `(.L_x_2006) ;  /* 0xfffffffc00eca947 */ /* 0x004fea000383ffff */
[----:B------:R-:W-:Y:S05]  /*13b50*/  BRA `(.L_x_2056) ;  /* 0xffffffd800e47947 */ /* 0x000fea000383ffff */
.L_x_2012:
[----:B-1----:R1:W2:Y:S02]  /*13b60*/  SYNCS.PHASECHK.TRANS64.TRYWAIT P3, [R3+URZ+0x38840], R2 ;  /* 0x03884002030075a7 */ /* 0x0022a4000806017f */
[----:B--2---:R-:W-:Y:S05]  /*13b70*/  @!P3 NANOSLEEP.SYNCS 0x989680 ;  /* 0x009896800000b95d */ /* 0x004fea0003900000 */
[----:B------:R-:W2:Y:S02]  /*13b80*/  @!P3 SYNCS.PHASECHK.TRANS64 P3, [R3+URZ+0x38840], R2 ;  /* 0x038840020300b5a7 */ /* 0x000ea4000806007f */
[----:B--2---:R-:W-:Y:S05]  /*13b90*/  @!P3 BRA `(.L_x_2012) ;  /* 0xfffffffc00f0b947 */ /* 0x004fea000383ffff */
[----:B------:R-:W-:Y:S05]  /*13ba0*/  BRA `(.L_x_2057) ;  /* 0xffffffdc00907947 */ /* 0x000fea000383ffff */
.L_x_2014:
[----:B-1----:R1:W2:Y:S02]  /*13bb0*/  SYNCS.PHASECHK.TRANS64.TRYWAIT P3, [R2+URZ+0x60], R3 ;  /* 0x00006003020075a7 */ /* 0x0022a4000806017f */
[----:B--2---:R-:W-:Y:S05]  /*13bc0*/  @!P3 NANOSLEEP.SYNCS 0x989680 ;  /* 0x009896800000b95d */ /* 0x004fea0003900000 */
[----:B------:R-:W2:Y:S02]  /*13bd0*/  @!P3 SYNCS.PHASECHK.TRANS64 P3, [R2+URZ+0x60], R3 ;  /* 0x000060030200b5a7 */ /* 0x000ea4000806007f */
[----:B--2---:R-:W-:Y:S05]  /*13be0*/  @!P3 BRA `(.L_x_2014) ;  /* 0xfffffffc00f0b947 */ /* 0x004fea000383ffff */
[----:B------:R-:W-:Y:S05]  /*13bf0*/  BRA `(.L_x_2058) ;  /* 0xffffffe000207947 */ /* 0x000fea000383ffff */
.L_x_2020:
[----:B-1----:R1:W2:Y:S02]  /*13c00*/  SYNCS.PHASECHK.TRANS64.TRYWAIT P3, [R3+URZ+0x38840], R2 ;  /* 0x03884002030075a7 */ /* 0x0022a4000806017f */
[----:B--2---:R-:W-:Y:S05]  /*13c10*/  @!P3 NANOSLEEP.SYNCS 0x989680 ;  /* 0x009896800000b95d */ /* 0x004fea0003900000 */
[----:B------:R-:W2:Y:S02]  /*13c20*/  @!P3 SYNCS.PHASECHK.TRANS64 P3, [R3+URZ+0x38840], R2 ;  /* 0x038840020300b5a7 */ /* 0x000ea4000806007f */
[----:B--2---:R-:W-:Y:S05]  /*13c30*/  @!P3 BRA `(.L_x_2020) ;  /* 0xfffffffc00f0b947 */ /* 0x004fea000383ffff */
[----:B------:R-:W-:Y:S05]  /*13c40*/  BRA `(.L_x_2059) ;  /* 0xffffffe4005c7947 */ /* 0x000fea000383ffff */
.L_x_2022:
[----:B-1----:R1:W2:Y:S02]  /*13c50*/  SYNCS.PHASECHK.TRANS64.TRYWAIT P3, [R2+URZ+0x60], R17 ;  /* 0x00006011020075a7 */ /* 0x0022a4000806017f */
[----:B--2---:R-:W-:Y:S05]  /*13c60*/  @!P3 NANOSLEEP.SYNCS 0x989680 ;  /* 0x009896800000b95d */ /* 0x004fea0003900000 */
[----:B------:R-:W2:Y:S02]  /*13c70*/  @!P3 SYNCS.PHASECHK.TRANS64 P3, [R2+URZ+0x60], R17 ;  /* 0x000060110200b5a7 */ /* 0x000ea4000806007f */
[----:B--2---:R-:W-:Y:S05]  /*13c80*/  @!P3 BRA `(.L_x_2022) ;  /* 0xfffffffc00f0b947 */ /* 0x004fea000383ffff */
[----:B------:R-:W-:Y:S05]  /*13c90*/  BRA `(.L_x_2060) ;  /* 0xffffffe400ec7947 */ /* 0x000fea000383ffff */
.L_x_2027:
[----:B-1----:R1:W2:Y:S02]  /*13ca0*/  SYNCS.PHASECHK.TRANS64.TRYWAIT P3, [R2+URZ+0x38840], R3 ;  /* 0x03884003020075a7 */ /* 0x0022a4000806017f */
[----:B--2---:R-:W-:Y:S05]  /*13cb0*/  @!P3 NANOSLEEP.SYNCS 0x989680 ;  /* 0x009896800000b95d */ /* 0x004fea0003900000 */
[----:B------:R-:W2:Y:S02]  /*13cc0*/  @!P3 SYNCS.PHASECHK.TRANS64 P3, [R2+URZ+0x38840], R3 ;  /* 0x038840030200b5a7 */ /* 0x000ea4000806007f */
[----:B--2---:R-:W-:Y:S05]  /*13cd0*/  @!P3 BRA `(.L_x_2027) ;  /* 0xfffffffc00f0b947 */ /* 0x004fea000383ffff */
[----:B------:R-:W-:Y:S05]  /*13ce0*/  BRA `(.L_x_2061) ;  /* 0xffffffec00007947 */ /* 0x000fea000383ffff */
.L_x_2029:
[----:B-1----:R1:W2:Y:S02]  /*13cf0*/  SYNCS.PHASECHK.TRANS64.TRYWAIT P3, [R2+URZ+0x60], R11 ;  /* 0x0000600b020075a7 */ /* 0x0022a4000806017f */
[----:B--2---:R-:W-:Y:S05]  /*13d00*/  @!P3 NANOSLEEP.SYNCS 0x989680 ;  /* 0x009896800000b95d */ /* 0x004fea0003900000 */
[----:B------:R-:W2:Y:S02]  /*13d10*/  @!P3 SYNCS.PHASECHK.TRANS64 P3, [R2+URZ+0x60], R11 ;  /* 0x0000600b0200b5a7 */ /* 0x000ea4000806007f */
[----:B--2---:R-:W-:Y:S05]  /*13d20*/  @!P3 BRA `(.L_x_2029) ;  /* 0xfffffffc00f0b947 */ /* 0x004fea000383ffff */
[----:B------:R-:W-:Y:S05]  /*13d30*/  BRA `(.L_x_2062) ;  /* 0xffffffec00907947 */ /* 0x000fea000383ffff */
.L_x_2036:
[----:B-1----:R1:W2:Y:S02]  /*13d40*/  SYNCS.PHASECHK.TRANS64.TRYWAIT P0, [R3+URZ+0x38860], R0 ;  /* 0x03886000030075a7 */ /* 0x0022a4000800017f */
[----:B--2---:R-:W-:Y:S05]  /*13d50*/  @!P0 NANOSLEEP.SYNCS 0x989680 ;  /* 0x009896800000895d */ /* 0x004fea0003900000 */
[----:B------:R-:W2:Y:S02]  /*13d60*/  @!P0 SYNCS.PHASECHK.TRANS64 P0, [R3+URZ+0x38860], R0 ;  /* 0x03886000030085a7 */ /* 0x000ea4000800007f */
[----:B--2---:R-:W-:Y:S05]  /*13d70*/  @!P0 BRA `(.L_x_2036) ;  /* 0xfffffffc00f08947 */ /* 0x004fea000383ffff */
[----:B------:R-:W-:Y:S05]  /*13d80*/  BRA `(.L_x_2063) ;  /* 0xfffffff000907947 */ /* 0x000fea000383ffff */
.L_x_2038:
[----:B------:R-:W-:Y:S01]  /*13d90*/  BSSY B0, `(.L_x_2064) ;  /* 0x0000007000007945 */ /* 0x000fe20003800000 */
[----:B------:R-:W-:Y:S01]  /*13da0*/  IMAD.MOV.U32 R12, RZ, RZ, RZ ;  /* 0x000000ffff0c7224 */ /* 0x000fe200078e00ff */
[----:B------:R-:W-:Y:S01]  /*13db0*/  MOV R11, 0x1f ;  /* 0x0000001f000b7802 */ /* 0x000fe20000000f00 */
[----:B------:R-:W-:-:S07]  /*13dc0*/  IMAD.MOV.U32 R15, RZ, RZ, -0x1 ;  /* 0xffffffffff0f7424 */ /* 0x000fce00078e00ff */
[----:B------:R-:W-:Y:S05]  /*13dd0*/  WARPSYNC.COLLECTIVE R15, `(.L_x_2065) ;  /* 0x000000000f087348 */ /* 0x000fea0003c00000 */
[----:B------:R1:W2:Y:S02]  /*13de0*/  SHFL.IDX P6, R14, R13, R12, R11 ;  /* 0x0000000c0d0e7389 */ /* 0x0002a400000c000b */
[----:B-12---:R-:W-:Y:S01]  /*13df0*/  ENDCOLLECTIVE ;  /* 0x000000000000791b */ /* 0x006fe20003800000 */
.L_x_2065:
[----:B------:R-:W-:Y:S05]  /*13e00*/  BSYNC B0 ;  /* 0x0000000000007941 */ /* 0x000fea0003800000 */
.L_x_2064:
[----:B------:R-:W-:Y:S05]  /*13e10*/  BRA `(.L_x_2066) ;  /* 0xfffffff4002c7947 */ /* 0x000fea000383ffff */
.L_x_2040:
[----:B--2---:R2:W3:Y:S02]  /*13e20*/  SYNCS.PHASECHK.TRANS64.TRYWAIT P0, [R7+URZ+0x38820], R0 ;  /* 0x03882000070075a7 */ /* 0x0044e4000800017f */
[----:B---3--:R-:W-:Y:S05]  /*13e30*/  @!P0 NANOSLEEP.SYNCS 0x989680 ;  /* 0x009896800000895d */ /* 0x008fea0003900000 */
[----:B------:R-:W3:Y:S02]  /*13e40*/  @!P0 SYNCS.PHASECHK.TRANS64 P0, [R7+URZ+0x38820], R0 ;  /* 0x03882000070085a7 */ /* 0x000ee4000800007f */
[----:B---3--:R-:W-:Y:S05]  /*13e50*/  @!P0 BRA `(.L_x_2040) ;  /* 0xfffffffc00f08947 */ /* 0x008fea000383ffff */
[----:B------:R-:W-:Y:S05]  /*13e60*/  BRA `(.L_x_2067) ;  /* 0xfffffff400747947 */ /* 0x000fea000383ffff */
.L_x_2044:
[----:B--2---:R2:W3:Y:S02]  /*13e70*/  SYNCS.PHASECHK.TRANS64.TRYWAIT P0, [R5+URZ], R4 ;  /* 0x00000004050075a7 */ /* 0x0044e4000800017f */
[----:B---3--:R-:W-:Y:S05]  /*13e80*/  @!P0 NANOSLEEP.SYNCS 0x989680 ;  /* 0x009896800000895d */ /* 0x008fea0003900000 */
[----:B------:R-:W3:Y:S02]  /*13e90*/  @!P0 SYNCS.PHASECHK.TRANS64 P0, [R5+URZ], R4 ;  /* 0x00000004050085a7 */ /* 0x000ee4000800007f */
[----:B---3--:R-:W-:Y:S05]  /*13ea0*/  @!P0 BRA `(.L_x_2044) ;  /* 0xfffffffc00f08947 */ /* 0x008fea000383ffff */
[----:B------:R-:W-:Y:S05]  /*13eb0*/  BRA `(.L_x_2068) ;  /* 0xfffffff400d07947 */ /* 0x000fea000383ffff */
.L_x_2045:
[----:B---3--:R3:W4:Y:S02]  /*13ec0*/  SYNCS.PHASECHK.TRANS64.TRYWAIT P0, [R3+URZ], R0 ;  /* 0x00000000030075a7 */ /* 0x008724000800017f */
[----:B----4-:R-:W-:Y:S05]  /*13ed0*/  @!P0 NANOSLEEP.SYNCS 0x989680 ;  /* 0x009896800000895d */ /* 0x010fea0003900000 */
[----:B------:R-:W4:Y:S02]  /*13ee0*/  @!P0 SYNCS.PHASECHK.TRANS64 P0, [R3+URZ], R0 ;  /* 0x00000000030085a7 */ /* 0x000f24000800007f */
[----:B----4-:R-:W-:Y:S05]  /*13ef0*/  @!P0 BRA `(.L_x_2045) ;  /* 0xfffffffc00f08947 */ /* 0x010fea000383ffff */
[----:B------:R-:W-:Y:S05]  /*13f00*/  BRA `(.L_x_2069) ;  /* 0xfffffff400c47947 */ /* 0x000fea000383ffff */
.L_x_2047:
[----:B--2---:R2:W3:Y:S02]  /*13f10*/  SYNCS.PHASECHK.TRANS64.TRYWAIT P0, [R5+URZ], R4 ;  /* 0x00000004050075a7 */ /* 0x0044e4000800017f */
[----:B---3--:R-:W-:Y:S05]  /*13f20*/  @!P0 NANOSLEEP.SYNCS 0x989680 ;  /* 0x009896800000895d */ /* 0x008fea0003900000 */
[----:B------:R-:W3:Y:S02]  /*13f30*/  @!P0 SYNCS.PHASECHK.TRANS64 P0, [R5+URZ], R4 ;  /* 0x00000004050085a7 */ /* 0x000ee4000800007f */
[----:B---3--:R-:W-:Y:S05]  /*13f40*/  @!P0 BRA `(.L_x_2047) ;  /* 0xfffffffc00f08947 */ /* 0x008fea000383ffff */
[----:B------:R-:W-:Y:S05]  /*13f50*/  BRA `(.L_x_2070) ;  /* 0xfffffff400c87947 */ /* 0x000fea000383ffff */
.L_x_2071:
        /* <DEDUP_REMOVED lines=10> */
.L_x_2844:


//--------------------- .text._ZN7cutlass13device_kernelIN5flash11enable_sm90INS1_16FlashAttnFwdSm90INS1_25CollectiveMainloopFwdSm90ILi2EN4cute5tupleIJNS5_1CILi1EEES8_S8_EEENS6_IJNS7_ILi128EEENS7_ILi80EEENS7_ILi256EEEEEELi256ENS_10bfloat16_tEfNS_4arch4Sm90ELb1ELb0ELb0ELb1ELb0ELb0ELb0ELb1ELb1ELb0ELb0ELb0EEENS1_21CollectiveEpilogueFwdINS6_IJSA_SC_SB_EEES9_SE_SG_Li256ELb1ELb0ELb0ELb0EEENS1_36VarlenDynamicPersistentTileSchedulerILi128ELi80ELi256ELi32ELb0ELb0ELb1ELb1ELb1ELb1EEEEEEEEEvNT_6ParamsE --------------------------
	.section	.text._ZN7cutlass13device_kernelIN5flash11enable_sm90INS1_16FlashAttnFwdSm90INS1_25CollectiveMainloopFwdSm90ILi2EN4cute5tupleIJNS5_1CILi1EEES8_S8_EEENS6_IJNS7_ILi128EEENS7_ILi80EEENS7_ILi256EEEEEELi256ENS_10bfloat16_tEfNS_4arch4Sm90ELb1ELb0ELb0ELb1ELb0ELb0ELb0ELb1ELb1ELb0ELb0ELb0EEENS1_21CollectiveEpilogueFwdINS6_IJSA_SC_SB_EEES9_SE_SG_Li256ELb1ELb0ELb0ELb0EEENS1_36VarlenDynamicPersistentTileSchedulerILi128ELi80ELi256ELi32ELb0ELb0ELb1ELb1ELb1ELb1EEEEEEEEEvNT_6ParamsE,"ax",@progbits
	.align	128
.text._ZN7cutlass13device_kernelIN5flash11enable_sm90INS1_16FlashAttnFwdSm90INS1_25CollectiveMainloopFwdSm90ILi2EN4cute5tupleIJNS5_1CILi1EEES8_S8_EEENS6_IJNS7_ILi128EEENS7_ILi80EEENS7_ILi256EEEEEELi256ENS_10bfloat16_tEfNS_4arch4Sm90ELb1ELb0ELb0ELb1ELb0ELb0ELb0ELb1ELb1ELb0ELb0ELb0EEENS1_21CollectiveEpilogueFwdINS6_IJSA_SC_SB_EEES9_SE_SG_Li256ELb1ELb0ELb0ELb0EEENS1_36VarlenDynamicPersistentTileSchedulerILi128ELi80ELi256ELi32ELb0ELb0ELb1ELb1ELb1ELb1EEEEEEEEEvNT_6ParamsE:
        .type           _ZN7cutlass13device_kernelIN5flash11enable_sm90INS1_16FlashAttnFwdSm90INS1_25CollectiveMainloopFwdSm90ILi2EN4cute5tupleIJNS5_1CILi1EEES8_S8_EEENS6_IJNS7_ILi128EEENS7_ILi80EEENS7_ILi256EEEEEELi256ENS_10bfloat16_tEfNS_4arch4Sm90ELb1ELb0ELb0ELb1ELb0ELb0ELb0ELb1ELb1ELb0ELb0ELb0EEENS1_21CollectiveEpilogueFwdINS6_IJSA_SC_SB_EEES9_SE_SG_Li256ELb1ELb0ELb0ELb0EEENS1_36VarlenDynamicPersistentTileSchedulerILi128ELi80ELi256ELi32ELb0ELb0ELb1ELb1ELb1ELb1EEEEEEEEEvNT_6ParamsE,@function
        .size           _ZN7cutlass13device_kernelIN5flash11enable_sm90INS1_16FlashAttnFwdSm90INS1_25CollectiveMainloopFwdSm90ILi2EN4cute5tupleIJNS5_1CILi1EEES8_S8_EEENS6_IJNS7_ILi128EEENS7_ILi80EEENS7_ILi256EEEEEELi256ENS_10bfloat16_tEfNS_4arch4Sm90ELb1ELb0ELb0ELb1ELb0ELb0ELb0ELb1ELb1ELb0ELb0ELb0EEENS1_21CollectiveEpilogueFwdINS6_IJSA_SC_SB_EEES9_SE_SG_Li256ELb1ELb0ELb0ELb0EEENS1_36VarlenDynamicPersistentTileSchedulerILi128ELi80ELi256ELi32ELb0ELb0ELb1ELb1ELb1ELb1EEEEEEEEEvNT_6ParamsE,(.L_x_2845 - _ZN7cutlass13device_kernelIN5flash11enable_sm90INS1_16FlashAttnFwdSm90INS1_25CollectiveMainloopFwdSm90ILi2EN4cute5tupleIJNS5_1CILi1EEES8_S8_EEENS6_IJNS7_ILi128EEENS7_ILi80EEENS7_ILi256EEEEEELi256ENS_10bfloat16_tEfNS_4arch4Sm90ELb1ELb0ELb0ELb1ELb0ELb0ELb0ELb1ELb1ELb0ELb0ELb0EEENS1_21CollectiveEpilogueFwdINS6_IJSA_SC_SB_EEES9_SE_SG_Li256ELb1ELb0ELb0ELb0EEENS1_36VarlenDynamicPersistentTileSchedulerILi128ELi80ELi256ELi32ELb0ELb0ELb1ELb1ELb1ELb1EEEEEEEEEvNT_6ParamsE)
        .other          _ZN7cutlass13device_kernelIN5flash11enable_sm90INS1_16FlashAttnFwdSm90INS1_25CollectiveMainloopFwdSm90ILi2EN4cute5tupleIJNS5_1CILi1EEES8_S8_EEENS6_IJNS7_ILi128EEENS7_ILi80EEENS7_ILi256EEEEEELi256ENS_10bfloat16_tEfNS_4arch4Sm90ELb1ELb0ELb0ELb1ELb0ELb0ELb0ELb1ELb1ELb0ELb0ELb0EEENS1_21CollectiveEpilogueFwdINS6_IJSA_SC_SB_EEES9_SE_SG_Li256ELb1ELb0ELb0ELb0EEENS1_36VarlenDynamicPersistentTileSchedulerILi128ELi80ELi256ELi32ELb0ELb0ELb1ELb1ELb1ELb1EEEEEEEEEvNT_6ParamsE,@"STO_CUDA_ENTRY STV_DEFAULT"
_ZN7cutlass13device_kernelIN5flash11enable_sm90INS1_16FlashAttnFwdSm90INS1_25CollectiveMainloopFwdSm90ILi2EN4cute5tupleIJNS5_1CILi1EEES8_S8_EEENS6_IJNS7_ILi128EEENS7_ILi80EEENS7_ILi256EEEEEELi256ENS_10bfloat16_tEfNS_4arch4Sm90ELb1ELb0ELb0ELb1ELb0ELb0ELb0ELb1ELb1ELb0ELb0ELb0EEENS1_21CollectiveEpilogueFwdINS6_IJSA_SC_SB_EEES9_SE_SG_Li256ELb1ELb0ELb0ELb0EEENS1_36VarlenDynamicPersistentTileSchedulerILi128ELi80ELi256ELi32ELb0ELb0ELb1ELb1ELb1ELb1EEEEEEEEEvNT_6ParamsE:
        /* <DEDUP_REMOVED lines=21> */
.L_x_2073:
[----:B------:R-:W-:Y:S05]  /*0150*/  BSYNC B0 ;  /* 0x0000000000007941 */ /* 0x000fea0003800000 */
.L_x_2072:
        /* <DEDUP_REMOVED lines=41> */
.L_x_2074:
        /* <DEDUP_REMOVED lines=22> */
.L_x_2075:
        /* <DEDUP_REMOVED lines=18> */
.L_x_2076:
        /* <DEDUP_REMOVED lines=22> */
.L_x_2077:
        /* <DEDUP_REMOVED lines=22> */
.L_x_2078:
        /* <DEDUP_REMOVED lines=8> */
.L_x_2080:
        /* <DEDUP_REMOVED lines=17> */
[----:B------:R-:W0:Y:S11]  /*0ac0*/  S2R R0, SR_TID.X ;  /* 0x0000000000007919 */ /* 0x000e360000002100 */
[----:B------:R-:W-:Y:S01]  /*0ad0*/  IMAD.U32 R19, RZ, RZ, UR5 ;  /* 0x00000005ff137e24 */ /* 0x000fe2000f8e00ff */
[----:B------:R-:W-:Y:S01]  /*0ae0*/  R2UR UR5, R14 ;  /* 0x000000000e0572ca */ /* 0x000fe200000e0000 */
[----:B0-----:R-:W-:-:S05]  /*0af0*/  VIADD R225, R0, 0xffffff80 ;  /* 0xffffff8000e17836 */ /* 0x001fca0000000000 */
[----:B------:R-:W-:-:S04]  /*0b00*/  SHF.R.S32.HI R0, RZ, 0x1f, R225 ;  /* 0x0000001fff007819 */ /* 0x000fc800000114e1 */
[CC--:B------:R-:W-:Y:S02]  /*0b10*/  LEA.HI R3, R0.reuse, R225.reuse, RZ, 0x7 ;  /* 0x000000e100037211 */ /* 0x0c0fe400078f38ff */
[----:B------:R-:W-:Y:S02]  /*0b20*/  LEA.HI R4, R0, R225, RZ, 0x5 ;  /* 0x000000e100047211 */ /* 0x000fe400078f28ff */
[----:B------:R-:W-:Y:S02]  /*0b30*/  SHF.R.S32.HI R222, RZ, 0x7, R3 ;  /* 0x00000007ffde7819 */ /* 0x000fe40000011403 */
[----:B--2---:R-:W-:Y:S02]  /*0b40*/  R2UR UR4, R2 ;  /* 0x00000000020472ca */ /* 0x004fe400000e0000 */
[C---:B------:R-:W-:Y:S02]  /*0b50*/  LOP3.LUT R2, R3.reuse, 0xffffff80, RZ, 0xc0, !PT ;  /* 0xffffff8003027812 */ /* 0x040fe400078ec0ff */
[----:B------:R-:W-:-:S03]  /*0b60*/  LEA.HI R3, R3, R222, RZ, 0x1 ;  /* 0x000000de03037211 */ /* 0x000fc600078f08ff */
[----:B------:R-:W-:Y:S01]  /*0b70*/  IMAD.IADD R221, R225, 0x1, -R2 ;  /* 0x00000001e1dd7824 */ /* 0x000fe200078e0a02 */
[----:B------:R-:W-:-:S04]  /*0b80*/  LOP3.LUT R3, R3, 0x3fffffe, RZ, 0xc0, !PT ;  /* 0x03fffffe03037812 */ /* 0x000fc800078ec0ff */
[----:B------:R-:W-:Y:S01]  /*0b90*/  SHF.R.S32.HI R8, RZ, 0x1f, R221 ;  /* 0x0000001fff087819 */ /* 0x000fe200000114dd */
[----:B------:R-:W-:Y:S01]  /*0ba0*/  ULOP3.LUT UR4, UR4, 0x1, URZ, 0xfc, !UPT ;  /* 0x0000000104047892 */ /* 0x000fe2000f8efc3f */
[----:B------:R-:W-:Y:S02]  /*0bb0*/  IMAD.IADD R3, R222, 0x1, -R3 ;  /* 0x00000001de037824 */ /* 0x000fe400078e0a03 */
[CC--:B------:R-:W-:Y:S02]  /*0bc0*/  LEA.HI R9, R8.reuse, R221.reuse, RZ, 0x2 ;  /* 0x000000dd08097211 */ /* 0x0c0fe400078f10ff */
[----:B------:R-:W-:Y:S01]  /*0bd0*/  LEA.HI R8, R8, R221, RZ, 0x5 ;  /* 0x000000dd08087211 */ /* 0x000fe200078f28ff */
[----:B------:R-:W-:Y:S01]  /*0be0*/  IMAD.U32 R224, RZ, RZ, UR4 ;  /* 0x00000004ffe07e24 */ /* 0x000fe2000f8e00ff */
[--C-:B------:R-:W-:Y:S01]  /*0bf0*/  SHF.R.S32.HI R5, RZ, 0x2, R9.reuse ;  /* 0x00000002ff057819 */ /* 0x100fe20000011409 */
[----:B------:R-:W-:Y:S01]  /*0c00*/  UMOV UR4, URZ ;  /* 0x0000003f00047c82 */ /* 0x000fe20008000000 */
[----:B------:R-:W-:Y:S01]  /*0c10*/  SHF.R.S32.HI R2, RZ, 0x1f, R9 ;  /* 0x0000001fff027819 */ /* 0x000fe20000011409 */
[----:B------:R-:W-:Y:S01]  /*0c20*/  IMAD.U32 R220, RZ, RZ, UR4 ;  /* 0x00000004ffdc7e24 */ /* 0x000fe2000f8e00ff */
[----:B------:R-:W-:Y:S01]  /*0c30*/  SHF.R.S32.HI R8, RZ, 0x5, R8 ;  /* 0x00000005ff087819 */ /* 0x000fe20000011408 */
[----:B------:R-:W-:Y:S01]  /*0c40*/  IMAD.U32 R16, RZ, RZ, UR4 ;  /* 0x00000004ff107e24 */ /* 0x000fe2000f8e00ff */
[----:B------:R-:W-:-:S02]  /*0c50*/  LEA.HI R2, R2, R5, RZ, 0x3 ;  /* 0x0000000502027211 */ /* 0x000fc400078f18ff */
[----:B------:R-:W-:Y:S02]  /*0c60*/  LOP3.LUT R214, R9, 0x7ffffffc, RZ, 0xc0, !PT ;  /* 0x7ffffffc09d67812 */ /* 0x000fe400078ec0ff */
[----:B------:R-:W-:Y:S02]  /*0c70*/  LOP3.LUT R6, R2, 0xfffffff8, RZ, 0xc0, !PT ;  /* 0xfffffff802067812 */ /* 0x000fe400078ec0ff */
[CC--:B------:R-:W-:Y:S02]  /*0c80*/  LEA.HI R2, R0.reuse, R225.reuse, RZ, 0x4 ;  /* 0x000000e100027211 */ /* 0x0c0fe400078f20ff */
[----:B------:R-:W-:Y:S01]  /*0c90*/  LEA.HI R0, R0, R225, RZ, 0x3 ;  /* 0x000000e100007211 */ /* 0x000fe200078f18ff */
[----:B------:R-:W-:Y:S01]  /*0ca0*/  IMAD.IADD R11, R5, 0x1, -R6 ;  /* 0x00000001050b7824 */ /* 0x000fe200078e0a06 */
[----:B------:R-:W-:Y:S01]  /*0cb0*/  SHF.R.S32.HI R5, RZ, 0x4, R2 ;  /* 0x00000004ff057819 */ /* 0x000fe20000011402 */
[----:B------:R-:W-:Y:S01]  /*0cc0*/  IMAD.SHL.U32 R6, R4, 0x20, RZ ;  /* 0x0000002004067824 */ /* 0x000fe200078e00ff */
[----:B------:R-:W-:Y:S01]  /*0cd0*/  LOP3.LUT R4, R2, 0x3fffff0, RZ, 0xc0, !PT ;  /* 0x03fffff002047812 */ /* 0x000fe200078ec0ff */
[----:B------:R-:W-:Y:S01]  /*0ce0*/  IMAD R8, R8, 0x10, R11 ;  /* 0x0000001008087824 */ /* 0x000fe200078e020b */
[----:B------:R-:W-:-:S02]  /*0cf0*/  LEA.HI R2, R2, R5, RZ, 0x1 ;  /* 0x0000000502027211 */ /* 0x000fc400078f08ff */
[----:B------:R-:W-:Y:S01]  /*0d00*/  LOP3.LUT R7, R6, 0xfffffc00, RZ, 0xc0, !PT ;  /* 0xfffffc0006077812 */ /* 0x000fe200078ec0ff */
[----:B------:R-:W-:Y:S01]  /*0d10*/  IMAD.IADD R4, R225, 0x1, -R4 ;  /* 0x00000001e1047824 */ /* 0x000fe200078e0a04 */
[----:B------:R-:W-:Y:S01]  /*0d20*/  LOP3.LUT R2, R2, 0x1ffffffe, RZ, 0xc0, !PT ;  /* 0x1ffffffe02027812 */ /* 0x000fe200078ec0ff */
[----:B------:R-:W-:Y:S01]  /*0d30*/  IMAD R215, R3, 0x40, R8 ;  /* 0x0000004003d77824 */ /* 0x000fe200078e0208 */
[----:B------:R-:W-:Y:S01]  /*0d40*/  SHF.R.S32.HI R212, RZ, 0x3, R0 ;  /* 0x00000003ffd47819 */ /* 0x000fe20000011400 */
[----:B------:R-:W-:Y:S01]  /*0d50*/  IMAD R7, R4, 0x40, R7 ;  /* 0x0000004004077824 */ /* 0x000fe200078e0207 */
[----:B------:R-:W-:Y:S02]  /*0d60*/  IADD3 R2, R5, -R2, RZ ;  /* 0x8000000205027210 */ /* 0x000fe40007ffe0ff */
[----:B------:R-:W-:-:S03]  /*0d70*/  IADD3 R214, R221, -R214, RZ ;  /* 0x800000d6ddd67210 */ /* 0x000fc60007ffe0ff */
[----:B------:R-:W-:Y:S01]  /*0d80*/  IMAD R223, R2, 0x8, R7 ;  /* 0x0000000802df7824 */ /* 0x000fe200078e0207 */
[----:B------:R-:W-:Y:S01]  /*0d90*/  LOP3.LUT R2, R0, 0x1ffffff8, RZ, 0xc0, !PT ;  /* 0x1ffffff800027812 */ /* 0x000fe200078ec0ff */
[----:B------:R-:W-:-:S04]  /*0da0*/  IMAD.MOV.U32 R7, RZ, RZ, R15 ;  /* 0x000000ffff077224 */ /* 0x000fc800078e000f */
[----:B------:R-:W-:-:S04]  /*0db0*/  IMAD.IADD R2, R225, 0x1, -R2 ;  /* 0x00000001e1027824 */ /* 0x000fc800078e0a02 */
[----:B------:R-:W-:-:S07]  /*0dc0*/  IMAD.SHL.U32 R18, R2, 0x8, RZ ;  /* 0x0000000802127824 */ /* 0x000fce00078e00ff */
.L_x_2134:
        /* <DEDUP_REMOVED lines=14> */
[----:B------:R-:W-:Y:S01]  /*0eb0*/  IMAD.U32 R216, RZ, RZ, UR4 ;  /* 0x00000004ffd87e24 */ /* 0x000fe2000f8e00ff */
[----:B------:R-:W-:-:S04]  /*0ec0*/  @UP0 ULEA UR6, UP2, UR4, UR6, 0x2 ;  /* 0x0000000604060291 */ /* 0x000fc8000f84103f */
[----:B------:R-:W-:Y:S02]  /*0ed0*/  @UP0 ULEA.HI.X UR7, UR4, UR7, UR12, 0x2, UP2 ;  /* 0x0000000704070291 */ /* 0x000fe400090f140c */
[----:B------:R-:W-:Y:S01]  /*0ee0*/  IMAD.U32 R218, RZ, RZ, UR12 ;  /* 0x0000000cffda7e24 */ /* 0x000fe2000f8e00ff */
[----:B------:R-:W-:Y:S01]  /*0ef0*/  @UP1 ULEA UR8, UP0, UR4, UR8, 0x2 ;  /* 0x0000000804081291 */ /* 0x000fe2000f80103f */
[----:B------:R-:W-:-:S03]  /*0f00*/  IMAD.U32 R2, RZ, RZ, UR6 ;  /* 0x00000006ff027e24 */ /* 0x000fc6000f8e00ff */
[----:B------:R-:W-:Y:S01]  /*0f10*/  @UP1 ULEA.HI.X UR9, UR4, UR9, UR12, 0x2, UP0 ;  /* 0x0000000904091291 */ /* 0x000fe200080f140c */
[----:B------:R-:W-:Y:S01]  /*0f20*/  IMAD.U32 R3, RZ, RZ, UR7 ;  /* 0x00000007ff037e24 */ /* 0x000fe2000f8e00ff */
[----:B------:R-:W-:Y:S01]  /*0f30*/  ULDC.64 UR6, c[0x0][0x3f8] ;  /* 0x0000fe0000067ab9 */ /* 0x000fe20000000a00 */
[----:B---34-:R-:W-:-:S03]  /*0f40*/  IMAD.U32 R4, RZ, RZ, UR8 ;  /* 0x00000008ff047e24 */ /* 0x018fc6000f8e00ff */
[----:B------:R-:W-:Y:S01]  /*0f50*/  IMAD.U32 R5, RZ, RZ, UR9 ;  /* 0x00000009ff057e24 */ /* 0x000fe2000f8e00ff */
[----:B------:R-:W2:Y:S01]  /*0f60*/  @P0 LDG.E R2, desc[UR10][R2.64] ;  /* 0x0000000a02020981 */ /* 0x000ea2000c1e1900 */
[----:B------:R-:W-:Y:S01]  /*0f70*/  UISETP.NE.U32.AND UP0, UPT, UR6, URZ, UPT ;  /* 0x0000003f0600728c */ /* 0x000fe2000bf05070 */
[----:B------:R-:W-:Y:S02]  /*0f80*/  ULDC UR8, c[0x0][0x2e0] ;  /* 0x0000b80000087ab9 */ /* 0x000fe40000000800 */
[----:B------:R-:W3:Y:S01]  /*0f90*/  @P2 LDG.E R4, desc[UR10][R4.64] ;  /* 0x0000000a04042981 */ /* 0x000ee2000c1e1900 */
[----:B------:R-:W-:Y:S01]  /*0fa0*/  ULDC UR9, c[0x0][0x288] ;  /* 0x0000a20000097ab9 */ /* 0x000fe20000000800 */
[----:B------:R-:W-:Y:S01]  /*0fb0*/  UISETP.NE.AND.EX UP0, UPT, UR7, URZ, UPT, UP0 ;  /* 0x0000003f0700728c */ /* 0x000fe2000bf05300 */
[----:B------:R-:W-:Y:S01]  /*0fc0*/  IMAD.U32 R217, RZ, RZ, UR5 ;  /* 0x00000005ffd97e24 */ /* 0x000fe2000f8e00ff */
[----:B------:R-:W-:Y:S01]  /*0fd0*/  ULDC UR6, c[0x0][0x404] ;  /* 0x0001010000067ab9 */ /* 0x000fe20000000800 */
[----:B------:R-:W-:Y:S01]  /*0fe0*/  ULDC.64 UR10, c[0x0][0xa20] ;  /* 0x00028800000a7ab9 */ /* 0x000fe20000000a00 */
[----:B------:R-:W-:Y:S01]  /*0ff0*/  USEL UR6, UR6, 0x1, UP0 ;  /* 0x0000000106067887 */ /* 0x000fe20008000000 */
[----:B------:R-:W-:Y:S01]  /*1000*/  ISETP.NE.U32.AND P1, PT, RZ, UR10, PT ;  /* 0x0000000aff007c0c */ /* 0x000fe2000bf25070 */
[----:B------:R-:W-:-:S02]  /*1010*/  UMOV UR4, URZ ;  /* 0x0000003f00047c82 */ /* 0x000fc40008000000 */
[----:B------:R-:W-:Y:S01]  /*1020*/  UIMAD UR8, UR6, UR8, URZ ;  /* 0x00000008060872a4 */ /* 0x000fe2000f8e023f */
[----:B------:R-:W-:Y:S02]  /*1030*/  ISETP.NE.AND.EX P1, PT, RZ, UR11, PT, P1 ;  /* 0x0000000bff007c0c */ /* 0x000fe4000bf25310 */
[----:B--2---:R-:W-:Y:S02]  /*1040*/  @P0 R2UR UR4, R2 ;  /* 0x00000000020402ca */ /* 0x004fe400000e0000 */
[----:B---3--:R-:W-:-:S13]  /*1050*/  @P2 R2UR UR9, R4 ;  /* 0x00000000040922ca */ /* 0x008fda00000e0000 */
[----:B-----5:R-:W-:Y:S01]  /*1060*/  IMAD.U32 R22, RZ, RZ, UR9 ;  /* 0x00000009ff167e24 */ /* 0x020fe2000f8e00ff */
[----:B-1----:R-:W-:Y:S06]  /*1070*/  @P2 BRA `(.L_x_2081) ;  /* 0x0000000000402947 */ /* 0x002fec0003800000 */
        /* <DEDUP_REMOVED lines=8> */
[----:B------:R-:W-:Y:S01]  /*1100*/  MOV R2, UR6 ;  /* 0x0000000600027c02 */ /* 0x000fe20008000f00 */
[----:B------:R-:W-:-:S05]  /*1110*/  IMAD.U32 R3, RZ, RZ, UR7 ;  /* 0x00000007ff037e24 */ /* 0x000fca000f8e00ff */
[----:B------:R-:W2:Y:S04]  /*1120*/  LDG.E R4, desc[UR12][R2.64] ;  /* 0x0000000c02047981 */ /* 0x000ea8000c1e1900 */
[----:B------:R-:W3:Y:S01]  /*1130*/  LDG.E R0, desc[UR12][R2.64+0x4] ;  /* 0x0000040c02007981 */ /* 0x000ee2000c1e1900 */
[----:B--2---:R-:W-:Y:S02]  /*1140*/  R2UR UR5, R4 ;  /* 0x00000000040572ca */ /* 0x004fe400000e0000 */
[----:B---3--:R-:W-:-:S13]  /*1150*/  R2UR UR6, R0 ;  /* 0x00000000000672ca */ /* 0x008fda00000e0000 */
[----:B------:R-:W-:-:S06]  /*1160*/  UIADD3 UR5, -UR5, UR6, URZ ;  /* 0x0000000605057290 */ /* 0x000fcc000fffe13f */
[----:B------:R-:W-:-:S07]  /*1170*/  IMAD.U32 R22, RZ, RZ, UR5 ;  /* 0x00000005ff167e24 */ /* 0x000fce000f8e00ff */
.L_x_2081:
[----:B------:R-:W-:-:S13]  /*1180*/  R2UR UR5, R19 ;  /* 0x00000000130572ca */ /* 0x000fda00000e0000 */
[----:B------:R-:W-:Y:S01]  /*1190*/  IMAD.U32 R219, RZ, RZ, UR5 ;  /* 0x00000005ffdb7e24 */ /* 0x000fe2000f8e00ff */
[----:B------:R-:W-:Y:S06]  /*11a0*/  @!P1 BRA `(.L_x_2082) ;  /* 0x0000000000289947 */ /* 0x000fec0003800000 */
[----:B------:R-:W-:Y:S01]  /*11b0*/  R2UR UR6, R216 ;  /* 0x00000000d80672ca */ /* 0x000fe200000e0000 */
[----:B------:R-:W-:Y:S01]  /*11c0*/  ULDC.64 UR8, c[0x0][0x208] ;  /* 0x0000820000087ab9 */ /* 0x000fe20000000a00 */
[----:B------:R-:W-:-:S11]  /*11d0*/  R2UR UR7, R218 ;  /* 0x00000000da0772ca */ /* 0x000fd600000e0000 */
[----:B------:R-:W-:-:S04]  /*11e0*/  ULEA UR5, UP0, UR6, UR10, 0x2 ;  /* 0x0000000a06057291 */ /* 0x000fc8000f80103f */
[----:B------:R-:W-:Y:S02]  /*11f0*/  ULEA.HI.X UR6, UR6, UR11, UR7, 0x2, UP0 ;  /* 0x0000000b06067291 */ /* 0x000fe400080f1407 */
[----:B------:R-:W-:-:S04]  /*1200*/  IMAD.U32 R2, RZ, RZ, UR5 ;  /* 0x00000005ff027e24 */ /* 0x000fc8000f8e00ff */
[----:B------:R-:W-:-:S05]  /*1210*/  IMAD.U32 R3, RZ, RZ, UR6 ;  /* 0x00000006ff037e24 */ /* 0x000fca000f8e00ff */
[----:B------:R-:W2:Y:S02]  /*1220*/  LDG.E R2, desc[UR8][R2.64] ;  /* 0x0000000802027981 */ /* 0x000ea4000c1e1900 */
[----:B--2---:R-:W-:Y:S01]  /*1230*/  R2UR UR8, R2 ;  /* 0x00000000020872ca */ /* 0x004fe200000e0000 */
[----:B------:R-:W-:-:S14]  /*1240*/  BRA `(.L_x_2083) ;  /* 0x00000000003c7947 */ /* 0x000fdc0003800000 */
.L_x_2082:
        /* <DEDUP_REMOVED lines=15> */
.L_x_2083:
[----:B------:R-:W-:Y:S01]  /*1340*/  R2UR UR5, R19 ;  /* 0x00000000130572ca */ /* 0x000fe200000e0000 */
[----:B------:R-:W-:Y:S01]  /*1350*/  UIADD3 UR6, -UR4, UR8, URZ ;  /* 0x0000000804067290 */ /* 0x000fe2000fffe13f */
[----:B------:R-:W-:Y:S01]  /*1360*/  R2UR UR7, R22 ;  /* 0x00000000160772ca */ /* 0x000fe200000e0000 */
[----:B------:R-:W-:Y:S01]  /*1370*/  IMAD.MOV.U32 R0, RZ, RZ, RZ ;  /* 0x000000ffff007224 */ /* 0x000fe200078e00ff */
[----:B------:R-:W-:Y:S01]  /*1380*/  PLOP3.LUT P0, PT, PT, PT, PT, 0x80, 0x0 ;  /* 0x000000000000781c */ /* 0x000fe20003f0f070 */
[----:B------:R-:W-:Y:S01]  /*1390*/  UIADD3 UR4, UR6, 0x4f, URZ ;  /* 0x0000004f06047890 */ /* 0x000fe2000fffe03f */
[----:B------:R-:W-:Y:S01]  /*13a0*/  CS2R R2, SRZ ;  /* 0x0000000000027805 */ /* 0x000fe2000001ff00 */
[----:B------:R-:W-:Y:S01]  /*13b0*/  IMAD.U32 R23, RZ, RZ, UR6 ;  /* 0x00000006ff177e24 */ /* 0x000fe2000f8e00ff */
[----:B------:R-:W-:Y:S02]  /*13c0*/  CS2R R150, SRZ ;  /* 0x0000000000967805 */ /* 0x000fe4000001ff00 */
[----:B------:R-:W-:-:S02]  /*13d0*/  CS2R R148, SRZ ;  /* 0x0000000000947805 */ /* 0x000fc4000001ff00 */
[----:B------:R-:W-:Y:S02]  /*13e0*/  CS2R R146, SRZ ;  /* 0x0000000000927805 */ /* 0x000fe4000001ff00 */
[----:B------:R-:W-:Y:S02]  /*13f0*/  CS2R R144, SRZ ;  /* 0x0000000000907805 */ /* 0x000fe4000001ff00 */
[----:B------:R-:W-:Y:S01]  /*1400*/  CS2R R142, SRZ ;  /* 0x00000000008e7805 */ /* 0x000fe2000001ff00 */
[----:B------:R-:W-:Y:S01]  /*1410*/  ULEA UR5, UR5, 0xcf, 0x7 ;  /* 0x000000cf05057891 */ /* 0x000fe2000f8e383f */
[----:B------:R-:W-:Y:S02]  /*1420*/  CS2R R140, SRZ ;  /* 0x00000000008c7805 */ /* 0x000fe4000001ff00 */
[----:B------:R-:W-:Y:S02]  /*1430*/  CS2R R138, SRZ ;  /* 0x00000000008a7805 */ /* 0x000fe4000001ff00 */
[----:B------:R-:W-:Y:S01]  /*1440*/  CS2R R136, SRZ ;  /* 0x0000000000887805 */ /* 0x000fe2000001ff00 */
[----:B------:R-:W-:Y:S01]  /*1450*/  UIADD3 UR6, UR6, UR5, -UR7 ;  /* 0x0000000506067290 */ /* 0x000fe2000fffe807 */
        /* <DEDUP_REMOVED lines=12> */
[----:B------:R-:W-:-:S02]  /*1520*/  CS2R R122, SRZ ;  /* 0x00000000007a7805 */ /* 0x000fc4000001ff00 */
[----:B------:R-:W-:Y:S02]  /*1530*/  CS2R R120, SRZ ;  /* 0x0000000000787805 */ /* 0x000fe4000001ff00 */
[----:B------:R-:W-:Y:S01]  /*1540*/  CS2R R118, SRZ ;  /* 0x0000000000767805 */ /* 0x000fe2000001ff00 */
[----:B------:R-:W-:Y:S01]  /*1550*/  UISETP.LT.AND UP0, UPT, UR4, UR6, UPT ;  /* 0x000000060400728c */ /* 0x000fe2000bf01270 */
[----:B------:R-:W-:Y:S02]  /*1560*/  CS2R R116, SRZ ;  /* 0x0000000000747805 */ /* 0x000fe4000001ff00 */
[----:B------:R-:W-:Y:S02]  /*1570*/  CS2R R114, SRZ ;  /* 0x0000000000727805 */ /* 0x000fe4000001ff00 */
[----:B------:R-:W-:Y:S01]  /*1580*/  CS2R R112, SRZ ;  /* 0x0000000000707805 */ /* 0x000fe2000001ff00 */
[----:B------:R-:W-:Y:S01]  /*1590*/  USEL UR61, UR4, UR6, UP0 ;  /* 0x00000006043d7287 */ /* 0x000fe20008000000 */
[----:B------:R-:W-:-:S02]  /*15a0*/  CS2R R110, SRZ ;  /* 0x00000000006e7805 */ /* 0x000fc4000001ff00 */
[----:B------:R-:W-:Y:S02]  /*15b0*/  CS2R R108, SRZ ;  /* 0x00000000006c7805 */ /* 0x000fe4000001ff00 */
[----:B------:R-:W-:Y:S01]  /*15c0*/  CS2R R106, SRZ ;  /* 0x00000000006a7805 */ /* 0x000fe2000001ff00 */
[----:B------:R-:W-:Y:S01]  /*15d0*/  UISETP.GE.AND UP0, UPT, UR61, 0x1, UPT ;  /* 0x000000013d00788c */ /* 0x000fe2000bf06270 */
[----:B------:R-:W-:Y:S02]  /*15e0*/  CS2R R104, SRZ ;  /* 0x0000000000687805 */ /* 0x000fe4000001ff00 */
[----:B------:R-:W-:Y:S02]  /*15f0*/  MOV R168, RZ ;  /* 0x000000ff00a87202 */ /* 0x000fe40000000f00 */
[----:B------:R-:W-:Y:S02]  /*1600*/  CS2R R166, SRZ ;  /* 0x0000000000a67805 */ /* 0x000fe4000001ff00 */
[----:B------:R-:W-:-:S02]  /*1610*/  CS2R R100, SRZ ;  /* 0x0000000000647805 */ /* 0x000fc4000001ff00 */
[----:B------:R-:W-:Y:S02]  /*1620*/  CS2R R164, SRZ ;  /* 0x0000000000a47805 */ /* 0x000fe4000001ff00 */
[----:B------:R-:W-:Y:S02]  /*1630*/  PLOP3.LUT P1, PT, PT, PT, UP0, 0x80, 0x0 ;  /* 0x000000000000781c */ /* 0x000fe40003f2f008 */
        /* <DEDUP_REMOVED lines=36> */
[----:B------:R-:W-:Y:S01]  /*1880*/  CS2R R24, SRZ ;  /* 0x0000000000187805 */ /* 0x000fe2000001ff00 */
[----:B------:R-:W-:Y:S06]  /*1890*/  @!P1 BRA `(.L_x_2084) ;  /* 0x000000cc00d89947 */ /* 0x000fec0003800000 */
[----:B------:R-:W0:Y:S01]  /*18a0*/  SHFL.IDX PT, R0, R222, RZ, 0x1f ;  /* 0x00001fffde007589 */ /* 0x000e2200000e0000 */
[----:B------:R-:W1:Y:S01]  /*18b0*/  S2UR UR7, SR_CgaCtaId ;  /* 0x00000000000779c3 */ /* 0x000e620000008800 */
[----:B------:R-:W-:Y:S01]  /*18c0*/  UMOV UR6, 0x400 ;  /* 0x0000040000067882 */ /* 0x000fe20000000000 */
[----:B0-----:R-:W-:Y:S01]  /*18d0*/  R2UR UR4, R0 ;  /* 0x00000000000472ca */ /* 0x001fe200000e0000 */
[----:B-1----:R-:W-:-:S04]  /*18e0*/  ULEA UR8, UR7, UR6, 0x18 ;  /* 0x0000000607087291 */ /* 0x002fc8000f8ec03f */
[----:B------:R-:W-:Y:S02]  /*18f0*/  UIADD3 UR6, UR8, 0x14400, URZ ;  /* 0x0001440008067890 */ /* 0x000fe4000fffe03f */
[----:B------:R-:W-:Y:S02]  /*1900*/  IMAD.U32 R17, RZ, RZ, UR8 ;  /* 0x00000008ff117e24 */ /* 0x000fe4000f8e00ff */
        /* <DEDUP_REMOVED lines=22> */
[----:B0-----:R-:W-:-:S07]  /*1a70*/  IMAD.MOV.U32 R13, RZ, RZ, RZ ;  /* 0x000000ffff0d7224 */ /* 0x001fce00078e00ff */
[----:B------:R-:W-:-:S07]  /*1a80*/  LEPC R20, `(.L_x_2085) ;  /* 0x000000001014794e */ /* 0x000fce0000000000 */
[----:B-1----:R-:W-:Y:S05]  /*1a90*/  CALL.ABS.NOINC R2 ;  /* 0x0000000002007343 */ /* 0x002fea0003c00000 */
.L_x_2085:
[----:B------:R-:W-:Y:S02]  /*1aa0*/  R2UR UR7, R220 ;  /* 0x00000000dc0772ca */ /* 0x000fe400000e0000 */
[----:B------:R-:W-:Y:S02]  /*1ab0*/  R2UR UR6, R17 ;  /* 0x00000000110672ca */ /* 0x000fe400000e0000 */
[----:B------:R-:W-:-:S09]  /*1ac0*/  R2UR UR5, R224 ;  /* 0x00000000e00572ca */ /* 0x000fd200000e0000 */
[----:B------:R-:W-:-:S04]  /*1ad0*/  ULEA.HI UR4, UR7, UR7, URZ, 0x1 ;  /* 0x0000000707047291 */ /* 0x000fc8000f8f083f */
[----:B------:R-:W-:Y:S01]  /*1ae0*/  ULOP3.LUT UR4, UR4, 0xfffffffe, URZ, 0xc0, !UPT ;  /* 0xfffffffe04047892 */ /* 0x000fe2000f8ec03f */
[----:B------:R-:W-:-:S03]  /*1af0*/  IMAD.U32 R2, RZ, RZ, UR5 ;  /* 0x00000005ff027e24 */ /* 0x000fc6000f8e00ff */
[----:B------:R-:W-:Y:S02]  /*1b00*/  UIADD3 UR4, UR7, -UR4, URZ ;  /* 0x8000000407047290 */ /* 0x000fe4000fffe03f */
[----:B------:R-:W-:-:S04]  /*1b10*/  ISETP.NE.AND P0, PT, R2, 0x3, PT ;  /* 0x000000030200780c */ /* 0x000fc80003f05270 */
[----:B------:R-:W-:-:S05]  /*1b20*/  IMAD.U32 R0, RZ, RZ, UR4 ;  /* 0x00000004ff007e24 */ /* 0x000fca000f8e00ff */
[----:B------:R-:W-:-:S04]  /*1b30*/  SHF.L.U32 R0, R0, 0x1f, RZ ;  /* 0x0000001f00007819 */ /* 0x000fc800000006ff */
[----:B------:R-:W0:Y:S02]  /*1b40*/  SYNCS.PHASECHK.TRANS64.TRYWAIT P1, [UR6+0x38800], R0 ;  /* 0x03880000ff0075a7 */ /* 0x000e240008020146 */
[----:B0-----:R-:W-:Y:S05]  /*1b50*/  @!P1 BRA `(.L_x_2086) ;  /* 0x0000015000749947 */ /* 0x001fea0003800000 */
.L_x_2223:
[----:B------:R-:W-:Y:S05]  /*1b60*/  @!P0 BRA `(.L_x_2087) ;  /* 0x0000000000048947 */ /* 0x000fea0003800000 */
[----:B------:R-:W-:Y:S01]  /*1b70*/  BPT.TRAP 0x1 ;  /* 0x000000040000795c */ /* 0x000fe20000300000 */
.L_x_2087:
[----:B------:R-:W-:Y:S01]  /*1b80*/  R2UR UR5, R16 ;  /* 0x00000000100572ca */ /* 0x000fe200000e0000 */
[----:B0-----:R-:W-:Y:S01]  /*1b90*/  IMAD.U32 R0, RZ, RZ, UR60 ;  /* 0x0000003cff007e24 */ /* 0x001fe2000f8e00ff */
[----:B------:R-:W-:-:S11]  /*1ba0*/  R2UR UR4, R17 ;  /* 0x00000000110472ca */ /* 0x000fd600000e0000 */
[----:B------:R-:W-:Y:S02]  /*1bb0*/  IMAD.U32 R3, RZ, RZ, UR5 ;  /* 0x00000005ff037e24 */ /* 0x000fe4000f8e00ff */
[----:B------:R-:W-:-:S03]  /*1bc0*/  LEA R0, R0, UR4, 0x3 ;  /* 0x0000000400007c11 */ /* 0x000fc6000f8e18ff */
[----:B------:R-:W-:-:S04]  /*1bd0*/  SHF.L.U32 R3, R3, 0x1f, RZ ;  /* 0x0000001f03037819 */ /* 0x000fc800000006ff */
[----:B------:R0:W1:Y:S01]  /*1be0*/  SYNCS.PHASECHK.TRANS64.TRYWAIT P2, [R0+URZ+0x38830], R3 ;  /* 0x03883003000075a7 */ /* 0x000062000804017f */
[----:B------:R-:W-:Y:S05]  /*1bf0*/  @!P0 BRA `(.L_x_2088) ;  /* 0x0000000000048947 */ /* 0x000fea0003800000 */
[----:B------:R-:W-:Y:S01]  /*1c00*/  BPT.TRAP 0x1 ;  /* 0x000000040000795c */ /* 0x000fe20000300000 */
.L_x_2088:
[----:B------:R-:W2:Y:S01]  /*1c10*/  S2R R2, SR_TID.X ;  /* 0x0000000000027919 */ /* 0x000ea20000002100 */
[----:B------:R-:W-:Y:S01]  /*1c20*/  IMAD.MOV.U32 R151, RZ, RZ, RZ ;  /* 0x000000ffff977224 */ /* 0x000fe200078e00ff */
[----:B--2---:R-:W-:Y:S01]  /*1c30*/  LOP3.LUT P1, RZ, R2, 0x7f, RZ, 0xc0, !PT ;  /* 0x0000007f02ff7812 */ /* 0x004fe2000782c0ff */
[----:B-1----:R-:W-:-:S12]  /*1c40*/  @P2 BRA `(.L_x_2089) ;  /* 0x0000000000082947 */ /* 0x002fd80003800000 */
[----:B------:R-:W1:Y:S02]  /*1c50*/  SYNCS.PHASECHK.TRANS64.TRYWAIT P2, [R0+URZ+0x38830], R3 ;  /* 0x03883003000075a7 */ /* 0x000e64000804017f */
[----:B-1----:R-:W-:Y:S05]  /*1c60*/  @!P2 BRA `(.L_x_2090) ;  /* 0x00000150004ca947 */ /* 0x002fea0003800000 */
.L_x_2089:
[----:B------:R-:W-:Y:S05]  /*1c70*/  WARPSYNC.ALL ;  /* 0x0000000000007948 */ /* 0x000fea0003800000 */
[----:B------:R-:W-:Y:S01]  /*1c80*/  R2UR UR4, R17 ;  /* 0x00000000110472ca */ /* 0x000fe200000e0000 */
[----:B------:R-:W-:Y:S01]  /*1c90*/  ULOP3.LUT UR5, UR36, 0x10000, URZ, 0xfc, !UPT ;  /* 0x0001000024057892 */ /* 0x000fe2000f8efc3f */
[----:B------:R-:W-:Y:S01]  /*1ca0*/  WARPGROUP.ARRIVE ;  /* 0x00000000000079c5 */ /* 0x000fe20000000000 */
[----:B------:R-:W-:Y:S01]  /*1cb0*/  UMOV UR9, 0x40000040 ;  /* 0x4000004000097882 */ /* 0x000fe20000000000 */
[----:B------:R-:W-:Y:S01]  /*1cc0*/  UMOV UR11, 0x40000040 ;  /* 0x40000040000b7882 */ /* 0x000fe20000000000 */
[----:B------:R-:W-:Y:S01]  /*1cd0*/  UMOV UR15, UR9 ;  /* 0x00000009000f7c82 */ /* 0x000fe20008000000 */
[----:B------:R-:W-:Y:S01]  /*1ce0*/  MOV R13, UR9 ;  /* 0x00000009000d7c02 */ /* 0x000fe20008000f00 */
[----:B------:R-:W-:Y:S01]  /*1cf0*/  UIADD3 UR7, UR5, 0x2, URZ ;  /* 0x0000000205077890 */ /* 0x000fe2000fffe03f */
[----:B01----:R-:W-:Y:S01]  /*1d00*/  @!P1 VIADD R0, R0, 0x38840 ;  /* 0x0003884000009836 */ /* 0x003fe20000000000 */
[----:B------:R-:W-:Y:S01]  /*1d10*/  UMOV UR8, UR5 ;  /* 0x0000000500087c82 */ /* 0x000fe20008000000 */
[----:B------:R-:W-:Y:S01]  /*1d20*/  UMOV UR17, 0x40000040 ;  /* 0x4000004000117882 */ /* 0x000fe20000000000 */
[----:B------:R-:W-:Y:S01]  /*1d30*/  UMOV UR14, UR8 ;  /* 0x00000008000e7c82 */ /* 0x000fe20008000000 */
[----:B------:R-:W-:Y:S01]  /*1d40*/  IMAD.U32 R12, RZ, RZ, UR8 ;  /* 0x00000008ff0c7e24 */ /* 0x000fe2000f8e00ff */
[----:B------:R-:W-:Y:S01]  /*1d50*/  UIADD3 UR4, UR4, 0x24400, URZ ;  /* 0x0002440004047890 */ /* 0x000fe2000fffe03f */
[----:B------:R-:W-:Y:S01]  /*1d60*/  IMAD.U32 R11, RZ, RZ, UR17 ;  /* 0x00000011ff0b7e24 */ /* 0x000fe2000f8e00ff */
[----:B------:R-:W-:Y:S01]  /*1d70*/  UMOV UR16, UR7 ;  /* 0x0000000700107c82 */ /* 0x000fe20008000000 */
[----:B------:R-:W-:Y:S01]  /*1d80*/  UMOV UR19, 0x40000040 ;  /* 0x4000004000137882 */ /* 0x000fe20000000000 */
[----:B------:R-:W-:Y:S01]  /*1d90*/  USHF.R.U32.HI UR4, URZ, 0x4, UR4 ;  /* 0x000000043f047899 */ /* 0x000fe20008011604 */
[----:B------:R-:W-:Y:S01]  /*1da0*/  IMAD.U32 R10, RZ, RZ, UR16 ;  /* 0x00000010ff0a7e24 */ /* 0x000fe2000f8e00ff */
[----:B------:R-:W-:Y:S01]  /*1db0*/  UIADD3 UR7, UR5, 0x4, URZ ;  /* 0x0000000405077890 */ /* 0x000fe2000fffe03f */
[----:B------:R-:W-:Y:S01]  /*1dc0*/  @!P1 PRMT R0, RZ, 0x654, R0 ;  /* 0x00000654ff009816 */ /* 0x000fe20000000000 */
[----:B------:R-:W-:Y:S01]  /*1dd0*/  ULOP3.LUT UR4, UR4, 0x3fff, URZ, 0xc0, !UPT ;  /* 0x00003fff04047892 */ /* 0x000fe2000f8ec03f */
[--C-:B------:R-:W-:Y:S01]  /*1de0*/  IMAD.MOV.U32 R150, RZ, RZ, R151.reuse ;  /* 0x000000ffff967224 */ /* 0x100fe200078e0097 */
[----:B------:R-:W-:Y:S01]  /*1df0*/  UMOV UR13, 0x40000040 ;  /* 0x40000040000d7882 */ /* 0x000fe20000000000 */
[----:B------:R-:W-:Y:S01]  /*1e00*/  UIADD3 UR20, UR5, 0x404, URZ ;  /* 0x0000040405147890 */ /* 0x000fe2000fffe03f */
[--C-:B------:R-:W-:Y:S01]  /*1e10*/  IMAD.MOV.U32 R149, RZ, RZ, R151.reuse ;  /* 0x000000ffff957224 */ /* 0x100fe200078e0097 */
[----:B------:R-:W-:Y:S01]  /*1e20*/  ULOP3.LUT UR6, UR4, 0x10000, URZ, 0xfc, !UPT ;  /* 0x0001000004067892 */ /* 0x000fe2000f8efc3f */
[--C-:B------:R-:W-:Y:S01]  /*1e30*/  IMAD.MOV.U32 R148, RZ, RZ, R151.reuse ;  /* 0x000000ffff947224 */ /* 0x100fe200078e0097 */
[----:B------:R-:W-:Y:S01]  /*1e40*/  UMOV UR21, 0x40000040 ;  /* 0x4000004000157882 */ /* 0x000fe20000000000 */
[----:B------:R-:W-:Y:S01]  /*1e50*/  UMOV UR23, 0x40000040 ;  /* 0x4000004000177882 */ /* 0x000fe20000000000 */
[----:B------:R-:W-:Y:S01]  /*1e60*/  UIMAD UR4, UR60, 0xa00, UR6 ;  /* 0x00000a003c0478a4 */ /* 0x000fe2000f8e0206 */
[--C-:B------:R-:W-:Y:S01]  /*1e70*/  IMAD.MOV.U32 R147, RZ, RZ, R151.reuse ;  /* 0x000000ffff937224 */ /* 0x100fe200078e0097 */
[----:B------:R-:W-:Y:S01]  /*1e80*/  UIADD3 UR24, UR5, 0x406, URZ ;  /* 0x0000040605187890 */ /* 0x000fe2000fffe03f */
[----:B------:R-:W-:Y:S01]  /*1e90*/  IMAD.U32 R15, RZ, RZ, UR6 ;  /* 0x00000006ff0f7e24 */ /* 0x000fe2000f8e00ff */
[----:B------:R-:W-:Y:S01]  /*1ea0*/  UIADD3 UR6, UR4, 0x200, URZ ;  /* 0x0000020004067890 */ /* 0x000fe2000fffe03f */
[--C-:B------:R-:W-:Y:S01]  /*1eb0*/  IMAD.MOV.U32 R146, RZ, RZ, R151.reuse ;  /* 0x000000ffff927224 */ /* 0x100fe200078e0097 */
[----:B------:R-:W-:Y:S01]  /*1ec0*/  UIADD3 UR12, UR4, 0x2, URZ ;  /* 0x00000002040c7890 */ /* 0x000fe2000fffe03f */
[-C--:B------:R-:W-:Y:S01]  /*1ed0*/  MOV R145, R151.reuse ;  /* 0x0000009700917202 */ /* 0x080fe20000000f00 */
[----:B------:R-:W-:Y:S01]  /*1ee0*/  UMOV UR10, UR4 ;  /* 0x00000004000a7c82 */ /* 0x000fe20008000000 */
[----:B------:R-:W-:Y:S01]  /*1ef0*/  UIADD3 UR22, UR4, 0x284, URZ ;  /* 0x0000028404167890 */ /* 0x000fe2000fffe03f */
[----:B------:R-:W-:Y:S01]  /*1f00*/  HGMMA.64x16x16.F32.BF16 R56, gdesc[UR8], RZ, !UPT, gsb0 ;  /* 0x00200000083879f0 */ /* 0x000fe2000c0018ff */
[----:B------:R-:W-:Y:S01]  /*1f10*/  UIADD3 UR10, UR4, 0x80, URZ ;  /* 0x00000080040a7890 */ /* 0x000fe2000fffe03f */
[--C-:B------:R-:W-:Y:S01]  /*1f20*/  IMAD.MOV.U32 R144, RZ, RZ, R151.reuse ;  /* 0x000000ffff907224 */ /* 0x100fe200078e0097 */
        /* <DEDUP_REMOVED lines=47> */
[----:B------:R-:W-:Y:S01]  /*2220*/  IMAD.MOV.U32 R129, RZ, RZ, R151 ;  /* 0x000000ffff817224 */ /* 0x000fe200078e0097 */
[----:B------:R-:W-:Y:S01]  /*2230*/  UIADD3 UR54, UR4, 0x784, URZ ;  /* 0x0000078404367890 */ /* 0x000fe2000fffe03f */
        /* <DEDUP_REMOVED lines=42> */
[--C-:B------:R-:W-:Y:S01]  /*24e0*/  IMAD.MOV.U32 R102, RZ, RZ, R151.reuse ;  /* 0x000000ffff667224 */ /* 0x100fe200078e0097 */
[----:B------:R-:W-:Y:S02]  /*24f0*/  WARPGROUP.DEPBAR.LE gsb0, 0x0 ;  /* 0x00008000000079c5 */ /* 0x000fe40000010000 */
[----:B------:R-:W-:Y:S01]  /*2500*/  WARPGROUP.ARRIVE ;  /* 0x00000000000079c5 */ /* 0x000fe20000000000 */
[--C-:B------:R-:W-:Y:S02]  /*2510*/  IMAD.MOV.U32 R101, RZ, RZ, R151.reuse ;  /* 0x000000ffff657224 */ /* 0x100fe400078e0097 */
[----:B------:R-:W-:-:S02]  /*2520*/  IMAD.MOV.U32 R100, RZ, RZ, R151 ;  /* 0x000000ffff647224 */ /* 0x000fc400078e0097 */
[--C-:B------:R-:W-:Y:S01]  /*2530*/  IMAD.MOV.U32 R98, RZ, RZ, R151.reuse ;  /* 0x000000ffff627224 */ /* 0x100fe200078e0097 */
[----:B------:R-:W-:Y:S01]  /*2540*/  HGMMA.64x16x16.F32.BF16 R40, gdesc[UR8], RZ, !UPT, gsb0 ;  /* 0x00200000082879f0 */ /* 0x000fe2000c0018ff */
[----:B------:R-:W-:Y:S01]  /*2550*/  UIADD3 UR10, UR4, 0x180, URZ ;  /* 0x00000180040a7890 */ /* 0x000fe2000fffe03f */
[--C-:B------:R-:W-:Y:S01]  /*2560*/  IMAD.MOV.U32 R97, RZ, RZ, R151.reuse ;  /* 0x000000ffff617224 */ /* 0x100fe200078e0097 */
[----:B------:R-:W-:Y:S01]  /*2570*/  UMOV UR8, UR14 ;  /* 0x0000000e00087c82 */ /* 0x000fe20008000000 */
[----:B------:R-:W-:Y:S01]  /*2580*/  UMOV UR9, UR15 ;  /* 0x0000000f00097c82 */ /* 0x000fe20008000000 */
[----:B------:R-:W-:Y:S01]  /*2590*/  UMOV UR11, 0x40000040 ;  /* 0x40000040000b7882 */ /* 0x000fe20000000000 */
        /* <DEDUP_REMOVED lines=22> */
[--C-:B------:R-:W-:Y:S01]  /*2700*/  IMAD.MOV.U32 R71, RZ, RZ, R151.reuse ;  /* 0x000000ffff477224 */ /* 0x100fe200078e0097 */
[----:B------:R-:W-:Y:S02]  /*2710*/  WARPGROUP.DEPBAR.LE gsb0, 0x0 ;  /* 0x00008000000079c5 */ /* 0x000fe40000010000 */
[----:B------:R-:W-:Y:S01]  /*2720*/  WARPGROUP.ARRIVE ;  /* 0x00000000000079c5 */ /* 0x000fe20000000000 */
[--C-:B------:R-:W-:Y:S02]  /*2730*/  IMAD.MOV.U32 R70, RZ, RZ, R151.reuse ;  /* 0x000000ffff467224 */ /* 0x100fe400078e0097 */
        /* <DEDUP_REMOVED lines=13> */
[----:B------:R-:W-:Y:S01]  /*2810*/  IMAD.MOV.U32 R64, RZ, RZ, R151 ;  /* 0x000000ffff407224 */ /* 0x000fe200078e0097 */
        /* <DEDUP_REMOVED lines=90> */
[----:B------:R-:W-:Y:S02]  /*2dc0*/  UMOV UR56, UR5 ;  /* 0x0000000500387c82 */ /* 0x000fe40008000000 */
[----:B------:R-:W-:Y:S01]  /*2dd0*/  UMOV UR58, UR7 ;  /* 0x00000007003a7c82 */ /* 0x000fe20008000000 */
[----:B------:R-:W-:Y:S01]  /*2de0*/  IMAD.U32 R6, RZ, RZ, UR56 ;  /* 0x00000038ff067e24 */ /* 0x000fe2000f8e00ff */
        /* <DEDUP_REMOVED lines=24> */
[----:B------:R-:W-:Y:S01]  /*2f70*/  R2UR UR11, R19 ;  /* 0x00000000130b72ca */ /* 0x000fe200000e0000 */
[----:B------:R-:W-:-:S06]  /*2f80*/  UIADD3 UR10, UR61, -0x2, URZ ;  /* 0xfffffffe3d0a7890 */ /* 0x000fcc000fffe03f */
[----:B------:R-:W-:-:S06]  /*2f90*/  IMAD.U32 R227, RZ, RZ, UR10 ;  /* 0x0000000affe37e24 */ /* 0x000fcc000f8e00ff */
[----:B------:R-:W-:-:S05]  /*2fa0*/  IMAD.U32 R4, RZ, RZ, UR11 ;  /* 0x0000000bff047e24 */ /* 0x000fca000f8e00ff */
[----:B------:R-:W-:Y:S01]  /*2fb0*/  LEA R4, R4, R215, 0x7 ;  /* 0x000000d704047211 */ /* 0x000fe200078e38ff */
        /* <DEDUP_REMOVED lines=26> */
[----:B------:R-:W-:Y:S01]  /*3160*/  UIMAD UR5, UR61, -0x50, UR15 ;  /* 0xffffffb03d0578a4 */ /* 0x000fe2000f8e020f */
        /* <DEDUP_REMOVED lines=238> */
[----:B------:R-:W-:Y:S02]  /*4050*/  UIADD3 UR6, -UR14, 0x51, UR5 ;  /* 0x000000510e067890 */ /* 0x000fe4000fffe105 */
[----:B------:R-:W-:-:S04]  /*4060*/  UIADD3 UR5, UR5, 0x50, URZ ;  /* 0x0000005005057890 */ /* 0x000fc8000fffe03f */
[----:B------:R-:W-:Y:S02]  /*4070*/  IMAD.U32 R3, RZ, RZ, UR6 ;  /* 0x00000006ff037e24 */ /* 0x000fe4000f8e00ff */
[----:B------:R-:W-:Y:S01]  /*4080*/  IMAD.U32 R5, RZ, RZ, UR5 ;  /* 0x00000005ff057e24 */ /* 0x000fe2000f8e00ff */
[----:B------:R-:W-:Y:S01]  /*4090*/  ULDC UR5, c[0x0][0x988] ;  /* 0x0002620000057ab9 */ /* 0x000fe20000000800 */
[C---:B------:R-:W-:Y:S02]  /*40a0*/  IMAD R3, R214.reuse, -0x2, R3 ;  /* 0xfffffffed6037824 */ /* 0x040fe400078e0203 */
[----:B------:R-:W-:-:S03]  /*40b0*/  IMAD R2, R214, -0x2, R5 ;  /* 0xfffffffed6027824 */ /* 0x000fc600078e0205 */
[----:B------:R-:W-:-:S04]  /*40c0*/  IADD3 R5, R3, 0x8, R4 ;  /* 0x0000000803057810 */ /* 0x000fc80007ffe004 */
[----:B------:R-:W-:Y:S02]  /*40d0*/  VIMNMX R5, R2, R5, PT ;  /* 0x0000000502057248 */ /* 0x000fe40003fe0100 */
[----:B------:R-:W-:Y:S02]  /*40e0*/  VIADDMNMX R2, R4, R3, R2, PT ;  /* 0x0000000304027246 */ /* 0x000fe40003800102 */
[C---:B------:R-:W-:Y:S02]  /*40f0*/  ISETP.GT.AND P2, PT, R5.reuse, RZ, PT ;  /* 0x000000ff0500720c */ /* 0x040fe40003f44270 */
[C---:B------:R-:W-:Y:S02]  /*4100*/  ISETP.GT.AND P3, PT, R5.reuse, 0x1, PT ;  /* 0x000000010500780c */ /* 0x040fe40003f64270 */
[----:B------:R-:W-:Y:S01]  /*4110*/  ISETP.GT.AND P4, PT, R5, 0x8, PT ;  /* 0x000000080500780c */ /* 0x000fe20003f84270 */
        /* <DEDUP_REMOVED lines=62> */
[----:B------:R-:W-:Y:S01]  /*4500*/  UIADD3 UR4, UR15, -UR14, URZ ;  /* 0x8000000e0f047290 */ /* 0x000fe2000fffe03f */
[----:B------:R-:W-:-:S02]  /*4510*/  FSEL R46, R46, -INF , P3 ;  /* 0xff8000002e2e7808 */ /* 0x000fc40001800000 */
[----:B------:R-:W-:Y:S01]  /*4520*/  FMNMX.FTZ R21, R43, R14, !PT ;  /* 0x0000000e2b157209 */ /* 0x000fe20007810000 */
[----:B------:R-:W-:Y:S01]  /*4530*/  ULEA UR4, UR11, UR4, 0x7 ;  /* 0x000000040b047291 */ /* 0x000fe2000f8e383f */
[----:B------:R-:W-:Y:S02]  /*4540*/  ISETP.GT.AND P3, PT, R5, 0x30, PT ;  /* 0x000000300500780c */ /* 0x000fe40003f64270 */
[----:B------:R-:W-:Y:S01]  /*4550*/  FSEL R47, R47, -INF , P2 ;  /* 0xff8000002f2f7808 */ /* 0x000fe20001000000 */
[----:B------:R-:W-:Y:S01]  /*4560*/  UIMAD.WIDE UR6, UR4, 0x66666667, URZ ;  /* 0x66666667040678a5 */ /* 0x000fe2000f8e023f */
[----:B------:R-:W-:Y:S02]  /*4570*/  FMNMX.FTZ R14, R46, R21, !PT ;  /* 0x000000152e0e7209 */ /* 0x000fe40007810000 */
[----:B------:R-:W-:Y:S01]  /*4580*/  ISETP.GT.AND P2, PT, R5, 0x31, PT ;  /* 0x000000310500780c */ /* 0x000fe20003f44270 */
[----:B------:R-:W-:Y:S01]  /*4590*/  USHF.R.U32.HI UR4, URZ, 0x1f, UR7 ;  /* 0x0000001f3f047899 */ /* 0x000fe20008011607 */
[----:B------:R-:W-:-:S03]  /*45a0*/  FMNMX.FTZ R21, R47, R14, !PT ;  /* 0x0000000e2f157209 */ /* 0x000fc60007810000 */
[----:B------:R-:W-:-:S04]  /*45b0*/  ULEA.HI.SX32 UR4, UR7, UR4, 0x1b ;  /* 0x0000000407047291 */ /* 0x000fc8000f8fda3f */
[----:B------:R-:W-:-:S04]  /*45c0*/  UISETP.LT.AND UP0, UPT, URZ, UR4, UPT ;  /* 0x000000043f00728c */ /* 0x000fc8000bf01270 */
[----:B------:R-:W-:-:S04]  /*45d0*/  USEL UR11, URZ, UR4, !UP0 ;  /* 0x000000043f0b7287 */ /* 0x000fc8000c000000 */
[----:B------:R-:W-:Y:S02]  /*45e0*/  UISETP.GE.AND UP0, UPT, UR10, UR11, UPT ;  /* 0x0000000b0a00728c */ /* 0x000fe4000bf06270 */
[----:B------:R-:W-:Y:S01]  /*45f0*/  IMAD.U32 R226, RZ, RZ, UR11 ;  /* 0x0000000bffe27e24 */ /* 0x000fe2000f8e00ff */
[----:B------:R-:W-:Y:S02]  /*4600*/  WARPGROUP.DEPBAR.LE gsb0, 0x0 ;  /* 0x00008000000079c5 */ /* 0x000fe40000010000 */
[----:B------:R-:W-:Y:S01]  /*4610*/  WARPGROUP.ARRIVE ;  /* 0x00000000000079c5 */ /* 0x000fe20000000000 */
[----:B------:R-:W-:Y:S02]  /*4620*/  FSEL R34, R34, -INF , P3 ;  /* 0xff80000022227808 */ /* 0x000fe40001800000 */
[----:B------:R-:W-:Y:S02]  /*4630*/  ISETP.GT.AND P3, PT, R5, 0x38, PT ;  /* 0x000000380500780c */ /* 0x000fe40003f64270 */
[----:B------:R-:W-:Y:S01]  /*4640*/  FSEL R35, R35, -INF , P2 ;  /* 0xff80000023237808 */ /* 0x000fe20001000000 */
[----:B------:R-:W-:Y:S01]  /*4650*/  HGMMA.64x16x16.F32.BF16 R24, gdesc[UR56], R24, gsb0 ;  /* 0x00200000381879f0 */ /* 0x000fe20008001818 */
        /* <DEDUP_REMOVED lines=8> */
[----:B------:R-:W-:Y:S01]  /*46e0*/  FMNMX.FTZ R21, R39, R14, !PT ;  /* 0x0000000e27157209 */ /* 0x000fe20007810000 */
[----:B------:R-:W-:Y:S02]  /*46f0*/  WARPGROUP.DEPBAR.LE gsb0, 0x0 ;  /* 0x00008000000079c5 */ /* 0x000fe40000010000 */
[----:B------:R-:W-:Y:S01]  /*4700*/  FSEL R26, R26, -INF , P3 ;  /* 0xff8000001a1a7808 */ /* 0x000fe20001800000 */
[----:B------:R0:W-:Y:S01]  /*4710*/  @!P1 SYNCS.ARRIVE.TRANS64.RED.A1T0 RZ, [R0+URZ], RZ ;  /* 0x000000ff00ff99a7 */ /* 0x0001e2000810043f */
[----:B------:R-:W-:Y:S02]  /*4720*/  ISETP.GT.AND P3, PT, R5, 0x48, PT ;  /* 0x000000480500780c */ /* 0x000fe40003f64270 */
[----:B------:R-:W-:Y:S02]  /*4730*/  FSEL R27, R27, -INF , P2 ;  /* 0xff8000001b1b7808 */ /* 0x000fe40001000000 */
[----:B------:R-:W-:-:S02]  /*4740*/  FMNMX.FTZ R14, R26, R21, !PT ;  /* 0x000000151a0e7209 */ /* 0x000fc40007810000 */
[----:B------:R-:W-:Y:S02]  /*4750*/  ISETP.GT.AND P2, PT, R5, 0x49, PT ;  /* 0x000000490500780c */ /* 0x000fe40003f44270 */
[----:B------:R-:W-:Y:S02]  /*4760*/  FSEL R30, R30, -INF , P3 ;  /* 0xff8000001e1e7808 */ /* 0x000fe40001800000 */
[----:B------:R-:W-:Y:S02]  /*4770*/  FMNMX.FTZ R5, R27, R14, !PT ;  /* 0x0000000e1b057209 */ /* 0x000fe40007810000 */
[----:B------:R-:W-:Y:S02]  /*4780*/  FSEL R31, R31, -INF , P2 ;  /* 0xff8000001f1f7808 */ /* 0x000fe40001000000 */
[----:B------:R-:W-:Y:S02]  /*4790*/  FMNMX.FTZ R14, R30, R5, !PT ;  /* 0x000000051e0e7209 */ /* 0x000fe40007810000 */
[----:B------:R-:W-:-:S02]  /*47a0*/  ISETP.GT.AND P2, PT, R2, RZ, PT ;  /* 0x000000ff0200720c */ /* 0x000fc40003f44270 */
[----:B------:R-:W-:Y:S02]  /*47b0*/  FMNMX.FTZ R14, R31, R14, !PT ;  /* 0x0000000e1f0e7209 */ /* 0x000fe40007810000 */
[----:B------:R-:W-:Y:S02]  /*47c0*/  ISETP.GT.AND P3, PT, R2, 0x1, PT ;  /* 0x000000010200780c */ /* 0x000fe40003f64270 */
[----:B------:R-:W-:Y:S01]  /*47d0*/  FSEL R56, R56, -INF , P2 ;  /* 0xff80000038387808 */ /* 0x000fe20001000000 */
[----:B------:R-:W1:Y:S01]  /*47e0*/  SHFL.BFLY PT, R5, R14, 0x2, 0x1f ;  /* 0x0c401f000e057f89 */ /* 0x000e6200000e0000 */
[----:B------:R-:W-:Y:S02]  /*47f0*/  FSEL R57, R57, -INF , P3 ;  /* 0xff80000039397808 */ /* 0x000fe40001800000 */
[C---:B------:R-:W-:Y:S02]  /*4800*/  ISETP.GT.AND P2, PT, R2.reuse, 0x9, PT ;  /* 0x000000090200780c */ /* 0x040fe40003f44270 */
[----:B------:R-:W-:-:S02]  /*4810*/  ISETP.GT.AND P3, PT, R2, 0x11, PT ;  /* 0x000000110200780c */ /* 0x000fc40003f64270 */
[----:B------:R-:W-:Y:S02]  /*4820*/  FSEL R61, R61, -INF , P2 ;  /* 0xff8000003d3d7808 */ /* 0x000fe40001000000 */
[----:B------:R-:W-:Y:S02]  /*4830*/  ISETP.GT.AND P2, PT, R2, 0x10, PT ;  /* 0x000000100200780c */ /* 0x000fe40003f44270 */
[----:B------:R-:W-:Y:S02]  /*4840*/  FSEL R49, R49, -INF , P3 ;  /* 0xff80000031317808 */ /* 0x000fe40001800000 */
[----:B------:R-:W-:Y:S02]  /*4850*/  FSEL R48, R48, -INF , P2 ;  /* 0xff80000030307808 */ /* 0x000fe40001000000 */
[----:B------:R-:W-:-:S04]  /*4860*/  ISETP.GT.AND P2, PT, R2, 0x18, PT ;  /* 0x000000180200780c */ /* 0x000fc80003f44270 */
[----:B------:R-:W-:Y:S02]  /*4870*/  FSEL R52, R52, -INF , P2 ;  /* 0xff80000034347808 */ /* 0x000fe40001000000 */
[----:B------:R-:W-:Y:S02]  /*4880*/  ISETP.GT.AND P2, PT, R2, 0x20, PT ;  /* 0x000000200200780c */ /* 0x000fe40003f44270 */
[----:B-1----:R-:W-:Y:S02]  /*4890*/  FMNMX.FTZ R20, R14, R5, !PT ;  /* 0x000000050e147209 */ /* 0x002fe40007810000 */
[----:B------:R-:W-:Y:S02]  /*48a0*/  FMNMX.FTZ R5, R56, R57, !PT ;  /* 0x0000003938057209 */ /* 0x000fe40007810000 */
[----:B------:R-:W-:Y:S01]  /*48b0*/  FSEL R40, R40, -INF , P2 ;  /* 0xff80000028287808 */ /* 0x000fe20001000000 */
[----:B------:R-:W1:Y:S01]  /*48c0*/  SHFL.BFLY PT, R21, R20, 0x1, 0x1f ;  /* 0x0c201f0014157f89 */ /* 0x000e6200000e0000 */
        /* <DEDUP_REMOVED lines=12> */
[----:B-1----:R-:W-:-:S02]  /*4990*/  FMNMX.FTZ R3, R20, R21, !PT ;  /* 0x0000001514037209 */ /* 0x002fc40007810000 */
        /* <DEDUP_REMOVED lines=21> */
[----:B------:R-:W1:Y:S01]  /*4af0*/  MUFU.EX2 R59, R59 ;  /* 0x0000003b003b7308 */ /* 0x000e620000000800 */
        /* <DEDUP_REMOVED lines=15> */
[----:B------:R-:W2:Y:S01]  /*4bf0*/  MUFU.EX2 R63, R63 ;  /* 0x0000003f003f7308 */ /* 0x000ea20000000800 */
        /* <DEDUP_REMOVED lines=15> */
[--C-:B------:R-:W-:Y:S01]  /*4cf0*/  FFMA.FTZ R30, R30, UR5, -R14.reuse ;  /* 0x000000051e1e7c23 */ /* 0x100fe2000801080e */
[----:B------:R-:W3:Y:S01]  /*4d00*/  MUFU.EX2 R51, R51 ;  /* 0x0000003300337308 */ /* 0x000ee20000000800 */
[----:B------:R-:W-:Y:S01]  /*4d10*/  FFMA.FTZ R14, R31, UR5, -R14 ;  /* 0x000000051f0e7c23 */ /* 0x000fe2000801080e */
[----:B------:R-:W-:Y:S01]  /*4d20*/  FMNMX.FTZ R2, R29, R2, !PT ;  /* 0x000000021d027209 */ /* 0x000fe20007810000 */
[----:B------:R-:W-:Y:S01]  /*4d30*/  IMAD.MOV.U32 R31, RZ, RZ, R151 ;  /* 0x000000ffff1f7224 */ /* 0x000fe200078e0097 */
[----:B-1----:R-:W-:-:S02]  /*4d40*/  F2FP.BF16.F32.PACK_AB R209, R59, R58 ;  /* 0x0000003a3bd1723e */ /* 0x002fc400000010ff */
[----:B--2---:R-:W-:Y:S01]  /*4d50*/  F2FP.BF16.F32.PACK_AB R211, R63, R62 ;  /* 0x0000003e3fd3723e */ /* 0x004fe200000010ff */
[----:B------:R-:W1:Y:S01]  /*4d60*/  SHFL.BFLY PT, R5, R2, 0x2, 0x1f ;  /* 0x0c401f0002057f89 */ /* 0x000e6200000e0000 */
[----:B------:R-:W-:Y:S08]  /*4d70*/  MUFU.EX2 R54, R54 ;  /* 0x0000003600367308 */ /* 0x000ff00000000800 */
[----:B------:R-:W-:Y:S01]  /*4d80*/  MUFU.EX2 R195, R14 ;  /* 0x0000000e00c37308 */ /* 0x000fe20000000800 */
[----:B---3--:R-:W-:-:S07]  /*4d90*/  F2FP.BF16.F32.PACK_AB R205, R51, R50 ;  /* 0x0000003233cd723e */ /* 0x008fce00000010ff */
[----:B------:R-:W2:Y:S01]  /*4da0*/  MUFU.EX2 R55, R55 ;  /* 0x0000003700377308 */ /* 0x000ea20000000800 */
[----:B-1----:R-:W-:-:S07]  /*4db0*/  FMNMX.FTZ R5, R2, R5, !PT ;  /* 0x0000000502057209 */ /* 0x002fce0007810000 */
[----:B------:R-:W-:Y:S01]  /*4dc0*/  MUFU.EX2 R42, R42 ;  /* 0x0000002a002a7308 */ /* 0x000fe20000000800 */
[----:B------:R-:W1:Y:S07]  /*4dd0*/  SHFL.BFLY PT, R4, R5, 0x1, 0x1f ;  /* 0x0c201f0005047f89 */ /* 0x000e6e00000e0000 */
[----:B------:R-:W3:Y:S01]  /*4de0*/  MUFU.EX2 R43, R43 ;  /* 0x0000002b002b7308 */ /* 0x000ee20000000800 */
[----:B--2---:R-:W-:-:S07]  /*4df0*/  F2FP.BF16.F32.PACK_AB R207, R55, R54 ;  /* 0x0000003637cf723e */ /* 0x004fce00000010ff */
[----:B------:R-:W-:Y:S08]  /*4e00*/  MUFU.EX2 R46, R46 ;  /* 0x0000002e002e7308 */ /* 0x000ff00000000800 */
[----:B------:R-:W2:Y:S01]  /*4e10*/  MUFU.EX2 R47, R47 ;  /* 0x0000002f002f7308 */ /* 0x000ea20000000800 */
[----:B---3--:R-:W-:Y:S02]  /*4e20*/  F2FP.BF16.F32.PACK_AB R201, R43, R42 ;  /* 0x0000002a2bc9723e */ /* 0x008fe400000010ff */
[----:B-1----:R-:W-:Y:S01]  /*4e30*/  FMNMX.FTZ R4, R5, R4, !PT ;  /* 0x0000000405047209 */ /* 0x002fe20007810000 */
[----:B------:R-:W-:Y:S01]  /*4e40*/  FADD.FTZ R5, R58, R59 ;  /* 0x0000003b3a057221 */ /* 0x000fe20000010000 */
[----:B------:R-:W-:-:S02]  /*4e50*/  IMAD.MOV.U32 R59, RZ, RZ, R151 ;  /* 0x000000ffff3b7224 */ /* 0x000fc400078e0097 */
[C---:B------:R-:W-:Y:S01]  /*4e60*/  FSETP.NEU.FTZ.AND P2, PT, R4.reuse, -INF , PT ;  /* 0xff8000000400780b */ /* 0x040fe20003f5d000 */
[----:B------:R-:W-:Y:S01]  /*4e70*/  FMUL.FTZ R2, R4, UR5 ;  /* 0x0000000504027c20 */ /* 0x000fe20008410000 */
[----:B------:R-:W-:Y:S01]  /*4e80*/  FADD.FTZ R14, R62, R5 ;  /* 0x000000053e0e7221 */ /* 0x000fe20000010000 */
[----:B------:R-:W-:Y:S01]  /*4e90*/  MUFU.EX2 R34, R34 ;  /* 0x0000002200227308 */ /* 0x000fe20000000800 */
[--C-:B------:R-:W-:Y:S02]  /*4ea0*/  IMAD.MOV.U32 R62, RZ, RZ, R151.reuse ;  /* 0x000000ffff3e7224 */ /* 0x100fe400078e0097 */
[----:B------:R-:W-:Y:S01]  /*4eb0*/  FSEL R2, R2, RZ, P2 ;  /* 0x000000ff02027208 */ /* 0x000fe20001000000 */
[----:B------:R-:W-:Y:S01]  /*4ec0*/  FADD.FTZ R5, R63, R14 ;  /* 0x0000000e3f057221 */ /* 0x000fe20000010000 */
[----:B------:R-:W-:Y:S01]  /*4ed0*/  PLOP3.LUT P2, PT, PT, PT, UP0, 0x80, 0x0 ;  /* 0x000000000000781c */ /* 0x000fe20003f4f008 */
[----:B------:R-:W-:Y:S01]  /*4ee0*/  IMAD.MOV.U32 R58, RZ, RZ, R151 ;  /* 0x000000ffff3a7224 */ /* 0x000fe200078e0097 */
[----:B--2---:R-:W-:Y:S01]  /*4ef0*/  F2FP.BF16.F32.PACK_AB R203, R47, R46 ;  /* 0x0000002e2fcb723e */ /* 0x004fe200000010ff */
[--C-:B------:R-:W-:Y:S01]  /*4f00*/  FFMA.FTZ R56, R56, UR5, -R2.reuse ;  /* 0x0000000538387c23 */ /* 0x100fe20008010802 */
[--C-:B------:R-:W-:Y:S01]  /*4f10*/  FFMA.FTZ R57, R57, UR5, -R2.reuse ;  /* 0x0000000539397c23 */ /* 0x100fe20008010802 */
[--C-:B------:R-:W-:Y:S01]  /*4f20*/  FFMA.FTZ R60, R60, UR5, -R2.reuse ;  /* 0x000000053c3c7c23 */ /* 0x100fe20008010802 */
[--C-:B------:R-:W-:Y:S01]  /*4f30*/  FFMA.FTZ R61, R61, UR5, -R2.reuse ;  /* 0x000000053d3d7c23 */ /* 0x100fe20008010802 */
[--C-:B------:R-:W-:Y:S01]  /*4f40*/  FFMA.FTZ R48, R48, UR5, -R2.reuse ;  /* 0x0000000530307c23 */ /* 0x100fe20008010802 */
[--C-:B------:R-:W-:Y:S01]  /*4f50*/  FFMA.FTZ R49, R49, UR5, -R2.reuse ;  /* 0x0000000531317c23 */ /* 0x100fe20008010802 */
[----:B------:R-:W-:Y:S01]  /*4f60*/  MUFU.EX2 R56, R56 ;  /* 0x0000003800387308 */ /* 0x000fe20000000800 */
[----:B------:R-:W-:Y:S01]  /*4f70*/  FADD.FTZ R14, R50, R5 ;  /* 0x00000005320e7221 */ /* 0x000fe20000010000 */
[--C-:B------:R-:W-:Y:S01]  /*4f80*/  FFMA.FTZ R52, R52, UR5, -R2.reuse ;  /* 0x0000000534347c23 */ /* 0x100fe20008010802 */
[--C-:B------:R-:W-:Y:S01]  /*4f90*/  FFMA.FTZ R53, R53, UR5, -R2.reuse ;  /* 0x0000000535357c23 */ /* 0x100fe20008010802 */
[----:B------:R-:W-:Y:S01]  /*4fa0*/  FFMA.FTZ R40, R40, UR5, -R2 ;  /* 0x0000000528287c23 */ /* 0x000fe20008010802 */
[----:B------:R-:W-:Y:S01]  /*4fb0*/  FADD.FTZ R21, R51, R14 ;  /* 0x0000000e33157221 */ /* 0x000fe20000010000 */
[--C-:B------:R-:W-:Y:S01]  /*4fc0*/  FFMA.FTZ R41, R41, UR5, -R2.reuse ;  /* 0x0000000529297c23 */ /* 0x100fe20008010802 */
[--C-:B------:R-:W-:Y:S01]  /*4fd0*/  FFMA.FTZ R44, R44, UR5, -R2.reuse ;  /* 0x000000052c2c7c23 */ /* 0x100fe20008010802 */
[----:B------:R-:W1:Y:S01]  /*4fe0*/  MUFU.EX2 R57, R57 ;  /* 0x0000003900397308 */ /* 0x000e620000000800 */
[----:B------:R-:W-:Y:S01]  /*4ff0*/  FADD.FTZ R20, R54, R21 ;  /* 0x0000001536147221 */ /* 0x000fe20000010000 */
[--C-:B------:R-:W-:Y:S01]  /*5000*/  FFMA.FTZ R45, R45, UR5, -R2.reuse ;  /* 0x000000052d2d7c23 */ /* 0x100fe20008010802 */
[--C-:B------:R-:W-:Y:S01]  /*5010*/  FFMA.FTZ R32, R32, UR5, -R2.reuse ;  /* 0x0000000520207c23 */ /* 0x100fe20008010802 */
[----:B------:R-:W-:Y:S01]  /*5020*/  FFMA.FTZ R33, R33, UR5, -R2 ;  /* 0x0000000521217c23 */ /* 0x000fe20008010802 */
[----:B------:R-:W-:Y:S01]  /*5030*/  FADD.FTZ R21, R55, R20 ;  /* 0x0000001437157221 */ /* 0x000fe20000010000 */
[--C-:B------:R-:W-:Y:S01]  /*5040*/  FFMA.FTZ R36, R36, UR5, -R2.reuse ;  /* 0x0000000524247c23 */ /* 0x100fe20008010802 */
[--C-:B------:R-:W-:Y:S01]  /*5050*/  FFMA.FTZ R37, R37, UR5, -R2.reuse ;  /* 0x0000000525257c23 */ /* 0x100fe20008010802 */
[----:B------:R-:W2:Y:S01]  /*5060*/  MUFU.EX2 R60, R60 ;  /* 0x0000003c003c7308 */ /* 0x000ea20000000800 */
[----:B------:R-:W-:Y:S01]  /*5070*/  FADD.FTZ R20, R42, R21 ;  /* 0x000000152a147221 */ /* 0x000fe20000010000 */
[--C-:B------:R-:W-:Y:S01]  /*5080*/  FFMA.FTZ R24, R24, UR5, -R2.reuse ;  /* 0x0000000518187c23 */ /* 0x100fe20008010802 */
[--C-:B------:R-:W-:Y:S01]  /*5090*/  FFMA.FTZ R25, R25, UR5, -R2.reuse ;  /* 0x0000000519197c23 */ /* 0x100fe20008010802 */
[----:B------:R-:W-:Y:S01]  /*50a0*/  FFMA.FTZ R28, R28, UR5, -R2 ;  /* 0x000000051c1c7c23 */ /* 0x000fe20008010802 */
[----:B------:R-:W-:Y:S01]  /*50b0*/  FADD.FTZ R21, R43, R20 ;  /* 0x000000142b157221 */ /* 0x000fe20000010000 */
[----:B------:R-:W-:Y:S01]  /*50c0*/  FFMA.FTZ R2, R29, UR5, -R2 ;  /* 0x000000051d027c23 */ /* 0x000fe20008010802 */
[-C--:B------:R-:W-:Y:S01]  /*50d0*/  MOV R63, R151.reuse ;  /* 0x00000097003f7202 */ /* 0x080fe20000000f00 */
[----:B------:R-:W3:Y:S01]  /*50e0*/  MUFU.EX2 R61, R61 ;  /* 0x0000003d003d7308 */ /* 0x000ee20000000800 */
[----:B-1----:R-:W-:Y:S01]  /*50f0*/  FADD.FTZ R5, R56, R57 ;  /* 0x0000003938057221 */ /* 0x002fe20000010000 */
[----:B------:R-:W-:Y:S01]  /*5100*/  F2FP.BF16.F32.PACK_AB R208, R57, R56 ;  /* 0x0000003839d0723e */ /* 0x000fe200000010ff */
[--C-:B------:R-:W-:Y:S01]  /*5110*/  IMAD.MOV.U32 R57, RZ, RZ, R151.reuse ;  /* 0x000000ffff397224 */ /* 0x100fe200078e0097 */
[----:B------:R-:W-:Y:S01]  /*5120*/  MOV R54, R151 ;  /* 0x0000009700367202 */ /* 0x000fe20000000f00 */
[----:B------:R-:W-:-:S02]  /*5130*/  IMAD.MOV.U32 R56, RZ, RZ, R151 ;  /* 0x000000ffff387224 */ /* 0x000fc400078e0097 */
[----:B------:R-:W-:Y:S01]  /*5140*/  IMAD.MOV.U32 R55, RZ, RZ, R151 ;  /* 0x000000ffff377224 */ /* 0x000fe200078e0097 */
[----:B------:R-:W1:Y:S01]  /*5150*/  MUFU.EX2 R48, R48 ;  /* 0x0000003000307308 */ /* 0x000e620000000800 */
[----:B--2---:R-:W-:Y:S01]  /*5160*/  FADD.FTZ R14, R60, R5 ;  /* 0x000000053c0e7221 */ /* 0x004fe20000010000 */
[--C-:B------:R-:W-:Y:S02]  /*5170*/  IMAD.MOV.U32 R51, RZ, RZ, R151.reuse ;  /* 0x000000ffff337224 */ /* 0x100fe400078e0097 */
[--C-:B------:R-:W-:Y:S02]  /*5180*/  IMAD.MOV.U32 R50, RZ, RZ, R151.reuse ;  /* 0x000000ffff327224 */ /* 0x100fe400078e0097 */
[--C-:B------:R-:W-:Y:S02]  /*5190*/  IMAD.MOV.U32 R43, RZ, RZ, R151.reuse ;  /* 0x000000ffff2b7224 */ /* 0x100fe400078e0097 */
[----:B------:R-:W2:Y:S01]  /*51a0*/  MUFU.EX2 R49, R49 ;  /* 0x0000003100317308 */ /* 0x000ea20000000800 */
[C---:B---3--:R-:W-:Y:S01]  /*51b0*/  FADD.FTZ R5, R61.reuse, R14 ;  /* 0x0000000e3d057221 */ /* 0x048fe20000010000 */
[----:B------:R-:W-:Y:S01]  /*51c0*/  F2FP.BF16.F32.PACK_AB R210, R61, R60 ;  /* 0x0000003c3dd2723e */ /* 0x000fe200000010ff */
[----:B------:R-:W-:-:S02]  /*51d0*/  IMAD.MOV.U32 R61, RZ, RZ, R151 ;  /* 0x000000ffff3d7224 */ /* 0x000fc400078e0097 */
[--C-:B------:R-:W-:Y:S02]  /*51e0*/  IMAD.MOV.U32 R60, RZ, RZ, R151.reuse ;  /* 0x000000ffff3c7224 */ /* 0x100fe400078e0097 */
[----:B------:R-:W-:Y:S01]  /*51f0*/  IMAD.MOV.U32 R42, RZ, RZ, R151 ;  /* 0x000000ffff2a7224 */ /* 0x000fe200078e0097 */
[----:B------:R-:W0:Y:S01]  /*5200*/  MUFU.EX2 R52, R52 ;  /* 0x0000003400347308 */ /* 0x000e220000000800 */
[----:B-1----:R-:W-:Y:S01]  /*5210*/  FADD.FTZ R14, R48, R5 ;  /* 0x00000005300e7221 */ /* 0x002fe20000010000 */
[----:B------:R-:W-:-:S06]  /*5220*/  IMAD.MOV.U32 R29, RZ, RZ, R151 ;  /* 0x000000ffff1d7224 */ /* 0x000fcc00078e0097 */
[----:B------:R-:W1:Y:S01]  /*5230*/  MUFU.EX2 R53, R53 ;  /* 0x0000003500357308 */ /* 0x000e620000000800 */
[C---:B--2---:R-:W-:Y:S01]  /*5240*/  FADD.FTZ R5, R49.reuse, R14 ;  /* 0x0000000e31057221 */ /* 0x044fe20000010000 */
[----:B------:R-:W-:Y:S01]  /*5250*/  FADD.FTZ R14, R46, R21 ;  /* 0x000000152e0e7221 */ /* 0x000fe20000010000 */
[----:B------:R-:W-:Y:S01]  /*5260*/  F2FP.BF16.F32.PACK_AB R204, R49, R48 ;  /* 0x0000003031cc723e */ /* 0x000fe200000010ff */
[--C-:B------:R-:W-:Y:S02]  /*5270*/  IMAD.MOV.U32 R49, RZ, RZ, R151.reuse ;  /* 0x000000ffff317224 */ /* 0x100fe400078e0097 */
[----:B------:R-:W-:Y:S01]  /*5280*/  FADD.FTZ R21, R47, R14 ;  /* 0x0000000e2f157221 */ /* 0x000fe20000010000 */
[----:B------:R-:W-:Y:S01]  /*5290*/  IMAD.MOV.U32 R48, RZ, RZ, R151 ;  /* 0x000000ffff307224 */ /* 0x000fe200078e0097 */
[----:B------:R-:W2:Y:S01]  /*52a0*/  MUFU.EX2 R40, R40 ;  /* 0x0000002800287308 */ /* 0x000ea20000000800 */
[----:B0-----:R-:W-:Y:S01]  /*52b0*/  FADD.FTZ R0, R52, R5 ;  /* 0x0000000534007221 */ /* 0x001fe20000010000 */
[----:B------:R-:W-:Y:S01]  /*52c0*/  FADD.FTZ R14, R34, R21 ;  /* 0x00000015220e7221 */ /* 0x000fe20000010000 */
[----:B------:R-:W-:-:S02]  /*52d0*/  IMAD.MOV.U32 R47, RZ, RZ, R151 ;  /* 0x000000ffff2f7224 */ /* 0x000fc400078e0097 */
        /* <DEDUP_REMOVED lines=21> */
[----:B0-----:R-:W-:-:S07]  /*5430*/  FADD.FTZ R0, R44, R5 ;  /* 0x000000052c007221 */ /* 0x001fce0000010000 */
[----:B------:R-:W0:Y:S01]  /*5440*/  MUFU.EX2 R26, R26 ;  /* 0x0000001a001a7308 */ /* 0x000e220000000800 */
[C---:B-1----:R-:W-:Y:S01]  /*5450*/  FADD.FTZ R21, R39.reuse, R14 ;  /* 0x0000000e27157221 */ /* 0x042fe20000010000 */
[----:B------:R-:W-:Y:S01]  /*5460*/  F2FP.BF16.F32.PACK_AB R199, R39, R38 ;  /* 0x0000002627c7723e */ /* 0x000fe200000010ff */
[--C-:B------:R-:W-:Y:S02]  /*5470*/  IMAD.MOV.U32 R39, RZ, RZ, R151.reuse ;  /* 0x000000ffff277224 */ /* 0x100fe400078e0097 */
[----:B------:R-:W-:-:S03]  /*5480*/  IMAD.MOV.U32 R38, RZ, RZ, R151 ;  /* 0x000000ffff267224 */ /* 0x000fc600078e0097 */
[----:B------:R-:W1:Y:S01]  /*5490*/  MUFU.EX2 R32, R32 ;  /* 0x0000002000207308 */ /* 0x000e620000000800 */
[C---:B--2---:R-:W-:Y:S01]  /*54a0*/  FADD.FTZ R5, R45.reuse, R0 ;  /* 0x000000002d057221 */ /* 0x044fe20000010000 */
[----:B------:R-:W-:Y:S01]  /*54b0*/  F2FP.BF16.F32.PACK_AB R202, R45, R44 ;  /* 0x0000002c2dca723e */ /* 0x000fe200000010ff */
[----:B------:R-:W-:Y:S01]  /*54c0*/  IMAD.MOV.U32 R44, RZ, RZ, R151 ;  /* 0x000000ffff2c7224 */ /* 0x000fe200078e0097 */
[----:B------:R-:W-:-:S04]  /*54d0*/  MOV R45, R151 ;  /* 0x00000097002d7202 */ /* 0x000fc80000000f00 */
[----:B------:R-:W2:Y:S01]  /*54e0*/  MUFU.EX2 R27, R27 ;  /* 0x0000001b001b7308 */ /* 0x000ea20000000800 */
[----:B0-----:R-:W-:-:S07]  /*54f0*/  FADD.FTZ R14, R26, R21 ;  /* 0x000000151a0e7221 */ /* 0x001fce0000010000 */
[----:B------:R-:W0:Y:S01]  /*5500*/  MUFU.EX2 R33, R33 ;  /* 0x0000002100217308 */ /* 0x000e220000000800 */
[----:B-1----:R-:W-:-:S07]  /*5510*/  FADD.FTZ R0, R32, R5 ;  /* 0x0000000520007221 */ /* 0x002fce0000010000 */
[----:B------:R-:W1:Y:S01]  /*5520*/  MUFU.EX2 R36, R36 ;  /* 0x0000002400247308 */ /* 0x000e620000000800 */
[C---:B--2---:R-:W-:Y:S01]  /*5530*/  FADD.FTZ R21, R27.reuse, R14 ;  /* 0x0000000e1b157221 */ /* 0x044fe20000010000 */
[----:B------:R-:W-:Y:S01]  /*5540*/  F2FP.BF16.F32.PACK_AB R193, R27, R26 ;  /* 0x0000001a1bc1723e */ /* 0x000fe200000010ff */
[----:B------:R-:W-:-:S05]  /*5550*/  IMAD.MOV.U32 R26, RZ, RZ, R151 ;  /* 0x000000ffff1a7224 */ /* 0x000fca00078e0097 */
        /* <DEDUP_REMOVED lines=8> */
[----:B--2---:R-:W-:-:S04]  /*55e0*/  FADD.FTZ R14, R30, R21 ;  /* 0x000000151e0e7221 */ /* 0x004fc80000010000 */
[C---:B------:R-:W-:Y:S01]  /*55f0*/  FADD.FTZ R5, R195.reuse, R14 ;  /* 0x0000000ec3057221 */ /* 0x040fe20000010000 */
[----:B------:R-:W-:Y:S01]  /*5600*/  F2FP.BF16.F32.PACK_AB R195, R195, R30 ;  /* 0x0000001ec3c3723e */ /* 0x000fe200000010ff */
[--C-:B------:R-:W-:Y:S01]  /*5610*/  IMAD.MOV.U32 R30, RZ, RZ, R151.reuse ;  /* 0x000000ffff1e7224 */ /* 0x100fe200078e0097 */
[----:B------:R-:W2:Y:S01]  /*5620*/  MUFU.EX2 R25, R25 ;  /* 0x0000001900197308 */ /* 0x000ea20000000800 */
[C---:B0-----:R-:W-:Y:S01]  /*5630*/  FADD.FTZ R27, R37.reuse, R0 ;  /* 0x00000000251b7221 */ /* 0x041fe20000010000 */
[----:B------:R-:W-:Y:S01]  /*5640*/  F2FP.BF16.F32.PACK_AB R198, R37, R36 ;  /* 0x0000002425c6723e */ /* 0x000fe200000010ff */
[----:B------:R-:W-:Y:S01]  /*5650*/  IMAD.MOV.U32 R37, RZ, RZ, R151 ;  /* 0x000000ffff257224 */ /* 0x000fe200078e0097 */
[----:B------:R-:W-:-:S04]  /*5660*/  MOV R36, R151 ;  /* 0x0000009700247202 */ /* 0x000fc80000000f00 */
[----:B------:R-:W0:Y:S01]  /*5670*/  MUFU.EX2 R28, R28 ;  /* 0x0000001c001c7308 */ /* 0x000e220000000800 */
[----:B-1----:R-:W-:-:S07]  /*5680*/  FADD.FTZ R0, R24, R27 ;  /* 0x0000001b18007221 */ /* 0x002fce0000010000 */
[----:B------:R1:W3:Y:S01]  /*5690*/  MUFU.EX2 R21, R2 ;  /* 0x0000000200157308 */ /* 0x0002e20000000800 */
[C---:B--2---:R-:W-:Y:S01]  /*56a0*/  FADD.FTZ R27, R25.reuse, R0 ;  /* 0x00000000191b7221 */ /* 0x044fe20000010000 */
[----:B------:R-:W-:Y:S01]  /*56b0*/  F2FP.BF16.F32.PACK_AB R192, R25, R24 ;  /* 0x0000001819c0723e */ /* 0x000fe200000010ff */
[----:B------:R-:W-:Y:S02]  /*56c0*/  IMAD.MOV.U32 R0, RZ, RZ, 0x3f800000 ;  /* 0x3f800000ff007424 */ /* 0x000fe400078e00ff */
[--C-:B------:R-:W-:Y:S02]  /*56d0*/  IMAD.MOV.U32 R25, RZ, RZ, R151.reuse ;  /* 0x000000ffff197224 */ /* 0x100fe400078e0097 */
[----:B------:R-:W-:Y:S02]  /*56e0*/  IMAD.MOV.U32 R24, RZ, RZ, R151 ;  /* 0x000000ffff187224 */ /* 0x000fe400078e0097 */
[----:B0-----:R-:W-:Y:S01]  /*56f0*/  FADD.FTZ R14, R28, R27 ;  /* 0x0000001b1c0e7221 */ /* 0x001fe20000010000 */
[----:B-1----:R-:W-:-:S02]  /*5700*/  IMAD.MOV.U32 R2, RZ, RZ, 0x3f800000 ;  /* 0x3f800000ff027424 */ /* 0x002fc400078e00ff */
[----:B------:R-:W-:Y:S01]  /*5710*/  IMAD.MOV.U32 R27, RZ, RZ, R151 ;  /* 0x000000ffff1b7224 */ /* 0x000fe200078e0097 */
[C---:B---3--:R-:W-:Y:S01]  /*5720*/  F2FP.BF16.F32.PACK_AB R194, R21.reuse, R28 ;  /* 0x0000001c15c2723e */ /* 0x048fe200000010ff */
[----:B------:R-:W-:Y:S01]  /*5730*/  FADD.FTZ R14, R21, R14 ;  /* 0x0000000e150e7221 */ /* 0x000fe20000010000 */
[----:B------:R-:W-:Y:S01]  /*5740*/  MOV R28, R151 ;  /* 0x00000097001c7202 */ /* 0x000fe20000000f00 */
[----:B------:R-:W-:Y:S06]  /*5750*/  @!P2 BRA `(.L_x_2091) ;  /* 0x00000040002ca947 */ /* 0x000fec0003800000 */
[----:B------:R-:W-:Y:S01]  /*5760*/  R2UR UR5, R227 ;  /* 0x00000000e30572ca */ /* 0x000fe200000e0000 */
[----:B------:R-:W-:Y:S01]  /*5770*/  IMAD.MOV.U32 R21, RZ, RZ, R3 ;  /* 0x000000ffff157224 */ /* 0x000fe200078e0003 */
[----:B------:R-:W-:Y:S01]  /*5780*/  R2UR UR4, R16 ;  /* 0x00000000100472ca */ /* 0x000fe200000e0000 */
[----:B------:R-:W-:Y:S01]  /*5790*/  IMAD.MOV.U32 R20, RZ, RZ, R4 ;  /* 0x000000ffff147224 */ /* 0x000fe200078e0004 */
[----:B------:R-:W-:Y:S01]  /*57a0*/  CS2R R150, SRZ ;  /* 0x0000000000967805 */ /* 0x000fe2000001ff00 */
[----:B------:R-:W-:Y:S01]  /*57b0*/  IMAD.MOV.U32 R2, RZ, RZ, 0x3f800000 ;  /* 0x3f800000ff027424 */ /* 0x000fe200078e00ff */
[----:B------:R-:W-:Y:S02]  /*57c0*/  CS2R R146, SRZ ;  /* 0x0000000000927805 */ /* 0x000fe4000001ff00 */
[----:B------:R-:W-:Y:S02]  /*57d0*/  CS2R R142, SRZ ;  /* 0x00000000008e7805 */ /* 0x000fe4000001ff00 */
[----:B------:R-:W-:-:S02]  /*57e0*/  CS2R R138, SRZ ;  /* 0x00000000008a7805 */ /* 0x000fc4000001ff00 */
[----:B------:R-:W-:Y:S02]  /*57f0*/  CS2R R134, SRZ ;  /* 0x0000000000867805 */ /* 0x000fe4000001ff00 */
[----:B------:R-:W-:Y:S02]  /*5800*/  CS2R R130, SRZ ;  /* 0x0000000000827805 */ /* 0x000fe4000001ff00 */
[----:B------:R-:W-:Y:S02]  /*5810*/  CS2R R126, SRZ ;  /* 0x00000000007e7805 */ /* 0x000fe4000001ff00 */
[----:B------:R-:W-:Y:S01]  /*5820*/  CS2R R122, SRZ ;  /* 0x00000000007a7805 */ /* 0x000fe2000001ff00 */
[----:B------:R-:W-:Y:S01]  /*5830*/  IMAD.U32 R228, RZ, RZ, UR5 ;  /* 0x00000005ffe47e24 */ /* 0x000fe2000f8e00ff */
[----:B------:R-:W-:Y:S02]  /*5840*/  CS2R R118, SRZ ;  /* 0x0000000000767805 */ /* 0x000fe4000001ff00 */
[----:B------:R-:W-:-:S02]  /*5850*/  MOV R229, UR4 ;  /* 0x0000000400e57c02 */ /* 0x000fc40008000f00 */
        /* <DEDUP_REMOVED lines=56> */
.L_x_2100:
[----:B------:R-:W-:Y:S01]  /*5be0*/  R2UR UR6, R229 ;  /* 0x00000000e50672ca */ /* 0x000fe200000e0000 */
        /* <DEDUP_REMOVED lines=8> */
.L_x_2092:
[----:B------:R-:W-:Y:S02]  /*5c70*/  R2UR UR4, R17 ;  /* 0x00000000110472ca */ /* 0x000fe400000e0000 */
[----:B------:R-:W-:-:S11]  /*5c80*/  R2UR UR5, R16 ;  /* 0x00000000100572ca */ /* 0x000fd600000e0000 */
[----:B------:R-:W-:Y:S02]  /*5c90*/  ULEA UR4, UR60, UR4, 0x3 ;  /* 0x000000043c047291 */ /* 0x000fe4000f8e183f */
[----:B------:R-:W-:-:S04]  /*5ca0*/  IMAD.U32 R3, RZ, RZ, UR5 ;  /* 0x00000005ff037e24 */ /* 0x000fc8000f8e00ff */
[----:B------:R-:W-:Y:S01]  /*5cb0*/  IMAD.U32 R227, RZ, RZ, UR4 ;  /* 0x00000004ffe37e24 */ /* 0x000fe2000f8e00ff */
[----:B------:R-:W-:-:S04]  /*5cc0*/  SHF.L.U32 R3, R3, 0x1f, RZ ;  /* 0x0000001f03037819 */ /* 0x000fc800000006ff */
[----:B------:R0:W1:Y:S01]  /*5cd0*/  SYNCS.PHASECHK.TRANS64.TRYWAIT P2, [UR4+0x38830], R3 ;  /* 0x03883003ff0075a7 */ /* 0x0000620008040144 */
[----:B------:R-:W-:Y:S05]  /*5ce0*/  @!P0 BRA `(.L_x_2093) ;  /* 0x0000000000048947 */ /* 0x000fea0003800000 */
[----:B------:R-:W-:Y:S01]  /*5cf0*/  BPT.TRAP 0x1 ;  /* 0x000000040000795c */ /* 0x000fe20000300000 */
.L_x_2093:
[----:B-1----:R-:W-:Y:S05]  /*5d00*/  @P2 BRA `(.L_x_2094) ;  /* 0x00000000000c2947 */ /* 0x002fea0003800000 */
[----:B------:R-:W-:-:S13]  /*5d10*/  R2UR UR4, R227 ;  /* 0x00000000e30472ca */ /* 0x000fda00000e0000 */
[----:B------:R-:W1:Y:S02]  /*5d20*/  SYNCS.PHASECHK.TRANS64.TRYWAIT P2, [UR4+0x38830], R3 ;  /* 0x03883003ff0075a7 */ /* 0x000e640008040144 */
[----:B-1----:R-:W-:Y:S05]  /*5d30*/  @!P2 BRA `(.L_x_2095) ;  /* 0x00000110002ca947 */ /* 0x002fea0003800000 */
.L_x_2094:
        /* <DEDUP_REMOVED lines=580> */
.L_x_2096:
[----:B------:R-:W-:Y:S02]  /*8180*/  R2UR UR4, R17 ;  /* 0x00000000110472ca */ /* 0x000fe400000e0000 */
[----:B------:R-:W-:-:S11]  /*8190*/  R2UR UR5, R229 ;  /* 0x00000000e50572ca */ /* 0x000fd600000e0000 */
[----:B------:R-:W-:Y:S02]  /*81a0*/  ULEA UR4, UR61, UR4, 0x3 ;  /* 0x000000043d047291 */ /* 0x000fe4000f8e183f */
[----:B------:R-:W-:-:S05]  /*81b0*/  IMAD.U32 R0, RZ, RZ, UR5 ;  /* 0x00000005ff007e24 */ /* 0x000fca000f8e00ff */
[----:B------:R-:W-:-:S04]  /*81c0*/  SHF.L.U32 R0, R0, 0x1f, RZ ;  /* 0x0000001f00007819 */ /* 0x000fc800000006ff */
[----:B------:R2:W3:Y:S01]  /*81d0*/  SYNCS.PHASECHK.TRANS64.TRYWAIT P2, [UR4+0x38850], R0 ;  /* 0x03885000ff0075a7 */ /* 0x0004e20008040144 */
[----:B------:R-:W-:Y:S05]  /*81e0*/  @!P0 BRA `(.L_x_2097) ;  /* 0x0000000000048947 */ /* 0x000fea0003800000 */
[----:B------:R-:W-:Y:S01]  /*81f0*/  BPT.TRAP 0x1 ;  /* 0x000000040000795c */ /* 0x000fe20000300000 */
.L_x_2097:
[----:B---3--:R-:W-:Y:S05]  /*8200*/  @P2 BRA `(.L_x_2098) ;  /* 0x0000000000082947 */ /* 0x008fea0003800000 */
[----:B------:R-:W3:Y:S02]  /*8210*/  SYNCS.PHASECHK.TRANS64.TRYWAIT P2, [UR4+0x38850], R0 ;  /* 0x03885000ff0075a7 */ /* 0x000ee40008040144 */
[----:B---3--:R-:W-:Y:S05]  /*8220*/  @!P2 BRA `(.L_x_2099) ;  /* 0x000000ec000ca947 */ /* 0x008fea0003800000 */
.L_x_2098:
[----:B------:R-:W-:Y:S01]  /*8230*/  R2UR UR5, R17 ;  /* 0x00000000110572ca */ /* 0x000fe200000e0000 */
[----:B------:R-:W-:Y:S01]  /*8240*/  WARPGROUP.ARRIVE ;  /* 0x00000000000079c5 */ /* 0x000fe20000000000 */
[----:B------:R-:W-:Y:S01]  /*8250*/  UMOV UR7, 0x40000040 ;  /* 0x4000004000077882 */ /* 0x000fe20000000000 */
[----:B------:R-:W-:Y:S01]  /*8260*/  R2UR UR18, R19 ;  /* 0x00000000131272ca */ /* 0x000fe200000e0000 */
[----:B01----:R-:W-:Y:S01]  /*8270*/  IMAD.MOV.U32 R3, RZ, RZ, -0x2 ;  /* 0xfffffffeff037424 */ /* 0x003fe200078e00ff */
[----:B------:R-:W-:Y:S02]  /*8280*/  R2UR UR11, R228 ;  /* 0x00000000e40b72ca */ /* 0x000fe400000e0000 */
[----:B------:R-:W-:Y:S02]  /*8290*/  R2UR UR15, R23 ;  /* 0x00000000170f72ca */ /* 0x000fe400000e0000 */
[----:B------:R-:W-:-:S04]  /*82a0*/  R2UR UR14, R22 ;  /* 0x00000000160e72ca */ /* 0x000fc800000e0000 */
[----:B------:R-:W-:-:S04]  /*82b0*/  UIADD3 UR5, UR5, 0x400, URZ ;  /* 0x0000040005057890 */ /* 0x000fc8000fffe03f */
[----:B------:R-:W-:-:S04]  /*82c0*/  USHF.R.U32.HI UR5, URZ, 0x4, UR5 ;  /* 0x000000043f057899 */ /* 0x000fc80008011605 */
[----:B------:R-:W-:-:S04]  /*82d0*/  ULOP3.LUT UR5, UR5, 0x3fff, URZ, 0xc0, !UPT ;  /* 0x00003fff05057892 */ /* 0x000fc8000f8ec03f */
[----:B------:R-:W-:-:S04]  /*82e0*/  ULOP3.LUT UR5, UR5, 0x2800000, URZ, 0xfc, !UPT ;  /* 0x0280000005057892 */ /* 0x000fc8000f8efc3f */
[----:B------:R-:W-:Y:S02]  /*82f0*/  UIMAD UR10, UR61, 0xa00, UR5 ;  /* 0x00000a003d0a78a4 */ /* 0x000fe4000f8e0205 */
[----:B------:R-:W-:Y:S01]  /*8300*/  USHF.L.U32 UR5, UR18, 0x7, URZ ;  /* 0x0000000712057899 */ /* 0x000fe2000800063f */
[----:B------:R-:W-:-:S03]  /*8310*/  UMOV UR61, UR60 ;  /* 0x0000003c003d7c82 */ /* 0x000fc60008000000 */
[----:B------:R-:W-:Y:S01]  /*8320*/  UIMAD UR5, UR11, -0x50, UR5 ;  /* 0xffffffb00b0578a4 */ /* 0x000fe2000f8e0205 */
[----:B------:R-:W-:-:S08]  /*8330*/  UMOV UR6, UR10 ;  /* 0x0000000a00067c82 */ /* 0x000fd00008000000 */
[----:B------:R-:W-:Y:S01]  /*8340*/  HGMMA.64x256x16.F32.BF16 R24, R208, gdesc[UR4].tnspB, R24, gsb0 ;  /* 0x43e00004d0187df0 */ /* 0x000fe20008001818 */
[----:B------:R-:W-:Y:S01]  /*8350*/  UIADD3 UR6, UR10, 0x80, URZ ;  /* 0x000000800a067890 */ /* 0x000fe2000fffe03f */
[----:B------:R-:W-:Y:S01]  /*8360*/  UMOV UR7, 0x40000040 ;  /* 0x4000004000077882 */ /* 0x000fe20000000000 */
[----:B------:R-:W-:-:S04]  /*8370*/  UIADD3 UR5, UR5, 0x1, UR15 ;  /* 0x0000000105057890 */ /* 0x000fc8000fffe00f */
[----:B------:R-:W-:-:S03]  /*8380*/  UIADD3 UR5, UR5, -UR14, URZ ;  /* 0x8000000e05057290 */ /* 0x000fc6000fffe03f */
[----:B------:R-:W-:-:S03]  /*8390*/  ULDC UR14, c[0x0][0x988] ;  /* 0x00026200000e7ab9 */ /* 0x000fc60000000800 */
[----:B--2---:R-:W-:Y:S01]  /*83a0*/  IMAD R0, R214, R3, UR5 ;  /* 0x00000005d6007e24 */ /* 0x004fe2000f8e0203 */
[----:B------:R-:W-:Y:S01]  /*83b0*/  UMOV UR5, UR14 ;  /* 0x0000000e00057c82 */ /* 0x000fe20008000000 */
[----:B------:R-:W-:Y:S02]  /*83c0*/  R2UR UR14, R227 ;  /* 0x00000000e30e72ca */ /* 0x000fe400000e0000 */
[----:B------:R-:W-:-:S05]  /*83d0*/  IMAD.IADD R0, R215, 0x1, R0 ;  /* 0x00000001d7007824 */ /* 0x000fca00078e0200 */
        /* <DEDUP_REMOVED lines=8> */
[C---:B------:R-:W-:Y:S02]  /*8460*/  ISETP.GT.AND P2, PT, R0.reuse, 0x10, PT ;  /* 0x000000100000780c */ /* 0x040fe40003f44270 */
[----:B------:R-:W-:Y:S02]  /*8470*/  FSEL R189, R189, -INF , P3 ;  /* 0xff800000bdbd7808 */ /* 0x000fe40001800000 */
[----:B------:R-:W-:Y:S02]  /*8480*/  ISETP.GT.AND P3, PT, R0, 0x11, PT ;  /* 0x000000110000780c */ /* 0x000fe40003f64270 */
[----:B------:R-:W-:-:S02]  /*8490*/  FSEL R176, R176, -INF , P2 ;  /* 0xff800000b0b07808 */ /* 0x000fc40001000000 */
[C---:B------:R-:W-:Y:S02]  /*84a0*/  ISETP.GT.AND P2, PT, R0.reuse, 0x18, PT ;  /* 0x000000180000780c */ /* 0x040fe40003f44270 */
[----:B------:R-:W-:Y:S02]  /*84b0*/  FSEL R177, R177, -INF , P3 ;  /* 0xff800000b1b17808 */ /* 0x000fe40001800000 */
[----:B------:R-:W-:Y:S02]  /*84c0*/  ISETP.GT.AND P3, PT, R0, 0x19, PT ;  /* 0x000000190000780c */ /* 0x000fe40003f64270 */
[----:B------:R-:W-:Y:S02]  /*84d0*/  FSEL R180, R180, -INF , P2 ;  /* 0xff800000b4b47808 */ /* 0x000fe40001000000 */
[----:B------:R-:W-:Y:S02]  /*84e0*/  ISETP.GT.AND P2, PT, R0, 0x20, PT ;  /* 0x000000200000780c */ /* 0x000fe40003f44270 */
[----:B------:R-:W-:-:S02]  /*84f0*/  FSEL R181, R181, -INF , P3 ;  /* 0xff800000b5b57808 */ /* 0x000fc40001800000 */
        /* <DEDUP_REMOVED lines=20> */
[C---:B------:R-:W-:Y:S01]  /*8640*/  ISETP.GT.AND P3, PT, R0.reuse, 0x49, PT ;  /* 0x000000490000780c */ /* 0x040fe20003f64270 */
[----:B------:R-:W-:Y:S01]  /*8650*/  VIADD R0, R0, 0x8 ;  /* 0x0000000800007836 */ /* 0x000fe20000000000 */
[----:B------:R-:W-:Y:S02]  /*8660*/  FSEL R156, R156, -INF , P2 ;  /* 0xff8000009c9c7808 */ /* 0x000fe40001000000 */
[----:B------:R-:W-:Y:S02]  /*8670*/  FSEL R157, R157, -INF , P3 ;  /* 0xff8000009d9d7808 */ /* 0x000fe40001800000 */
[----:B------:R-:W-:-:S02]  /*8680*/  ISETP.GT.AND P2, PT, R0, RZ, PT ;  /* 0x000000ff0000720c */ /* 0x000fc40003f44270 */
        /* <DEDUP_REMOVED lines=23> */
[----:B------:R-:W-:Y:S01]  /*8800*/  FSEL R158, R158, -INF , P3 ;  /* 0xff8000009e9e7808 */ /* 0x000fe20001800000 */
        /* <DEDUP_REMOVED lines=13> */
[----:B------:R-:W-:-:S04]  /*88e0*/  FMNMX.FTZ R201, R185, R2, !PT ;  /* 0x00000002b9c97209 */ /* 0x000fc80007810000 */
[----:B------:R-:W-:-:S15]  /*88f0*/  FMNMX.FTZ R2, R188, R201, !PT ;  /* 0x000000c9bc027209 */ /* 0x000fde0007810000 */
[----:B------:R-:W-:-:S03]  /*8900*/  NOP ;  /* 0x0000000000007918 */ /* 0x000fc60000000000 */
        /* <DEDUP_REMOVED lines=21> */
[----:B0-----:R-:W-:Y:S02]  /*8a60*/  FMNMX.FTZ R201, R2, R201, !PT ;  /* 0x000000c902c97209 */ /* 0x001fe40007810000 */
[----:B------:R-:W-:-:S03]  /*8a70*/  FMNMX.FTZ R2, R186, R21, !PT ;  /* 0x00000015ba027209 */ /* 0x000fc60007810000 */
[----:B------:R-:W0:Y:S02]  /*8a80*/  SHFL.BFLY PT, R4, R201, 0x1, 0x1f ;  /* 0x0c201f00c9047f89 */ /* 0x000e2400000e0000 */
[----:B0-----:R-:W-:-:S04]  /*8a90*/  FMNMX.FTZ R4, R201, R4, !PT ;  /* 0x00000004c9047209 */ /* 0x001fc80007810000 */
[C---:B------:R-:W-:Y:S01]  /*8aa0*/  FSETP.NEU.FTZ.AND P2, PT, R4.reuse, -INF , PT ;  /* 0xff8000000400780b */ /* 0x040fe20003f5d000 */
[----:B------:R-:W-:Y:S01]  /*8ab0*/  FMUL.FTZ R184, R4, UR5 ;  /* 0x0000000504b87c20 */ /* 0x000fe20008410000 */
[----:B------:R-:W-:Y:S02]  /*8ac0*/  WARPGROUP.DEPBAR.LE gsb0, 0x0 ;  /* 0x00008000000079c5 */ /* 0x000fe40000010000 */
[----:B------:R-:W-:Y:S01]  /*8ad0*/  FMNMX.FTZ R197, R187, R2, !PT ;  /* 0x00000002bbc57209 */ /* 0x000fe20007810000 */
[----:B------:R-:W-:Y:S01]  /*8ae0*/  WARPGROUP.ARRIVE ;  /* 0x00000000000079c5 */ /* 0x000fe20000000000 */
[----:B------:R-:W-:Y:S02]  /*8af0*/  FSEL R2, R184, RZ, P2 ;  /* 0x000000ffb8027208 */ /* 0x000fe40001000000 */
[----:B------:R-:W-:-:S03]  /*8b00*/  FMNMX.FTZ R184, R190, R197, !PT ;  /* 0x000000c5beb87209 */ /* 0x000fc60007810000 */
[--C-:B------:R-:W-:Y:S01]  /*8b10*/  FFMA.FTZ R197, R3, UR5, -R2.reuse ;  /* 0x0000000503c57c23 */ /* 0x100fe20008010802 */
[----:B------:R-:W-:Y:S01]  /*8b20*/  FMNMX.FTZ R3, R191, R184, !PT ;  /* 0x000000b8bf037209 */ /* 0x000fe20007810000 */
[----:B------:R-:W-:Y:S01]  /*8b30*/  HGMMA.64x256x16.F32.BF16 R24, R192, gdesc[UR4].tnspB, R24, gsb0 ;  /* 0x43e00004c0187df0 */ /* 0x000fe20008001818 */
        /* <DEDUP_REMOVED lines=50> */
[----:B0-----:R-:W-:Y:S02]  /*8e60*/  FSEL R177, R159, -INF , P4 ;  /* 0xff8000009fb17808 */ /* 0x001fe40002000000 */
[----:B------:R-:W-:Y:S02]  /*8e70*/  FMNMX.FTZ R0, R158, R3, !PT ;  /* 0x000000039e007209 */ /* 0x000fe40007810000 */
[----:B------:R-:W-:Y:S02]  /*8e80*/  R2UR UR6, R226 ;  /* 0x00000000e20672ca */ /* 0x000fe400000e0000 */
[----:B------:R-:W-:Y:S01]  /*8e90*/  FMNMX.FTZ R0, R177, R0, !PT ;  /* 0x00000000b1007209 */ /* 0x000fe20007810000 */
[----:B------:R0:W-:Y:S04]  /*8ea0*/  MUFU.EX2 R159, R181 ;  /* 0x000000b5009f7308 */ /* 0x0001e80000000800 */
[----:B------:R-:W1:Y:S04]  /*8eb0*/  SHFL.BFLY PT, R3, R0, 0x2, 0x1f ;  /* 0x0c401f0000037f89 */ /* 0x000e6800000e0000 */
[----:B------:R-:W-:Y:S01]  /*8ec0*/  MUFU.EX2 R210, R210 ;  /* 0x000000d200d27308 */ /* 0x000fe20000000800 */
[----:B0-----:R-:W-:Y:S01]  /*8ed0*/  FSEL R181, R4, RZ, P2 ;  /* 0x000000ff04b57208 */ /* 0x001fe20001000000 */
[----:B------:R-:W-:Y:S01]  /*8ee0*/  UISETP.GT.AND UP0, UPT, UR11, UR6, UPT ;  /* 0x000000060b00728c */ /* 0x000fe2000bf04270 */
[----:B------:R-:W-:-:S03]  /*8ef0*/  R2UR UR6, R16 ;  /* 0x00000000100672ca */ /* 0x000fc600000e0000 */
[----:B------:R-:W-:Y:S02]  /*8f00*/  FADD.FTZ R181, -R181, R20 ;  /* 0x00000014b5b57221 */ /* 0x000fe40000010100 */
[----:B------:R-:W-:Y:S08]  /*8f10*/  MUFU.EX2 R175, R189 ;  /* 0x000000bd00af7308 */ /* 0x000ff00000000800 */
[----:B------:R-:W-:Y:S01]  /*8f20*/  MUFU.EX2 R204, R204 ;  /* 0x000000cc00cc7308 */ /* 0x000fe20000000800 */
[----:B------:R-:W-:Y:S01]  /*8f30*/  IMAD.U32 R229, RZ, RZ, UR6 ;  /* 0x00000006ffe57e24 */ /* 0x000fe2000f8e00ff */
[----:B-1----:R-:W-:Y:S01]  /*8f40*/  FMNMX.FTZ R160, R0, R3, !PT ;  /* 0x0000000300a07209 */ /* 0x002fe20007810000 */
[----:B------:R-:W-:-:S05]  /*8f50*/  FMUL.FTZ R0, R181, UR5 ;  /* 0x00000005b5007c20 */ /* 0x000fca0008410000 */
[----:B------:R-:W-:Y:S01]  /*8f60*/  MUFU.EX2 R206, R206 ;  /* 0x000000ce00ce7308 */ /* 0x000fe20000000800 */
[----:B------:R-:W0:Y:S07]  /*8f70*/  SHFL.BFLY PT, R3, R160, 0x1, 0x1f ;  /* 0x0c201f00a0037f89 */ /* 0x000e2e00000e0000 */
[----:B------:R-:W1:Y:S08]  /*8f80*/  MUFU.EX2 R0, R0 ;  /* 0x0000000000007308 */ /* 0x000e700000000800 */
[----:B------:R-:W-:Y:S08]  /*8f90*/  MUFU.EX2 R200, R200 ;  /* 0x000000c800c87308 */ /* 0x000ff00000000800 */
[----:B------:R-:W-:Y:S01]  /*8fa0*/  MUFU.EX2 R169, R169 ;  /* 0x000000a900a97308 */ /* 0x000fe20000000800 */
[----:B0-----:R-:W-:-:S04]  /*8fb0*/  FMNMX.FTZ R3, R160, R3, !PT ;  /* 0x00000003a0037209 */ /* 0x001fc80007810000 */
[C---:B------:R-:W-:Y:S01]  /*8fc0*/  FSETP.NEU.FTZ.AND P2, PT, R3.reuse, -INF , PT ;  /* 0xff8000000300780b */ /* 0x040fe20003f5d000 */
[C---:B------:R-:W-:Y:S02]  /*8fd0*/  FMUL.FTZ R2, R3.reuse, UR5 ;  /* 0x0000000503027c20 */ /* 0x040fe40008410000 */
[----:B------:R-:W-:Y:S03]  /*8fe0*/  MUFU.EX2 R202, R202 ;  /* 0x000000ca00ca7308 */ /* 0x000fe60000000800 */
[----:B------:R-:W-:Y:S02]  /*8ff0*/  FSEL R181, R2, RZ, P2 ;  /* 0x000000ff02b57208 */ /* 0x000fe40001000000 */
[----:B------:R-:W-:Y:S02]  /*9000*/  FSEL R2, R3, RZ, P2 ;  /* 0x000000ff03027208 */ /* 0x000fe40001000000 */
[----:B------:R-:W-:Y:S01]  /*9010*/  PLOP3.LUT P2, PT, PT, PT, UP0, 0x80, 0x0 ;  /* 0x000000000000781c */ /* 0x000fe20003f4f008 */
[--C-:B------:R-:W-:Y:S01]  /*9020*/  FFMA.FTZ R209, R186, UR5, -R181.reuse ;  /* 0x00000005bad17c23 */ /* 0x100fe200080108b5 */
[----:B------:R-:W-:Y:S01]  /*9030*/  FFMA.FTZ R20, R187, UR5, -R181 ;  /* 0x00000005bb147c23 */ /* 0x000fe200080108b5 */
[----:B------:R-:W-:Y:S01]  /*9040*/  FADD.FTZ R2, -R2, R21 ;  /* 0x0000001502027221 */ /* 0x000fe20000010100 */
[----:B-1----:R-:W-:Y:S01]  /*9050*/  FFMA.FTZ R21, R0, R14, R179 ;  /* 0x0000000e00157223 */ /* 0x002fe200000100b3 */
[--C-:B------:R-:W-:Y:S01]  /*9060*/  FFMA.FTZ R211, R190, UR5, -R181.reuse ;  /* 0x00000005bed37c23 */ /* 0x100fe200080108b5 */
[----:B------:R-:W-:Y:S01]  /*9070*/  FFMA.FTZ R201, R170, UR5, -R181 ;  /* 0x00000005aac97c23 */ /* 0x000fe200080108b5 */
[----:B------:R-:W-:Y:S01]  /*9080*/  FMUL.FTZ R2, R2, UR5 ;  /* 0x0000000502027c20 */ /* 0x000fe20008410000 */
[----:B------:R-:W-:Y:S01]  /*9090*/  MUFU.EX2 R209, R209 ;  /* 0x000000d100d17308 */ /* 0x000fe20000000800 */
[----:B------:R-:W-:Y:S01]  /*90a0*/  FADD.FTZ R21, R208, R21 ;  /* 0x00000015d0157221 */ /* 0x000fe20000010000 */
[--C-:B------:R-:W-:Y:S01]  /*90b0*/  FFMA.FTZ R160, R191, UR5, -R181.reuse ;  /* 0x00000005bfa07c23 */ /* 0x100fe200080108b5 */
[----:B------:R-:W-:Y:S01]  /*90c0*/  FFMA.FTZ R170, R171, UR5, -R181 ;  /* 0x00000005abaa7c23 */ /* 0x000fe200080108b5 */
[----:B------:R-:W-:-:S02]  /*90d0*/  IMAD.U32 R171, RZ, RZ, UR14 ;  /* 0x0000000effab7e24 */ /* 0x000fc4000f8e00ff */
[----:B------:R-:W-:Y:S01]  /*90e0*/  FADD.FTZ R14, R210, R21 ;  /* 0x00000015d20e7221 */ /* 0x000fe20000010000 */
[--C-:B------:R-:W-:Y:S01]  /*90f0*/  FFMA.FTZ R205, R178, UR5, -R181.reuse ;  /* 0x00000005b2cd7c23 */ /* 0x100fe200080108b5 */
[--C-:B------:R-:W-:Y:S01]  /*9100*/  FFMA.FTZ R164, R184, UR5, -R181.reuse ;  /* 0x00000005b8a47c23 */ /* 0x100fe200080108b5 */
[----:B------:R-:W0:Y:S01]  /*9110*/  MUFU.EX2 R2, R2 ;  /* 0x0000000200027308 */ /* 0x000e220000000800 */
[----:B------:R-:W-:Y:S01]  /*9120*/  FADD.FTZ R21, R175, R14 ;  /* 0x0000000eaf157221 */ /* 0x000fe20000010000 */
[----:B------:R-:W-:Y:S01]  /*9130*/  @!P1 IADD3 R14, R171, 0x38840, RZ ;  /* 0x00038840ab0e9810 */ /* 0x000fe20007ffe0ff */
[--C-:B------:R-:W-:Y:S01]  /*9140*/  FFMA.FTZ R207, R182, UR5, -R181.reuse ;  /* 0x00000005b6cf7c23 */ /* 0x100fe200080108b5 */
[--C-:B------:R-:W-:Y:S01]  /*9150*/  FFMA.FTZ R168, R183, UR5, -R181.reuse ;  /* 0x00000005b7a87c23 */ /* 0x100fe200080108b5 */
[----:B------:R-:W-:Y:S01]  /*9160*/  FFMA.FTZ R203, R174, UR5, -R181 ;  /* 0x00000005aecb7c23 */ /* 0x000fe200080108b5 */
[----:B------:R-:W-:Y:S01]  /*9170*/  @!P1 PRMT R14, RZ, 0x654, R14 ;  /* 0x00000654ff0e9816 */ /* 0x000fe2000000000e */
[----:B------:R-:W-:Y:S01]  /*9180*/  FADD.FTZ R174, R204, R21 ;  /* 0x00000015ccae7221 */ /* 0x000fe20000010000 */
[----:B------:R-:W1:Y:S01]  /*9190*/  MUFU.EX2 R20, R20 ;  /* 0x0000001400147308 */ /* 0x000e620000000800 */
[--C-:B------:R-:W-:Y:S01]  /*91a0*/  FFMA.FTZ R172, R185, UR5, -R181.reuse ;  /* 0x00000005b9ac7c23 */ /* 0x100fe200080108b5 */
[--C-:B------:R-:W-:Y:S01]  /*91b0*/  FFMA.FTZ R197, R162, UR5, -R181.reuse ;  /* 0x00000005a2c57c23 */ /* 0x100fe200080108b5 */
[----:B------:R-:W-:Y:S01]  /*91c0*/  FADD.FTZ R21, R167, R174 ;  /* 0x000000aea7157221 */ /* 0x000fe20000010000 */
[--C-:B------:R-:W-:Y:S01]  /*91d0*/  FFMA.FTZ R162, R163, UR5, -R181.reuse ;  /* 0x00000005a3a27c23 */ /* 0x100fe200080108b5 */
[--C-:B------:R-:W-:Y:S01]  /*91e0*/  FFMA.FTZ R199, R166, UR5, -R181.reuse ;  /* 0x00000005a6c77c23 */ /* 0x100fe200080108b5 */
[----:B------:R-:W-:Y:S01]  /*91f0*/  FFMA.FTZ R176, R176, UR5, -R181 ;  /* 0x00000005b0b07c23 */ /* 0x000fe200080108b5 */
[----:B------:R-:W-:Y:S01]  /*9200*/  FADD.FTZ R174, R206, R21 ;  /* 0x00000015ceae7221 */ /* 0x000fe20000010000 */
[----:B------:R-:W-:Y:S01]  /*9210*/  MUFU.EX2 R211, R211 ;  /* 0x000000d300d37308 */ /* 0x000fe20000000800 */
[----:B0-----:R-:W-:Y:S01]  /*9220*/  FFMA.FTZ R5, R2, R5, R209 ;  /* 0x0000000502057223 */ /* 0x001fe200000100d1 */
[--C-:B------:R-:W-:Y:S01]  /*9230*/  FFMA.FTZ R155, R155, UR5, -R181.reuse ;  /* 0x000000059b9b7c23 */ /* 0x100fe200080108b5 */
[----:B------:R-:W-:Y:S01]  /*9240*/  FADD.FTZ R21, R159, R174 ;  /* 0x000000ae9f157221 */ /* 0x000fe20000010000 */
[--C-:B------:R-:W-:Y:S01]  /*9250*/  FFMA.FTZ R158, R158, UR5, -R181.reuse ;  /* 0x000000059e9e7c23 */ /* 0x100fe200080108b5 */
[----:B------:R-:W-:Y:S01]  /*9260*/  FFMA.FTZ R177, R177, UR5, -R181 ;  /* 0x00000005b1b17c23 */ /* 0x000fe200080108b5 */
[----:B------:R-:W-:-:S02]  /*9270*/  IMAD.U32 R171, RZ, RZ, UR4 ;  /* 0x00000004ffab7e24 */ /* 0x000fc4000f8e00ff */
[----:B------:R-:W-:Y:S01]  /*9280*/  FADD.FTZ R174, R200, R21 ;  /* 0x00000015c8ae7221 */ /* 0x000fe20000010000 */
[----:B------:R-:W-:Y:S01]  /*9290*/  MUFU.EX2 R160, R160 ;  /* 0x000000a000a07308 */ /* 0x000fe20000000800 */
[----:B------:R-:W-:Y:S01]  /*92a0*/  UIADD3 UR4, UR11, -0x1, URZ ;  /* 0xffffffff0b047890 */ /* 0x000fe2000fffe03f */
[----:B------:R-:W-:Y:S02]  /*92b0*/  @!P1 VIADD R163, R171, 0x38860 ;  /* 0x00038860aba39836 */ /* 0x000fe40000000000 */
[----:B------:R-:W-:Y:S01]  /*92c0*/  FADD.FTZ R21, R169, R174 ;  /* 0x000000aea9157221 */ /* 0x000fe20000010000 */
[----:B-1----:R-:W-:Y:S02]  /*92d0*/  F2FP.BF16.F32.PACK_AB R209, R20, R209 ;  /* 0x000000d114d1723e */ /* 0x002fe400000010ff */
[----:B------:R-:W-:Y:S01]  /*92e0*/  F2FP.BF16.F32.PACK_AB R208, R208, R179 ;  /* 0x000000b3d0d0723e */ /* 0x000fe200000010ff */
[----:B------:R-:W-:Y:S01]  /*92f0*/  FADD.FTZ R166, R202, R21 ;  /* 0x00000015caa67221 */ /* 0x000fe20000010000 */
[----:B------:R-:W-:Y:S01]  /*9300*/  MUFU.EX2 R205, R205 ;  /* 0x000000cd00cd7308 */ /* 0x000fe20000000800 */
[----:B------:R-:W-:Y:S01]  /*9310*/  @!P1 PRMT R163, RZ, 0x654, R163 ;  /* 0x00000654ffa39816 */ /* 0x000fe200000000a3 */
[----:B------:R-:W-:Y:S01]  /*9320*/  IMAD.U32 R228, RZ, RZ, UR4 ;  /* 0x00000004ffe47e24 */ /* 0x000fe2000f8e00ff */
[----:B------:R-:W-:-:S02]  /*9330*/  F2FP.BF16.F32.PACK_AB R210, R175, R210 ;  /* 0x000000d2afd2723e */ /* 0x000fc400000010ff */
[----:B------:R-:W-:Y:S02]  /*9340*/  F2FP.BF16.F32.PACK_AB R204, R167, R204 ;  /* 0x000000cca7cc723e */ /* 0x000fe400000010ff */
[----:B------:R-:W-:Y:S01]  /*9350*/  F2FP.BF16.F32.PACK_AB R206, R159, R206 ;  /* 0x000000ce9fce723e */ /* 0x000fe200000010ff */
[----:B------:R-:W-:Y:S01]  /*9360*/  MUFU.EX2 R164, R164 ;  /* 0x000000a400a47308 */ /* 0x000fe20000000800 */
[----:B------:R-:W-:-:S07]  /*9370*/  F2FP.BF16.F32.PACK_AB R200, R169, R200 ;  /* 0x000000c8a9c8723e */ /* 0x000fce00000010ff */
[----:B------:R-:W-:Y:S08]  /*9380*/  MUFU.EX2 R207, R207 ;  /* 0x000000cf00cf7308 */ /* 0x000ff00000000800 */
[----:B------:R-:W-:Y:S08]  /*9390*/  MUFU.EX2 R168, R168 ;  /* 0x000000a800a87308 */ /* 0x000ff00000000800 */
[----:B------:R-:W-:Y:S08]  /*93a0*/  MUFU.EX2 R201, R201 ;  /* 0x000000c900c97308 */ /* 0x000ff00000000800 */
[----:B------:R-:W-:Y:S08]  /*93b0*/  MUFU.EX2 R170, R170 ;  /* 0x000000aa00aa7308 */ /* 0x000ff00000000800 */
[----:B------:R-:W0:Y:S08]  /*93c0*/  MUFU.EX2 R173, R173 ;  /* 0x000000ad00ad7308 */ /* 0x000e300000000800 */
[----:B------:R-:W-:Y:S08]  /*93d0*/  MUFU.EX2 R203, R203 ;  /* 0x000000cb00cb7308 */ /* 0x000ff00000000800 */
[----:B------:R-:W1:Y:S01]  /*93e0*/  MUFU.EX2 R196, R196 ;  /* 0x000000c400c47308 */ /* 0x000e620000000800 */
[C---:B0-----:R-:W-:Y:S01]  /*93f0*/  FADD.FTZ R21, R173.reuse, R166 ;  /* 0x000000a6ad157221 */ /* 0x041fe20000010000 */
[----:B------:R-:W-:-:S06]  /*9400*/  F2FP.BF16.F32.PACK_AB R202, R173, R202 ;  /* 0x000000caadca723e */ /* 0x000fcc00000010ff */
[----:B------:R-:W-:Y:S08]  /*9410*/  MUFU.EX2 R172, R172 ;  /* 0x000000ac00ac7308 */ /* 0x000ff00000000800 */
[----:B------:R-:W0:Y:S01]  /*9420*/  MUFU.EX2 R161, R161 ;  /* 0x000000a100a17308 */ /* 0x000e220000000800 */
[----:B-1----:R-:W-:Y:S01]  /*9430*/  FADD.FTZ R166, R196, R21 ;  /* 0x00000015c4a67221 */ /* 0x002fe20000010000 */
[----:B------:R-:W-:-:S02]  /*9440*/  WARPGROUP.DEPBAR.LE gsb0, 0x0 ;  /* 0x00008000000079c5 */ /* 0x000fc40000010000 */
[----:B------:R1:W-:Y:S04]  /*9450*/  @!P1 SYNCS.ARRIVE.TRANS64.RED.A1T0 RZ, [R14+URZ], RZ ;  /* 0x000000ff0eff99a7 */ /* 0x0003e8000810043f */
[----:B------:R-:W-:Y:S01]  /*9460*/  MUFU.EX2 R197, R197 ;  /* 0x000000c500c57308 */ /* 0x000fe20000000800 */
[----:B------:R-:W-:Y:S01]  /*9470*/  FFMA.FTZ R193, R154, UR5, -R181 ;  /* 0x000000059ac17c23 */ /* 0x000fe200080108b5 */
[----:B-1----:R-:W-:-:S06]  /*9480*/  FADD.FTZ R14, R20, R5 ;  /* 0x00000005140e7221 */ /* 0x002fcc0000010000 */
[----:B------:R-:W1:Y:S01]  /*9490*/  MUFU.EX2 R198, R198 ;  /* 0x000000c600c67308 */ /* 0x000e620000000800 */
[----:B0-----:R-:W-:Y:S01]  /*94a0*/  FADD.FTZ R21, R161, R166 ;  /* 0x000000a6a1157221 */ /* 0x001fe20000010000 */
[----:B------:R0:W-:Y:S01]  /*94b0*/  @!P1 SYNCS.ARRIVE.TRANS64.RED.A1T0 RZ, [R163+URZ], RZ ;  /* 0x000000ffa3ff99a7 */ /* 0x0001e2000810043f */
[----:B------:R-:W-:Y:S01]  /*94c0*/  FADD.FTZ R5, R211, R14 ;  /* 0x0000000ed3057221 */ /* 0x000fe20000010000 */
[----:B------:R-:W-:Y:S01]  /*94d0*/  F2FP.BF16.F32.PACK_AB R196, R161, R196 ;  /* 0x000000c4a1c4723e */ /* 0x000fe200000010ff */
[----:B------:R-:W-:Y:S01]  /*94e0*/  IMAD.MOV.U32 R20, RZ, RZ, R4 ;  /* 0x000000ffff147224 */ /* 0x000fe200078e0004 */
[C---:B------:R-:W-:Y:S01]  /*94f0*/  F2FP.BF16.F32.PACK_AB R211, R160.reuse, R211 ;  /* 0x000000d3a0d3723e */ /* 0x040fe200000010ff */
[----:B------:R-:W-:Y:S01]  /*9500*/  FADD.FTZ R14, R160, R5 ;  /* 0x00000005a00e7221 */ /* 0x000fe20000010000 */
[----:B------:R-:W-:Y:S03]  /*9510*/  MUFU.EX2 R162, R162 ;  /* 0x000000a200a27308 */ /* 0x000fe60000000800 */
[----:B------:R-:W-:Y:S01]  /*9520*/  FADD.FTZ R5, R205, R14 ;  /* 0x0000000ecd057221 */ /* 0x000fe20000010000 */
[----:B------:R-:W-:-:S03]  /*9530*/  F2FP.BF16.F32.PACK_AB R205, R164, R205 ;  /* 0x000000cda4cd723e */ /* 0x000fc600000010ff */
[----:B------:R-:W-:Y:S01]  /*9540*/  FADD.FTZ R14, R164, R5 ;  /* 0x00000005a40e7221 */ /* 0x000fe20000010000 */
[----:B------:R-:W2:Y:S01]  /*9550*/  MUFU.EX2 R165, R165 ;  /* 0x000000a500a57308 */ /* 0x000ea20000000800 */
[----:B-1----:R-:W-:Y:S02]  /*9560*/  FADD.FTZ R166, R198, R21 ;  /* 0x00000015c6a67221 */ /* 0x002fe40000010000 */
[----:B------:R-:W-:Y:S01]  /*9570*/  FADD.FTZ R5, R207, R14 ;  /* 0x0000000ecf057221 */ /* 0x000fe20000010000 */
[----:B------:R-:W-:-:S03]  /*9580*/  F2FP.BF16.F32.PACK_AB R207, R168, R207 ;  /* 0x000000cfa8cf723e */ /* 0x000fc600000010ff */
[----:B------:R-:W-:Y:S01]  /*9590*/  FADD.FTZ R14, R168, R5 ;  /* 0x00000005a80e7221 */ /* 0x000fe20000010000 */
[----:B------:R-:W-:Y:S03]  /*95a0*/  MUFU.EX2 R199, R199 ;  /* 0x000000c700c77308 */ /* 0x000fe60000000800 */
[----:B------:R-:W-:Y:S01]  /*95b0*/  FADD.FTZ R5, R201, R14 ;  /* 0x0000000ec9057221 */ /* 0x000fe20000010000 */
[----:B------:R-:W-:-:S03]  /*95c0*/  F2FP.BF16.F32.PACK_AB R201, R170, R201 ;  /* 0x000000c9aac9723e */ /* 0x000fc600000010ff */
[----:B------:R-:W-:Y:S01]  /*95d0*/  FADD.FTZ R14, R170, R5 ;  /* 0x00000005aa0e7221 */ /* 0x000fe20000010000 */
[----:B------:R-:W1:Y:S01]  /*95e0*/  MUFU.EX2 R152, R152 ;  /* 0x0000009800987308 */ /* 0x000e620000000800 */
[C---:B--2---:R-:W-:Y:S01]  /*95f0*/  FADD.FTZ R21, R165.reuse, R166 ;  /* 0x000000a6a5157221 */ /* 0x044fe20000010000 */
[----:B------:R-:W-:Y:S01]  /*9600*/  F2FP.BF16.F32.PACK_AB R198, R165, R198 ;  /* 0x000000c6a5c6723e */ /* 0x000fe200000010ff */
[----:B------:R-:W-:Y:S01]  /*9610*/  FADD.FTZ R5, R203, R14 ;  /* 0x0000000ecb057221 */ /* 0x000fe20000010000 */
[----:B------:R-:W-:-:S03]  /*9620*/  F2FP.BF16.F32.PACK_AB R203, R172, R203 ;  /* 0x000000cbaccb723e */ /* 0x000fc600000010ff */
[----:B------:R-:W-:Y:S01]  /*9630*/  FADD.FTZ R14, R172, R5 ;  /* 0x00000005ac0e7221 */ /* 0x000fe20000010000 */
[----:B------:R-:W2:Y:S03]  /*9640*/  MUFU.EX2 R153, R153 ;  /* 0x0000009900997308 */ /* 0x000ea60000000800 */
[----:B------:R-:W-:Y:S01]  /*9650*/  FADD.FTZ R5, R197, R14 ;  /* 0x0000000ec5057221 */ /* 0x000fe20000010000 */
[----:B------:R-:W-:-:S03]  /*9660*/  F2FP.BF16.F32.PACK_AB R197, R162, R197 ;  /* 0x000000c5a2c5723e */ /* 0x000fc600000010ff */
[----:B------:R-:W-:Y:S01]  /*9670*/  FADD.FTZ R14, R162, R5 ;  /* 0x00000005a20e7221 */ /* 0x000fe20000010000 */
[----:B------:R-:W3:Y:S01]  /*9680*/  MUFU.EX2 R154, R176 ;  /* 0x000000b0009a7308 */ /* 0x000ee20000000800 */
[----:B-1----:R-:W-:Y:S02]  /*9690*/  FADD.FTZ R166, R152, R21 ;  /* 0x0000001598a67221 */ /* 0x002fe40000010000 */
[----:B------:R-:W-:-:S05]  /*96a0*/  FADD.FTZ R5, R199, R14 ;  /* 0x0000000ec7057221 */ /* 0x000fca0000010000 */
[----:B------:R-:W1:Y:S01]  /*96b0*/  MUFU.EX2 R193, R193 ;  /* 0x000000c100c17308 */ /* 0x000e620000000800 */
[C---:B--2---:R-:W-:Y:S01]  /*96c0*/  F2FP.BF16.F32.PACK_AB R192, R153.reuse, R152 ;  /* 0x0000009899c0723e */ /* 0x044fe200000010ff */
[----:B------:R-:W-:-:S06]  /*96d0*/  FADD.FTZ R21, R153, R166 ;  /* 0x000000a699157221 */ /* 0x000fcc0000010000 */
[----:B------:R-:W2:Y:S01]  /*96e0*/  MUFU.EX2 R155, R155 ;  /* 0x0000009b009b7308 */ /* 0x000ea20000000800 */
[C---:B---3--:R-:W-:Y:S01]  /*96f0*/  FADD.FTZ R152, R154.reuse, R5 ;  /* 0x000000059a987221 */ /* 0x048fe20000010000 */
[----:B------:R-:W-:-:S06]  /*9700*/  F2FP.BF16.F32.PACK_AB R199, R154, R199 ;  /* 0x000000c79ac7723e */ /* 0x000fcc00000010ff */
[----:B------:R-:W3:Y:S01]  /*9710*/  MUFU.EX2 R156, R156 ;  /* 0x0000009c009c7308 */ /* 0x000ee20000000800 */
[----:B-1----:R-:W-:-:S07]  /*9720*/  FADD.FTZ R152, R193, R152 ;  /* 0x00000098c1987221 */ /* 0x002fce0000010000 */
[----:B------:R-:W1:Y:S01]  /*9730*/  MUFU.EX2 R195, R158 ;  /* 0x0000009e00c37308 */ /* 0x000e620000000800 */
[C---:B--2---:R-:W-:Y:S01]  /*9740*/  FADD.FTZ R152, R155.reuse, R152 ;  /* 0x000000989b987221 */ /* 0x044fe20000010000 */
[----:B------:R-:W-:-:S06]  /*9750*/  F2FP.BF16.F32.PACK_AB R193, R155, R193 ;  /* 0x000000c19bc1723e */ /* 0x000fcc00000010ff */
[----:B------:R-:W2:Y:S01]  /*9760*/  MUFU.EX2 R157, R157 ;  /* 0x0000009d009d7308 */ /* 0x000ea20000000800 */
[----:B---3--:R-:W-:Y:S01]  /*9770*/  FADD.FTZ R166, R156, R21 ;  /* 0x000000159ca67221 */ /* 0x008fe20000010000 */
[----:B------:R-:W-:-:S06]  /*9780*/  IMAD.MOV.U32 R21, RZ, RZ, R3 ;  /* 0x000000ffff157224 */ /* 0x000fcc00078e0003 */
[----:B------:R-:W3:Y:S01]  /*9790*/  MUFU.EX2 R177, R177 ;  /* 0x000000b100b17308 */ /* 0x000ee20000000800 */
[----:B-1----:R-:W-:Y:S01]  /*97a0*/  FADD.FTZ R152, R195, R152 ;  /* 0x00000098c3987221 */ /* 0x002fe20000010000 */
[C---:B--2---:R-:W-:Y:S01]  /*97b0*/  FADD.FTZ R14, R157.reuse, R166 ;  /* 0x000000a69d0e7221 */ /* 0x044fe20000010000 */
[----:B------:R-:W-:Y:S02]  /*97c0*/  F2FP.BF16.F32.PACK_AB R194, R157, R156 ;  /* 0x0000009c9dc2723e */ /* 0x000fe400000010ff */
[C---:B---3--:R-:W-:Y:S01]  /*97d0*/  FADD.FTZ R5, R177.reuse, R152 ;  /* 0x00000098b1057221 */ /* 0x048fe20000010000 */
[----:B------:R-:W-:Y:S01]  /*97e0*/  F2FP.BF16.F32.PACK_AB R195, R177, R195 ;  /* 0x000000c3b1c3723e */ /* 0x000fe200000010ff */
[----:B0-----:R-:W-:Y:S06]  /*97f0*/  @P2 BRA `(.L_x_2100) ;  /* 0xffffffc000f82947 */ /* 0x001fec000383ffff */
[----:B------:R-:W-:-:S07]  /*9800*/  IMAD.U32 R227, RZ, RZ, UR4 ;  /* 0x00000004ffe37e24 */ /* 0x000fce000f8e00ff */
.L_x_2091:
[----:B------:R-:W-:-:S13]  /*9810*/  R2UR UR4, R227 ;  /* 0x00000000e30472ca */ /* 0x000fda00000e0000 */
[----:B------:R-:W-:-:S13]  /*9820*/  ISETP.LE.AND P2, PT, RZ, UR4, PT ;  /* 0x00000004ff007c0c */ /* 0x000fda000bf43270 */
[----:B------:R-:W-:Y:S05]  /*9830*/  @!P2 BRA `(.L_x_2101) ;  /* 0x000000380080a947 */ /* 0x000fea0003800000 */
[----:B------:R-:W-:Y:S01]  /*9840*/  R2UR UR4, R16 ;  /* 0x00000000100472ca */ /* 0x000fe200000e0000 */
[----:B------:R-:W-:Y:S01]  /*9850*/  IMAD.MOV.U32 R19, RZ, RZ, R3 ;  /* 0x000000ffff137224 */ /* 0x000fe200078e0003 */
[----:B------:R-:W-:Y:S01]  /*9860*/  MOV R21, R4 ;  /* 0x0000000400157202 */ /* 0x000fe20000000f00 */
[----:B------:R-:W-:-:S10]  /*9870*/  UMOV UR61, UR60 ;  /* 0x0000003c003d7c82 */ /* 0x000fd40008000000 */
[----:B------:R-:W-:-:S07]  /*9880*/  IMAD.U32 R20, RZ, RZ, UR4 ;  /* 0x00000004ff147e24 */ /* 0x000fce000f8e00ff */
.L_x_2110:
        /* <DEDUP_REMOVED lines=9> */
.L_x_2102:
[----:B------:R-:W-:Y:S02]  /*9920*/  R2UR UR4, R17 ;  /* 0x00000000110472ca */ /* 0x000fe400000e0000 */
[----:B------:R-:W-:-:S11]  /*9930*/  R2UR UR5, R16 ;  /* 0x00000000100572ca */ /* 0x000fd600000e0000 */
[----:B------:R-:W-:Y:S02]  /*9940*/  ULEA UR4, UR60, UR4, 0x3 ;  /* 0x000000043c047291 */ /* 0x000fe4000f8e183f */
[----:B------:R-:W-:-:S05]  /*9950*/  IMAD.U32 R3, RZ, RZ, UR5 ;  /* 0x00000005ff037e24 */ /* 0x000fca000f8e00ff */
[----:B------:R-:W-:-:S04]  /*9960*/  SHF.L.U32 R3, R3, 0x1f, RZ ;  /* 0x0000001f03037819 */ /* 0x000fc800000006ff */
[----:B------:R0:W1:Y:S01]  /*9970*/  SYNCS.PHASECHK.TRANS64.TRYWAIT P2, [UR4+0x38830], R3 ;  /* 0x03883003ff0075a7 */ /* 0x0000620008040144 */
[----:B------:R-:W-:Y:S05]  /*9980*/  @!P0 BRA `(.L_x_2103) ;  /* 0x0000000000048947 */ /* 0x000fea0003800000 */
[----:B------:R-:W-:Y:S01]  /*9990*/  BPT.TRAP 0x1 ;  /* 0x000000040000795c */ /* 0x000fe20000300000 */
.L_x_2103:
[----:B-1----:R-:W-:Y:S05]  /*99a0*/  @P2 BRA `(.L_x_2104) ;  /* 0x0000000000082947 */ /* 0x002fea0003800000 */
[----:B------:R-:W1:Y:S02]  /*99b0*/  SYNCS.PHASECHK.TRANS64.TRYWAIT P2, [UR4+0x38830], R3 ;  /* 0x03883003ff0075a7 */ /* 0x000e640008040144 */
[----:B-1----:R-:W-:Y:S05]  /*99c0*/  @!P2 BRA `(.L_x_2105) ;  /* 0x000000d4003ca947 */ /* 0x002fea0003800000 */
.L_x_2104:
        /* <DEDUP_REMOVED lines=627> */
[----:B------:R-:W-:Y:S01]  /*c100*/  UMOV UR7, 0x40000040 ;  /* 0x4000004000077882 */ /* 0x000fe20000000000 */
        /* <DEDUP_REMOVED lines=16> */
.L_x_2106:
        /* <DEDUP_REMOVED lines=8> */
.L_x_2107:
[----:B---3--:R-:W-:Y:S05]  /*c290*/  @P2 BRA `(.L_x_2108) ;  /* 0x0000000000082947 */ /* 0x008fea0003800000 */
[----:B------:R-:W3:Y:S02]  /*c2a0*/  SYNCS.PHASECHK.TRANS64.TRYWAIT P2, [UR4+0x38850], R0 ;  /* 0x03885000ff0075a7 */ /* 0x000ee40008040144 */
[----:B---3--:R-:W-:Y:S05]  /*c2b0*/  @!P2 BRA `(.L_x_2109) ;  /* 0x000000ac0018a947 */ /* 0x008fea0003800000 */
.L_x_2108:
[----:B------:R-:W-:Y:S01]  /*c2c0*/  R2UR UR11, R17 ;  /* 0x00000000110b72ca */ /* 0x000fe200000e0000 */
[----:B------:R-:W-:Y:S01]  /*c2d0*/  WARPGROUP.ARRIVE ;  /* 0x00000000000079c5 */ /* 0x000fe20000000000 */
[----:B------:R-:W-:Y:S01]  /*c2e0*/  UMOV UR7, 0x40000040 ;  /* 0x4000004000077882 */ /* 0x000fe20000000000 */
[----:B0-2---:R-:W-:Y:S01]  /*c2f0*/  FMNMX.FTZ R0, R184, R21, !PT ;  /* 0x00000015b8007209 */ /* 0x005fe20007810000 */
[----:B------:R-:W-:-:S03]  /*c300*/  ULDC UR14, c[0x0][0x988] ;  /* 0x00026200000e7ab9 */ /* 0x000fc60000000800 */
[----:B-1----:R-:W-:-:S04]  /*c310*/  FMNMX.FTZ R3, R185, R0, !PT ;  /* 0x00000000b9037209 */ /* 0x002fc80007810000 */
[----:B------:R-:W-:Y:S02]  /*c320*/  FMNMX.FTZ R0, R188, R3, !PT ;  /* 0x00000003bc007209 */ /* 0x000fe40007810000 */
[----:B------:R-:W-:Y:S02]  /*c330*/  UIADD3 UR5, UR11, 0x400, URZ ;  /* 0x000004000b057890 */ /* 0x000fe4000fffe03f */
[----:B------:R-:W-:Y:S02]  /*c340*/  FMNMX.FTZ R3, R189, R0, !PT ;  /* 0x00000000bd037209 */ /* 0x000fe40007810000 */
[----:B------:R-:W-:Y:S02]  /*c350*/  USHF.R.U32.HI UR5, URZ, 0x4, UR5 ;  /* 0x000000043f057899 */ /* 0x000fe40008011605 */
[----:B------:R-:W-:Y:S02]  /*c360*/  FMNMX.FTZ R0, R176, R3, !PT ;  /* 0x00000003b0007209 */ /* 0x000fe40007810000 */
[----:B------:R-:W-:-:S02]  /*c370*/  ULOP3.LUT UR5, UR5, 0x3fff, URZ, 0xc0, !UPT ;  /* 0x00003fff05057892 */ /* 0x000fc4000f8ec03f */
[----:B------:R-:W-:Y:S02]  /*c380*/  FMNMX.FTZ R3, R177, R0, !PT ;  /* 0x00000000b1037209 */ /* 0x000fe40007810000 */
[----:B------:R-:W-:Y:S02]  /*c390*/  ULOP3.LUT UR5, UR5, 0x2800000, URZ, 0xfc, !UPT ;  /* 0x0280000005057892 */ /* 0x000fe4000f8efc3f */
[----:B------:R-:W-:Y:S02]  /*c3a0*/  FMNMX.FTZ R0, R180, R3, !PT ;  /* 0x00000003b4007209 */ /* 0x000fe40007810000 */
[----:B------:R-:W-:Y:S02]  /*c3b0*/  UIMAD UR10, UR61, 0xa00, UR5 ;  /* 0x00000a003d0a78a4 */ /* 0x000fe4000f8e0205 */
[----:B------:R-:W-:Y:S01]  /*c3c0*/  FMNMX.FTZ R3, R181, R0, !PT ;  /* 0x00000000b5037209 */ /* 0x000fe20007810000 */
[----:B------:R-:W-:Y:S01]  /*c3d0*/  UMOV UR5, UR14 ;  /* 0x0000000e00057c82 */ /* 0x000fe20008000000 */
[----:B------:R-:W-:-:S02]  /*c3e0*/  UMOV UR61, UR60 ;  /* 0x0000003c003d7c82 */ /* 0x000fc40008000000 */
[----:B------:R-:W-:Y:S01]  /*c3f0*/  FMNMX.FTZ R0, R168, R3, !PT ;  /* 0x00000003a8007209 */ /* 0x000fe20007810000 */
        /* <DEDUP_REMOVED lines=16> */
[----:B------:R-:W0:Y:S02]  /*c500*/  SHFL.BFLY PT, R3, R2, 0x2, 0x1f ;  /* 0x0c401f0002037f89 */ /* 0x000e2400000e0000 */
[----:B0-----:R-:W-:-:S05]  /*c510*/  FMNMX.FTZ R22, R2, R3, !PT ;  /* 0x0000000302167209 */ /* 0x001fca0007810000 */
[----:B------:R-:W0:Y:S02]  /*c520*/  SHFL.BFLY PT, R3, R22, 0x1, 0x1f ;  /* 0x0c201f0016037f89 */ /* 0x000e2400000e0000 */
[----:B0-----:R-:W-:Y:S02]  /*c530*/  FMNMX.FTZ R4, R22, R3, !PT ;  /* 0x0000000316047209 */ /* 0x001fe40007810000 */
[----:B------:R-:W-:-:S03]  /*c540*/  FMNMX.FTZ R3, R187, R0, !PT ;  /* 0x00000000bb037209 */ /* 0x000fc60007810000 */
[C---:B------:R-:W-:Y:S01]  /*c550*/  FADD.FTZ R20, -R4.reuse, R21 ;  /* 0x0000001504147221 */ /* 0x040fe20000010100 */
[----:B------:R-:W-:-:S03]  /*c560*/  FMUL.FTZ R2, R4, UR5 ;  /* 0x0000000504027c20 */ /* 0x000fc60008410000 */
[----:B------:R-:W-:Y:S01]  /*c570*/  FMUL.FTZ R0, R20, UR5 ;  /* 0x0000000514007c20 */ /* 0x000fe20008410000 */
        /* <DEDUP_REMOVED lines=14> */
[----:B------:R-:W-:Y:S01]  /*c660*/  MUFU.EX2 R0, R0 ;  /* 0x0000000000007308 */ /* 0x000fe20000000800 */
[----:B------:R-:W-:Y:S01]  /*c670*/  IMAD.U32 R165, RZ, RZ, UR4 ;  /* 0x00000004ffa57e24 */ /* 0x000fe2000f8e00ff */
[----:B------:R-:W-:-:S03]  /*c680*/  FMNMX.FTZ R20, R182, R3, !PT ;  /* 0x00000003b6147209 */ /* 0x000fc60007810000 */
[----:B------:R-:W-:Y:S01]  /*c690*/  @!P1 VIADD R165, R165, 0x38860 ;  /* 0x00038860a5a59836 */ /* 0x000fe20000000000 */
[----:B------:R-:W-:Y:S02]  /*c6a0*/  FMNMX.FTZ R3, R183, R20, !PT ;  /* 0x00000014b7037209 */ /* 0x000fe40007810000 */
[----:B------:R-:W-:Y:S02]  /*c6b0*/  MUFU.EX2 R21, R21 ;  /* 0x0000001500157308 */ /* 0x000fe40000000800 */
[----:B------:R-:W-:Y:S02]  /*c6c0*/  FMNMX.FTZ R20, R170, R3, !PT ;  /* 0x00000003aa147209 */ /* 0x000fe40007810000 */
[----:B------:R-:W-:Y:S02]  /*c6d0*/  @!P1 PRMT R165, RZ, 0x654, R165 ;  /* 0x00000654ffa59816 */ /* 0x000fe400000000a5 */
[----:B------:R-:W-:Y:S02]  /*c6e0*/  FMNMX.FTZ R3, R171, R20, !PT ;  /* 0x00000014ab037209 */ /* 0x000fe40007810000 */
[----:B------:R-:W-:Y:S02]  /*c6f0*/  MUFU.EX2 R23, R23 ;  /* 0x0000001700177308 */ /* 0x000fe40000000800 */
[----:B------:R-:W-:-:S04]  /*c700*/  FMNMX.FTZ R20, R174, R3, !PT ;  /* 0x00000003ae147209 */ /* 0x000fc80007810000 */
        /* <DEDUP_REMOVED lines=13> */
[----:B------:R-:W-:Y:S03]  /*c7e0*/  MUFU.EX2 R161, R161 ;  /* 0x000000a100a17308 */ /* 0x000fe60000000800 */
[----:B------:R-:W0:Y:S05]  /*c7f0*/  SHFL.BFLY PT, R3, R20, 0x2, 0x1f ;  /* 0x0c401f0014037f89 */ /* 0x000e2a00000e0000 */
[----:B------:R-:W-:Y:S08]  /*c800*/  MUFU.EX2 R153, R153 ;  /* 0x0000009900997308 */ /* 0x000ff00000000800 */
[----:B------:R-:W-:Y:S01]  /*c810*/  MUFU.EX2 R22, R22 ;  /* 0x0000001600167308 */ /* 0x000fe20000000800 */
[----:B------:R-:W-:-:S02]  /*c820*/  WARPGROUP.DEPBAR.LE gsb0, 0x0 ;  /* 0x00008000000079c5 */ /* 0x000fc40000010000 */
[----:B------:R-:W-:Y:S01]  /*c830*/  WARPGROUP.ARRIVE ;  /* 0x00000000000079c5 */ /* 0x000fe20000000000 */
[--C-:B------:R-:W-:Y:S01]  /*c840*/  FFMA.FTZ R208, R185, UR5, -R2.reuse ;  /* 0x00000005b9d07c23 */ /* 0x100fe20008010802 */
[--C-:B------:R-:W-:Y:S01]  /*c850*/  FFMA.FTZ R210, R188, UR5, -R2.reuse ;  /* 0x00000005bcd27c23 */ /* 0x100fe20008010802 */
[----:B------:R-:W-:-:S03]  /*c860*/  FFMA.FTZ R185, R189, UR5, -R2 ;  /* 0x00000005bdb97c23 */ /* 0x000fc60008010802 */
[----:B------:R-:W-:Y:S01]  /*c870*/  HGMMA.64x256x16.F32.BF16 R24, R204, gdesc[UR4].tnspB, R24, gsb0 ;  /* 0x43e00004cc187df0 */ /* 0x000fe20008001818 */
[----:B------:R-:W-:Y:S01]  /*c880*/  UIADD3 UR6, UR10, 0x100, URZ ;  /* 0x000001000a067890 */ /* 0x000fe2000fffe03f */
[----:B------:R-:W-:Y:S01]  /*c890*/  MUFU.EX2 R208, R208 ;  /* 0x000000d000d07308 */ /* 0x000fe20000000800 */
[----:B------:R-:W-:-:S07]  /*c8a0*/  UMOV UR7, 0x40000040 ;  /* 0x4000004000077882 */ /* 0x000fce0000000000 */
[----:B------:R-:W-:Y:S08]  /*c8b0*/  MUFU.EX2 R210, R210 ;  /* 0x000000d200d27308 */ /* 0x000ff00000000800 */
[----:B------:R-:W-:Y:S01]  /*c8c0*/  MUFU.EX2 R185, R185 ;  /* 0x000000b900b97308 */ /* 0x000fe20000000800 */
[----:B------:R-:W-:Y:S02]  /*c8d0*/  WARPGROUP.DEPBAR.LE gsb0, 0x0 ;  /* 0x00008000000079c5 */ /* 0x000fe40000010000 */
[----:B------:R-:W-:Y:S01]  /*c8e0*/  WARPGROUP.ARRIVE ;  /* 0x00000000000079c5 */ /* 0x000fe20000000000 */
[--C-:B------:R-:W-:Y:S01]  /*c8f0*/  FFMA.FTZ R204, R176, UR5, -R2.reuse ;  /* 0x00000005b0cc7c23 */ /* 0x100fe20008010802 */
[----:B------:R-:W-:-:S05]  /*c900*/  FFMA.FTZ R206, R180, UR5, -R2 ;  /* 0x00000005b4ce7c23 */ /* 0x000fca0008010802 */
[----:B------:R-:W-:Y:S01]  /*c910*/  HGMMA.64x256x16.F32.BF16 R24, R200, gdesc[UR4].tnspB, R24, gsb0 ;  /* 0x43e00004c8187df0 */ /* 0x000fe20008001818 */
[----:B------:R-:W-:Y:S01]  /*c920*/  UIADD3 UR6, UR10, 0x180, URZ ;  /* 0x000001800a067890 */ /* 0x000fe2000fffe03f */
[----:B------:R-:W-:Y:S01]  /*c930*/  MUFU.EX2 R204, R204 ;  /* 0x000000cc00cc7308 */ /* 0x000fe20000000800 */
[----:B------:R-:W-:-:S07]  /*c940*/  UMOV UR7, 0x40000040 ;  /* 0x4000004000077882 */ /* 0x000fce0000000000 */
[----:B------:R-:W-:Y:S01]  /*c950*/  MUFU.EX2 R206, R206 ;  /* 0x000000ce00ce7308 */ /* 0x000fe20000000800 */
[----:B------:R-:W-:Y:S02]  /*c960*/  WARPGROUP.DEPBAR.LE gsb0, 0x0 ;  /* 0x00008000000079c5 */ /* 0x000fe40000010000 */
[----:B------:R-:W-:Y:S01]  /*c970*/  WARPGROUP.ARRIVE ;  /* 0x00000000000079c5 */ /* 0x000fe20000000000 */
[--C-:B------:R-:W-:Y:S01]  /*c980*/  FFMA.FTZ R200, R168, UR5, -R2.reuse ;  /* 0x00000005a8c87c23 */ /* 0x100fe20008010802 */
[----:B------:R-:W-:-:S13]  /*c990*/  FFMA.FTZ R202, R172, UR5, -R2 ;  /* 0x00000005acca7c23 */ /* 0x000fda0008010802 */
        /* <DEDUP_REMOVED lines=8> */
[----:B0-----:R-:W-:Y:S01]  /*ca20*/  FMNMX.FTZ R160, R20, R3, !PT ;  /* 0x0000000314a07209 */ /* 0x001fe20007810000 */
[--C-:B------:R-:W-:Y:S01]  /*ca30*/  FFMA.FTZ R198, R164, UR5, -R2.reuse ;  /* 0x00000005a4c67c23 */ /* 0x100fe20008010802 */
[----:B------:R-:W-:-:S11]  /*ca40*/  FFMA.FTZ R20, R152, UR5, -R2 ;  /* 0x0000000598147c23 */ /* 0x000fd60008010802 */
[----:B------:R-:W-:Y:S01]  /*ca50*/  HGMMA.64x256x16.F32.BF16 R24, R192, gdesc[UR4].tnspB, R24, gsb0 ;  /* 0x43e00004c0187df0 */ /* 0x000fe20008001818 */
[----:B------:R-:W0:Y:S01]  /*ca60*/  SHFL.BFLY PT, R3, R160, 0x1, 0x1f ;  /* 0x0c201f00a0037f89 */ /* 0x000e2200000e0000 */
[----:B------:R-:W-:Y:S01]  /*ca70*/  MUFU.EX2 R196, R196 ;  /* 0x000000c400c47308 */ /* 0x000fe20000000800 */
[----:B------:R-:W-:-:S07]  /*ca80*/  R2UR UR6, R227 ;  /* 0x00000000e30672ca */ /* 0x000fce00000e0000 */
[----:B------:R-:W-:Y:S06]  /*ca90*/  MUFU.EX2 R198, R198 ;  /* 0x000000c600c67308 */ /* 0x000fec0000000800 */
[----:B------:R-:W-:Y:S02]  /*caa0*/  UIADD3 UR4, UR6, -0x1, URZ ;  /* 0xffffffff06047890 */ /* 0x000fe4000fffe03f */
[----:B------:R-:W-:Y:S01]  /*cab0*/  ISETP.LT.AND P2, PT, RZ, UR6, PT ;  /* 0x00000006ff007c0c */ /* 0x000fe2000bf41270 */
[----:B------:R-:W-:Y:S01]  /*cac0*/  MUFU.EX2 R20, R20 ;  /* 0x0000001400147308 */ /* 0x000fe20000000800 */
[----:B------:R-:W-:-:S02]  /*cad0*/  R2UR UR6, R16 ;  /* 0x00000000100672ca */ /* 0x000fc400000e0000 */
[----:B------:R-:W-:Y:S01]  /*cae0*/  IMAD.U32 R227, RZ, RZ, UR4 ;  /* 0x00000004ffe37e24 */ /* 0x000fe2000f8e00ff */
        /* <DEDUP_REMOVED lines=11> */
[----:B0-----:R-:W-:-:S02]  /*cba0*/  IMAD.U32 R157, RZ, RZ, UR60 ;  /* 0x0000003cff9d7e24 */ /* 0x001fc4000f8e00ff */
[--C-:B------:R-:W-:Y:S01]  /*cbb0*/  FFMA.FTZ R164, R179, UR5, -R152.reuse ;  /* 0x00000005b3a47c23 */ /* 0x100fe20008010898 */
[--C-:B------:R-:W-:Y:S01]  /*cbc0*/  FFMA.FTZ R207, R182, UR5, -R152.reuse ;  /* 0x00000005b6cf7c23 */ /* 0x100fe20008010898 */
[--C-:B------:R-:W-:Y:S01]  /*cbd0*/  FFMA.FTZ R197, R162, UR5, -R152.reuse ;  /* 0x00000005a2c57c23 */ /* 0x100fe20008010898 */
[--C-:B------:R-:W-:Y:S01]  /*cbe0*/  FFMA.FTZ R168, R183, UR5, -R152.reuse ;  /* 0x00000005b7a87c23 */ /* 0x100fe20008010898 */
[----:B------:R-:W-:Y:S01]  /*cbf0*/  @!P1 LEA R157, R157, UR11, 0x3 ;  /* 0x0000000b9d9d9c11 */ /* 0x000fe2000f8e18ff */
[--C-:B------:R-:W-:Y:S01]  /*cc00*/  FFMA.FTZ R203, R174, UR5, -R152.reuse ;  /* 0x00000005aecb7c23 */ /* 0x100fe20008010898 */
[----:B------:R-:W0:Y:S01]  /*cc10*/  MUFU.EX2 R209, R209 ;  /* 0x000000d100d17308 */ /* 0x000e220000000800 */
[--C-:B------:R-:W-:Y:S01]  /*cc20*/  FFMA.FTZ R201, R170, UR5, -R152.reuse ;  /* 0x00000005aac97c23 */ /* 0x100fe20008010898 */
[--C-:B------:R-:W-:Y:S01]  /*cc30*/  FFMA.FTZ R170, R171, UR5, -R152.reuse ;  /* 0x00000005abaa7c23 */ /* 0x100fe20008010898 */
[----:B------:R-:W-:Y:S02]  /*cc40*/  @!P1 VIADD R157, R157, 0x38840 ;  /* 0x000388409d9d9836 */ /* 0x000fe40000000000 */
[--C-:B------:R-:W-:Y:S01]  /*cc50*/  FFMA.FTZ R199, R166, UR5, -R152.reuse ;  /* 0x00000005a6c77c23 */ /* 0x100fe20008010898 */
[--C-:B------:R-:W-:Y:S01]  /*cc60*/  FFMA.FTZ R172, R175, UR5, -R152.reuse ;  /* 0x00000005afac7c23 */ /* 0x100fe20008010898 */
[--C-:B------:R-:W-:Y:S01]  /*cc70*/  FFMA.FTZ R167, R167, UR5, -R152.reuse ;  /* 0x00000005a7a77c23 */ /* 0x100fe20008010898 */
[--C-:B------:R-:W-:Y:S01]  /*cc80*/  FFMA.FTZ R154, R154, UR5, -R152.reuse ;  /* 0x000000059a9a7c23 */ /* 0x100fe20008010898 */
[----:B------:R-:W1:Y:S01]  /*cc90*/  MUFU.EX2 R156, R156 ;  /* 0x0000009c009c7308 */ /* 0x000e620000000800 */
[----:B------:R-:W-:Y:S01]  /*cca0*/  @!P1 PRMT R157, RZ, 0x654, R157 ;  /* 0x00000654ff9d9816 */ /* 0x000fe2000000009d */
[--C-:B------:R-:W-:Y:S01]  /*ccb0*/  FFMA.FTZ R155, R155, UR5, -R152.reuse ;  /* 0x000000059b9b7c23 */ /* 0x100fe20008010898 */
[--C-:B------:R-:W-:Y:S01]  /*ccc0*/  FFMA.FTZ R158, R158, UR5, -R152.reuse ;  /* 0x000000059e9e7c23 */ /* 0x100fe20008010898 */
[----:B------:R-:W-:-:S04]  /*ccd0*/  FFMA.FTZ R159, R159, UR5, -R152 ;  /* 0x000000059f9f7c23 */ /* 0x000fc80008010898 */
[----:B------:R-:W2:Y:S01]  /*cce0*/  MUFU.EX2 R211, R211 ;  /* 0x000000d300d37308 */ /* 0x000ea20000000800 */
[----:B0-----:R-:W-:-:S07]  /*ccf0*/  FFMA.FTZ R5, R2, R5, R209 ;  /* 0x0000000502057223 */ /* 0x001fce00000100d1 */
        /* <DEDUP_REMOVED lines=25> */
[----:B------:R-:W-:Y:S01]  /*ce90*/  MUFU.EX2 R199, R199 ;  /* 0x000000c700c77308 */ /* 0x000fe20000000800 */
[C---:B--2---:R-:W-:Y:S01]  /*cea0*/  FADD.FTZ R156, R172.reuse, R5 ;  /* 0x00000005ac9c7221 */ /* 0x044fe20000010000 */
[----:B------:R-:W-:-:S06]  /*ceb0*/  F2FP.BF16.F32.PACK_AB R203, R172, R203 ;  /* 0x000000cbaccb723e */ /* 0x000fcc00000010ff */
[----:B------:R-:W-:Y:S01]  /*cec0*/  MUFU.EX2 R162, R154 ;  /* 0x0000009a00a27308 */ /* 0x000fe20000000800 */
[----:B0-----:R-:W-:-:S07]  /*ced0*/  FADD.FTZ R5, R197, R156 ;  /* 0x0000009cc5057221 */ /* 0x001fce0000010000 */
[----:B------:R-:W0:Y:S08]  /*cee0*/  MUFU.EX2 R155, R155 ;  /* 0x0000009b009b7308 */ /* 0x000e300000000800 */
[----:B------:R-:W-:Y:S08]  /*cef0*/  MUFU.EX2 R158, R158 ;  /* 0x0000009e009e7308 */ /* 0x000ff00000000800 */
[----:B------:R-:W1:Y:S01]  /*cf00*/  MUFU.EX2 R159, R159 ;  /* 0x0000009f009f7308 */ /* 0x000e620000000800 */
[----:B------:R-:W-:-:S02]  /*cf10*/  WARPGROUP.DEPBAR.LE gsb0, 0x0 ;  /* 0x00008000000079c5 */ /* 0x000fc40000010000 */
[----:B------:R2:W-:Y:S01]  /*cf20*/  @!P1 SYNCS.ARRIVE.TRANS64.RED.A1T0 RZ, [R157+URZ], RZ ;  /* 0x000000ff9dff99a7 */ /* 0x0005e2000810043f */
[----:B------:R-:W-:Y:S02]  /*cf30*/  F2FP.BF16.F32.PACK_AB R192, R153, R20 ;  /* 0x0000001499c0723e */ /* 0x000fe400000010ff */
[----:B------:R-:W-:Y:S02]  /*cf40*/  F2FP.BF16.F32.PACK_AB R194, R19, R22 ;  /* 0x0000001613c2723e */ /* 0x000fe400000010ff */
[----:B0-----:R-:W-:Y:S02]  /*cf50*/  F2FP.BF16.F32.PACK_AB R193, R155, R162 ;  /* 0x000000a29bc1723e */ /* 0x001fe400000010ff */
[----:B-1----:R-:W-:Y:S01]  /*cf60*/  F2FP.BF16.F32.PACK_AB R195, R159, R158 ;  /* 0x0000009e9fc3723e */ /* 0x002fe200000010ff */
[----:B--2---:R-:W-:Y:S01]  /*cf70*/  FFMA.FTZ R157, R0, R14, R21 ;  /* 0x0000000e009d7223 */ /* 0x004fe20000010015 */
[----:B------:R-:W-:Y:S01]  /*cf80*/  FFMA.FTZ R14, R163, UR5, -R152 ;  /* 0x00000005a30e7c23 */ /* 0x000fe20008010898 */
[----:B------:R0:W-:Y:S01]  /*cf90*/  @!P1 SYNCS.ARRIVE.TRANS64.RED.A1T0 RZ, [R165+URZ], RZ ;  /* 0x000000ffa5ff99a7 */ /* 0x0001e2000810043f */
[----:B------:R-:W-:Y:S01]  /*cfa0*/  MUFU.EX2 R152, R167 ;  /* 0x000000a700987308 */ /* 0x000fe20000000800 */
[C---:B------:R-:W-:Y:S01]  /*cfb0*/  FADD.FTZ R157, R208.reuse, R157 ;  /* 0x0000009dd09d7221 */ /* 0x040fe20000010000 */
[----:B------:R-:W-:-:S03]  /*cfc0*/  F2FP.BF16.F32.PACK_AB R208, R208, R21 ;  /* 0x00000015d0d0723e */ /* 0x000fc600000010ff */
[----:B------:R-:W-:Y:S01]  /*cfd0*/  FADD.FTZ R174, R210, R157 ;  /* 0x0000009dd2ae7221 */ /* 0x000fe20000010000 */
[C---:B------:R-:W-:Y:S02]  /*cfe0*/  F2FP.BF16.F32.PACK_AB R210, R185.reuse, R210 ;  /* 0x000000d2b9d2723e */ /* 0x040fe400000010ff */
[----:B------:R-:W1:Y:S01]  /*cff0*/  MUFU.EX2 R14, R14 ;  /* 0x0000000e000e7308 */ /* 0x000e620000000800 */
[----:B------:R-:W-:-:S04]  /*d000*/  FADD.FTZ R157, R185, R174 ;  /* 0x000000aeb99d7221 */ /* 0x000fc80000010000 */
[----:B------:R-:W-:Y:S01]  /*d010*/  FADD.FTZ R166, R204, R157 ;  /* 0x0000009dcca67221 */ /* 0x000fe20000010000 */
[----:B------:R-:W-:-:S03]  /*d020*/  F2FP.BF16.F32.PACK_AB R204, R23, R204 ;  /* 0x000000cc17cc723e */ /* 0x000fc600000010ff */
[----:B------:R-:W-:-:S04]  /*d030*/  FADD.FTZ R157, R23, R166 ;  /* 0x000000a6179d7221 */ /* 0x000fc80000010000 */
[----:B------:R-:W-:Y:S01]  /*d040*/  FADD.FTZ R166, R206, R157 ;  /* 0x0000009dcea67221 */ /* 0x000fe20000010000 */
[----:B------:R-:W-:-:S03]  /*d050*/  F2FP.BF16.F32.PACK_AB R206, R181, R206 ;  /* 0x000000ceb5ce723e */ /* 0x000fc600000010ff */
[----:B------:R-:W-:Y:S01]  /*d060*/  FADD.FTZ R21, R181, R166 ;  /* 0x000000a6b5157221 */ /* 0x000fe20000010000 */
[----:B-1----:R-:W-:-:S03]  /*d070*/  F2FP.BF16.F32.PACK_AB R197, R14, R197 ;  /* 0x000000c50ec5723e */ /* 0x002fc600000010ff */
[----:B------:R-:W-:Y:S01]  /*d080*/  FADD.FTZ R166, R200, R21 ;  /* 0x00000015c8a67221 */ /* 0x000fe20000010000 */
[----:B------:R-:W-:-:S03]  /*d090*/  F2FP.BF16.F32.PACK_AB R200, R169, R200 ;  /* 0x000000c8a9c8723e */ /* 0x000fc600000010ff */
[----:B------:R-:W-:-:S04]  /*d0a0*/  FADD.FTZ R21, R169, R166 ;  /* 0x000000a6a9157221 */ /* 0x000fc80000010000 */
[----:B------:R-:W-:Y:S01]  /*d0b0*/  FADD.FTZ R160, R202, R21 ;  /* 0x00000015caa07221 */ /* 0x000fe20000010000 */
[----:B------:R-:W-:-:S03]  /*d0c0*/  F2FP.BF16.F32.PACK_AB R202, R173, R202 ;  /* 0x000000caadca723e */ /* 0x000fc600000010ff */
[----:B------:R-:W-:-:S04]  /*d0d0*/  FADD.FTZ R21, R173, R160 ;  /* 0x000000a0ad157221 */ /* 0x000fc80000010000 */
[----:B------:R-:W-:Y:S01]  /*d0e0*/  FADD.FTZ R154, R196, R21 ;  /* 0x00000015c49a7221 */ /* 0x000fe20000010000 */
[----:B------:R-:W-:-:S03]  /*d0f0*/  F2FP.BF16.F32.PACK_AB R196, R177, R196 ;  /* 0x000000c4b1c4723e */ /* 0x000fc600000010ff */
[----:B------:R-:W-:Y:S01]  /*d100*/  FADD.FTZ R21, R177, R154 ;  /* 0x0000009ab1157221 */ /* 0x000fe20000010000 */
[----:B------:R-:W-:-:S03]  /*d110*/  FADD.FTZ R154, R14, R5 ;  /* 0x000000050e9a7221 */ /* 0x000fc60000010000 */
        /* <DEDUP_REMOVED lines=8> */
[----:B------:R-:W-:-:S02]  /*d1a0*/  IMAD.U32 R20, RZ, RZ, UR6 ;  /* 0x00000006ff147e24 */ /* 0x000fc4000f8e00ff */
[----:B------:R-:W-:Y:S01]  /*d1b0*/  FADD.FTZ R21, R153, R14 ;  /* 0x0000000e99157221 */ /* 0x000fe20000010000 */
[----:B------:R-:W-:-:S03]  /*d1c0*/  FADD.FTZ R5, R155, R5 ;  /* 0x000000059b057221 */ /* 0x000fc60000010000 */
[----:B------:R-:W-:Y:S01]  /*d1d0*/  FADD.FTZ R14, R22, R21 ;  /* 0x00000015160e7221 */ /* 0x000fe20000010000 */
[----:B------:R-:W-:Y:S01]  /*d1e0*/  FADD.FTZ R5, R158, R5 ;  /* 0x000000059e057221 */ /* 0x000fe20000010000 */
[----:B------:R-:W-:Y:S02]  /*d1f0*/  IMAD.MOV.U32 R21, RZ, RZ, R4 ;  /* 0x000000ffff157224 */ /* 0x000fe400078e0004 */
[----:B------:R-:W-:Y:S01]  /*d200*/  FADD.FTZ R14, R19, R14 ;  /* 0x0000000e130e7221 */ /* 0x000fe20000010000 */
[----:B------:R-:W-:Y:S01]  /*d210*/  FADD.FTZ R5, R159, R5 ;  /* 0x000000059f057221 */ /* 0x000fe20000010000 */
[----:B------:R-:W-:Y:S01]  /*d220*/  MOV R19, R3 ;  /* 0x0000000300137202 */ /* 0x000fe20000000f00 */
[----:B0-----:R-:W-:Y:S06]  /*d230*/  @P2 BRA `(.L_x_2110) ;  /* 0xffffffc400942947 */ /* 0x001fec000383ffff */
.L_x_2101:
        /* <DEDUP_REMOVED lines=131> */
.L_x_2111:
        /* <DEDUP_REMOVED lines=8> */
.L_x_2112:
[----:B-1----:R-:W-:Y:S05]  /*daf0*/  @P2 BRA `(.L_x_2113) ;  /* 0x0000000000082947 */ /* 0x002fea0003800000 */
[----:B------:R-:W1:Y:S02]  /*db00*/  SYNCS.PHASECHK.TRANS64.TRYWAIT P0, [UR7+0x38850], R0 ;  /* 0x03885000ff0075a7 */ /* 0x000e640008000147 */
[----:B-1----:R-:W-:Y:S05]  /*db10*/  @!P0 BRA `(.L_x_2114) ;  /* 0x0000009400188947 */ /* 0x002fea0003800000 */
.L_x_2113:
[----:B------:R-:W-:Y:S01]  /*db20*/  R2UR UR4, R17 ;  /* 0x00000000110472ca */ /* 0x000fe200000e0000 */
[----:B------:R-:W-:Y:S01]  /*db30*/  WARPGROUP.ARRIVE ;  /* 0x00000000000079c5 */ /* 0x000fe20000000000 */
[----:B------:R-:W-:Y:S01]  /*db40*/  UMOV UR11, 0x40000040 ;  /* 0x40000040000b7882 */ /* 0x000fe20000000000 */
[----:B01----:R-:W0:Y:S01]  /*db50*/  SHFL.BFLY PT, R0, R5, 0x2, 0x1f ;  /* 0x0c401f0005007f89 */ /* 0x003e2200000e0000 */
[----:B------:R-:W-:Y:S01]  /*db60*/  IMAD.MOV.U32 R6, RZ, RZ, RZ ;  /* 0x000000ffff067224 */ /* 0x000fe200078e00ff */
[----:B------:R-:W-:Y:S01]  /*db70*/  R2UR UR9, R220 ;  /* 0x00000000dc0972ca */ /* 0x000fe200000e0000 */
[----:B------:R-:W-:Y:S01]  /*db80*/  IMAD.U32 R12, RZ, RZ, UR7 ;  /* 0x00000007ff0c7e24 */ /* 0x000fe2000f8e00ff */
[----:B------:R-:W1:Y:S01]  /*db90*/  SHFL.BFLY PT, R7, R14, 0x2, 0x1f ;  /* 0x0c401f000e077f89 */ /* 0x000e6200000e0000 */
[----:B------:R-:W-:Y:S02]  /*dba0*/  R2UR UR8, R16 ;  /* 0x00000000100872ca */ /* 0x000fe400000e0000 */
[----:B------:R-:W-:-:S03]  /*dbb0*/  MOV R13, UR5 ;  /* 0x00000005000d7c02 */ /* 0x000fc60008000f00 */
[----:B------:R-:W-:-:S04]  /*dbc0*/  UIADD3 UR4, UR4, 0x400, URZ ;  /* 0x0000040004047890 */ /* 0x000fc8000fffe03f */
[----:B------:R-:W-:Y:S02]  /*dbd0*/  USHF.R.U32.HI UR4, URZ, 0x4, UR4 ;  /* 0x000000043f047899 */ /* 0x000fe40008011604 */
[----:B------:R-:W-:Y:S02]  /*dbe0*/  UIADD3 UR9, UR9, 0x1, URZ ;  /* 0x0000000109097890 */ /* 0x000fe4000fffe03f */
[----:B------:R-:W-:-:S04]  /*dbf0*/  ULOP3.LUT UR4, UR4, 0x3fff, URZ, 0xc0, !UPT ;  /* 0x00003fff04047892 */ /* 0x000fc8000f8ec03f */
[----:B------:R-:W-:Y:S01]  /*dc00*/  ULOP3.LUT UR4, UR4, 0x2800000, URZ, 0xfc, !UPT ;  /* 0x0280000004047892 */ /* 0x000fe2000f8efc3f */
[----:B------:R-:W-:Y:S02]  /*dc10*/  IMAD.U32 R220, RZ, RZ, UR9 ;  /* 0x00000009ffdc7e24 */ /* 0x000fe4000f8e00ff */
[----:B0-----:R-:W-:Y:S01]  /*dc20*/  FADD.FTZ R2, R0, R5 ;  /* 0x0000000500027221 */ /* 0x001fe20000010000 */
[----:B------:R-:W-:Y:S01]  /*dc30*/  IMAD.MOV.U32 R5, RZ, RZ, RZ ;  /* 0x000000ffff057224 */ /* 0x000fe200078e00ff */
[----:B------:R-:W-:Y:S01]  /*dc40*/  UIMAD UR4, UR60, 0xa00, UR4 ;  /* 0x00000a003c0478a4 */ /* 0x000fe2000f8e0204 */
[----:B-1----:R-:W-:Y:S02]  /*dc50*/  FADD.FTZ R7, R7, R14 ;  /* 0x0000000e07077221 */ /* 0x002fe40000010000 */
[----:B------:R-:W0:Y:S01]  /*dc60*/  SHFL.BFLY PT, R9, R2, 0x1, 0x1f ;  /* 0x0c201f0002097f89 */ /* 0x000e2200000e0000 */
[----:B------:R-:W-:Y:S02]  /*dc70*/  UIADD3 UR6, UR4, 0x80, URZ ;  /* 0x0000008004067890 */ /* 0x000fe4000fffe03f */
[----:B------:R-:W-:Y:S01]  /*dc80*/  UIADD3 UR60, UR60, 0x1, URZ ;  /* 0x000000013c3c7890 */ /* 0x000fe2000fffe03f */
[----:B------:R-:W1:Y:S01]  /*dc90*/  SHFL.BFLY PT, R0, R7, 0x1, 0x1f ;  /* 0x0c201f0007007f89 */ /* 0x000e6200000e0000 */
[----:B------:R-:W-:-:S02]  /*dca0*/  UMOV UR10, UR4 ;  /* 0x00000004000a7c82 */ /* 0x000fc40008000000 */
[----:B------:R-:W-:Y:S01]  /*dcb0*/  HGMMA.64x256x16.F32.BF16 R24, R208, gdesc[UR8].tnspB, R24, gsb0 ;  /* 0x43e00008d0187df0 */ /* 0x000fe20008001818 */
[----:B------:R-:W-:Y:S01]  /*dcc0*/  UMOV UR10, UR6 ;  /* 0x00000006000a7c82 */ /* 0x000fe20008000000 */
[----:B------:R-:W-:Y:S01]  /*dcd0*/  UMOV UR11, 0x40000040 ;  /* 0x40000040000b7882 */ /* 0x000fe20000000000 */
[----:B------:R-:W-:Y:S02]  /*dce0*/  UIADD3 UR6, UR4, 0x100, URZ ;  /* 0x0000010004067890 */ /* 0x000fe4000fffe03f */
[----:B------:R-:W-:-:S04]  /*dcf0*/  UISETP.NE.AND UP0, UPT, UR60, 0x2, UPT ;  /* 0x000000023c00788c */ /* 0x000fc8000bf05270 */
[----:B------:R-:W-:Y:S01]  /*dd00*/  USEL UR60, UR60, URZ, UP0 ;  /* 0x0000003f3c3c7287 */ /* 0x000fe20008000000 */
[----:B0-----:R-:W-:Y:S01]  /*dd10*/  FADD.FTZ R11, R2, R9 ;  /* 0x00000009020b7221 */ /* 0x001fe20000010000 */
[----:B------:R-:W-:Y:S02]  /*dd20*/  IMAD.MOV.U32 R2, RZ, RZ, -0x800000 ;  /* 0xff800000ff027424 */ /* 0x000fe400078e00ff */
[----:B-1----:R-:W-:Y:S02]  /*dd30*/  FADD.FTZ R10, R7, R0 ;  /* 0x00000000070a7221 */ /* 0x002fe40000010000 */
[----:B------:R-:W-:Y:S01]  /*dd40*/  FSETP.NE.FTZ.AND P2, PT, R11, RZ, PT ;  /* 0x000000ff0b00720b */ /* 0x000fe20003f55000 */
[----:B------:R-:W-:Y:S02]  /*dd50*/  IMAD.U32 R7, RZ, RZ, UR5 ;  /* 0x00000005ff077e24 */ /* 0x000fe4000f8e00ff */
[----:B------:R-:W-:Y:S01]  /*dd60*/  IMAD.MOV.U32 R0, RZ, RZ, -0x800000 ;  /* 0xff800000ff007424 */ /* 0x000fe200078e00ff */
[----:B------:R-:W-:-:S09]  /*dd70*/  FSETP.NE.FTZ.AND P0, PT, R10, RZ, PT ;  /* 0x000000ff0a00720b */ /* 0x000fd20003f15000 */
[----:B------:R-:W0:Y:S01]  /*dd80*/  @P2 MUFU.LG2 R9, R11 ;  /* 0x0000000b00092308 */ /* 0x000e220000000c00 */
[----:B------:R-:W-:-:S03]  /*dd90*/  @P2 FMUL.FTZ R13, R13, 0.69314718246459960938 ;  /* 0x3f3172180d0d2820 */ /* 0x000fc60000410000 */
[----:B------:R-:W-:-:S04]  /*dda0*/  @P0 FMUL.FTZ R7, R7, 0.69314718246459960938 ;  /* 0x3f31721807070820 */ /* 0x000fc80000410000 */
        /* <DEDUP_REMOVED lines=30> */
[----:B------:R-:W-:-:S06]  /*df90*/  ULOP3.LUT UR8, UR8, UR4, URZ, 0x3c, !UPT ;  /* 0x0000000408087292 */ /* 0x000fcc000f8e3c3f */
[----:B------:R-:W-:Y:S01]  /*dfa0*/  IMAD.U32 R16, RZ, RZ, UR8 ;  /* 0x00000008ff107e24 */ /* 0x000fe2000f8e00ff */
[----:B------:R-:W-:Y:S02]  /*dfb0*/  WARPGROUP.DEPBAR.LE gsb0, 0x0 ;  /* 0x00008000000079c5 */ /* 0x000fe40000010000 */
[----:B------:R-:W-:-:S12]  /*dfc0*/  WARPGROUP.ARRIVE ;  /* 0x00000000000079c5 */ /* 0x000fd80000000000 */
[----:B------:R-:W-:Y:S03]  /*dfd0*/  HGMMA.64x256x16.F32.BF16 R24, R192, gdesc[UR8].tnspB, R24, gsb0 ;  /* 0x43e00008c0187df0 */ /* 0x000fe60008001818 */
[----:B------:R-:W-:Y:S02]  /*dfe0*/  WARPGROUP.DEPBAR.LE gsb0, 0x0 ;  /* 0x00008000000079c5 */ /* 0x000fe40000010000 */
[----:B------:R0:W-:Y:S01]  /*dff0*/  @!P1 SYNCS.ARRIVE.TRANS64.RED.A1T0 RZ, [R9+URZ], RZ ;  /* 0x000000ff09ff99a7 */ /* 0x0001e2000810043f */
[-C--:B--2---:R-:W-:Y:S01]  /*e000*/  FMUL.FTZ R3, R83, R5.reuse ;  /* 0x0000000553037220 */ /* 0x084fe20000410000 */
        /* <DEDUP_REMOVED lines=127> */
.L_x_2084:
[----:B------:R-:W0:Y:S01]  /*e800*/  S2R R4, SR_CgaCtaId ;  /* 0x0000000000047919 */ /* 0x000e220000008800 */
[----:B------:R-:W-:Y:S01]  /*e810*/  MOV R169, 0x400 ;  /* 0x0000040000a97802 */ /* 0x000fe20000000f00 */
[----:B------:R-:W-:Y:S01]  /*e820*/  BSSY B0, `(.L_x_2115) ;  /* 0x00002d0000007945 */ /* 0x000fe20003800000 */
[----:B------:R-:W-:Y:S02]  /*e830*/  BAR.SYNC.DEFER_BLOCKING 0x5, 0x120 ;  /* 0x0144800000007b1d */ /* 0x000fe40000010000 */
[----:B0-----:R-:W-:-:S05]  /*e840*/  LEA R169, R4, R169, 0x18 ;  /* 0x000000a904a97211 */ /* 0x001fca00078ec0ff */
[----:B------:R-:W0:Y:S02]  /*e850*/  LDS.128 R4, [R169+0x388d0] ;  /* 0x0388d000a9047984 */ /* 0x000e240000000c00 */
[----:B0-----:R-:W-:Y:S02]  /*e860*/  R2UR UR4, R5 ;  /* 0x00000000050472ca */ /* 0x001fe400000e0000 */
[----:B------:R-:W-:-:S11]  /*e870*/  R2UR UR5, R6 ;  /* 0x00000000060572ca */ /* 0x000fd600000e0000 */
[----:B------:R-:W-:Y:S01]  /*e880*/  IMAD.U32 R19, RZ, RZ, UR4 ;  /* 0x00000004ff137e24 */ /* 0x000fe2000f8e00ff */
[----:B------:R-:W-:Y:S06]  /*e890*/  BAR.ARV 0x4, 0x120 ;  /* 0x0104800000007b1d */ /* 0x000fec0000002000 */
[----:B------:R-:W-:Y:S05]  /*e8a0*/  @P0 BRA `(.L_x_2116) ;  /* 0x0000001c00c00947 */ /* 0x000fea0003800000 */
[----:B------:R-:W0:Y:S01]  /*e8b0*/  S2R R6, SR_SWINHI ;  /* 0x0000000000067919 */ /* 0x000e220000002f00 */
[----:B------:R-:W-:Y:S01]  /*e8c0*/  F2FP.BF16.F32.PACK_AB R24, R25, R24 ;  /* 0x000000181918723e */ /* 0x000fe200000010ff */
[----:B------:R-:W-:Y:S01]  /*e8d0*/  ULDC.64 UR8, c[0x0][0xbe0] ;  /* 0x0002f80000087ab9 */ /* 0x000fe20000000a00 */
[----:B------:R-:W-:Y:S01]  /*e8e0*/  F2FP.BF16.F32.PACK_AB R25, R163, R26 ;  /* 0x0000001aa319723e */ /* 0x000fe200000010ff */
[----:B------:R-:W-:Y:S01]  /*e8f0*/  UISETP.NE.U32.AND UP0, UPT, UR8, URZ, UPT ;  /* 0x0000003f0800728c */ /* 0x000fe2000bf05070 */
[----:B------:R-:W-:Y:S01]  /*e900*/  F2FP.BF16.F32.PACK_AB R32, R33, R32 ;  /* 0x000000202120723e */ /* 0x000fe200000010ff */
[----:B------:R-:W-:Y:S01]  /*e910*/  ULDC.64 UR12, c[0x0][0x208] ;  /* 0x00008200000c7ab9 */ /* 0x000fe20000000a00 */
[----:B------:R-:W-:Y:S01]  /*e920*/  F2FP.BF16.F32.PACK_AB R26, R29, R28 ;  /* 0x0000001c1d1a723e */ /* 0x000fe200000010ff */
[----:B------:R-:W-:Y:S01]  /*e930*/  UISETP.NE.AND.EX UP0, UPT, UR9, URZ, UPT, UP0 ;  /* 0x0000003f0900728c */ /* 0x000fe2000bf05300 */
        /* <DEDUP_REMOVED lines=40> */
[----:B------:R-:W-:Y:S02]  /*ebc0*/  IADD3 R187, P0, R102, 0x8020, RZ ;  /* 0x0000802066bb7810 */ /* 0x000fe40007f1e0ff */
[----:B------:R-:W-:Y:S02]  /*ebd0*/  IADD3.X R15, RZ, R103, RZ, P4, !PT ;  /* 0x00000067ff0f7210 */ /* 0x000fe400027fe4ff */
[----:B------:R-:W-:Y:S01]  /*ebe0*/  SHF.R.U64 R10, R10, 0x3, RZ ;  /* 0x000000030a0a7819 */ /* 0x000fe200000012ff */
[----:B------:R-:W-:Y:S01]  /*ebf0*/  IMAD.X R55, RZ, RZ, R103, P0 ;  /* 0x000000ffff377224 */ /* 0x000fe200000e0667 */
[----:B------:R-:W-:-:S02]  /*ec00*/  LOP3.LUT R22, R179, 0x380, RZ, 0xc0, !PT ;  /* 0x00000380b3167812 */ /* 0x000fc400078ec0ff */
[----:B------:R-:W-:Y:S02]  /*ec10*/  IADD3 R189, P4, R102, 0x8040, RZ ;  /* 0x0000804066bd7810 */ /* 0x000fe40007f9e0ff */
[----:B------:R-:W-:Y:S02]  /*ec20*/  SHF.R.U64 R12, R12, 0x3, RZ ;  /* 0x000000030c0c7819 */ /* 0x000fe400000012ff */
[----:B------:R-:W-:Y:S01]  /*ec30*/  LOP3.LUT R30, R181, 0x380, RZ, 0xc0, !PT ;  /* 0x00000380b51e7812 */ /* 0x000fe200078ec0ff */
[--C-:B------:R-:W-:Y:S01]  /*ec40*/  IMAD.X R63, RZ, RZ, R103.reuse, P4 ;  /* 0x000000ffff3f7224 */ /* 0x100fe200020e0667 */
[C---:B------:R-:W-:Y:S02]  /*ec50*/  IADD3 R191, P3, R102.reuse, 0x8060, RZ ;  /* 0x0000806066bf7810 */ /* 0x040fe40007f7e0ff */
[C---:B------:R-:W-:Y:S02]  /*ec60*/  IADD3 R193, P6, R102.reuse, 0xc000, RZ ;  /* 0x0000c00066c17810 */ /* 0x040fe40007fde0ff */
[C---:B------:R-:W-:Y:S01]  /*ec70*/  IADD3 R6, P5, R102.reuse, 0xc020, RZ ;  /* 0x0000c02066067810 */ /* 0x040fe20007fbe0ff */
[----:B------:R-:W-:Y:S01]  /*ec80*/  IMAD.X R71, RZ, RZ, R103, P3 ;  /* 0x000000ffff477224 */ /* 0x000fe200018e0667 */
[----:B------:R-:W-:-:S02]  /*ec90*/  IADD3 R98, P2, R102, 0xc040, RZ ;  /* 0x0000c04066627810 */ /* 0x000fc40007f5e0ff */
[----:B------:R-:W-:Y:S01]  /*eca0*/  IADD3 R170, P1, R102, 0xc060, RZ ;  /* 0x0000c06066aa7810 */ /* 0x000fe20007f3e0ff */
[--C-:B------:R-:W-:Y:S01]  /*ecb0*/  IMAD.X R95, RZ, RZ, R103.reuse, P5 ;  /* 0x000000ffff5f7224 */ /* 0x100fe200028e0667 */
[----:B------:R-:W-:Y:S01]  /*ecc0*/  SHF.R.U64 R14, R14, 0x3, RZ ;  /* 0x000000030e0e7819 */ /* 0x000fe200000012ff */
[--C-:B------:R-:W-:Y:S01]  /*ecd0*/  IMAD.X R99, RZ, RZ, R103.reuse, P2 ;  /* 0x000000ffff637224 */ /* 0x100fe200010e0667 */
[----:B------:R-:W-:Y:S02]  /*ece0*/  LOP3.LUT R38, R183, 0x380, RZ, 0xc0, !PT ;  /* 0x00000380b7267812 */ /* 0x000fe400078ec0ff */
[----:B------:R-:W-:Y:S01]  /*ecf0*/  LOP3.LUT R102, R9, R102, RZ, 0x3c, !PT ;  /* 0x0000006609667212 */ /* 0x000fe200078e3cff */
[----:B------:R-:W-:Y:S01]  /*ed00*/  IMAD.X R9, RZ, RZ, R103, P1 ;  /* 0x000000ffff097224 */ /* 0x000fe200008e0667 */
        /* <DEDUP_REMOVED lines=14> */
[----:B------:R-:W-:Y:S01]  /*edf0*/  MOV R102, R102 ;  /* 0x0000006600667202 */ /* 0x000fe20000000f00 */
[----:B------:R-:W-:Y:S01]  /*ee00*/  BAR.SYNC.DEFER_BLOCKING 0x1, 0x100 ;  /* 0x0044000000007b1d */ /* 0x000fe20000010000 */
[----:B------:R-:W-:Y:S02]  /*ee10*/  IADD3.X R79, RZ, R103, RZ, P6, !PT ;  /* 0x00000067ff4f7210 */ /* 0x000fe400037fe4ff */
[----:B------:R-:W-:Y:S02]  /*ee20*/  LOP3.LUT R22, R22, R179, RZ, 0x3c, !PT ;  /* 0x000000b316167212 */ /* 0x000fe400078e3cff */
[----:B------:R-:W-:Y:S02]  /*ee30*/  SHF.R.U64 R54, R54, 0x3, RZ ;  /* 0x0000000336367819 */ /* 0x000fe400000012ff */
[----:B------:R-:W-:Y:S02]  /*ee40*/  LOP3.LUT R94, R6, 0x380, RZ, 0xc0, !PT ;  /* 0x00000380065e7812 */ /* 0x000fe400078ec0ff */
[----:B------:R-:W-:-:S02]  /*ee50*/  MOV R10, R10 ;  /* 0x0000000a000a7202 */ /* 0x000fc40000000f00 */
[----:B------:R-:W-:Y:S02]  /*ee60*/  LOP3.LUT R30, R30, R181, RZ, 0x3c, !PT ;  /* 0x000000b51e1e7212 */ /* 0x000fe400078e3cff */
[----:B------:R-:W-:Y:S02]  /*ee70*/  SHF.R.U64 R62, R62, 0x3, RZ ;  /* 0x000000033e3e7819 */ /* 0x000fe400000012ff */
[----:B------:R-:W-:Y:S02]  /*ee80*/  LOP3.LUT R103, R98, 0x380, RZ, 0xc0, !PT ;  /* 0x0000038062677812 */ /* 0x000fe400078ec0ff */
[----:B------:R-:W-:Y:S02]  /*ee90*/  MOV R12, R12 ;  /* 0x0000000c000c7202 */ /* 0x000fe40000000f00 */
[----:B------:R-:W-:Y:S02]  /*eea0*/  LOP3.LUT R38, R38, R183, RZ, 0x3c, !PT ;  /* 0x000000b726267212 */ /* 0x000fe400078e3cff */
[----:B------:R-:W-:-:S02]  /*eeb0*/  SHF.R.U64 R70, R70, 0x3, RZ ;  /* 0x0000000346467819 */ /* 0x000fc400000012ff */
[----:B------:R-:W-:Y:S01]  /*eec0*/  LOP3.LUT R163, R170, 0x380, RZ, 0xc0, !PT ;  /* 0x00000380aaa37812 */ /* 0x000fe200078ec0ff */
[----:B------:R-:W-:Y:S01]  /*eed0*/  STSM.16.M88.4 [R102], R24 ;  /* 0x0000001866007844 */ /* 0x000fe20000000200 */
[----:B------:R-:W-:Y:S02]  /*eee0*/  MOV R14, R14 ;  /* 0x0000000e000e7202 */ /* 0x000fe40000000f00 */
[----:B------:R-:W-:Y:S01]  /*eef0*/  LOP3.LUT R46, R46, R185, RZ, 0x3c, !PT ;  /* 0x000000b92e2e7212 */ /* 0x000fe200078e3cff */
[----:B------:R0:W-:Y:S01]  /*ef00*/  STSM.16.M88.4 [R10], R32 ;  /* 0x000000200a007844 */ /* 0x0001e20000000200 */
[----:B------:R-:W-:Y:S02]  /*ef10*/  SHF.R.U64 R78, R78, 0x3, RZ ;  /* 0x000000034e4e7819 */ /* 0x000fe400000012ff */
[----:B------:R-:W-:Y:S01]  /*ef20*/  MOV R20, R20 ;  /* 0x0000001400147202 */ /* 0x000fe20000000f00 */
[----:B------:R1:W-:Y:S01]  /*ef30*/  STSM.16.M88.4 [R12], R40 ;  /* 0x000000280c007844 */ /* 0x0003e20000000200 */
[----:B------:R-:W-:-:S02]  /*ef40*/  F2FP.BF16.F32.PACK_AB R59, R155, R59 ;  /* 0x0000003b9b3b723e */ /* 0x000fc400000010ff */
[----:B------:R-:W-:Y:S01]  /*ef50*/  F2FP.BF16.F32.PACK_AB R65, R154, R66 ;  /* 0x000000429a41723e */ /* 0x000fe200000010ff */
[----:B------:R1:W-:Y:S01]  /*ef60*/  STSM.16.M88.4 [R14], R48 ;  /* 0x000000300e007844 */ /* 0x0003e20000000200 */
[----:B------:R-:W-:Y:S02]  /*ef70*/  F2FP.BF16.F32.PACK_AB R72, R73, R72 ;  /* 0x000000484948723e */ /* 0x000fe400000010ff */
[----:B------:R-:W-:Y:S01]  /*ef80*/  LOP3.LUT R54, R54, R187, RZ, 0x3c, !PT ;  /* 0x000000bb36367212 */ /* 0x000fe200078e3cff */
[----:B------:R1:W-:Y:S01]  /*ef90*/  STSM.16.M88.4 [R20], R56 ;  /* 0x0000003814007844 */ /* 0x0003e20000000200 */
[----:B------:R-:W-:Y:S02]  /*efa0*/  SHF.R.U64 R29, R94, 0x3, RZ ;  /* 0x000000035e1d7819 */ /* 0x000fe400000012ff */
[----:B------:R-:W-:Y:S02]  /*efb0*/  MOV R22, R22 ;  /* 0x0000001600167202 */ /* 0x000fe40000000f00 */
[----:B------:R-:W-:-:S02]  /*efc0*/  F2FP.BF16.F32.PACK_AB R66, R69, R68 ;  /* 0x000000444542723e */ /* 0x000fc400000010ff */
[----:B------:R-:W-:Y:S02]  /*efd0*/  F2FP.BF16.F32.PACK_AB R67, R153, R67 ;  /* 0x000000439943723e */ /* 0x000fe400000010ff */
[----:B------:R-:W-:Y:S02]  /*efe0*/  F2FP.BF16.F32.PACK_AB R73, R152, R74 ;  /* 0x0000004a9849723e */ /* 0x000fe400000010ff */
[----:B------:R-:W-:Y:S01]  /*eff0*/  F2FP.BF16.F32.PACK_AB R80, R81, R80 ;  /* 0x000000505150723e */ /* 0x000fe200000010ff */
[----:B------:R1:W-:Y:S01]  /*f000*/  STSM.16.M88.4 [R22], R64 ;  /* 0x0000004016007844 */ /* 0x0003e20000000200 */
[----:B------:R-:W-:Y:S02]  /*f010*/  R2UR UR6, R218 ;  /* 0x00000000da0672ca */ /* 0x000fe400000e0000 */
[----:B------:R-:W-:Y:S02]  /*f020*/  R2UR UR4, R216 ;  /* 0x00000000d80472ca */ /* 0x000fe400000e0000 */
[----:B------:R-:W-:-:S02]  /*f030*/  LOP3.LUT R62, R62, R189, RZ, 0x3c, !PT ;  /* 0x000000bd3e3e7212 */ /* 0x000fc400078e3cff */
[----:B------:R-:W-:Y:S02]  /*f040*/  SHF.R.U64 R103, R103, 0x3, RZ ;  /* 0x0000000367677819 */ /* 0x000fe400000012ff */
[----:B------:R-:W-:Y:S02]  /*f050*/  MOV R30, R30 ;  /* 0x0000001e001e7202 */ /* 0x000fe40000000f00 */
[----:B------:R-:W-:Y:S02]  /*f060*/  F2FP.BF16.F32.PACK_AB R74, R77, R76 ;  /* 0x0000004c4d4a723e */ /* 0x000fe400000010ff */
[----:B------:R-:W-:Y:S02]  /*f070*/  F2FP.BF16.F32.PACK_AB R75, R17, R75 ;  /* 0x0000004b114b723e */ /* 0x000fe400000010ff */
[----:B------:R-:W-:Y:S01]  /*f080*/  F2FP.BF16.F32.PACK_AB R81, R3, R82 ;  /* 0x000000520351723e */ /* 0x000fe200000010ff */
[----:B------:R-:W-:Y:S01]  /*f090*/  USHF.L.U64.HI UR11, UR4, 0x2, UR6 ;  /* 0x00000002040b7899 */ /* 0x000fe20008010206 */
[----:B------:R-:W-:Y:S01]  /*f0a0*/  LOP3.LUT R70, R70, R191, RZ, 0x3c, !PT ;  /* 0x000000bf46467212 */ /* 0x000fe200078e3cff */
[----:B------:R1:W-:Y:S01]  /*f0b0*/  STSM.16.M88.4 [R30], R72 ;  /* 0x000000481e007844 */ /* 0x0003e20000000200 */
        /* <DEDUP_REMOVED lines=13> */
[----:B------:R-:W-:Y:S01]  /*f190*/  @UP0 UIADD3 UR6, UP3, UR10, UR8, URZ ;  /* 0x000000080a060290 */ /* 0x000fe2000ff7e03f */
[----:B------:R-:W-:Y:S01]  /*f1a0*/  F2FP.BF16.F32.PACK_AB R85, R91, R90 ;  /* 0x0000005a5b55723e */ /* 0x000fe200000010ff */
[----:B------:R-:W-:Y:S01]  /*f1b0*/  UIADD3.X UR8, UR11, UR7, URZ, UP2, !UPT ;  /* 0x000000070b087290 */ /* 0x000fe200097fe43f */
[----:B------:R-:W-:Y:S01]  /*f1c0*/  F2FP.BF16.F32.PACK_AB R86, R93, R92 ;  /* 0x0000005c5d56723e */ /* 0x000fe200000010ff */
[----:B------:R-:W-:Y:S01]  /*f1d0*/  @UP0 UIADD3.X UR7, UR11, UR9, URZ, UP3, !UPT ;  /* 0x000000090b070290 */ /* 0x000fe20009ffe43f */
[----:B------:R-:W-:-:S02]  /*f1e0*/  F2FP.BF16.F32.PACK_AB R87, R164, R87 ;  /* 0x00000057a457723e */ /* 0x000fc400000010ff */
[----:B------:R-:W-:Y:S02]  /*f1f0*/  F2FP.BF16.F32.PACK_AB R165, R166, R165 ;  /* 0x000000a5a6a5723e */ /* 0x000fe400000010ff */
[----:B------:R-:W-:Y:S01]  /*f200*/  F2FP.BF16.F32.PACK_AB R104, R105, R104 ;  /* 0x000000686968723e */ /* 0x000fe200000010ff */
[----:B------:R1:W-:Y:S01]  /*f210*/  STSM.16.M88.4 [R46], R84 ;  /* 0x000000542e007844 */ /* 0x0003e20000000200 */
[----:B------:R-:W-:Y:S02]  /*f220*/  LOP3.LUT R94, R29, R6, RZ, 0x3c, !PT ;  /* 0x000000061d5e7212 */ /* 0x000fe400078e3cff */
[----:B------:R-:W-:Y:S02]  /*f230*/  MOV R54, R54 ;  /* 0x0000003600367202 */ /* 0x000fe40000000f00 */
[----:B------:R-:W-:Y:S02]  /*f240*/  F2FP.BF16.F32.PACK_AB R164, R97, R96 ;  /* 0x0000006061a4723e */ /* 0x000fe400000010ff */
[----:B------:R-:W-:-:S02]  /*f250*/  F2FP.BF16.F32.PACK_AB R166, R101, R100 ;  /* 0x0000006465a6723e */ /* 0x000fc400000010ff */
[----:B------:R-:W-:Y:S02]  /*f260*/  F2FP.BF16.F32.PACK_AB R167, R168, R167 ;  /* 0x000000a7a8a7723e */ /* 0x000fe400000010ff */
[----:B------:R-:W-:Y:S02]  /*f270*/  F2FP.BF16.F32.PACK_AB R105, R107, R106 ;  /* 0x0000006a6b69723e */ /* 0x000fe400000010ff */
[----:B------:R-:W-:Y:S01]  /*f280*/  F2FP.BF16.F32.PACK_AB R112, R113, R112 ;  /* 0x000000707170723e */ /* 0x000fe200000010ff */
[----:B------:R1:W-:Y:S01]  /*f290*/  STSM.16.M88.4 [R54], R164 ;  /* 0x000000a436007844 */ /* 0x0003e20000000200 */
[----:B------:R-:W-:Y:S02]  /*f2a0*/  LOP3.LUT R98, R103, R98, RZ, 0x3c, !PT ;  /* 0x0000006267627212 */ /* 0x000fe400078e3cff */
[----:B------:R-:W-:Y:S02]  /*f2b0*/  MOV R62, R62 ;  /* 0x0000003e003e7202 */ /* 0x000fe40000000f00 */
        /* <DEDUP_REMOVED lines=16> */
[----:B------:R-:W-:Y:S01]  /*f3c0*/  F2FP.BF16.F32.PACK_AB R136, R137, R136 ;  /* 0x000000888988723e */ /* 0x000fe200000010ff */
[----:B------:R1:W-:Y:S01]  /*f3d0*/  STSM.16.M88.4 [R78], R120 ;  /* 0x000000784e007844 */ /* 0x0003e20000000200 */
[----:B------:R-:W-:Y:S02]  /*f3e0*/  MOV R94, R94 ;  /* 0x0000005e005e7202 */ /* 0x000fe40000000f00 */
[----:B------:R-:W-:Y:S02]  /*f3f0*/  F2FP.BF16.F32.PACK_AB R130, R133, R132 ;  /* 0x000000848582723e */ /* 0x000fe400000010ff */
[----:B------:R-:W-:Y:S02]  /*f400*/  F2FP.BF16.F32.PACK_AB R131, R135, R134 ;  /* 0x000000868783723e */ /* 0x000fe400000010ff */
[----:B------:R-:W-:-:S02]  /*f410*/  F2FP.BF16.F32.PACK_AB R137, R139, R138 ;  /* 0x0000008a8b89723e */ /* 0x000fc400000010ff */
[----:B------:R-:W-:Y:S01]  /*f420*/  F2FP.BF16.F32.PACK_AB R144, R145, R144 ;  /* 0x000000909190723e */ /* 0x000fe200000010ff */
[----:B------:R1:W-:Y:S01]  /*f430*/  STSM.16.M88.4 [R94], R128 ;  /* 0x000000805e007844 */ /* 0x0003e20000000200 */
[----:B------:R-:W-:Y:S02]  /*f440*/  MOV R98, R98 ;  /* 0x0000006200627202 */ /* 0x000fe40000000f00 */
[----:B------:R-:W-:Y:S02]  /*f450*/  F2FP.BF16.F32.PACK_AB R138, R141, R140 ;  /* 0x0000008c8d8a723e */ /* 0x000fe400000010ff */
[----:B------:R-:W-:Y:S02]  /*f460*/  F2FP.BF16.F32.PACK_AB R139, R143, R142 ;  /* 0x0000008e8f8b723e */ /* 0x000fe400000010ff */
[----:B------:R-:W-:Y:S02]  /*f470*/  F2FP.BF16.F32.PACK_AB R145, R147, R146 ;  /* 0x000000929391723e */ /* 0x000fe400000010ff */
[----:B------:R-:W-:Y:S01]  /*f480*/  MOV R6, R8 ;  /* 0x0000000800067202 */ /* 0x000fe20000000f00 */
[----:B------:R1:W-:Y:S01]  /*f490*/  STSM.16.M88.4 [R98], R136 ;  /* 0x0000008862007844 */ /* 0x0003e20000000200 */
[----:B------:R-:W-:-:S02]  /*f4a0*/  F2FP.BF16.F32.PACK_AB R146, R149, R148 ;  /* 0x000000949592723e */ /* 0x000fc400000010ff */
[----:B------:R-:W-:Y:S02]  /*f4b0*/  PLOP3.LUT P1, PT, PT, PT, UP1, 0x80, 0x0 ;  /* 0x000000000000781c */ /* 0x000fe40003f2f018 */
[----:B------:R-:W-:Y:S01]  /*f4c0*/  PLOP3.LUT P2, PT, PT, PT, UP0, 0x80, 0x0 ;  /* 0x000000000000781c */ /* 0x000fe20003f4f008 */
[----:B0-----:R-:W-:Y:S01]  /*f4d0*/  IMAD.U32 R10, RZ, RZ, UR6 ;  /* 0x00000006ff0a7e24 */ /* 0x001fe2000f8e00ff */
[----:B------:R-:W-:Y:S01]  /*f4e0*/  F2FP.BF16.F32.PACK_AB R147, R151, R150 ;  /* 0x000000969793723e */ /* 0x000fe200000010ff */
[----:B------:R-:W-:Y:S02]  /*f4f0*/  IMAD.U32 R8, RZ, RZ, UR4 ;  /* 0x00000004ff087e24 */ /* 0x000fe4000f8e00ff */
[----:B------:R-:W-:Y:S02]  /*f500*/  IMAD.U32 R9, RZ, RZ, UR8 ;  /* 0x00000008ff097e24 */ /* 0x000fe4000f8e00ff */
[----:B------:R1:W-:Y:S01]  /*f510*/  STSM.16.M88.4 [R6], R144 ;  /* 0x0000009006007844 */ /* 0x0003e20000000200 */
[----:B------:R-:W-:Y:S01]  /*f520*/  BAR.SYNC.DEFER_BLOCKING 0x1, 0x100 ;  /* 0x0044000000007b1d */ /* 0x000fe20000010000 */
[----:B------:R-:W-:-:S05]  /*f530*/  IMAD.U32 R11, RZ, RZ, UR7 ;  /* 0x00000007ff0b7e24 */ /* 0x000fca000f8e00ff */
[----:B------:R-:W2:Y:S04]  /*f540*/  @P1 LDG.E R3, desc[UR12][R8.64] ;  /* 0x0000000c08031981 */ /* 0x000ea8000c1e1900 */
[----:B------:R-:W3:Y:S01]  /*f550*/  @P2 LDG.E R10, desc[UR12][R10.64] ;  /* 0x0000000c0a0a2981 */ /* 0x000ee2000c1e1900 */
[----:B------:R-:W-:Y:S01]  /*f560*/  IMAD R13, R212, 0x40, R18 ;  /* 0x00000040d40d7824 */ /* 0x000fe200078e0212 */
[----:B------:R-:W-:Y:S01]  /*f570*/  UMOV UR4, URZ ;  /* 0x0000003f00047c82 */ /* 0x000fe20008000000 */
[----:B------:R-:W-:Y:S02]  /*f580*/  ULDC UR10, c[0x0][0xa88] ;  /* 0x0002a200000a7ab9 */ /* 0x000fe40000000800 */
[----:B------:R-:W-:-:S03]  /*f590*/  IMAD.WIDE R4, R13, 0x2, R4 ;  /* 0x000000020d047825 */ /* 0x000fc600078e0204 */
[----:B------:R-:W-:Y:S02]  /*f5a0*/  IADD3 R21, P0, R4, 0x1000, RZ ;  /* 0x0000100004157810 */ /* 0x000fe40007f1e0ff */
[----:B--2---:R-:W-:Y:S02]  /*f5b0*/  @P1 R2UR UR4, R3 ;  /* 0x00000000030412ca */ /* 0x004fe400000e0000 */
[----:B---3--:R-:W-:Y:S01]  /*f5c0*/  @P2 R2UR UR10, R10 ;  /* 0x000000000a0a22ca */ /* 0x008fe200000e0000 */
[----:B-1----:R-:W-:-:S14]  /*f5d0*/  @P2 BRA `(.L_x_2117) ;  /* 0x00000000001c2947 */ /* 0x002fdc0003800000 */
[----:B------:R-:W-:Y:S05]  /*f5e0*/  @!P1 BRA `(.L_x_2117) ;  /* 0x0000000000189947 */ /* 0x000fea0003800000 */
[----:B------:R-:W-:Y:S02]  /*f5f0*/  ULDC.64 UR6, c[0x0][0x208] ;  /* 0x0000820000067ab9 */ /* 0x000fe40000000a00 */
[----:B------:R-:W2:Y:S04]  /*f600*/  LDG.E R6, desc[UR6][R8.64] ;  /* 0x0000000608067981 */ /* 0x000ea8000c1e1900 */
[----:B------:R-:W3:Y:S01]  /*f610*/  LDG.E R3, desc[UR6][R8.64+0x4] ;  /* 0x0000040608037981 */ /* 0x000ee2000c1e1900 */
[----:B--2---:R-:W-:Y:S02]  /*f620*/  R2UR UR6, R6 ;  /* 0x00000000060672ca */ /* 0x004fe400000e0000 */
[----:B---3--:R-:W-:-:S13]  /*f630*/  R2UR UR10, R3 ;  /* 0x00000000030a72ca */ /* 0x008fda00000e0000 */
[----:B------:R-:W-:-:S12]  /*f640*/  UIADD3 UR10, -UR6, UR10, URZ ;  /* 0x0000000a060a7290 */ /* 0x000fd8000fffe13f */
.L_x_2117:
[----:B------:R-:W-:Y:S01]  /*f650*/  R2UR UR18, R217 ;  /* 0x00000000d91272ca */ /* 0x000fe200000e0000 */
[----:B------:R-:W-:Y:S01]  /*f660*/  ULDC.64 UR12, c[0x0][0xb70] ;  /* 0x0002dc00000c7ab9 */ /* 0x000fe20000000a00 */
[----:B------:R-:W-:Y:S01]  /*f670*/  R2UR UR16, R218 ;  /* 0x00000000da1072ca */ /* 0x000fe200000e0000 */
[----:B------:R-:W-:Y:S01]  /*f680*/  USHF.R.S32.HI UR9, URZ, 0x1f, UR4 ;  /* 0x0000001f3f097899 */ /* 0x000fe20008011404 */
[----:B------:R-:W-:Y:S01]  /*f690*/  R2UR UR15, R216 ;  /* 0x00000000d80f72ca */ /* 0x000fe200000e0000 */
[----:B------:R-:W-:Y:S01]  /*f6a0*/  UMOV UR8, UR4 ;  /* 0x0000000400087c82 */ /* 0x000fe20008000000 */
[----:B------:R-:W-:Y:S01]  /*f6b0*/  R2UR UR17, R219 ;  /* 0x00000000db1172ca */ /* 0x000fe200000e0000 */
[----:B------:R-:W-:Y:S01]  /*f6c0*/  ULDC.64 UR20, c[0x0][0x208] ;  /* 0x0000820000147ab9 */ /* 0x000fe20000000a00 */
[----:B------:R-:W-:Y:S02]  /*f6d0*/  LOP3.LUT R20, R21, 0x380, RZ, 0xc0, !PT ;  /* 0x0000038015147812 */ /* 0x000fe400078ec0ff */
[----:B------:R-:W-:-:S02]  /*f6e0*/  IADD3 R13, P1, R4, 0x2000, RZ ;  /* 0x00002000040d7810 */ /* 0x000fc40007f3e0ff */
[----:B------:R-:W-:Y:S01]  /*f6f0*/  IADD3 R9, P2, R4, 0x3000, RZ ;  /* 0x0000300004097810 */ /* 0x000fe20007f5e0ff */
[----:B------:R-:W-:Y:S01]  /*f700*/  USHF.R.S32.HI UR14, URZ, 0x1f, UR18 ;  /* 0x0000001f3f0e7899 */ /* 0x000fe20008011412 */
[----:B------:R-:W-:Y:S01]  /*f710*/  SHF.R.U64 R20, R20, 0x3, RZ ;  /* 0x0000000314147819 */ /* 0x000fe200000012ff */
[----:B------:R-:W-:Y:S01]  /*f720*/  USEL UR16, UR16, URZ, !UP1 ;  /* 0x0000003f10107287 */ /* 0x000fe2000c800000 */
[----:B------:R-:W-:Y:S01]  /*f730*/  LOP3.LUT R12, R13, 0x380, RZ, 0xc0, !PT ;  /* 0x000003800d0c7812 */ /* 0x000fe200078ec0ff */
[----:B------:R-:W-:Y:S01]  /*f740*/  UIMAD UR11, UR14, UR12, URZ ;  /* 0x0000000c0e0b72a4 */ /* 0x000fe2000f8e023f */
[----:B------:R-:W-:Y:S01]  /*f750*/  LOP3.LUT R8, R9, 0x380, RZ, 0xc0, !PT ;  /* 0x0000038009087812 */ /* 0x000fe200078ec0ff */
[----:B------:R-:W-:Y:S01]  /*f760*/  UIMAD.WIDE.U32 UR6, UR18, UR12, UR8 ;  /* 0x0000000c120672a5 */ /* 0x000fe2000f8e0008 */
[----:B------:R-:W-:Y:S01]  /*f770*/  MOV R10, UR17 ;  /* 0x00000011000a7c02 */ /* 0x000fe20008000f00 */
[----:B------:R-:W-:Y:S01]  /*f780*/  UIMAD UR11, UR18, UR13, UR11 ;  /* 0x0000000d120b72a4 */ /* 0x000fe2000f8e020b */
[----:B------:R-:W-:Y:S01]  /*f790*/  LOP3.LUT R20, R20, R21, RZ, 0x3c, !PT ;  /* 0x0000001514147212 */ /* 0x000fe200078e3cff */
[----:B------:R-:W-:Y:S01]  /*f7a0*/  USEL UR15, UR15, URZ, !UP1 ;  /* 0x0000003f0f0f7287 */ /* 0x000fe2000c800000 */
[----:B------:R-:W-:Y:S01]  /*f7b0*/  SHF.R.U64 R12, R12, 0x3, RZ ;  /* 0x000000030c0c7819 */ /* 0x000fe200000012ff */
[----:B------:R-:W-:Y:S01]  /*f7c0*/  ULDC.64 UR12, c[0x0][0xb78] ;  /* 0x0002de00000c7ab9 */ /* 0x000fe20000000a00 */
[----:B------:R-:W-:Y:S01]  /*f7d0*/  UIADD3 UR7, UR7, UR11, URZ ;  /* 0x0000000b07077290 */ /* 0x000fe2000fffe03f */
[----:B------:R-:W-:Y:S01]  /*f7e0*/  IMAD R10, R10, 0x80, R215 ;  /* 0x000000800a0a7824 */ /* 0x000fe200078e02d7 */
[----:B------:R-:W-:Y:S01]  /*f7f0*/  UIMAD UR8, UR16, UR12, URZ ;  /* 0x0000000c100872a4 */ /* 0x000fe2000f8e023f */
[----:B------:R-:W-:Y:S01]  /*f800*/  SHF.R.U64 R8, R8, 0x3, RZ ;  /* 0x0000000308087819 */ /* 0x000fe200000012ff */
[----:B------:R-:W-:Y:S01]  /*f810*/  UIMAD.WIDE.U32 UR6, UR15, UR12, UR6 ;  /* 0x0000000c0f0672a5 */ /* 0x000fe2000f8e0006 */
[----:B------:R-:W-:Y:S01]  /*f820*/  IMAD.X R21, RZ, RZ, R5, P0 ;  /* 0x000000ffff157224 */ /* 0x000fe200000e0605 */
[----:B------:R-:W-:Y:S01]  /*f830*/  UIMAD UR8, UR15, UR13, UR8 ;  /* 0x0000000d0f0872a4 */ /* 0x000fe2000f8e0208 */
[----:B------:R-:W-:-:S02]  /*f840*/  SHF.R.S32.HI R3, RZ, 0x1f, R10 ;  /* 0x0000001fff037819 */ /* 0x000fc4000001140a */
[----:B------:R-:W-:Y:S01]  /*f850*/  IADD3 R69, P0, R4, 0x8000, RZ ;  /* 0x0000800004457810 */ /* 0x000fe20007f1e0ff */
[----:B------:R-:W-:Y:S01]  /*f860*/  ULDC.64 UR12, c[0x0][0xaa0] ;  /* 0x0002a800000c7ab9 */ /* 0x000fe20000000a00 */
[----:B------:R-:W-:Y:S01]  /*f870*/  IADD3 R6, P3, R10, UR6, RZ ;  /* 0x000000060a067c10 */ /* 0x000fe2000ff7e0ff */
[----:B------:R-:W-:Y:S01]  /*f880*/  IMAD.U32 R14, RZ, RZ, UR8 ;  /* 0x00000008ff0e7e24 */ /* 0x000fe2000f8e00ff */
[----:B------:R-:W-:Y:S01]  /*f890*/  LOP3.LUT R12, R12, R13, RZ, 0x3c, !PT ;  /* 0x0000000d0c0c7212 */ /* 0x000fe200078e3cff */
[--C-:B------:R-:W-:Y:S01]  /*f8a0*/  IMAD.X R13, RZ, RZ, R5.reuse, P1 ;  /* 0x000000ffff0d7224 */ /* 0x100fe200008e0605 */
[----:B------:R-:W-:Y:S01]  /*f8b0*/  LOP3.LUT R8, R8, R9, RZ, 0x3c, !PT ;  /* 0x0000000908087212 */ /* 0x000fe200078e3cff */
[----:B------:R-:W-:Y:S01]  /*f8c0*/  IMAD.X R9, RZ, RZ, R5, P2 ;  /* 0x000000ffff097224 */ /* 0x000fe200010e0605 */
[----:B------:R-:W-:Y:S01]  /*f8d0*/  IADD3.X R3, R3, UR7, R14, P3, !PT ;  /* 0x0000000703037c10 */ /* 0x000fe20009ffe40e */
[----:B------:R-:W-:Y:S01]  /*f8e0*/  ULDC.64 UR6, c[0x0][0xb40] ;  /* 0x0002d00000067ab9 */ /* 0x000fe20000000a00 */
[----:B------:R-:W-:-:S02]  /*f8f0*/  IADD3 R61, P6, R4, 0x4000, RZ ;  /* 0x00004000043d7810 */ /* 0x000fc40007fde0ff */
[----:B------:R-:W-:Y:S02]  /*f900*/  LEA R38, P3, R6, UR6, 0x2 ;  /* 0x0000000606267c11 */ /* 0x000fe4000f8610ff */
[----:B------:R-:W-:Y:S02]  /*f910*/  IADD3 R49, P5, R4, 0x5000, RZ ;  /* 0x0000500004317810 */ /* 0x000fe40007fbe0ff */
[----:B------:R-:W-:Y:S01]  /*f920*/  LEA.HI.X R39, R6, UR7, R3, 0x2, P3 ;  /* 0x0000000706277c11 */ /* 0x000fe200098f1403 */
[----:B------:R-:W-:Y:S01]  /*f930*/  VIADD R3, R10, 0x8 ;  /* 0x000000080a037836 */ /* 0x000fe20000000000 */
[C---:B------:R-:W-:Y:S02]  /*f940*/  IADD3 R33, P4, R4.reuse, 0x6000, RZ ;  /* 0x0000600004217810 */ /* 0x040fe40007f9e0ff */
[C---:B------:R-:W-:Y:S02]  /*f950*/  IADD3 R25, P3, R4.reuse, 0x7000, RZ ;  /* 0x0000700004197810 */ /* 0x040fe40007f7e0ff */
[----:B------:R-:W-:-:S02]  /*f960*/  IADD3 R57, P1, R4, 0x9000, RZ ;  /* 0x0000900004397810 */ /* 0x000fc40007f3e0ff */
[----:B------:R-:W-:Y:S02]  /*f970*/  IADD3 R45, P2, R4, 0xa000, RZ ;  /* 0x0000a000042d7810 */ /* 0x000fe40007f5e0ff */
[----:B------:R-:W-:Y:S02]  /*f980*/  LOP3.LUT R68, R69, 0x380, RZ, 0xc0, !PT ;  /* 0x0000038045447812 */ /* 0x000fe400078ec0ff */
[----:B------:R-:W-:Y:S02]  /*f990*/  LOP3.LUT R60, R61, 0x380, RZ, 0xc0, !PT ;  /* 0x000003803d3c7812 */ /* 0x000fe400078ec0ff */
[----:B------:R-:W-:Y:S02]  /*f9a0*/  LOP3.LUT R48, R49, 0x380, RZ, 0xc0, !PT ;  /* 0x0000038031307812 */ /* 0x000fe400078ec0ff */
[----:B------:R-:W-:Y:S02]  /*f9b0*/  LOP3.LUT R32, R33, 0x380, RZ, 0xc0, !PT ;  /* 0x0000038021207812 */ /* 0x000fe400078ec0ff */
[----:B------:R-:W-:-:S02]  /*f9c0*/  LOP3.LUT R24, R25, 0x380, RZ, 0xc0, !PT ;  /* 0x0000038019187812 */ /* 0x000fc400078ec0ff */
[----:B------:R-:W-:Y:S02]  /*f9d0*/  LOP3.LUT R56, R57, 0x380, RZ, 0xc0, !PT ;  /* 0x0000038039387812 */ /* 0x000fe400078ec0ff */
[----:B------:R-:W-:Y:S02]  /*f9e0*/  LOP3.LUT R44, R45, 0x380, RZ, 0xc0, !PT ;  /* 0x000003802d2c7812 */ /* 0x000fe400078ec0ff */
[----:B------:R-:W-:Y:S02]  /*f9f0*/  SHF.R.U64 R68, R68, 0x3, RZ ;  /* 0x0000000344447819 */ /* 0x000fe400000012ff */
[----:B------:R-:W-:Y:S02]  /*fa00*/  SHF.R.U64 R60, R60, 0x3, RZ ;  /* 0x000000033c3c7819 */ /* 0x000fe400000012ff */
[----:B------:R-:W-:Y:S02]  /*fa10*/  SHF.R.U64 R48, R48, 0x3, RZ ;  /* 0x0000000330307819 */ /* 0x000fe400000012ff */
[----:B------:R-:W-:-:S02]  /*fa20*/  SHF.R.U64 R32, R32, 0x3, RZ ;  /* 0x0000000320207819 */ /* 0x000fc400000012ff */
[----:B------:R-:W-:Y:S02]  /*fa30*/  SHF.R.U64 R24, R24, 0x3, RZ ;  /* 0x0000000318187819 */ /* 0x000fe400000012ff */
[----:B------:R-:W-:Y:S02]  /*fa40*/  SHF.R.U64 R56, R56, 0x3, RZ ;  /* 0x0000000338387819 */ /* 0x000fe400000012ff */
[----:B------:R-:W-:Y:S02]  /*fa50*/  SHF.R.U64 R44, R44, 0x3, RZ ;  /* 0x000000032c2c7819 */ /* 0x000fe400000012ff */
[----:B------:R-:W-:Y:S01]  /*fa60*/  LOP3.LUT R68, R68, R69, RZ, 0x3c, !PT ;  /* 0x0000004544447212 */ /* 0x000fe200078e3cff */
[--C-:B------:R-:W-:Y:S01]  /*fa70*/  IMAD.X R69, RZ, RZ, R5.reuse, P0 ;  /* 0x000000ffff457224 */ /* 0x100fe200000e0605 */
        /* <DEDUP_REMOVED lines=12> */
[----:B------:R-:W-:Y:S02]  /*fb40*/  IADD3.X R25, RZ, R5, RZ, P3, !PT ;  /* 0x00000005ff197210 */ /* 0x000fe40001ffe4ff */
[C---:B------:R-:W-:Y:S02]  /*fb50*/  IADD3 R37, P6, R4.reuse, 0xb000, RZ ;  /* 0x0000b00004257810 */ /* 0x040fe40007fde0ff */
[C---:B------:R-:W-:Y:S02]  /*fb60*/  IADD3 R73, P5, R4.reuse, 0xc000, RZ ;  /* 0x0000c00004497810 */ /* 0x040fe40007fbe0ff */
[----:B------:R-:W-:-:S02]  /*fb70*/  IADD3 R65, P4, R4, 0xd000, RZ ;  /* 0x0000d00004417810 */ /* 0x000fc40007f9e0ff */
[----:B------:R-:W-:Y:S02]  /*fb80*/  IADD3 R53, P3, R4, 0xe000, RZ ;  /* 0x0000e00004357810 */ /* 0x000fe40007f7e0ff */
[----:B------:R-:W-:Y:S02]  /*fb90*/  ISETP.GE.OR P1, PT, R10, UR10, P0 ;  /* 0x0000000a0a007c0c */ /* 0x000fe40008726670 */
[C---:B------:R-:W-:Y:S02]  /*fba0*/  IADD3 R6, P2, R4.reuse, 0xf000, RZ ;  /* 0x0000f00004067810 */ /* 0x040fe40007f5e0ff */
[----:B------:R-:W-:Y:S02]  /*fbb0*/  ISETP.GE.OR P0, PT, R3, UR10, P0 ;  /* 0x0000000a03007c0c */ /* 0x000fe40008706670 */
[----:B------:R-:W-:Y:S02]  /*fbc0*/  LOP3.LUT R11, R4, 0x380, RZ, 0xc0, !PT ;  /* 0x00000380040b7812 */ /* 0x000fe400078ec0ff */
[----:B------:R-:W-:-:S02]  /*fbd0*/  LOP3.LUT R36, R37, 0x380, RZ, 0xc0, !PT ;  /* 0x0000038025247812 */ /* 0x000fc400078ec0ff */
[----:B------:R-:W-:Y:S02]  /*fbe0*/  LOP3.LUT R72, R73, 0x380, RZ, 0xc0, !PT ;  /* 0x0000038049487812 */ /* 0x000fe400078ec0ff */
[----:B------:R-:W-:Y:S01]  /*fbf0*/  LOP3.LUT R64, R65, 0x380, RZ, 0xc0, !PT ;  /* 0x0000038041407812 */ /* 0x000fe200078ec0ff */
[----:B------:R0:W-:Y:S01]  /*fc00*/  @!P1 STG.E desc[UR20][R38.64], R2 ;  /* 0x0000000226009986 */ /* 0x0001e2000c101914 */
[----:B------:R-:W-:Y:S02]  /*fc10*/  LOP3.LUT R52, R53, 0x380, RZ, 0xc0, !PT ;  /* 0x0000038035347812 */ /* 0x000fe400078ec0ff */
[----:B------:R-:W-:Y:S01]  /*fc20*/  LOP3.LUT R3, R6, 0x380, RZ, 0xc0, !PT ;  /* 0x0000038006037812 */ /* 0x000fe200078ec0ff */
[----:B------:R1:W-:Y:S01]  /*fc30*/  @!P0 STG.E desc[UR20][R38.64+0x20], R0 ;  /* 0x0000200026008986 */ /* 0x0003e2000c101914 */
[----:B------:R-:W-:Y:S02]  /*fc40*/  SHF.R.U64 R11, R11, 0x3, RZ ;  /* 0x000000030b0b7819 */ /* 0x000fe400000012ff */
[----:B------:R-:W-:Y:S01]  /*fc50*/  SHF.R.U64 R36, R36, 0x3, RZ ;  /* 0x0000000324247819 */ /* 0x000fe200000012ff */
[----:B------:R-:W-:Y:S01]  /*fc60*/  UIMAD UR6, UR9, UR12, URZ ;  /* 0x0000000c090672a4 */ /* 0x000fe2000f8e023f */
[----:B------:R-:W-:Y:S01]  /*fc70*/  SHF.R.U64 R72, R72, 0x3, RZ ;  /* 0x0000000348487819 */ /* 0x000fe200000012ff */
[----:B------:R-:W5:Y:S01]  /*fc80*/  LD.E.128 R20, desc[UR20][R20.64] ;  /* 0x0000001414147980 */ /* 0x000f62000c101d00 */
[----:B------:R-:W-:-:S02]  /*fc90*/  SHF.R.U64 R64, R64, 0x3, RZ ;  /* 0x0000000340407819 */ /* 0x000fc400000012ff */
[----:B------:R-:W-:Y:S01]  /*fca0*/  IADD3.X R41, RZ, R5, RZ, P2, !PT ;  /* 0x00000005ff297210 */ /* 0x000fe200017fe4ff */
[--C-:B0-----:R-:W-:Y:S01]  /*fcb0*/  IMAD.MOV.U32 R2, RZ, RZ, R18.reuse ;  /* 0x000000ffff027224 */ /* 0x101fe200078e0012 */
[----:B------:R-:W-:Y:S01]  /*fcc0*/  SHF.R.U64 R52, R52, 0x3, RZ ;  /* 0x0000000334347819 */ /* 0x000fe200000012ff */
[----:B------:R-:W5:Y:S01]  /*fcd0*/  LD.E.128 R12, desc[UR20][R12.64] ;  /* 0x000000140c0c7980 */ /* 0x000f62000c101d00 */
[----:B------:R-:W-:Y:S01]  /*fce0*/  SHF.R.U64 R3, R3, 0x3, RZ ;  /* 0x0000000303037819 */ /* 0x000fe200000012ff */
[----:B------:R-:W-:Y:S01]  /*fcf0*/  ULDC.64 UR8, c[0x0][0xae0] ;  /* 0x0002b80000087ab9 */ /* 0x000fe20000000a00 */
[----:B------:R-:W-:Y:S01]  /*fd00*/  LOP3.LUT R4, R11, R4, RZ, 0x3c, !PT ;  /* 0x000000040b047212 */ /* 0x000fe200078e3cff */
[----:B------:R-:W5:Y:S01]  /*fd10*/  LD.E.128 R60, desc[UR20][R60.64] ;  /* 0x000000143c3c7980 */ /* 0x000f62000c101d00 */
        /* <DEDUP_REMOVED lines=8> */
[----:B------:R-:W-:Y:S01]  /*fda0*/  LOP3.LUT R40, R3, R6, RZ, 0x3c, !PT ;  /* 0x0000000603287212 */ /* 0x000fe200078e3cff */
[----:B------:R0:W5:Y:S01]  /*fdb0*/  LD.E.128 R28, desc[UR20][R4.64] ;  /* 0x00000014041c7980 */ /* 0x000162000c101d00 */
[----:B------:R-:W-:Y:S01]  /*fdc0*/  SHF.R.S32.HI R3, RZ, 0x1f, R18 ;  /* 0x0000001fff037819 */ /* 0x000fe20000011412 */
[----:B------:R-:W-:-:S02]  /*fdd0*/  UIMAD UR6, UR4, UR13, UR6 ;  /* 0x0000000d040672a4 */ /* 0x000fc4000f8e0206 */
[----:B------:R-:W5:Y:S04]  /*fde0*/  LD.E.128 R8, desc[UR20][R8.64] ;  /* 0x0000001408087980 */ /* 0x000f68000c101d00 */
[----:B------:R-:W5:Y:S01]  /*fdf0*/  LD.E.128 R48, desc[UR20][R48.64] ;  /* 0x0000001430307980 */ /* 0x000f62000c101d00 */
[----:B0-----:R-:W-:-:S03]  /*fe00*/  IMAD.U32 R5, RZ, RZ, UR12 ;  /* 0x0000000cff057e24 */ /* 0x001fc6000f8e00ff */
[----:B------:R-:W5:Y:S01]  /*fe10*/  LD.E.128 R32, desc[UR20][R32.64] ;  /* 0x0000001420207980 */ /* 0x000f62000c101d00 */
[----:B------:R-:W-:-:S03]  /*fe20*/  IMAD.WIDE.U32 R2, R5, UR4, R2 ;  /* 0x0000000405027c25 */ /* 0x000fc6000f8e0002 */
[----:B------:R-:W5:Y:S04]  /*fe30*/  LD.E.128 R24, desc[UR20][R24.64] ;  /* 0x0000001418187980 */ /* 0x000f68000c101d00 */
[----:B------:R-:W5:Y:S04]  /*fe40*/  LD.E.128 R68, desc[UR20][R68.64] ;  /* 0x0000001444447980 */ /* 0x000f68000c101d00 */
[----:B------:R-:W5:Y:S04]  /*fe50*/  LD.E.128 R56, desc[UR20][R56.64] ;  /* 0x0000001438387980 */ /* 0x000f68000c101d00 */
[----:B------:R-:W5:Y:S04]  /*fe60*/  LD.E.128 R44, desc[UR20][R44.64] ;  /* 0x000000142c2c7980 */ /* 0x000f68000c101d00 */
[----:B-1----:R-:W5:Y:S04]  /*fe70*/  LD.E.128 R36, desc[UR20][R36.64] ;  /* 0x0000001424247980 */ /* 0x002f68000c101d00 */
        /* <DEDUP_REMOVED lines=11> */
[----:B------:R-:W-:Y:S01]  /*ff30*/  VIADD R3, R3, UR6 ;  /* 0x0000000603037c36 */ /* 0x000fe20008000000 */
[----:B------:R-:W-:Y:S01]  /*ff40*/  UIMAD UR10, UR17, -0x80, UR10 ;  /* 0xffffff80110a78a4 */ /* 0x000fe2000f8e020a */
[----:B------:R-:W-:Y:S01]  /*ff50*/  IMAD.U32 R5, RZ, RZ, UR8 ;  /* 0x00000008ff057e24 */ /* 0x000fe2000f8e00ff */
[----:B------:R-:W-:Y:S01]  /*ff60*/  UIMAD UR4, UR18, UR9, UR4 ;  /* 0x00000009120472a4 */ /* 0x000fe2000f8e0204 */
[----:B------:R-:W-:-:S02]  /*ff70*/  ULDC.64 UR6, c[0x0][0xae8] ;  /* 0x0002ba0000067ab9 */ /* 0x000fc40000000a00 */
[----:B------:R-:W-:Y:S01]  /*ff80*/  IMAD.WIDE.U32 R2, R5, UR18, R2 ;  /* 0x0000001205027c25 */ /* 0x000fe2000f8e0002 */
[----:B------:R-:W-:-:S03]  /*ff90*/  ISETP.GE.AND P3, PT, R212, UR10, PT ;  /* 0x0000000ad4007c0c */ /* 0x000fc6000bf66270 */
[----:B------:R-:W-:Y:S01]  /*ffa0*/  VIADD R3, R3, UR4 ;  /* 0x0000000403037c36 */ /* 0x000fe20008000000 */
[----:B------:R-:W-:Y:S01]  /*ffb0*/  UIMAD UR4, UR16, UR6, URZ ;  /* 0x00000006100472a4 */ /* 0x000fe2000f8e023f */
[----:B------:R-:W-:Y:S01]  /*ffc0*/  IADD3 R169, R169, 0x38820, RZ ;  /* 0x00038820a9a97810 */ /* 0x000fe20007ffe0ff */
[----:B------:R-:W-:Y:S02]  /*ffd0*/  IMAD.U32 R77, RZ, RZ, UR6 ;  /* 0x00000006ff4d7e24 */ /* 0x000fe4000f8e00ff */
[C---:B------:R-:W-:Y:S01]  /*ffe0*/  VIADD R5, R212.reuse, 0x60 ;  /* 0x00000060d4057836 */ /* 0x040fe20000000000 */
[----:B------:R-:W-:Y:S02]  /*fff0*/  UIMAD UR4, UR15, UR7, UR4 ;  /* 0x000000070f0472a4 */ /* 0x000fe4000f8e0204 */
[----:B------:R-:W-:Y:S01]  /*10000*/  IMAD.WIDE.U32 R76, R77, UR15, R2 ;  /* 0x0000000f4d4c7c25 */ /* 0x000fe2000f8e0002 */
[----:B------:R-:W-:Y:S02]  /*10010*/  PRMT R169, RZ, 0x654, R169 ;  /* 0x00000654ffa97816 */ /* 0x000fe400000000a9 */
[----:B------:R-:W-:Y:S01]  /*10020*/  ISETP.GE.AND P2, PT, R5, UR10, PT ;  /* 0x0000000a05007c0c */ /* 0x000fe2000bf46270 */
[C---:B------:R-:W-:Y:S01]  /*10030*/  VIADD R4, R212.reuse, 0x40 ;  /* 0x00000040d4047836 */ /* 0x040fe20000000000 */
[--C-:B------:R-:W-:Y:S01]  /*10040*/  SHF.R.S32.HI R213, RZ, 0x1f, R212.reuse ;  /* 0x0000001fffd57819 */ /* 0x100fe200000114d4 */
[----:B------:R-:W-:Y:S01]  /*10050*/  VIADD R0, R212, 0x20 ;  /* 0x00000020d4007836 */ /* 0x000fe20000000000 */
[----:B0-----:R0:W-:Y:S01]  /*10060*/  SYNCS.ARRIVE.TRANS64.RED.A1T0 RZ, [R169+URZ], RZ ;  /* 0x000000ffa9ff79a7 */ /* 0x0011e2000810043f */
[----:B------:R-:W-:Y:S01]  /*10070*/  IMAD.U32 R5, RZ, RZ, UR17 ;  /* 0x00000011ff057e24 */ /* 0x000fe2000f8e00ff */
[----:B------:R-:W-:Y:S01]  /*10080*/  BSSY B1, `(.L_x_2118) ;  /* 0x000001d000017945 */ /* 0x000fe20003800000 */
[----:B------:R-:W-:Y:S01]  /*10090*/  VIADD R81, R77, UR4 ;  /* 0x000000044d517c36 */ /* 0x000fe20008000000 */
[----:B------:R-:W-:Y:S01]  /*100a0*/  ISETP.GE.AND P1, PT, R4, UR10, PT ;  /* 0x0000000a04007c0c */ /* 0x000fe2000bf26270 */
[----:B------:R-:W-:Y:S01]  /*100b0*/  IMAD.WIDE R4, R5, 0x80, R212 ;  /* 0x0000008005047825 */ /* 0x000fe200078e02d4 */
[----:B------:R-:W-:Y:S01]  /*100c0*/  ISETP.GE.AND P0, PT, R0, UR10, PT ;  /* 0x0000000a00007c0c */ /* 0x000fe2000bf06270 */
[----:B------:R-:W-:-:S12]  /*100d0*/  @P3 BRA `(.L_x_2119) ;  /* 0x00000000005c3947 */ /* 0x000fd80003800000 */
[----:B------:R-:W-:Y:S01]  /*100e0*/  ULDC.64 UR6, c[0x0][0xad8] ;  /* 0x0002b60000067ab9 */ /* 0x000fe20000000a00 */
[----:B------:R-:W-:Y:S01]  /*100f0*/  IMAD.MOV.U32 R2, RZ, RZ, R76 ;  /* 0x000000ffff027224 */ /* 0x000fe200078e004c */
[----:B------:R-:W-:Y:S01]  /*10100*/  ULDC UR4, c[0x0][0xa8c] ;  /* 0x0002a30000047ab9 */ /* 0x000fe20000000800 */
[----:B------:R-:W-:Y:S01]  /*10110*/  IMAD R17, R5, UR6, RZ ;  /* 0x0000000605117c24 */ /* 0x000fe2000f8e02ff */
[C---:B------:R-:W-:Y:S01]  /*10120*/  IADD3 R6, R18.reuse, 0xc0, RZ ;  /* 0x000000c012067810 */ /* 0x040fe20007ffe0ff */
[----:B------:R-:W-:Y:S01]  /*10130*/  IMAD.MOV.U32 R3, RZ, RZ, R81 ;  /* 0x000000ffff037224 */ /* 0x000fe200078e0051 */
[C---:B------:R-:W-:Y:S01]  /*10140*/  ISETP.GE.AND P4, PT, R18.reuse, UR4, PT ;  /* 0x0000000412007c0c */ /* 0x040fe2000bf86270 */
[----:B------:R-:W-:Y:S01]  /*10150*/  VIADD R0, R18, 0x40 ;  /* 0x0000004012007836 */ /* 0x000fe20000000000 */
[----:B------:R-:W-:Y:S01]  /*10160*/  ULDC.64 UR8, c[0x0][0x208] ;  /* 0x0000820000087ab9 */ /* 0x000fe20000000a00 */
[----:B------:R-:W-:-:S03]  /*10170*/  IMAD.WIDE.U32 R2, R4, UR6, R2 ;  /* 0x0000000604027c25 */ /* 0x000fc6000f8e0002 */
[----:B------:R-:W-:Y:S01]  /*10180*/  ISETP.GE.AND P3, PT, R0, UR4, PT ;  /* 0x0000000400007c0c */ /* 0x000fe2000bf66270 */
[----:B------:R-:W-:Y:S01]  /*10190*/  IMAD R17, R4, UR7, R17 ;  /* 0x0000000704117c24 */ /* 0x000fe2000f8e0211 */
[----:B------:R-:W-:Y:S01]  /*101a0*/  ULDC.64 UR6, c[0x0][0xa80] ;  /* 0x0002a00000067ab9 */ /* 0x000fe20000000a00 */
[----:B------:R-:W-:Y:S01]  /*101b0*/  VIADD R0, R18, 0x80 ;  /* 0x0000008012007836 */ /* 0x000fe20000000000 */
[----:B------:R-:W-:Y:S01]  /*101c0*/  LEA R78, P6, R2, UR6, 0x1 ;  /* 0x00000006024e7c11 */ /* 0x000fe2000f8c08ff */
[----:B------:R-:W-:-:S03]  /*101d0*/  IMAD.IADD R3, R3, 0x1, R17 ;  /* 0x0000000103037824 */ /* 0x000fc600078e0211 */
[----:B------:R-:W-:Y:S02]  /*101e0*/  ISETP.GE.AND P5, PT, R0, UR4, PT ;  /* 0x0000000400007c0c */ /* 0x000fe4000bfa6270 */
[----:B------:R-:W-:Y:S02]  /*101f0*/  LEA.HI.X R79, R2, UR7, R3, 0x1, P6 ;  /* 0x00000007024f7c11 */ /* 0x000fe4000b0f0c03 */
[----:B------:R-:W-:-:S03]  /*10200*/  ISETP.GE.AND P6, PT, R6, UR4, PT ;  /* 0x0000000406007c0c */ /* 0x000fc6000bfc6270 */
[----:B-----5:R1:W-:Y:S04]  /*10210*/  @!P4 STG.E.128 desc[UR8][R78.64], R28 ;  /* 0x0000001c4e00c986 */ /* 0x0203e8000c101d08 */
[----:B------:R1:W-:Y:S04]  /*10220*/  @!P3 STG.E.128 desc[UR8][R78.64+0x80], R60 ;  /* 0x0000803c4e00b986 */ /* 0x0003e8000c101d08 */
[----:B------:R1:W-:Y:S04]  /*10230*/  @!P5 STG.E.128 desc[UR8][R78.64+0x100], R68 ;  /* 0x000100444e00d986 */ /* 0x0003e8000c101d08 */
[----:B------:R1:W-:Y:S02]  /*10240*/  @!P6 STG.E.128 desc[UR8][R78.64+0x180], R72 ;  /* 0x000180484e00e986 */ /* 0x0003e4000c101d08 */
.L_x_2119:
[----:B------:R-:W-:Y:S05]  /*10250*/  BSYNC B1 ;  /* 0x0000000000017941 */ /* 0x000fea0003800000 */
.L_x_2118:
        /* <DEDUP_REMOVED lines=27> */
.L_x_2121:
[----:B------:R-:W-:Y:S05]  /*10410*/  BSYNC B1 ;  /* 0x0000000000017941 */ /* 0x000fea0003800000 */
.L_x_2120:
[----:B------:R-:W-:Y:S04]  /*10420*/  BSSY B1, `(.L_x_2122) ;  /* 0x000001b000017945 */ /* 0x000fe80003800000 */
[----:B------:R-:W-:Y:S05]  /*10430*/  @P1 BRA `(.L_x_2123) ;  /* 0x0000000000641947 */ /* 0x000fea0003800000 */
[----:B------:R-:W-:Y:S01]  /*10440*/  IADD3 R17, P0, R4, 0x40, RZ ;  /* 0x0000004004117810 */ /* 0x000fe20007f1e0ff */
        /* <DEDUP_REMOVED lines=24> */
.L_x_2123:
[----:B------:R-:W-:Y:S05]  /*105d0*/  BSYNC B1 ;  /* 0x0000000000017941 */ /* 0x000fea0003800000 */
.L_x_2122:
[----:B------:R-:W-:Y:S05]  /*105e0*/  @P2 BRA `(.L_x_2124) ;  /* 0x0000000c00cc2947 */ /* 0x000fea0003800000 */
[----:B---3-5:R-:W-:Y:S01]  /*105f0*/  IADD3 R13, P0, R4, 0x60, RZ ;  /* 0x00000060040d7810 */ /* 0x028fe20007f1e0ff */
[----:B------:R-:W-:Y:S01]  /*10600*/  ULDC.64 UR6, c[0x0][0xad8] ;  /* 0x0002b60000067ab9 */ /* 0x000fe20000000a00 */
[----:B------:R-:W-:Y:S01]  /*10610*/  IADD3 R0, R18, 0x40, RZ ;  /* 0x0000004012007810 */ /* 0x000fe20007ffe0ff */
[----:B------:R-:W-:Y:S01]  /*10620*/  IMAD.MOV.U32 R2, RZ, RZ, R76 ;  /* 0x000000ffff027224 */ /* 0x000fe200078e004c */
[----:B------:R-:W-:Y:S01]  /*10630*/  ULDC UR4, c[0x0][0xa8c] ;  /* 0x0002a30000047ab9 */ /* 0x000fe20000000800 */
[----:B------:R-:W-:Y:S01]  /*10640*/  IMAD.X R4, RZ, RZ, R5, P0 ;  /* 0x000000ffff047224 */ /* 0x000fe200000e0605 */
        /* <DEDUP_REMOVED lines=22> */
.L_x_2116:
[----:B------:R-:W-:Y:S01]  /*107b0*/  R2UR UR8, R218 ;  /* 0x00000000da0872ca */ /* 0x000fe200000e0000 */
[----:B------:R-:W-:Y:S01]  /*107c0*/  ULDC.64 UR6, c[0x0][0xbe0] ;  /* 0x0002f80000067ab9 */ /* 0x000fe20000000a00 */
[----:B------:R-:W-:Y:S01]  /*107d0*/  R2UR UR4, R216 ;  /* 0x00000000d80472ca */ /* 0x000fe200000e0000 */
[----:B------:R-:W-:Y:S01]  /*107e0*/  UISETP.NE.U32.AND UP0, UPT, UR6, URZ, UPT ;  /* 0x0000003f0600728c */ /* 0x000fe2000bf05070 */
[----:B------:R-:W-:-:S03]  /*107f0*/  ULDC.64 UR12, c[0x0][0x208] ;  /* 0x00008200000c7ab9 */ /* 0x000fc60000000a00 */
[----:B------:R-:W-:-:S06]  /*10800*/  UISETP.NE.AND.EX UP1, UPT, UR7, URZ, UPT, UP0 ;  /* 0x0000003f0700728c */ /* 0x000fcc000bf25300 */
[----:B------:R-:W-:Y:S02]  /*10810*/  PLOP3.LUT P2, PT, PT, PT, UP1, 0x80, 0x0 ;  /* 0x000000000000781c */ /* 0x000fe40003f4f018 */
[----:B------:R-:W-:Y:S02]  /*10820*/  USHF.L.U64.HI UR10, UR4, 0x2, UR8 ;  /* 0x00000002040a7899 */ /* 0x000fe40008010208 */
[----:B------:R-:W-:Y:S01]  /*10830*/  USHF.L.U32 UR4, UR4, 0x2, URZ ;  /* 0x0000000204047899 */ /* 0x000fe2000800063f */
[----:B------:R-:W-:-:S03]  /*10840*/  ULDC.64 UR8, c[0x0][0xbd8] ;  /* 0x0002f60000087ab9 */ /* 0x000fc60000000a00 */
[----:B------:R-:W-:Y:S02]  /*10850*/  @UP1 UIADD3 UR6, UP2, UR4, UR6, URZ ;  /* 0x0000000604061290 */ /* 0x000fe4000ff5e03f */
[----:B------:R-:W-:Y:S02]  /*10860*/  UISETP.NE.U32.AND UP0, UPT, UR8, URZ, UPT ;  /* 0x0000003f0800728c */ /* 0x000fe4000bf05070 */
[----:B------:R-:W-:Y:S02]  /*10870*/  @UP1 UIADD3.X UR7, UR10, UR7, URZ, UP2, !UPT ;  /* 0x000000070a071290 */ /* 0x000fe400097fe43f */
[----:B------:R-:W-:Y:S01]  /*10880*/  IMAD.U32 R4, RZ, RZ, UR6 ;  /* 0x00000006ff047e24 */ /* 0x000fe2000f8e00ff */
[----:B------:R-:W-:Y:S02]  /*10890*/  UISETP.NE.AND.EX UP0, UPT, UR9, URZ, UPT, UP0 ;  /* 0x0000003f0900728c */ /* 0x000fe4000bf05300 */
[----:B------:R-:W-:Y:S01]  /*108a0*/  UIADD3 UR4, UP1, UR4, UR8, URZ ;  /* 0x0000000804047290 */ /* 0x000fe2000ff3e03f */
[----:B------:R-:W-:-:S03]  /*108b0*/  IMAD.U32 R5, RZ, RZ, UR7 ;  /* 0x00000007ff057e24 */ /* 0x000fc6000f8e00ff */
[----:B------:R-:W-:Y:S01]  /*108c0*/  PLOP3.LUT P1, PT, PT, PT, UP0, 0x80, 0x0 ;  /* 0x000000000000781c */ /* 0x000fe20003f2f008 */
[----:B------:R-:W-:Y:S01]  /*108d0*/  UIADD3.X UR6, UR10, UR9, URZ, UP1, !UPT ;  /* 0x000000090a067290 */ /* 0x000fe20008ffe43f */
[----:B------:R-:W2:Y:S01]  /*108e0*/  @P2 LDG.E R4, desc[UR12][R4.64] ;  /* 0x0000000c04042981 */ /* 0x000ea2000c1e1900 */
[----:B------:R-:W-:Y:S02]  /*108f0*/  IMAD.MOV.U32 R9, RZ, RZ, RZ ;  /* 0x000000ffff097224 */ /* 0x000fe400078e00ff */
[----:B------:R-:W-:Y:S02]  /*10900*/  IMAD.U32 R2, RZ, RZ, UR4 ;  /* 0x00000004ff027e24 */ /* 0x000fe4000f8e00ff */
[----:B------:R-:W-:Y:S01]  /*10910*/  IMAD.U32 R3, RZ, RZ, UR6 ;  /* 0x00000006ff037e24 */ /* 0x000fe2000f8e00ff */
[----:B------:R-:W-:Y:S01]  /*10920*/  ULDC UR4, c[0x0][0xa88] ;  /* 0x0002a20000047ab9 */ /* 0x000fe20000000800 */
[----:B------:R-:W-:-:S04]  /*10930*/  ISETP.GT.AND P0, PT, R225, 0x7f, PT ;  /* 0x0000007fe100780c */ /* 0x000fc80003f04270 */
[----:B------:R0:W5:Y:S01]  /*10940*/  @P1 LDG.E R9, desc[UR12][R2.64] ;  /* 0x0000000c02091981 */ /* 0x000162000c1e1900 */
[----:B--2---:R-:W-:Y:S01]  /*10950*/  @P2 R2UR UR4, R4 ;  /* 0x00000000040422ca */ /* 0x004fe200000e0000 */
[----:B0-----:R-:W-:-:S14]  /*10960*/  @P2 BRA `(.L_x_2125) ;  /* 0x00000000001c2947 */ /* 0x001fdc0003800000 */
[----:B------:R-:W-:Y:S05]  /*10970*/  @!P1 BRA `(.L_x_2125) ;  /* 0x0000000000189947 */ /* 0x000fea0003800000 */
[----:B------:R-:W-:Y:S02]  /*10980*/  ULDC.64 UR6, c[0x0][0x208] ;  /* 0x0000820000067ab9 */ /* 0x000fe40000000a00 */
[----:B------:R-:W2:Y:S04]  /*10990*/  LDG.E R4, desc[UR6][R2.64] ;  /* 0x0000000602047981 */ /* 0x000ea8000c1e1900 */
[----:B------:R-:W3:Y:S01]  /*109a0*/  LDG.E R0, desc[UR6][R2.64+0x4] ;  /* 0x0000040602007981 */ /* 0x000ee2000c1e1900 */
[----:B--2---:R-:W-:Y:S02]  /*109b0*/  R2UR UR6, R4 ;  /* 0x00000000040672ca */ /* 0x004fe400000e0000 */
[----:B---3--:R-:W-:-:S13]  /*109c0*/  R2UR UR4, R0 ;  /* 0x00000000000472ca */ /* 0x008fda00000e0000 */
[----:B------:R-:W-:-:S12]  /*109d0*/  UIADD3 UR4, -UR6, UR4, URZ ;  /* 0x0000000406047290 */ /* 0x000fd8000fffe13f */
.L_x_2125:
        /* <DEDUP_REMOVED lines=10> */
[----:B------:R-:W0:Y:S01]  /*10a80*/  S2R R2, SR_TID.X ;  /* 0x0000000000027919 */ /* 0x000e220000002100 */
[----:B------:R-:W-:-:S13]  /*10a90*/  R2UR UR6, R219 ;  /* 0x00000000db0672ca */ /* 0x000fda00000e0000 */
[----:B------:R-:W-:-:S05]  /*10aa0*/  MOV R0, UR6 ;  /* 0x0000000600007c02 */ /* 0x000fca0008000f00 */
[----:B0-----:R-:W-:-:S04]  /*10ab0*/  IMAD R0, R0, 0x80, R2 ;  /* 0x0000008000007824 */ /* 0x001fc800078e0202 */
[----:B------:R-:W-:-:S05]  /*10ac0*/  VIADD R0, R0, 0xffffff80 ;  /* 0xffffff8000007836 */ /* 0x000fca0000000000 */
[----:B------:R-:W-:-:S13]  /*10ad0*/  ISETP.GE.AND P0, PT, R0, UR4, PT ;  /* 0x0000000400007c0c */ /* 0x000fda000bf06270 */
[----:B------:R-:W-:Y:S05]  /*10ae0*/  @P0 BRA `(.L_x_2127) ;  /* 0x0000000000540947 */ /* 0x000fea0003800000 */
[----:B------:R-:W-:Y:S01]  /*10af0*/  R2UR UR7, R217 ;  /* 0x00000000d90772ca */ /* 0x000fe200000e0000 */
[----:B------:R-:W-:Y:S01]  /*10b00*/  ULDC.64 UR12, c[0x0][0xb70] ;  /* 0x0002dc00000c7ab9 */ /* 0x000fe20000000a00 */
[C---:B------:R-:W-:Y:S01]  /*10b10*/  IADD3 R2, P0, R0.reuse, R9, RZ ;  /* 0x0000000900027210 */ /* 0x040fe20007f1e0ff */
        /* <DEDUP_REMOVED lines=18> */
.L_x_2127:
[----:B------:R-:W-:Y:S05]  /*10c40*/  BSYNC B1 ;  /* 0x0000000000017941 */ /* 0x000fea0003800000 */
.L_x_2126:
[----:B------:R-:W-:Y:S01]  /*10c50*/  R2UR UR11, R219 ;  /* 0x00000000db0b72ca */ /* 0x000fe200000e0000 */
[----:B------:R-:W-:Y:S01]  /*10c60*/  ULDC.64 UR6, c[0x0][0xaa0] ;  /* 0x0002a80000067ab9 */ /* 0x000fe20000000a00 */
[----:B------:R-:W-:Y:S01]  /*10c70*/  R2UR UR14, R217 ;  /* 0x00000000d90e72ca */ /* 0x000fe200000e0000 */
[----:B------:R-:W-:Y:S01]  /*10c80*/  IMAD.MOV.U32 R2, RZ, RZ, R18 ;  /* 0x000000ffff027224 */ /* 0x000fe200078e0012 */
[----:B0-----:R-:W-:Y:S01]  /*10c90*/  MOV R3, R11 ;  /* 0x0000000b00037202 */ /* 0x001fe20000000f00 */
[----:B------:R-:W-:Y:S01]  /*10ca0*/  IMAD R0, R6, UR6, RZ ;  /* 0x0000000606007c24 */ /* 0x000fe2000f8e02ff */
[----:B------:R-:W-:Y:S01]  /*10cb0*/  ULDC.64 UR12, c[0x0][0xae0] ;  /* 0x0002b800000c7ab9 */ /* 0x000fe20000000a00 */
[C---:B------:R-:W-:Y:S01]  /*10cc0*/  VIADD R4, R212.reuse, 0x40 ;  /* 0x00000040d4047836 */ /* 0x040fe20000000000 */
[----:B------:R-:W-:Y:S01]  /*10cd0*/  BSSY B1, `(.L_x_2128) ;  /* 0x0000031000017945 */ /* 0x000fe20003800000 */
[----:B------:R-:W-:Y:S01]  /*10ce0*/  IMAD.WIDE.U32 R2, R9, UR6, R2 ;  /* 0x0000000609027c25 */ /* 0x000fe2000f8e0002 */
[----:B------:R-:W-:Y:S01]  /*10cf0*/  UIMAD UR6, UR8, UR12, URZ ;  /* 0x0000000c080672a4 */ /* 0x000fe2000f8e023f */
[----:B------:R-:W-:-:S02]  /*10d00*/  IADD3 R6, R212, 0x60, RZ ;  /* 0x00000060d4067810 */ /* 0x000fc40007ffe0ff */
[----:B------:R-:W-:Y:S01]  /*10d10*/  IMAD R9, R9, UR7, R0 ;  /* 0x0000000709097c24 */ /* 0x000fe2000f8e0200 */
[----:B------:R-:W-:Y:S01]  /*10d20*/  UIMAD UR7, UR11, -0x80, UR4 ;  /* 0xffffff800b0778a4 */ /* 0x000fe2000f8e0204 */
[----:B------:R-:W-:Y:S01]  /*10d30*/  IMAD.U32 R5, RZ, RZ, UR12 ;  /* 0x0000000cff057e24 */ /* 0x000fe2000f8e00ff */
[----:B------:R-:W-:Y:S01]  /*10d40*/  UIMAD UR6, UR14, UR13, UR6 ;  /* 0x0000000d0e0672a4 */ /* 0x000fe2000f8e0206 */
[----:B------:R-:W-:Y:S01]  /*10d50*/  IMAD.IADD R3, R3, 0x1, R9 ;  /* 0x0000000103037824 */ /* 0x000fe200078e0209 */
[----:B------:R-:W-:Y:S01]  /*10d60*/  SHF.R.S32.HI R9, RZ, 0x1f, R212 ;  /* 0x0000001fff097819 */ /* 0x000fe200000114d4 */
[----:B------:R-:W-:Y:S01]  /*10d70*/  ULDC.64 UR12, c[0x0][0xae8] ;  /* 0x0002ba00000c7ab9 */ /* 0x000fe20000000a00 */
[----:B------:R-:W-:Y:S01]  /*10d80*/  ISETP.GE.AND P2, PT, R212, UR7, PT ;  /* 0x00000007d4007c0c */ /* 0x000fe2000bf46270 */
[----:B------:R-:W-:Y:S01]  /*10d90*/  IMAD.WIDE.U32 R2, R5, UR14, R2 ;  /* 0x0000000e05027c25 */ /* 0x000fe2000f8e0002 */
[----:B------:R-:W-:Y:S01]  /*10da0*/  UIMAD UR4, UR10, UR12, URZ ;  /* 0x0000000c0a0472a4 */ /* 0x000fe2000f8e023f */
[----:B------:R-:W-:-:S02]  /*10db0*/  ISETP.GE.AND P0, PT, R4, UR7, PT ;  /* 0x0000000704007c0c */ /* 0x000fc4000bf06270 */
[----:B------:R-:W-:Y:S01]  /*10dc0*/  VIADD R3, R3, UR6 ;  /* 0x0000000603037c36 */ /* 0x000fe20008000000 */
[----:B------:R-:W-:Y:S01]  /*10dd0*/  UIMAD UR4, UR9, UR13, UR4 ;  /* 0x0000000d090472a4 */ /* 0x000fe2000f8e0204 */
[----:B------:R-:W-:Y:S02]  /*10de0*/  IMAD.U32 R5, RZ, RZ, UR12 ;  /* 0x0000000cff057e24 */ /* 0x000fe4000f8e00ff */
[----:B------:R-:W-:Y:S02]  /*10df0*/  VIADD R0, R212, 0x20 ;  /* 0x00000020d4007836 */ /* 0x000fe40000000000 */
[----:B------:R-:W-:-:S03]  /*10e00*/  IMAD.WIDE.U32 R4, R5, UR9, R2 ;  /* 0x0000000905047c25 */ /* 0x000fc6000f8e0002 */
[----:B------:R-:W-:Y:S01]  /*10e10*/  ISETP.GE.AND P1, PT, R0, UR7, PT ;  /* 0x0000000700007c0c */ /* 0x000fe2000bf26270 */
[----:B------:R-:W-:Y:S02]  /*10e20*/  IMAD.U32 R11, RZ, RZ, UR11 ;  /* 0x0000000bff0b7e24 */ /* 0x000fe4000f8e00ff */
[----:B------:R-:W-:Y:S02]  /*10e30*/  IMAD.MOV.U32 R8, RZ, RZ, R212 ;  /* 0x000000ffff087224 */ /* 0x000fe400078e00d4 */
[----:B------:R-:W-:Y:S02]  /*10e40*/  VIADD R13, R5, UR4 ;  /* 0x00000004050d7c36 */ /* 0x000fe40008000000 */
        /* <DEDUP_REMOVED lines=10> */
[C---:B------:R-:W-:Y:S01]  /*10ef0*/  VIADD R0, R18.reuse, 0xc0 ;  /* 0x000000c012007836 */ /* 0x040fe20000000000 */
[----:B------:R-:W-:Y:S01]  /*10f00*/  ISETP.GE.AND P3, PT, R18, UR4, PT ;  /* 0x0000000412007c0c */ /* 0x000fe2000bf66270 */
[----:B------:R-:W-:Y:S01]  /*10f10*/  IMAD.MOV.U32 R2, RZ, RZ, R4 ;  /* 0x000000ffff027224 */ /* 0x000fe200078e0004 */
[----:B------:R-:W-:Y:S01]  /*10f20*/  ULDC.64 UR10, c[0x0][0x208] ;  /* 0x00008200000a7ab9 */ /* 0x000fe20000000a00 */
[----:B------:R-:W-:Y:S01]  /*10f30*/  IMAD R11, R8, UR9, R11 ;  /* 0x00000009080b7c24 */ /* 0x000fe2000f8e020b */
[----:B------:R-:W-:Y:S01]  /*10f40*/  ISETP.GE.AND P6, PT, R0, UR4, PT ;  /* 0x0000000400007c0c */ /* 0x000fe2000bfc6270 */
        /* <DEDUP_REMOVED lines=9> */
.L_x_2129:
[----:B------:R-:W-:Y:S05]  /*10fe0*/  BSYNC B1 ;  /* 0x0000000000017941 */ /* 0x000fea0003800000 */
.L_x_2128:
[----:B------:R-:W-:Y:S01]  /*10ff0*/  BSSY B1, `(.L_x_2130) ;  /* 0x000001c000017945 */ /* 0x000fe20003800000 */
[----:B------:R-:W-:-:S03]  /*11000*/  ISETP.GE.AND P2, PT, R6, UR7, PT ;  /* 0x0000000706007c0c */ /* 0x000fc6000bf46270 */
[----:B------:R-:W-:Y:S10]  /*11010*/  @P1 BRA `(.L_x_2131) ;  /* 0x0000000000641947 */ /* 0x000ff40003800000 */
[----:B0-----:R-:W-:Y:S01]  /*11020*/  IADD3 R11, P1, R8, 0x20, RZ ;  /* 0x00000020080b7810 */ /* 0x001fe20007f3e0ff */
        /* <DEDUP_REMOVED lines=24> */
.L_x_2131:
[----:B------:R-:W-:Y:S05]  /*111b0*/  BSYNC B1 ;  /* 0x0000000000017941 */ /* 0x000fea0003800000 */
.L_x_2130:
        /* <DEDUP_REMOVED lines=12> */
[----:B------:R-:W-:Y:S01]  /*11280*/  IADD3 R6, R18, 0xc0, RZ ;  /* 0x000000c012067810 */ /* 0x000fe20007ffe0ff */
[----:B------:R-:W-:Y:S01]  /*11290*/  IMAD R0, R0, UR8, RZ ;  /* 0x0000000800007c24 */ /* 0x000fe2000f8e02ff */
[----:B------:R-:W-:Y:S01]  /*112a0*/  ISETP.GE.AND P1, PT, R18, UR4, PT ;  /* 0x0000000412007c0c */ /* 0x000fe2000bf26270 */
[----:B------:R-:W-:Y:S01]  /*112b0*/  IMAD.WIDE.U32 R2, R11, UR8, R2 ;  /* 0x000000080b027c25 */ /* 0x000fe2000f8e0002 */
[----:B------:R-:W-:Y:S01]  /*112c0*/  ISETP.GE.AND P5, PT, R6, UR4, PT ;  /* 0x0000000406007c0c */ /* 0x000fe2000bfa6270 */
[----:B------:R-:W-:-:S02]  /*112d0*/  ULDC.64 UR10, c[0x0][0x208] ;  /* 0x00008200000a7ab9 */ /* 0x000fc40000000a00 */
        /* <DEDUP_REMOVED lines=9> */
.L_x_2133:
[----:B------:R-:W-:Y:S05]  /*11370*/  BSYNC B1 ;  /* 0x0000000000017941 */ /* 0x000fea0003800000 */
.L_x_2132:
[----:B------:R-:W-:Y:S05]  /*11380*/  @P2 BRA `(.L_x_2124) ;  /* 0x0000000000642947 */ /* 0x000fea0003800000 */
[----:B------:R-:W-:Y:S01]  /*11390*/  IADD3 R5, P0, R8, 0x60, RZ ;  /* 0x0000006008057810 */ /* 0x000fe20007f1e0ff */
[C---:B------:R-:W-:Y:S01]  /*113a0*/  VIADD R0, R18.reuse, 0x40 ;  /* 0x0000004012007836 */ /* 0x040fe20000000000 */
[----:B------:R-:W-:Y:S01]  /*113b0*/  ULDC UR4, c[0x0][0xa8c] ;  /* 0x0002a30000047ab9 */ /* 0x000fe20000000800 */
[----:B------:R-:W-:Y:S01]  /*113c0*/  ULDC.64 UR6, c[0x0][0xad8] ;  /* 0x0002b60000067ab9 */ /* 0x000fe20000000a00 */
[----:B------:R-:W-:Y:S01]  /*113d0*/  IMAD.MOV.U32 R2, RZ, RZ, R4 ;  /* 0x000000ffff027224 */ /* 0x000fe200078e0004 */
[----:B------:R-:W-:Y:S01]  /*113e0*/  ISETP.GE.AND P1, PT, R18, UR4, PT ;  /* 0x0000000412007c0c */ /* 0x000fe2000bf26270 */
[----:B------:R-:W-:Y:S01]  /*113f0*/  IMAD.X R8, RZ, RZ, R9, P0 ;  /* 0x000000ffff087224 */ /* 0x000fe200000e0609 */
[----:B------:R-:W-:Y:S01]  /*11400*/  ISETP.GE.AND P2, PT, R0, UR4, PT ;  /* 0x0000000400007c0c */ /* 0x000fe2000bf46270 */
[----:B------:R-:W-:Y:S01]  /*11410*/  IMAD.MOV.U32 R3, RZ, RZ, R13 ;  /* 0x000000ffff037224 */ /* 0x000fe200078e000d */
[C---:B------:R-:W-:Y:S01]  /*11420*/  IADD3 R0, R18.reuse, 0xc0, RZ ;  /* 0x000000c012007810 */ /* 0x040fe20007ffe0ff */
[----:B------:R-:W-:Y:S01]  /*11430*/  VIADD R4, R18, 0x80 ;  /* 0x0000008012047836 */ /* 0x000fe20000000000 */
[----:B------:R-:W-:Y:S01]  /*11440*/  ULDC.64 UR8, c[0x0][0x208] ;  /* 0x0000820000087ab9 */ /* 0x000fe20000000a00 */
[----:B------:R-:W-:Y:S01]  /*11450*/  IMAD R8, R8, UR6, RZ ;  /* 0x0000000608087c24 */ /* 0x000fe2000f8e02ff */
[----:B------:R-:W-:Y:S01]  /*11460*/  ISETP.GE.AND P4, PT, R0, UR4, PT ;  /* 0x0000000400007c0c */ /* 0x000fe2000bf86270 */
[----:B------:R-:W-:Y:S01]  /*11470*/  IMAD.WIDE.U32 R2, R5, UR6, R2 ;  /* 0x0000000605027c25 */ /* 0x000fe2000f8e0002 */
[----:B------:R-:W-:-:S03]  /*11480*/  ISETP.GE.AND P3, PT, R4, UR4, PT ;  /* 0x0000000404007c0c */ /* 0x000fc6000bf66270 */
        /* <DEDUP_REMOVED lines=9> */
.L_x_2124:
[----:B------:R-:W-:Y:S05]  /*11520*/  BSYNC B0 ;  /* 0x0000000000007941 */ /* 0x000fea0003800000 */
.L_x_2115:
[----:B------:R-:W-:Y:S02]  /*11530*/  ULDC UR4, c[0x0][0xc14] ;  /* 0x0003050000047ab9 */ /* 0x000fe40000000800 */
[----:B------:R-:W-:-:S13]  /*11540*/  ISETP.GE.AND P0, PT, R7, UR4, PT ;  /* 0x0000000407007c0c */ /* 0x000fda000bf06270 */
[----:B------:R-:W-:Y:S05]  /*11550*/  @!P0 BRA `(.L_x_2134) ;  /* 0xfffffef8001c8947 */ /* 0x000fea000383ffff */
[----:B------:R-:W-:Y:S05]  /*11560*/  EXIT ;  /* 0x000000000000794d */ /* 0x000fea0003800000 */
.L_x_2079:
        /* <DEDUP_REMOVED lines=40> */
[----:B------:R-:W-:Y:S01]  /*117f0*/  MOV R6, RZ ;  /* 0x000000ff00067202 */ /* 0x000fe20000000f00 */
        /* <DEDUP_REMOVED lines=21> */
.L_x_2139:
        /* <DEDUP_REMOVED lines=16> */
.L_x_2138:
[----:B------:R-:W-:Y:S05]  /*11a50*/  BSYNC B0 ;  /* 0x0000000000007941 */ /* 0x000fea0003800000 */
.L_x_2137:
        /* <DEDUP_REMOVED lines=25> */
.L_x_2135:
        /* <DEDUP_REMOVED lines=21> */
.L_x_2140:
[----:B-1----:R-:W-:Y:S01]  /*11d40*/  IADD3 R2, RZ, -R3, RZ ;  /* 0x80000003ff027210 */ /* 0x002fe20007ffe0ff */
[----:B---3--:R-:W-:Y:S01]  /*11d50*/  IMAD R16, R16, UR4, R7 ;  /* 0x0000000410107c24 */ /* 0x008fe2000f8e0207 */
[----:B--2---:R-:W-:-:S03]  /*11d60*/  IABS R4, R6 ;  /* 0x0000000600047213 */ /* 0x004fc60000000000 */
        /* <DEDUP_REMOVED lines=18> */
[----:B------:R-:W-:Y:S01]  /*11e90*/  IMAD R4, R8, R9, RZ ;  /* 0x0000000908047224 */ /* 0x000fe200078e02ff */
[----:B------:R-:W-:-:S03]  /*11ea0*/  IADD3 R9, -R9, RZ, RZ ;  /* 0x000000ff09097210 */ /* 0x000fc60007ffe1ff */
        /* <DEDUP_REMOVED lines=27> */
[----:B------:R-:W-:Y:S02]  /*12060*/  @!P0 LOP3.LUT R3, RZ, R8, RZ, 0x33, !PT ;  /* 0x00000008ff038212 */ /* 0x000fe400078e33ff */
[----:B------:R-:W-:Y:S02]  /*12070*/  IADD3 R8, -R8, RZ, RZ ;  /* 0x000000ff08087210 */ /* 0x000fe40007ffe1ff */
[----:B------:R-:W-:-:S03]  /*12080*/  LOP3.LUT R2, RZ, R3, RZ, 0x33, !PT ;  /* 0x00000003ff027212 */ /* 0x000fc600078e33ff */
[----:B------:R-:W-:Y:S02]  /*12090*/  IMAD R18, R3, R8, R4 ;  /* 0x0000000803127224 */ /* 0x000fe400078e0204 */
[----:B------:R-:W-:Y:S01]  /*120a0*/  IMAD.IADD R17, R17, 0x1, R2 ;  /* 0x0000000111117824 */ /* 0x000fe200078e0202 */
[----:B------:R-:W-:Y:S06]  /*120b0*/  BRA `(.L_x_2141) ;  /* 0x00000000000c7947 */ /* 0x000fec0003800000 */
.L_x_2136:
[----:B------:R-:W-:Y:S02]  /*120c0*/  IMAD.MOV.U32 R17, RZ, RZ, RZ ;  /* 0x000000ffff117224 */ /* 0x000fe400078e00ff */
[----:B------:R-:W-:Y:S02]  /*120d0*/  IMAD.U32 R16, RZ, RZ, UR6 ;  /* 0x00000006ff107e24 */ /* 0x000fe4000f8e00ff */
[----:B------:R-:W-:-:S07]  /*120e0*/  IMAD.MOV.U32 R18, RZ, RZ, RZ ;  /* 0x000000ffff127224 */ /* 0x000fce00078e00ff */
.L_x_2141:
[----:B------:R-:W1:Y:S01]  /*120f0*/  S2R R2, SR_TID.X ;  /* 0x0000000000027919 */ /* 0x000e620000002100 */
[----:B------:R-:W-:Y:S01]  /*12100*/  STL [R1+0x20], RZ ;  /* 0x000020ff01007387 */ /* 0x000fe20000100800 */
        /* <DEDUP_REMOVED lines=10> */
[----:B------:R1:W-:Y:S03]  /*121b0*/  STL [R1], RZ ;  /* 0x000000ff01007387 */ /* 0x0003e60000100800 */
[----:B------:R-:W-:Y:S05]  /*121c0*/  @P0 BRA `(.L_x_2142) ;  /* 0x0000004400dc0947 */ /* 0x000fea0003800000 */
[----:B-1----:R-:W-:Y:S01]  /*121d0*/  IMAD.MOV.U32 R0, RZ, RZ, 0x1 ;  /* 0x00000001ff007424 */ /* 0x002fe200078e00ff */
[----:B------:R1:W-:Y:S01]  /*121e0*/  STL [R1], RZ ;  /* 0x000000ff01007387 */ /* 0x0003e20000100800 */
[----:B------:R-:W-:Y:S01]  /*121f0*/  ULDC UR38, c[0x0][0xc] ;  /* 0x0000030000267ab9 */ /* 0x000fe20000000800 */
[----:B------:R-:W-:Y:S02]  /*12200*/  ULDC.64 UR36, c[0x0][0x198] ;  /* 0x0000660000247ab9 */ /* 0x000fe40000000a00 */
[----:B------:R1:W-:Y:S04]  /*12210*/  STL [R1+0x8], R0 ;  /* 0x0000080001007387 */ /* 0x0003e80000100800 */
[----:B------:R1:W-:Y:S02]  /*12220*/  STL [R1+0x20], RZ ;  /* 0x000020ff01007387 */ /* 0x0003e40000100800 */
.L_x_2210:
[----:B--2---:R-:W2:Y:S01]  /*12230*/  LDC.64 R2, c[0x0][0xc60] ;  /* 0x00031800ff027b82 */ /* 0x004ea20000000a00 */
[----:B------:R-:W-:Y:S01]  /*12240*/  ULDC.64 UR4, c[0x0][0x208] ;  /* 0x0000820000047ab9 */ /* 0x000fe20000000a00 */
[----:B--2---:R-:W-:-:S05]  /*12250*/  IMAD.WIDE R2, R19, 0x4, R2 ;  /* 0x0000000413027825 */ /* 0x004fca00078e0202 */
[----:B------:R-:W2:Y:S01]  /*12260*/  LDG.E R5, desc[UR4][R2.64] ;  /* 0x0000000402057981 */ /* 0x000ea2000c1e1900 */
[----:B------:R-:W-:Y:S05]  /*12270*/  YIELD ;  /* 0x0000000000007946 */ /* 0x000fea0003800000 */
[----:B------:R-:W-:Y:S01]  /*12280*/  ULDC.64 UR4, c[0x0][0xa28] ;  /* 0x00028a0000047ab9 */ /* 0x000fe20000000a00 */
[----:B-1----:R-:W-:Y:S01]  /*12290*/  IMAD.MOV.U32 R0, RZ, RZ, RZ ;  /* 0x000000ffff007224 */ /* 0x002fe200078e00ff */
[----:B------:R-:W-:Y:S01]  /*122a0*/  ISETP.NE.U32.AND P0, PT, RZ, UR4, PT ;  /* 0x00000004ff007c0c */ /* 0x000fe2000bf05070 */
[----:B------:R-:W-:Y:S01]  /*122b0*/  ULDC.64 UR8, c[0x0][0x208] ;  /* 0x0000820000087ab9 */ /* 0x000fe20000000a00 */
[----:B------:R-:W-:Y:S01]  /*122c0*/  MOV R6, RZ ;  /* 0x000000ff00067202 */ /* 0x000fe20000000f00 */
[----:B------:R-:W-:Y:S01]  /*122d0*/  ULDC.64 UR6, c[0x0][0xa08] ;  /* 0x0002820000067ab9 */ /* 0x000fe20000000a00 */
[----:B------:R-:W-:-:S02]  /*122e0*/  ISETP.NE.AND.EX P0, PT, RZ, UR5, PT, P0 ;  /* 0x00000005ff007c0c */ /* 0x000fc4000bf05300 */
[----:B--2---:R-:W-:Y:S01]  /*122f0*/  SHF.R.S32.HI R4, RZ, 0x1f, R5 ;  /* 0x0000001fff047819 */ /* 0x004fe20000011405 */
[----:B------:R-:W-:-:S10]  /*12300*/  IMAD.SHL.U32 R11, R5, 0x4, RZ ;  /* 0x00000004050b7824 */ /* 0x000fd400078e00ff */
[C---:B------:R-:W-:Y:S01]  /*12310*/  @P0 LEA R2, P1, R5.reuse, UR4, 0x2 ;  /* 0x0000000405020c11 */ /* 0x040fe2000f8210ff */
[----:B------:R1:W-:Y:S03]  /*12320*/  STL [R1+0x10], R5 ;  /* 0x0000100501007387 */ /* 0x0003e60000100800 */
[C-C-:B------:R-:W-:Y:S01]  /*12330*/  @P0 LEA.HI.X R3, R5.reuse, UR5, R4.reuse, 0x2, P1 ;  /* 0x0000000505030c11 */ /* 0x140fe200088f1404 */
[----:B------:R-:W-:Y:S02]  /*12340*/  ULDC.64 UR4, c[0x0][0xa18] ;  /* 0x0002860000047ab9 */ /* 0x000fe40000000a00 */
[----:B------:R-:W-:Y:S02]  /*12350*/  ISETP.NE.U32.AND P1, PT, RZ, UR4, PT ;  /* 0x00000004ff007c0c */ /* 0x000fe4000bf25070 */
[----:B------:R2:W5:Y:S01]  /*12360*/  @P0 LDG.E R0, desc[UR8][R2.64] ;  /* 0x0000000802000981 */ /* 0x000562000c1e1900 */
[----:B------:R-:W-:-:S02]  /*12370*/  SHF.L.U64.HI R10, R5, 0x2, R4 ;  /* 0x00000002050a7819 */ /* 0x000fc40000010204 */
[----:B------:R-:W-:Y:S01]  /*12380*/  ISETP.NE.AND.EX P1, PT, RZ, UR5, PT, P1 ;  /* 0x00000005ff007c0c */ /* 0x000fe2000bf25310 */
[----:B------:R-:W-:Y:S04]  /*12390*/  STL [R1+0x18], R11 ;  /* 0x0000180b01007387 */ /* 0x000fe80000100800 */
[----:B------:R-:W-:Y:S08]  /*123a0*/  STL [R1+0x1c], R10 ;  /* 0x00001c0a01007387 */ /* 0x000ff00000100800 */
[----:B------:R-:W-:-:S04]  /*123b0*/  @P1 IADD3 R8, P0, R11, UR4, RZ ;  /* 0x000000040b081c10 */ /* 0x000fc8000ff1e0ff */
[C---:B------:R-:W-:Y:S01]  /*123c0*/  @P1 IADD3.X R9, R10.reuse, UR5, RZ, P0, !PT ;  /* 0x000000050a091c10 */ /* 0x040fe200087fe4ff */
[----:B------:R-:W-:Y:S02]  /*123d0*/  ULDC.64 UR4, c[0x0][0xa00] ;  /* 0x0002800000047ab9 */ /* 0x000fe40000000a00 */
[----:B------:R-:W-:Y:S02]  /*123e0*/  ISETP.NE.U32.AND P2, PT, RZ, UR4, PT ;  /* 0x00000004ff007c0c */ /* 0x000fe4000bf45070 */
[C---:B--2---:R-:W-:Y:S02]  /*123f0*/  IADD3 R2, P0, R11.reuse, UR4, RZ ;  /* 0x000000040b027c10 */ /* 0x044fe4000ff1e0ff */
[----:B------:R-:W-:Y:S02]  /*12400*/  ISETP.NE.AND.EX P2, PT, RZ, UR5, PT, P2 ;  /* 0x00000005ff007c0c */ /* 0x000fe4000bf45320 */
[----:B------:R-:W-:Y:S01]  /*12410*/  IADD3.X R3, R10, UR5, RZ, P0, !PT ;  /* 0x000000050a037c10 */ /* 0x000fe200087fe4ff */
[----:B------:R-:W-:Y:S01]  /*12420*/  ULDC UR4, c[0x0][0x288] ;  /* 0x0000a20000047ab9 */ /* 0x000fe20000000800 */
[----:B------:R-:W-:-:S04]  /*12430*/  IADD3 R4, P0, R11, UR6, RZ ;  /* 0x000000060b047c10 */ /* 0x000fc8000ff1e0ff */
[----:B-1----:R-:W-:-:S05]  /*12440*/  IADD3.X R5, R10, UR7, RZ, P0, !PT ;  /* 0x000000070a057c10 */ /* 0x002fca00087fe4ff */
[----:B------:R-:W2:Y:S01]  /*12450*/  @P2 LDG.E R6, desc[UR8][R2.64] ;  /* 0x0000000802062981 */ /* 0x000ea2000c1e1900 */
[----:B------:R-:W-:-:S04]  /*12460*/  ISETP.NE.U32.AND P0, PT, RZ, UR6, PT ;  /* 0x00000006ff007c0c */ /* 0x000fc8000bf05070 */
[----:B------:R-:W-:Y:S01]  /*12470*/  ISETP.NE.AND.EX P0, PT, RZ, UR7, PT, P0 ;  /* 0x00000007ff007c0c */ /* 0x000fe2000bf05300 */
[----:B--2---:R1:W-:Y:S02]  /*12480*/  STL [R1+0x24], R6 ;  /* 0x0000240601007387 */ /* 0x0043e40000100800 */
[----:B-1----:R-:W-:Y:S01]  /*12490*/  IMAD.U32 R6, RZ, RZ, UR4 ;  /* 0x00000004ff067e24 */ /* 0x002fe2000f8e00ff */
[----:B------:R-:W-:Y:S02]  /*124a0*/  ULDC.64 UR4, c[0x0][0x3f8] ;  /* 0x0000fe0000047ab9 */ /* 0x000fe40000000a00 */
[----:B------:R-:W-:-:S03]  /*124b0*/  UISETP.NE.U32.AND UP0, UPT, UR4, URZ, UPT ;  /* 0x0000003f0400728c */ /* 0x000fc6000bf05070 */
[----:B------:R-:W-:Y:S01]  /*124c0*/  ULDC UR4, c[0x0][0x404] ;  /* 0x0001010000047ab9 */ /* 0x000fe20000000800 */
[----:B------:R-:W-:Y:S01]  /*124d0*/  UISETP.NE.AND.EX UP0, UPT, UR5, URZ, UPT, UP0 ;  /* 0x0000003f0500728c */ /* 0x000fe2000bf05300 */
[----:B------:R1:W5:Y:S02]  /*124e0*/  @P1 LDG.E R6, desc[UR8][R8.64] ;  /* 0x0000000808061981 */ /* 0x000364000c1e1900 */
[----:B------:R-:W-:Y:S01]  /*124f0*/  ULDC UR5, c[0x0][0x2e0] ;  /* 0x0000b80000057ab9 */ /* 0x000fe20000000800 */
[----:B------:R-:W-:-:S04]  /*12500*/  USEL UR4, UR4, 0x1, UP0 ;  /* 0x0000000104047887 */ /* 0x000fc80008000000 */
[----:B------:R-:W-:-:S06]  /*12510*/  UIMAD UR4, UR4, UR5, URZ ;  /* 0x00000005040472a4 */ /* 0x000fcc000f8e023f */
[----:B------:R-:W-:Y:S01]  /*12520*/  IMAD.U32 R7, RZ, RZ, UR4 ;  /* 0x00000004ff077e24 */ /* 0x000fe2000f8e00ff */
[----:B-1----:R-:W-:Y:S06]  /*12530*/  @P1 BRA `(.L_x_2143) ;  /* 0x0000000000141947 */ /* 0x002fec0003800000 */
[----:B------:R-:W-:Y:S05]  /*12540*/  @!P2 BRA `(.L_x_2143) ;  /* 0x000000000010a947 */ /* 0x000fea0003800000 */
[----:B------:R-:W-:Y:S02]  /*12550*/  ULDC.64 UR4, c[0x0][0x208] ;  /* 0x0000820000047ab9 */ /* 0x000fe40000000a00 */
[----:B-----5:R-:W2:Y:S04]  /*12560*/  LDG.E R6, desc[UR4][R2.64] ;  /* 0x0000000402067981 */ /* 0x020ea8000c1e1900 */
[----:B------:R-:W2:Y:S02]  /*12570*/  LDG.E R9, desc[UR4][R2.64+0x4] ;  /* 0x0000040402097981 */ /* 0x000ea4000c1e1900 */
[----:B--2---:R-:W-:-:S07]  /*12580*/  IMAD.IADD R6, R9, 0x1, -R6 ;  /* 0x0000000109067824 */ /* 0x004fce00078e0a06 */
.L_x_2143:
[----:B------:R-:W-:Y:S01]  /*12590*/  IMAD.MOV.U32 R3, RZ, RZ, RZ ;  /* 0x000000ffff037224 */ /* 0x000fe200078e00ff */
[----:B------:R-:W-:-:S05]  /*125a0*/  ULDC.64 UR4, c[0x0][0x208] ;  /* 0x0000820000047ab9 */ /* 0x000fca0000000a00 */
[----:B------:R-:W2:Y:S01]  /*125b0*/  @P0 LDG.E R3, desc[UR4][R4.64] ;  /* 0x0000000404030981 */ /* 0x000ea2000c1e1900 */
[----:B------:R-:W-:Y:S02]  /*125c0*/  ULDC.64 UR4, c[0x0][0xa20] ;  /* 0x0002880000047ab9 */ /* 0x000fe40000000a00 */
[----:B------:R-:W-:-:S04]  /*125d0*/  ISETP.NE.U32.AND P1, PT, RZ, UR4, PT ;  /* 0x00000004ff007c0c */ /* 0x000fc8000bf25070 */
[----:B------:R-:W-:Y:S01]  /*125e0*/  ISETP.NE.AND.EX P1, PT, RZ, UR5, PT, P1 ;  /* 0x00000005ff007c0c */ /* 0x000fe2000bf25310 */
[----:B--2--5:R-:W-:-:S05]  /*125f0*/  IMAD.IADD R2, R3, 0x1, R0 ;  /* 0x0000000103027824 */ /* 0x024fca00078e0200 */
[----:B------:R1:W-:Y:S07]  /*12600*/  STL [R1+0x4], R2 ;  /* 0x0000040201007387 */ /* 0x0003ee0000100800 */
[----:B------:R-:W-:Y:S05]  /*12610*/  @!P1 BRA `(.L_x_2144) ;  /* 0x0000000000149947 */ /* 0x000fea0003800000 */
[----:B-1----:R-:W-:Y:S01]  /*12620*/  IADD3 R2, P0, R11, UR4, RZ ;  /* 0x000000040b027c10 */ /* 0x002fe2000ff1e0ff */
[----:B------:R-:W-:-:S03]  /*12630*/  ULDC.64 UR6, c[0x0][0x208] ;  /* 0x0000820000067ab9 */ /* 0x000fc60000000a00 */
[----:B------:R-:W-:-:S05]  /*12640*/  IADD3.X R3, R10, UR5, RZ, P0, !PT ;  /* 0x000000050a037c10 */ /* 0x000fca00087fe4ff */
[----:B------:R2:W5:Y:S01]  /*12650*/  LDG.E R7, desc[UR6][R2.64] ;  /* 0x0000000602077981 */ /* 0x000562000c1e1900 */
[----:B------:R-:W-:Y:S05]  /*12660*/  BRA `(.L_x_2145) ;  /* 0x0000000000147947 */ /* 0x000fea0003800000 */
.L_x_2144:
[----:B------:R-:W-:Y:S05]  /*12670*/  @!P0 BRA `(.L_x_2145) ;  /* 0x0000000000108947 */ /* 0x000fea0003800000 */
[----:B------:R-:W-:Y:S02]  /*12680*/  ULDC.64 UR4, c[0x0][0x208] ;  /* 0x0000820000047ab9 */ /* 0x000fe40000000a00 */
[----:B------:R-:W2:Y:S04]  /*12690*/  LDG.E R7, desc[UR4][R4.64] ;  /* 0x0000000404077981 */ /* 0x000ea8000c1e1900 */
[----:B-1----:R-:W2:Y:S02]  /*126a0*/  LDG.E R2, desc[UR4][R4.64+0x4] ;  /* 0x0000040404027981 */ /* 0x002ea4000c1e1900 */
[----:B--2---:R-:W-:-:S07]  /*126b0*/  IMAD.IADD R7, R2, 0x1, -R7 ;  /* 0x0000000102077824 */ /* 0x004fce00078e0a07 */
.L_x_2145:
[----:B-----5:R-:W-:Y:S01]  /*126c0*/  IMAD.IADD R7, R7, 0x1, -R0 ;  /* 0x0000000107077824 */ /* 0x020fe200078e0a00 */
[----:B------:R-:W-:Y:S01]  /*126d0*/  LEA R0, R17, 0xcf, 0x7 ;  /* 0x000000cf11007811 */ /* 0x000fe200078e38ff */
[----:B------:R-:W-:Y:S03]  /*126e0*/  BSSY B6, `(.L_x_2146) ;  /* 0x0000361000067945 */ /* 0x000fe60003800000 */
[C---:B------:R-:W-:Y:S01]  /*126f0*/  IADD3 R0, R7.reuse, R0, -R6 ;  /* 0x0000000007007210 */ /* 0x040fe20007ffe806 */
[----:B------:R-:W-:-:S04]  /*12700*/  VIADD R7, R7, 0x4f ;  /* 0x0000004f07077836 */ /* 0x000fc80000000000 */
[----:B------:R-:W-:-:S04]  /*12710*/  IMAD.HI R7, R7, 0x66666667, RZ ;  /* 0x6666666707077827 */ /* 0x000fc800078e02ff */
[----:B-12---:R-:W-:Y:S01]  /*12720*/  IMAD.HI R2, R0, 0x66666667, RZ ;  /* 0x6666666700027827 */ /* 0x006fe200078e02ff */
[----:B------:R-:W-:-:S04]  /*12730*/  SHF.R.U32.HI R0, RZ, 0x1f, R7 ;  /* 0x0000001fff007819 */ /* 0x000fc80000011607 */
[----:B------:R-:W-:Y:S02]  /*12740*/  SHF.R.U32.HI R3, RZ, 0x1f, R2 ;  /* 0x0000001fff037819 */ /* 0x000fe40000011602 */
[----:B------:R-:W-:Y:S02]  /*12750*/  LEA.HI.SX32 R0, R7, R0, 0x1b ;  /* 0x0000000007007211 */ /* 0x000fe400078fdaff */
[----:B------:R-:W-:-:S04]  /*12760*/  LEA.HI.SX32 R3, R2, R3, 0x1b ;  /* 0x0000000302037211 */ /* 0x000fc800078fdaff */
[----:B------:R-:W-:-:S04]  /*12770*/  VIMNMX R4, R0, R3, PT ;  /* 0x0000000300047248 */ /* 0x000fc80003fe0100 */
[----:B------:R-:W-:Y:S01]  /*12780*/  ISETP.GT.AND P0, PT, R4, RZ, PT ;  /* 0x000000ff0400720c */ /* 0x000fe20003f04270 */
[----:B------:R1:W-:-:S12]  /*12790*/  STL [R1+0x14], R4 ;  /* 0x0000140401007387 */ /* 0x0003d80000100800 */
[----:B-1----:R-:W-:Y:S05]  /*127a0*/  @P0 BRA `(.L_x_2147) ;  /* 0x0000000000480947 */ /* 0x002fea0003800000 */
[----:B------:R-:W1:Y:S02]  /*127b0*/  S2R R4, SR_TID.X ;  /* 0x0000000000047919 */ /* 0x000e640000002100 */
        /* <DEDUP_REMOVED lines=15> */
[----:B-1----:R-:W-:Y:S01]  /*128b0*/  IADD3 R16, R0, UR38, R7 ;  /* 0x0000002600107c10 */ /* 0x002fe2000fffe007 */
[----:B------:R-:W-:Y:S06]  /*128c0*/  BRA `(.L_x_2148) ;  /* 0x0000003400087947 */ /* 0x000fec0003800000 */
.L_x_2147:
[----:B------:R-:W1:Y:S01]  /*128d0*/  S2R R3, SR_CgaCtaId ;  /* 0x0000000000037919 */ /* 0x000e620000008800 */
[----:B------:R-:W-:-:S04]  /*128e0*/  MOV R0, 0x400 ;  /* 0x0000040000007802 */ /* 0x000fc80000000f00 */
[----:B-1----:R-:W-:-:S04]  /*128f0*/  LEA R2, R3, R0, 0x18 ;  /* 0x0000000003027211 */ /* 0x002fc800078ec0ff */
[----:B------:R-:W-:Y:S01]  /*12900*/  IADD3 R0, R2, 0x24400, RZ ;  /* 0x0002440002007810 */ /* 0x000fe20007ffe0ff */
[----:B------:R1:W-:Y:S03]  /*12910*/  STL [R1+0xc], R2 ;  /* 0x00000c0201007387 */ /* 0x0003e60000100800 */
[----:B------:R-:W-:-:S13]  /*12920*/  LOP3.LUT P0, RZ, R0, 0x3ff, RZ, 0xc0, !PT ;  /* 0x000003ff00ff7812 */ /* 0x000fda000780c0ff */
[----:B-1----:R-:W-:Y:S05]  /*12930*/  @!P0 BRA `(.L_x_2149) ;  /* 0x0000000000408947 */ /* 0x002fea0003800000 */
[----:B------:R-:W-:Y:S01]  /*12940*/  MOV R2, 0x0 ;  /* 0x0000000000027802 */ /* 0x000fe20000000f00 */
[----:B------:R-:W-:Y:S01]  /*12950*/  ULDC.64 UR6, c[0x4][0xa8] ;  /* 0x01002a0000067ab9 */ /* 0x000fe20000000a00 */
[----:B------:R-:W-:Y:S01]  /*12960*/  ULDC.64 UR8, c[0x4][0xb0] ;  /* 0x01002c0000087ab9 */ /* 0x000fe20000000a00 */
[----:B------:R-:W-:Y:S01]  /*12970*/  ULDC.64 UR4, c[0x4][0x8] ;  /* 0x0100020000047ab9 */ /* 0x000fe20000000a00 */
[----:B------:R-:W-:Y:S01]  /*12980*/  IMAD.U32 R4, RZ, RZ, UR6 ;  /* 0x00000006ff047e24 */ /* 0x000fe2000f8e00ff */
[----:B0-----:R-:W-:Y:S01]  /*12990*/  MOV R13, RZ ;  /* 0x000000ff000d7202 */ /* 0x001fe20000000f00 */
[----:B------:R-:W0:Y:S01]  /*129a0*/  LDC.64 R2, c[0x4][R2] ;  /* 0x0100000002027b82 */ /* 0x000e220000000a00 */
[----:B------:R-:W-:Y:S02]  /*129b0*/  IMAD.U32 R5, RZ, RZ, UR7 ;  /* 0x00000007ff057e24 */ /* 0x000fe4000f8e00ff */
[----:B------:R-:W-:Y:S02]  /*129c0*/  IMAD.U32 R6, RZ, RZ, UR8 ;  /* 0x00000008ff067e24 */ /* 0x000fe4000f8e00ff */
[----:B------:R-:W-:-:S02]  /*129d0*/  IMAD.U32 R7, RZ, RZ, UR9 ;  /* 0x00000009ff077e24 */ /* 0x000fc4000f8e00ff */
[----:B------:R-:W-:Y:S02]  /*129e0*/  IMAD.U32 R10, RZ, RZ, UR4 ;  /* 0x00000004ff0a7e24 */ /* 0x000fe4000f8e00ff */
[----:B------:R-:W-:Y:S02]  /*129f0*/  IMAD.U32 R11, RZ, RZ, UR5 ;  /* 0x00000005ff0b7e24 */ /* 0x000fe4000f8e00ff */
[----:B------:R-:W-:Y:S02]  /*12a00*/  IMAD.MOV.U32 R8, RZ, RZ, 0x70 ;  /* 0x00000070ff087424 */ /* 0x000fe400078e00ff */
[----:B------:R-:W-:-:S07]  /*12a10*/  IMAD.MOV.U32 R12, RZ, RZ, 0x1 ;  /* 0x00000001ff0c7424 */ /* 0x000fce00078e00ff */
[----:B------:R-:W-:-:S07]  /*12a20*/  LEPC R20, `(.L_x_2149) ;  /* 0x000000001014794e */ /* 0x000fce0000000000 */
[----:B0-----:R-:W-:Y:S05]  /*12a30*/  CALL.ABS.NOINC R2 ;  /* 0x0000000002007343 */ /* 0x001fea0003c00000 */
.L_x_2149:
        /* <DEDUP_REMOVED lines=17> */
[----:B01----:R-:W-:-:S07]  /*12b50*/  IMAD.MOV.U32 R13, RZ, RZ, RZ ;  /* 0x000000ffff0d7224 */ /* 0x003fce00078e00ff */
[----:B------:R-:W-:-:S07]  /*12b60*/  LEPC R20, `(.L_x_2151) ;  /* 0x000000001014794e */ /* 0x000fce0000000000 */
[----:B--2---:R-:W-:Y:S05]  /*12b70*/  CALL.ABS.NOINC R2 ;  /* 0x0000000002007343 */ /* 0x004fea0003c00000 */
.L_x_2151:
        /* <DEDUP_REMOVED lines=16> */
.L_x_2150:
        /* <DEDUP_REMOVED lines=18> */
[----:B------:R-:W1:Y:S01]  /*12da0*/  LDC R0, c[0x0][0x428] ;  /* 0x00010a00ff007b82 */ /* 0x000e620000000800 */
[----:B----4-:R-:W-:-:S06]  /*12db0*/  IMAD.MOV.U32 R4, RZ, RZ, R7 ;  /* 0x000000ffff047224 */ /* 0x010fcc00078e0007 */
[----:B------:R2:W5:Y:S01]  /*12dc0*/  @P0 LDG.E R4, desc[UR6][R2.64] ;  /* 0x0000000602040981 */ /* 0x000562000c1e1900 */
[----:B------:R-:W-:Y:S01]  /*12dd0*/  IMAD R17, R17, 0x80, R8 ;  /* 0x0000008011117824 */ /* 0x000fe200078e0208 */
[----:B------:R-:W-:Y:S02]  /*12de0*/  PLOP3.LUT P1, PT, P6, PT, PT, 0x8, 0x0 ;  /* 0x000000000000781c */ /* 0x000fe4000372e170 */
[----:B-1----:R-:W-:Y:S01]  /*12df0*/  ISETP.NE.AND P0, PT, R0, 0x1, PT ;  /* 0x000000010000780c */ /* 0x002fe20003f05270 */
[----:B------:R-:W-:-:S12]  /*12e00*/  IMAD.MOV.U32 R0, RZ, RZ, R18 ;  /* 0x000000ffff007224 */ /* 0x000fd800078e0012 */
[----:B------:R-:W1:Y:S08]  /*12e10*/  @P0 LDC R5, c[0x0][0x42c] ;  /* 0x00010b00ff050b82 */ /* 0x000e700000000800 */
[----:B------:R-:W3:Y:S01]  /*12e20*/  @P0 LDC R6, c[0x0][0x430] ;  /* 0x00010c00ff060b82 */ /* 0x000ee20000000800 */
[----:B-1----:R-:W-:-:S05]  /*12e30*/  @P0 IMAD.HI.U32 R5, R18, R5, RZ ;  /* 0x0000000512050227 */ /* 0x002fca00078e00ff */
[----:B---3--:R-:W-:Y:S02]  /*12e40*/  @P0 SHF.R.U32.HI R0, RZ, R6, R5 ;  /* 0x00000006ff000219 */ /* 0x008fe40000011605 */
[----:B------:R-:W-:-:S04]  /*12e50*/  ISETP.NE.U32.AND P0, PT, RZ, UR4, PT ;  /* 0x00000004ff007c0c */ /* 0x000fc8000bf05070 */
[----:B------:R-:W-:-:S04]  /*12e60*/  ISETP.NE.AND.EX P0, PT, RZ, UR5, PT, P0 ;  /* 0x00000005ff007c0c */ /* 0x000fc8000bf05300 */
[----:B--2---:R-:W-:-:S09]  /*12e70*/  SEL R7, R7, RZ, !P0 ;  /* 0x000000ff07077207 */ /* 0x004fd20004000000 */
.L_x_2152:
        /* <DEDUP_REMOVED lines=16> */
.L_x_2153:
        /* <DEDUP_REMOVED lines=15> */
.L_x_2154:
        /* <DEDUP_REMOVED lines=15> */
.L_x_2155:
        /* <DEDUP_REMOVED lines=18> */
.L_x_2226:
[----:B------:R-:W-:Y:S01]  /*13280*/  UMOV UR4, 0xffffffff ;  /* 0xffffffff00047882 */ /* 0x000fe20000000000 */
[----:B0-----:R-:W-:Y:S02]  /*13290*/  SHF.R.S32.HI R13, RZ, 0x1f, R4 ;  /* 0x0000001fff0d7819 */ /* 0x001fe40000011404 */
[----:B------:R-:W-:Y:S05]  /*132a0*/  BRA.DIV UR4, `(.L_x_2157) ;  /* 0x0000003e04807947 */ /* 0x000fea000b800000 */
[----:B------:R-:W-:-:S13]  /*132b0*/  ELECT P6, URZ, PT ;  /* 0x00000000003f782f */ /* 0x000fda00038c0000 */
.L_x_2229:
[----:B------:R-:W-:Y:S05]  /*132c0*/  @!P6 BRA `(.L_x_2158) ;  /* 0x00000004003ce947 */ /* 0x000fea0003800000 */
[----:B------:R-:W-:-:S04]  /*132d0*/  ISETP.NE.U32.AND P0, PT, R2, RZ, PT ;  /* 0x000000ff0200720c */ /* 0x000fc80003f05070 */
        /* <DEDUP_REMOVED lines=10> */
[--C-:B------:R-:W-:Y:S01]  /*13380*/  SHF.R.S32.HI R9, RZ, 0x1f, R6.reuse ;  /* 0x0000001fff097819 */ /* 0x100fe20000011406 */
[----:B------:R-:W-:-:S04]  /*13390*/  IMAD.MOV R8, RZ, RZ, -R6 ;  /* 0x000000ffff087224 */ /* 0x000fc800078e0a06 */
[----:B------:R-:W-:Y:S02]  /*133a0*/  IMAD R5, R10, R8, R5 ;  /* 0x000000080a057224 */ /* 0x000fe400078e0205 */
[----:B------:R-:W-:-:S04]  /*133b0*/  IMAD R8, R13, UR4, RZ ;  /* 0x000000040d087c24 */ /* 0x000fc8000f8e02ff */
[----:B------:R-:W-:Y:S02]  /*133c0*/  IMAD R10, R4, UR5, R8 ;  /* 0x00000005040a7c24 */ /* 0x000fe4000f8e0208 */
[----:B------:R-:W-:-:S04]  /*133d0*/  IMAD.MOV.U32 R8, RZ, RZ, R6 ;  /* 0x000000ffff087224 */ /* 0x000fc800078e0006 */
[----:B------:R-:W-:-:S05]  /*133e0*/  IMAD.WIDE.U32 R8, R4, UR4, R8 ;  /* 0x0000000404087c25 */ /* 0x000fca000f8e0008 */
[----:B------:R-:W-:Y:S02]  /*133f0*/  IADD3 R6, R9, R10, RZ ;  /* 0x0000000a09067210 */ /* 0x000fe40007ffe0ff */
[----:B------:R-:W-:-:S04]  /*13400*/  LEA R10, P0, R8, R2, 0x2 ;  /* 0x00000002080a7211 */ /* 0x000fc800078010ff */
[----:B------:R-:W-:-:S05]  /*13410*/  LEA.HI.X R11, R8, R3, R6, 0x2, P0 ;  /* 0x00000003080b7211 */ /* 0x000fca00000f1406 */
[----:B------:R0:W5:Y:S04]  /*13420*/  LDG.E R6, desc[UR6][R10.64] ;  /* 0x000000060a067981 */ /* 0x000168000c1e1900 */
.L_x_2159:
        /* <DEDUP_REMOVED lines=9> */
.L_x_2230:
        /* <DEDUP_REMOVED lines=11> */
.L_x_2161:
        /* <DEDUP_REMOVED lines=18> */
[----:B------:R-:W-:-:S04]  /*13690*/  UIMAD UR11, UR11, 0x50, UR5 ;  /* 0x000000500b0b78a4 */ /* 0x000fc8000f8e0205 */
        /* <DEDUP_REMOVED lines=18> */
.L_x_2158:
[----:B------:R-:W2:Y:S01]  /*137c0*/  LDL.LU R11, [R1+0x20] ;  /* 0x00002000010b7983 */ /* 0x000ea20000300800 */
[----:B------:R-:W-:Y:S01]  /*137d0*/  MOV R9, 0x400 ;  /* 0x0000040000097802 */ /* 0x000fe20000000f00 */
[----:B------:R-:W-:Y:S05]  /*137e0*/  WARPSYNC.ALL ;  /* 0x0000000000007948 */ /* 0x000fea0003800000 */
[----:B------:R-:W0:Y:S01]  /*137f0*/  S2R R10, SR_CgaCtaId ;  /* 0x00000000000a7919 */ /* 0x000e220000008800 */
[----:B------:R-:W-:-:S13]  /*13800*/  ELECT P0, URZ, PT ;  /* 0x00000000003f782f */ /* 0x000fda0003800000 */
[----:B------:R-:W-:Y:S01]  /*13810*/  @P0 R2UR UR13, R7 ;  /* 0x00000000070d02ca */ /* 0x000fe200000e0000 */
[----:B------:R-:W-:Y:S01]  /*13820*/  UIADD3 UR4, UP0, UR36, 0x270, URZ ;  /* 0x0000027024047890 */ /* 0x000fe2000ff1e03f */
[C---:B------:R-:W-:Y:S01]  /*13830*/  @P0 R2UR UR12, R18.reuse ;  /* 0x00000000120c02ca */ /* 0x040fe200000e0000 */
        /* <DEDUP_REMOVED lines=47> */
.L_x_2231:
[----:B------:R-:W-:Y:S05]  /*13b30*/  BSYNC B0 ;  /* 0x0000000000007941 */ /* 0x000fea0003800000 */
.L_x_2162:
[----:B0-----:R-:W2:Y:S01]  /*13b40*/  LDL R8, [R1+0x14] ;  /* 0x0000140001087983 */ /* 0x001ea20000100800 */
[----:B------:R-:W-:Y:S01]  /*13b50*/  BSSY B0, `(.L_x_2164) ;  /* 0x00001c1000007945 */ /* 0x000fe20003800000 */
[----:B--2---:R-:W-:-:S13]  /*13b60*/  ISETP.GE.AND P0, PT, R8, 0x2, PT ;  /* 0x000000020800780c */ /* 0x004fda0003f06270 */
[----:B------:R-:W-:Y:S05]  /*13b70*/  @!P0 BRA `(.L_x_2165) ;  /* 0x0000001800f88947 */ /* 0x000fea0003800000 */
[C---:B------:R-:W-:Y:S01]  /*13b80*/  LOP3.LUT R7, R8.reuse, 0x1, RZ, 0xc0, !PT ;  /* 0x0000000108077812 */ /* 0x040fe200078ec0ff */
[----:B------:R-:W-:Y:S01]  /*13b90*/  VIADD R10, R8, 0xfffffffe ;  /* 0xfffffffe080a7836 */ /* 0x000fe20000000000 */
[----:B------:R-:W-:Y:S02]  /*13ba0*/  BSSY B1, `(.L_x_2166) ;  /* 0x000009c000017945 */ /* 0x000fe40003800000 */
[----:B------:R-:W-:Y:S01]  /*13bb0*/  ISETP.NE.U32.AND P0, PT, R7, 0x1, PT ;  /* 0x000000010700780c */ /* 0x000fe20003f05070 */
[----:B------:R-:W-:-:S12]  /*13bc0*/  IMAD.MOV.U32 R7, RZ, RZ, R10 ;  /* 0x000000ffff077224 */ /* 0x000fd800078e000a */
[----:B------:R-:W-:Y:S05]  /*13bd0*/  @!P0 BRA `(.L_x_2167) ;  /* 0x0000000800608947 */ /* 0x000fea0003800000 */
        /* <DEDUP_REMOVED lines=10> */
[----:B------:R-:W-:Y:S01]  /*13c80*/  IMAD.MOV.U32 R7, RZ, RZ, R10 ;  /* 0x000000ffff077224 */ /* 0x000fe200078e000a */
[----:B------:R-:W-:Y:S02]  /*13c90*/  MOV R8, R6 ;  /* 0x0000000600087202 */ /* 0x000fe40000000f00 */
        /* <DEDUP_REMOVED lines=11> */
[--C-:B------:R-:W-:Y:S01]  /*13d50*/  SHF.R.S32.HI R9, RZ, 0x1f, R7.reuse ;  /* 0x0000001fff097819 */ /* 0x100fe20000011407 */
        /* <DEDUP_REMOVED lines=9> */
.L_x_2170:
[----:B0-----:R-:W0:Y:S01]  /*13df0*/  S2R R3, SR_CgaCtaId ;  /* 0x0000000000037919 */ /* 0x001e220000008800 */
[----:B------:R-:W-:-:S04]  /*13e00*/  MOV R2, 0x400 ;  /* 0x0000040000027802 */ /* 0x000fc80000000f00 */
[----:B0-----:R-:W-:Y:S02]  /*13e10*/  LEA R2, R3, R2, 0x18 ;  /* 0x0000000203027211 */ /* 0x001fe400078ec0ff */
[----:B------:R-:W-:-:S03]  /*13e20*/  SHF.L.U32 R3, R12, 0x1f, RZ ;  /* 0x0000001f0c037819 */ /* 0x000fc600000006ff */
[----:B------:R-:W-:-:S04]  /*13e30*/  IMAD R2, R11, 0x8, R2 ;  /* 0x000000080b027824 */ /* 0x000fc800078e0202 */
[----:B------:R-:W0:Y:S02]  /*13e40*/  SYNCS.PHASECHK.TRANS64.TRYWAIT P0, [R2+URZ+0x38840], R3 ;  /* 0x03884003020075a7 */ /* 0x000e24000800017f */
[----:B0-----:R-:W-:Y:S05]  /*13e50*/  @!P0 BRA `(.L_x_2171) ;  /* 0x0000003000e88947 */ /* 0x001fea0003800000 */
.L_x_2232:
        /* <DEDUP_REMOVED lines=11> */
.L_x_2172:
        /* <DEDUP_REMOVED lines=42> */
.L_x_2233:
        /* <DEDUP_REMOVED lines=13> */
.L_x_2174:
        /* <DEDUP_REMOVED lines=41> */
.L_x_2169:
[----:B------:R-:W-:Y:S05]  /*14510*/  BSYNC B2 ;  /* 0x0000000000027941 */ /* 0x000fea0003800000 */
.L_x_2168:
[----:B------:R-:W2:Y:S04]  /*14520*/  LDL.LU R2, [R1+0x14] ;  /* 0x0000140001027983 */ /* 0x000ea80000300800 */
[----:B------:R0:W-:Y:S04]  /*14530*/  STL [R1], R11 ;  /* 0x0000000b01007387 */ /* 0x0001e80000100800 */
[----:B------:R0:W-:Y:S02]  /*14540*/  STL [R1+0x8], R12 ;  /* 0x0000080c01007387 */ /* 0x0001e40000100800 */
[----:B0-2---:R-:W-:-:S07]  /*14550*/  VIADD R7, R2, 0xfffffffd ;  /* 0xfffffffd02077836 */ /* 0x005fce0000000000 */
.L_x_2167:
[----:B------:R-:W-:Y:S05]  /*14560*/  BSYNC B1 ;  /* 0x0000000000017941 */ /* 0x000fea0003800000 */
.L_x_2166:
[----:B------:R-:W-:-:S13]  /*14570*/  ISETP.NE.AND P0, PT, R10, RZ, PT ;  /* 0x000000ff0a00720c */ /* 0x000fda0003f05270 */
[----:B------:R-:W-:Y:S05]  /*14580*/  @!P0 BRA `(.L_x_2165) ;  /* 0x0000001000748947 */ /* 0x000fea0003800000 */
[----:B------:R-:W-:-:S07]  /*14590*/  IMAD.MOV.U32 R10, RZ, RZ, R6 ;  /* 0x000000ffff0a7224 */ /* 0x000fce00078e0006 */
.L_x_2189:
[----:B------:R-:W2:Y:S04]  /*145a0*/  LDL R3, [R1] ;  /* 0x0000000001037983 */ /* 0x000ea80000100800 */
[----:B------:R-:W3:Y:S01]  /*145b0*/  LDL R2, [R1+0x8] ;  /* 0x0000080001027983 */ /* 0x000ee20000100800 */
[----:B------:R-:W-:Y:S05]  /*145c0*/  YIELD ;  /* 0x0000000000007946 */ /* 0x000fea0003800000 */
[----:B------:R-:W-:Y:S01]  /*145d0*/  BSSY B1, `(.L_x_2175) ;  /* 0x0000089000017945 */ /* 0x000fe20003800000 */
[----:B--2---:R-:W-:-:S04]  /*145e0*/  IADD3 R8, R3, 0x1, RZ ;  /* 0x0000000103087810 */ /* 0x004fc80007ffe0ff */
        /* <DEDUP_REMOVED lines=28> */
.L_x_2177:
[----:B------:R-:W1:Y:S01]  /*147b0*/  S2R R3, SR_CgaCtaId ;  /* 0x0000000000037919 */ /* 0x000e620000008800 */
[----:B------:R-:W-:-:S04]  /*147c0*/  MOV R2, 0x400 ;  /* 0x0000040000027802 */ /* 0x000fc80000000f00 */
[----:B-1----:R-:W-:Y:S02]  /*147d0*/  LEA R2, R3, R2, 0x18 ;  /* 0x0000000203027211 */ /* 0x002fe400078ec0ff */
[----:B------:R-:W-:-:S03]  /*147e0*/  SHF.L.U32 R3, R9, 0x1f, RZ ;  /* 0x0000001f09037819 */ /* 0x000fc600000006ff */
[----:B------:R-:W-:-:S04]  /*147f0*/  IMAD R2, R8, 0x8, R2 ;  /* 0x0000000808027824 */ /* 0x000fc800078e0202 */
[----:B------:R-:W1:Y:S02]  /*14800*/  SYNCS.PHASECHK.TRANS64.TRYWAIT P0, [R2+URZ+0x38840], R3 ;  /* 0x03884003020075a7 */ /* 0x000e64000800017f */
[----:B-1----:R-:W-:Y:S05]  /*14810*/  @!P0 BRA `(.L_x_2178) ;  /* 0x0000002800a08947 */ /* 0x002fea0003800000 */
.L_x_2234:
        /* <DEDUP_REMOVED lines=11> */
.L_x_2179:
        /* <DEDUP_REMOVED lines=42> */
.L_x_2235:
[----:B------:R-:W-:Y:S05]  /*14b70*/  @P0 BRA `(.L_x_2181) ;  /* 0x00000000001c0947 */ /* 0x000fea0003800000 */
[----:B------:R-:W1:Y:S01]  /*14b80*/  S2R R11, SR_TID.X ;  /* 0x00000000000b7919 */ /* 0x000e620000002100 */
[----:B0-----:R-:W-:-:S04]  /*14b90*/  MOV R2, 0xa000 ;  /* 0x0000a00000027802 */ /* 0x001fc80000000f00 */
[----:B------:R2:W-:Y:S01]  /*14ba0*/  SYNCS.ARRIVE.TRANS64 RZ, [R3+URZ+0x50], R2 ;  /* 0x0000500203ff79a7 */ /* 0x0005e2000800003f */
[----:B-1----:R-:W-:-:S04]  /*14bb0*/  LOP3.LUT R11, R11, 0x1f, RZ, 0xc0, !PT ;  /* 0x0000001f0b0b7812 */ /* 0x002fc800078ec0ff */
[----:B------:R-:W-:-:S13]  /*14bc0*/  ISETP.NE.AND P1, PT, R11, RZ, PT ;  /* 0x000000ff0b00720c */ /* 0x000fda0003f25270 */
[----:B--2---:R-:W-:Y:S05]  /*14bd0*/  @!P1 BRA `(.L_x_2181) ;  /* 0x0000000000049947 */ /* 0x004fea0003800000 */
[----:B------:R-:W-:Y:S01]  /*14be0*/  BPT.TRAP 0x1 ;  /* 0x000000040000795c */ /* 0x000fe20000300000 */
.L_x_2181:
        /* <DEDUP_REMOVED lines=39> */
.L_x_2176:
[----:B------:R-:W-:Y:S05]  /*14e60*/  BSYNC B1 ;  /* 0x0000000000017941 */ /* 0x000fea0003800000 */
.L_x_2175:
        /* <DEDUP_REMOVED lines=32> */
.L_x_2184:
[----:B------:R-:W2:Y:S01]  /*15070*/  S2R R3, SR_CgaCtaId ;  /* 0x0000000000037919 */ /* 0x000ea20000008800 */
[----:B------:R-:W-:-:S04]  /*15080*/  MOV R2, 0x400 ;  /* 0x0000040000027802 */ /* 0x000fc80000000f00 */
[----:B--2---:R-:W-:Y:S02]  /*15090*/  LEA R2, R3, R2, 0x18 ;  /* 0x0000000203027211 */ /* 0x004fe400078ec0ff */
[----:B------:R-:W-:-:S03]  /*150a0*/  SHF.L.U32 R3, R14, 0x1f, RZ ;  /* 0x0000001f0e037819 */ /* 0x000fc600000006ff */
[----:B------:R-:W-:-:S04]  /*150b0*/  IMAD R2, R15, 0x8, R2 ;  /* 0x000000080f027824 */ /* 0x000fc800078e0202 */
[----:B------:R-:W2:Y:S02]  /*150c0*/  SYNCS.PHASECHK.TRANS64.TRYWAIT P0, [R2+URZ+0x38840], R3 ;  /* 0x03884003020075a7 */ /* 0x000ea4000800017f */
[----:B--2---:R-:W-:Y:S05]  /*150d0*/  @!P0 BRA `(.L_x_2185) ;  /* 0x0000002000988947 */ /* 0x004fea0003800000 */
.L_x_2236:
        /* <DEDUP_REMOVED lines=11> */
.L_x_2186:
        /* <DEDUP_REMOVED lines=42> */
.L_x_2237:
        /* <DEDUP_REMOVED lines=8> */
.L_x_2188:
        /* <DEDUP_REMOVED lines=38> */
.L_x_2183:
[----:B------:R-:W-:Y:S05]  /*15710*/  BSYNC B1 ;  /* 0x0000000000017941 */ /* 0x000fea0003800000 */
.L_x_2182:
[C---:B------:R-:W-:Y:S01]  /*15720*/  ISETP.GT.AND P0, PT, R7.reuse, 0x1, PT ;  /* 0x000000010700780c */ /* 0x040fe20003f04270 */
[----:B------:R-:W-:-:S04]  /*15730*/  VIADD R2, R7, 0xfffffffe ;  /* 0xfffffffe07027836 */ /* 0x000fc80000000000 */
[----:B------:R-:W-:-:S08]  /*15740*/  IMAD.MOV.U32 R7, RZ, RZ, R2 ;  /* 0x000000ffff077224 */ /* 0x000fd000078e0002 */
[----:B------:R-:W-:Y:S05]  /*15750*/  @P0 BRA `(.L_x_2189) ;  /* 0xffffffec00900947 */ /* 0x000fea000383ffff */
.L_x_2165:
[----:B------:R-:W-:Y:S05]  /*15760*/  BSYNC B0 ;  /* 0x0000000000007941 */ /* 0x000fea0003800000 */
.L_x_2164:
        /* <DEDUP_REMOVED lines=18> */
.L_x_2191:
[----:B------:R-:W-:Y:S05]  /*15890*/  BSYNC B0 ;  /* 0x0000000000007941 */ /* 0x000fea0003800000 */
.L_x_2190:
[----:B------:R-:W-:Y:S04]  /*158a0*/  BSSY B0, `(.L_x_2192) ;  /* 0x000003b000007945 */ /* 0x000fe80003800000 */
[----:B------:R-:W-:Y:S05]  /*158b0*/  @!P6 BRA `(.L_x_2193) ;  /* 0x0000000000e4e947 */ /* 0x000fea0003800000 */
[----:B------:R-:W2:Y:S01]  /*158c0*/  LDL R3, [R1] ;  /* 0x0000000001037983 */ /* 0x000ea20000100800 */
[----:B------:R-:W-:-:S03]  /*158d0*/  MOV R4, 0x400 ;  /* 0x0000040000047802 */ /* 0x000fc60000000f00 */
[----:B------:R-:W3:Y:S01]  /*158e0*/  LDL R2, [R1+0x8] ;  /* 0x0000080001027983 */ /* 0x000ee20000100800 */
[----:B------:R-:W1:Y:S02]  /*158f0*/  S2R R7, SR_CgaCtaId ;  /* 0x0000000000077919 */ /* 0x000e640000008800 */
[----:B-1----:R-:W-:-:S04]  /*15900*/  LEA R4, R7, R4, 0x18 ;  /* 0x0000000407047211 */ /* 0x002fc800078ec0ff */
[----:B--2---:R-:W-:Y:S02]  /*15910*/  LEA R3, R3, R4, 0x3 ;  /* 0x0000000403037211 */ /* 0x004fe400078e18ff */
[----:B---3--:R-:W-:-:S04]  /*15920*/  SHF.L.U32 R2, R2, 0x1f, RZ ;  /* 0x0000001f02027819 */ /* 0x008fc800000006ff */
[----:B------:R-:W1:Y:S02]  /*15930*/  SYNCS.PHASECHK.TRANS64.TRYWAIT P0, [R3+URZ+0x38860], R2 ;  /* 0x03886002030075a7 */ /* 0x000e64000800017f */
[----:B-1----:R-:W-:Y:S05]  /*15940*/  @!P0 BRA `(.L_x_2194) ;  /* 0x0000001800a48947 */ /* 0x002fea0003800000 */
.L_x_2238:
        /* <DEDUP_REMOVED lines=11> */
.L_x_2195:
[----:B-1----:R-:W2:Y:S01]  /*15a00*/  LDL R2, [R1] ;  /* 0x0000000001027983 */ /* 0x002ea20000100800 */
[----:B------:R-:W-:-:S03]  /*15a10*/  MOV R7, 0x400 ;  /* 0x0000040000077802 */ /* 0x000fc60000000f00 */
[----:B------:R-:W3:Y:S01]  /*15a20*/  LDL.LU R4, [R1+0x4] ;  /* 0x0000040001047983 */ /* 0x000ee20000300800 */
        /* <DEDUP_REMOVED lines=34> */
.L_x_2193:
[----:B------:R-:W-:Y:S05]  /*15c50*/  BSYNC B0 ;  /* 0x0000000000007941 */ /* 0x000fea0003800000 */
.L_x_2192:
        /* <DEDUP_REMOVED lines=9> */
.L_x_2148:
[----:B------:R-:W-:Y:S05]  /*15cf0*/  BSYNC B6 ;  /* 0x0000000000067941 */ /* 0x000fea0003800000 */
.L_x_2146:
[----:B------:R-:W-:-:S03]  /*15d00*/  UMOV UR4, 0xffffffff ;  /* 0xffffffff00047882 */ /* 0x000fc60000000000 */
[----:B------:R-:W-:Y:S05]  /*15d10*/  BRA.DIV UR4, `(.L_x_2196) ;  /* 0x0000001604c47947 */ /* 0x000fea000b800000 */
[----:B------:R2:W3:Y:S04]  /*15d20*/  SHFL.IDX PT, R4, R16, RZ, 0x1f ;  /* 0x00001fff10047589 */ /* 0x0004e800000e0000 */
[----:B------:R-:W4:Y:S02]  /*15d30*/  SHFL.IDX PT, R16, R16, 0x1, 0x1f ;  /* 0x00201f0010107f89 */ /* 0x000f2400000e0000 */
.L_x_2242:
        /* <DEDUP_REMOVED lines=10> */
[----:B------:R-:W1:Y:S01]  /*15de0*/  LDC.64 R2, c[0x0][0xc58] ;  /* 0x00031600ff027b82 */ /* 0x000e620000000a00 */
[----:B------:R-:W-:Y:S01]  /*15df0*/  ULDC.64 UR4, c[0x0][0x208] ;  /* 0x0000820000047ab9 */ /* 0x000fe20000000a00 */
[----:B-1----:R-:W-:-:S05]  /*15e00*/  IMAD.WIDE R2, R5, 0x4, R2 ;  /* 0x0000000405027825 */ /* 0x002fca00078e0202 */
[----:B------:R1:W5:Y:S02]  /*15e10*/  LDG.E R17, desc[UR4][R2.64] ;  /* 0x0000000402117981 */ /* 0x000364000c1e1900 */
.L_x_2198:
[----:B------:R-:W-:Y:S05]  /*15e20*/  BSYNC B0 ;  /* 0x0000000000007941 */ /* 0x000fea0003800000 */
.L_x_2197:
        /* <DEDUP_REMOVED lines=17> */
[----:B0-----:R-:W-:-:S04]  /*15f40*/  SEL R14, R14, RZ, P1 ;  /* 0x000000ff0e0e7207 */ /* 0x001fc80000800000 */
[----:B------:R-:W-:-:S05]  /*15f50*/  IADD3 R5, R3, R14, RZ ;  /* 0x0000000e03057210 */ /* 0x000fca0007ffe0ff */
[----:B------:R-:W0:Y:S02]  /*15f60*/  SHFL.UP PT, R14, R5, 0x10, RZ ;  /* 0x06000000050e7989 */ /* 0x000e2400000e00ff */
[----:B0-----:R-:W-:-:S05]  /*15f70*/  SEL R14, R14, RZ, P0 ;  /* 0x000000ff0e0e7207 */ /* 0x001fca0000000000 */
[----:B------:R-:W-:-:S05]  /*15f80*/  IMAD.IADD R2, R5, 0x1, R14 ;  /* 0x0000000105027824 */ /* 0x000fca00078e020e */
[----:B------:R0:W1:Y:S02]  /*15f90*/  SHFL.IDX PT, R14, R2, 0x1f, 0x1f ;  /* 0x03e01f00020e7f89 */ /* 0x00006400000e0000 */
.L_x_2250:
[----:B------:R-:W-:Y:S02]  /*15fa0*/  ULDC UR4, c[0x0][0xc10] ;  /* 0x0003040000047ab9 */ /* 0x000fe40000000800 */
[----:B------:R-:W-:-:S04]  /*15fb0*/  IMAD.U32 R5, RZ, RZ, UR4 ;  /* 0x00000004ff057e24 */ /* 0x000fc8000f8e00ff */
[----:B-1----:R-:W-:-:S04]  /*15fc0*/  IMAD R3, R14, R5, RZ ;  /* 0x000000050e037224 */ /* 0x002fc800078e02ff */
[----:B--2-4-:R-:W-:-:S05]  /*15fd0*/  IMAD.IADD R16, R16, 0x1, R3 ;  /* 0x0000000110107824 */ /* 0x014fca00078e0203 */
[----:B---3--:R-:W-:-:S13]  /*15fe0*/  ISETP.GT.AND P0, PT, R16, R4, PT ;  /* 0x000000041000720c */ /* 0x008fda0003f04270 */
[----:B------:R-:W-:Y:S05]  /*15ff0*/  @P0 BRA `(.L_x_2200) ;  /* 0x0000000000b80947 */ /* 0x000fea0003800000 */
[----:B------:R-:W1:Y:S02]  /*16000*/  LDC R0, c[0x0][0xc14] ;  /* 0x00030500ff007b82 */ /* 0x000e640000000800 */
.L_x_2205:
        /* <DEDUP_REMOVED lines=15> */
.L_x_2203:
[----:B------:R-:W-:Y:S05]  /*16100*/  BSYNC B0 ;  /* 0x0000000000007941 */ /* 0x000fea0003800000 */
.L_x_2202:
        /* <DEDUP_REMOVED lines=23> */
.L_x_2258:
[----:B------:R-:W-:Y:S02]  /*16280*/  ULDC UR4, c[0x0][0xc10] ;  /* 0x0003040000047ab9 */ /* 0x000fe40000000800 */
[----:B------:R-:W-:-:S04]  /*16290*/  IMAD.U32 R5, RZ, RZ, UR4 ;  /* 0x00000004ff057e24 */ /* 0x000fc8000f8e00ff */
[----:B-1----:R-:W-:-:S04]  /*162a0*/  IMAD R3, R14, R5, RZ ;  /* 0x000000050e037224 */ /* 0x002fc800078e02ff */
[----:B------:R-:W-:-:S05]  /*162b0*/  IMAD.IADD R16, R3, 0x1, R16 ;  /* 0x0000000103107824 */ /* 0x000fca00078e0210 */
[----:B------:R-:W-:-:S13]  /*162c0*/  ISETP.GT.AND P0, PT, R16, R4, PT ;  /* 0x000000041000720c */ /* 0x000fda0003f04270 */
[----:B------:R-:W-:Y:S05]  /*162d0*/  @!P0 BRA `(.L_x_2205) ;  /* 0xfffffffc004c8947 */ /* 0x000fea000383ffff */
.L_x_2200:
        /* <DEDUP_REMOVED lines=8> */
.L_x_2262:
[----:B------:R-:W-:Y:S01]  /*16360*/  ISETP.NE.AND P0, PT, R3, RZ, PT ;  /* 0x000000ff0300720c */ /* 0x000fe20003f05270 */
[----:B------:R-:W-:-:S12]  /*16370*/  IMAD.MOV.U32 R7, RZ, RZ, RZ ;  /* 0x000000ffff077224 */ /* 0x000fd800078e00ff */
[----:B------:R-:W-:Y:S05]  /*16380*/  @!P0 BRA `(.L_x_2207) ;  /* 0x0000000000108947 */ /* 0x000fea0003800000 */
[----:B------:R-:W-:Y:S01]  /*16390*/  UMOV UR4, 0xffffffff ;  /* 0xffffffff00047882 */ /* 0x000fe20000000000 */
[----:B------:R-:W-:Y:S02]  /*163a0*/  VIADD R12, R6, 0xffffffff ;  /* 0xffffffff060c7836 */ /* 0x000fe40000000000 */
[----:B------:R-:W-:Y:S05]  /*163b0*/  BRA.DIV UR4, `(.L_x_2208) ;  /* 0x0000001a04507947 */ /* 0x000fea000b800000 */
[----:B------:R3:W4:Y:S02]  /*163c0*/  SHFL.IDX PT, R7, R2, R12, 0x1f ;  /* 0x00001f0c02077589 */ /* 0x00072400000e0000 */
.L_x_2207:
[----:B0--3--:R-:W0:Y:S01]  /*163d0*/  LDC.64 R2, c[0x0][0xc68] ;  /* 0x00031a00ff027b82 */ /* 0x009e220000000a00 */
[----:B------:R-:W-:Y:S01]  /*163e0*/  IMAD.IADD R19, R6, 0x1, R19 ;  /* 0x0000000106137824 */ /* 0x000fe200078e0213 */
[----:B------:R-:W-:-:S03]  /*163f0*/  ULDC.64 UR4, c[0x0][0x208] ;  /* 0x0000820000047ab9 */ /* 0x000fc60000000a00 */
        /* <DEDUP_REMOVED lines=11> */
[----:B0-----:R-:W-:-:S06]  /*164b0*/  IADD3 R11, R10, 0xffffffe, RZ ;  /* 0x0ffffffe0a0b7810 */ /* 0x001fcc0007ffe0ff */
        /* <DEDUP_REMOVED lines=15> */
[----:B------:R-:W-:Y:S02]  /*165b0*/  @!P0 IADD3 R9, -R9, RZ, RZ ;  /* 0x000000ff09098210 */ /* 0x000fe40007ffe1ff */
        /* <DEDUP_REMOVED lines=27> */
[----:B------:R-:W-:Y:S02]  /*16770*/  @P0 IADD3 R3, R3, 0x1, RZ ;  /* 0x0000000103030810 */ /* 0x000fe40007ffe0ff */
        /* <DEDUP_REMOVED lines=9> */
.L_x_2201:
[----:B------:R-:W-:Y:S01]  /*16810*/  UMOV UR4, URZ ;  /* 0x0000003f00047c82 */ /* 0x000fe20008000000 */
[----:B------:R-:W-:Y:S01]  /*16820*/  UMOV UR5, URZ ;  /* 0x0000003f00057c82 */ /* 0x000fe20008000000 */
[----:B------:R-:W-:Y:S01]  /*16830*/  ULDC UR6, c[0x0][0xc14] ;  /* 0x0003050000067ab9 */ /* 0x000fe20000000800 */
[----:B------:R-:W-:Y:S02]  /*16840*/  IMAD.MOV.U32 R16, RZ, RZ, R4 ;  /* 0x000000ffff107224 */ /* 0x000fe400078e0004 */
[----:B------:R-:W-:Y:S02]  /*16850*/  IMAD.U32 R17, RZ, RZ, UR4 ;  /* 0x00000004ff117e24 */ /* 0x000fe4000f8e00ff */
[----:B------:R-:W-:Y:S02]  /*16860*/  IMAD.U32 R18, RZ, RZ, UR5 ;  /* 0x00000005ff127e24 */ /* 0x000fe4000f8e00ff */
[----:B------:R-:W-:-:S07]  /*16870*/  IMAD.U32 R19, RZ, RZ, UR6 ;  /* 0x00000006ff137e24 */ /* 0x000fce000f8e00ff */
.L_x_2209:
        /* <DEDUP_REMOVED lines=12> */
.L_x_2142:
[----:B-1----:R-:W3:Y:S01]  /*16940*/  LDL.LU R0, [R1+0x20] ;  /* 0x0000200001007983 */ /* 0x002ee20000300800 */
[----:B------:R-:W-:Y:S01]  /*16950*/  BSSY B0, `(.L_x_2211) ;  /* 0x000000b000007945 */ /* 0x000fe20003800000 */
[----:B------:R-:W1:Y:S01]  /*16960*/  S2R R5, SR_CgaCtaId ;  /* 0x0000000000057919 */ /* 0x000e620000008800 */
[----:B---3--:R-:W-:-:S04]  /*16970*/  IADD3 R0, R0, 0x1, RZ ;  /* 0x0000000100007810 */ /* 0x008fc80007ffe0ff */
        /* <DEDUP_REMOVED lines=8> */
.L_x_2265:
[----:B------:R-:W-:Y:S05]  /*16a00*/  BSYNC B0 ;  /* 0x0000000000007941 */ /* 0x000fea0003800000 */
.L_x_2211:
[----:B------:R-:W-:-:S03]  /*16a10*/  UMOV UR4, 0xffffffff ;  /* 0xffffffff00047882 */ /* 0x000fc60000000000 */
[----:B------:R-:W-:Y:S05]  /*16a20*/  BRA.DIV UR4, `(.L_x_2213) ;  /* 0x0000001204f07947 */ /* 0x000fea000b800000 */
[----:B------:R-:W2:Y:S02]  /*16a30*/  S2R R2, SR_TID.X ;  /* 0x0000000000027919 */ /* 0x000ea40000002100 */
[----:B--2---:R-:W-:-:S04]  /*16a40*/  SHF.R.U32.HI R2, RZ, 0x5, R2 ;  /* 0x00000005ff027819 */ /* 0x004fc80000011602 */
[----:B------:R-:W-:-:S05]  /*16a50*/  LOP3.LUT R2, R2, 0x3, RZ, 0xc0, !PT ;  /* 0x0000000302027812 */ /* 0x000fca00078ec0ff */
[----:B------:R2:W3:Y:S02]  /*16a60*/  SHFL.IDX PT, R14, R2, RZ, 0x1f ;  /* 0x00001fff020e7589 */ /* 0x0004e400000e0000 */
.L_x_2268:
[----:B---3--:R-:W-:Y:S01]  /*16a70*/  ISETP.NE.AND P0, PT, R14, RZ, PT ;  /* 0x000000ff0e00720c */ /* 0x008fe20003f05270 */
[----:B------:R-:W-:-:S12]  /*16a80*/  BSSY B0, `(.L_x_2214) ;  /* 0x0000029000007945 */ /* 0x000fd80003800000 */
[----:B------:R-:W-:Y:S05]  /*16a90*/  @P0 BRA `(.L_x_2215) ;  /* 0x00000000009c0947 */ /* 0x000fea0003800000 */
[----:B------:R-:W-:-:S03]  /*16aa0*/  UMOV UR4, 0xffffffff ;  /* 0xffffffff00047882 */ /* 0x000fc60000000000 */
[----:B------:R-:W-:Y:S05]  /*16ab0*/  BRA.DIV UR4, `(.L_x_2216) ;  /* 0x0000001604007947 */ /* 0x000fea000b800000 */
[----:B------:R-:W-:-:S13]  /*16ac0*/  ELECT P6, URZ, PT ;  /* 0x00000000003f782f */ /* 0x000fda00038c0000 */
.L_x_2271:
        /* <DEDUP_REMOVED lines=8> */
.L_x_2217:
        /* <DEDUP_REMOVED lines=14> */
.L_x_2272:
[----:B------:R-:W2:Y:S02]  /*16c30*/  SYNCS.PHASECHK.TRANS64.TRYWAIT P0, [R7+URZ], R2 ;  /* 0x00000002070075a7 */ /* 0x000ea4000800017f */
[----:B--2---:R-:W-:Y:S05]  /*16c40*/  @!P0 BRA `(.L_x_2219) ;  /* 0x0000001000d08947 */ /* 0x004fea0003800000 */
.L_x_2273:
[----:B------:R-:W-:Y:S05]  /*16c50*/  @!P2 BRA `(.L_x_2220) ;  /* 0x000000000004a947 */ /* 0x000fea0003800000 */
[----:B------:R-:W-:Y:S01]  /*16c60*/  BPT.TRAP 0x1 ;  /* 0x000000040000795c */ /* 0x000fe20000300000 */
.L_x_2220:
[----:B------:R-:W3:Y:S01]  /*16c70*/  LDL.LU R4, [R1] ;  /* 0x0000000001047983 */ /* 0x000ee20000300800 */
[----:B------:R-:W-:-:S04]  /*16c80*/  VIADD R0, R0, 0x38860 ;  /* 0x0003886000007836 */ /* 0x000fc80000000000 */
[----:B---3--:R-:W-:-:S04]  /*16c90*/  IMAD R4, R4, 0x8, R0 ;  /* 0x0000000804047824 */ /* 0x008fc800078e0200 */
[----:B------:R-:W3:Y:S02]  /*16ca0*/  SYNCS.PHASECHK.TRANS64.TRYWAIT P0, [R4+URZ], R5 ;  /* 0x00000005040075a7 */ /* 0x000ee4000800017f */
[----:B---3--:R-:W-:Y:S05]  /*16cb0*/  @!P0 BRA `(.L_x_2221) ;  /* 0x0000001000c88947 */ /* 0x008fea0003800000 */
.L_x_2274:
[----:B------:R-:W-:-:S07]  /*16cc0*/  LEA R3, R3, R0, 0x3 ;  /* 0x0000000003037211 */ /* 0x000fce00078e18ff */
.L_x_2222:
[----:B----4-:R4:W0:Y:S02]  /*16cd0*/  SYNCS.PHASECHK.TRANS64.TRYWAIT P0, [R3+URZ], R2 ;  /* 0x00000002030075a7 */ /* 0x010824000800017f */
[----:B0-----:R-:W-:Y:S05]  /*16ce0*/  @!P0 NANOSLEEP.SYNCS 0x989680 ;  /* 0x009896800000895d */ /* 0x001fea0003900000 */
[----:B------:R-:W0:Y:S02]  /*16cf0*/  @!P0 SYNCS.PHASECHK.TRANS64 P0, [R3+URZ], R2 ;  /* 0x00000002030085a7 */ /* 0x000e24000800007f */
[----:B0-----:R-:W-:Y:S05]  /*16d00*/  @!P0 BRA `(.L_x_2222) ;  /* 0xfffffffc00f08947 */ /* 0x001fea000383ffff */
.L_x_2215:
[----:B------:R-:W-:Y:S05]  /*16d10*/  BSYNC B0 ;  /* 0x0000000000007941 */ /* 0x000fea0003800000 */
.L_x_2214:
[----:B------:R-:W-:Y:S05]  /*16d20*/  EXIT ;  /* 0x000000000000794d */ /* 0x000fea0003800000 */
.L_x_2086:
[----:B------:R-:W-:-:S13]  /*16d30*/  R2UR UR4, R17 ;  /* 0x00000000110472ca */ /* 0x000fda00000e0000 */
[----:B0-----:R-:W-:-:S04]  /*16d40*/  IMAD.U32 R3, RZ, RZ, UR4 ;  /* 0x00000004ff037e24 */ /* 0x001fc8000f8e00ff */
[----:B------:R0:W1:Y:S03]  /*16d50*/  SYNCS.PHASECHK.TRANS64.TRYWAIT P1, [R3+URZ+0x38800], R0 ;  /* 0x03880000030075a7 */ /* 0x000066000802017f */
[----:B-1----:R-:W-:Y:S05]  /*16d60*/  @!P1 NANOSLEEP.SYNCS 0x989680 ;  /* 0x009896800000995d */ /* 0x002fea0003900000 */
[----:B------:R-:W1:Y:S02]  /*16d70*/  @!P1 SYNCS.PHASECHK.TRANS64 P1, [R3+URZ+0x38800], R0 ;  /* 0x03880000030095a7 */ /* 0x000e64000802007f */
[----:B-1----:R-:W-:Y:S05]  /*16d80*/  @!P1 BRA `(.L_x_2086) ;  /* 0xfffffffc00e89947 */ /* 0x002fea000383ffff */
[----:B------:R-:W-:Y:S05]  /*16d90*/  BRA `(.L_x_2223) ;  /* 0xfffffeac00707947 */ /* 0x000fea000383ffff */
.L_x_2090:
[----:B-1----:R1:W2:Y:S02]  /*16da0*/  SYNCS.PHASECHK.TRANS64.TRYWAIT P2, [R0+URZ+0x38830], R3 ;  /* 0x03883003000075a7 */ /* 0x0022a4000804017f */
[----:B--2---:R-:W-:Y:S05]  /*16db0*/  @!P2 NANOSLEEP.SYNCS 0x989680 ;  /* 0x009896800000a95d */ /* 0x004fea0003900000 */
[----:B------:R-:W2:Y:S02]  /*16dc0*/  @!P2 SYNCS.PHASECHK.TRANS64 P2, [R0+URZ+0x38830], R3 ;  /* 0x038830030000a5a7 */ /* 0x000ea4000804007f */
[----:B--2---:R-:W-:Y:S05]  /*16dd0*/  @!P2 BRA `(.L_x_2090) ;  /* 0xfffffffc00f0a947 */ /* 0x004fea000383ffff */
[----:B------:R-:W-:Y:S05]  /*16de0*/  BRA `(.L_x_2089) ;  /* 0xfffffeac00a07947 */ /* 0x000fea000383ffff */
.L_x_2095:
[----:B------:R-:W-:-:S13]  /*16df0*/  R2UR UR4, R227 ;  /* 0x00000000e30472ca */ /* 0x000fda00000e0000 */
[----:B-1----:R-:W-:-:S04]  /*16e00*/  IMAD.U32 R4, RZ, RZ, UR4 ;  /* 0x00000004ff047e24 */ /* 0x002fc8000f8e00ff */
[----:B------:R1:W2:Y:S03]  /*16e10*/  SYNCS.PHASECHK.TRANS64.TRYWAIT P2, [R4+URZ+0x38830], R3 ;  /* 0x03883003040075a7 */ /* 0x0002a6000804017f */
[----:B--2---:R-:W-:Y:S05]  /*16e20*/  @!P2 NANOSLEEP.SYNCS 0x989680 ;  /* 0x009896800000a95d */ /* 0x004fea0003900000 */
[----:B------:R-:W2:Y:S02]  /*16e30*/  @!P2 SYNCS.PHASECHK.TRANS64 P2, [R4+URZ+0x38830], R3 ;  /* 0x038830030400a5a7 */ /* 0x000ea4000804007f */
[----:B--2---:R-:W-:Y:S05]  /*16e40*/  @!P2 BRA `(.L_x_2095) ;  /* 0xfffffffc00e8a947 */ /* 0x004fea000383ffff */
[----:B------:R-:W-:Y:S05]  /*16e50*/  BRA `(.L_x_2094) ;  /* 0xfffffeec00b87947 */ /* 0x000fea000383ffff */
.L_x_2099:
[----:B01----:R-:W-:-:S04]  /*16e60*/  IMAD.U32 R3, RZ, RZ, UR4 ;  /* 0x00000004ff037e24 */ /* 0x003fc8000f8e00ff */
[----:B------:R0:W1:Y:S03]  /*16e70*/  SYNCS.PHASECHK.TRANS64.TRYWAIT P2, [R3+URZ+0x38850], R0 ;  /* 0x03885000030075a7 */ /* 0x000066000804017f */
[----:B-1----:R-:W-:Y:S05]  /*16e80*/  @!P2 NANOSLEEP.SYNCS 0x989680 ;  /* 0x009896800000a95d */ /* 0x002fea0003900000 */
[----:B------:R-:W1:Y:S02]  /*16e90*/  @!P2 SYNCS.PHASECHK.TRANS64 P2, [R3+URZ+0x38850], R0 ;  /* 0x038850000300a5a7 */ /* 0x000e64000804007f */
[----:B-1----:R-:W-:Y:S05]  /*16ea0*/  @!P2 BRA `(.L_x_2099) ;  /* 0xfffffffc00eca947 */ /* 0x002fea000383ffff */
[----:B------:R-:W-:Y:S05]  /*16eb0*/  BRA `(.L_x_2098) ;  /* 0xffffff1000dc7947 */ /* 0x000fea000383ffff */
.L_x_2105:
[----:B-1----:R-:W-:-:S04]  /*16ec0*/  IMAD.U32 R4, RZ, RZ, UR4 ;  /* 0x00000004ff047e24 */ /* 0x002fc8000f8e00ff */
[----:B------:R1:W2:Y:S03]  /*16ed0*/  SYNCS.PHASECHK.TRANS64.TRYWAIT P2, [R4+URZ+0x38830], R3 ;  /* 0x03883003040075a7 */ /* 0x0002a6000804017f */
[----:B--2---:R-:W-:Y:S05]  /*16ee0*/  @!P2 NANOSLEEP.SYNCS 0x989680 ;  /* 0x009896800000a95d */ /* 0x004fea0003900000 */
[----:B------:R-:W2:Y:S02]  /*16ef0*/  @!P2 SYNCS.PHASECHK.TRANS64 P2, [R4+URZ+0x38830], R3 ;  /* 0x038830030400a5a7 */ /* 0x000ea4000804007f */
[----:B--2---:R-:W-:Y:S05]  /*16f00*/  @!P2 BRA `(.L_x_2105) ;  /* 0xfffffffc00eca947 */ /* 0x004fea000383ffff */
[----:B------:R-:W-:Y:S05]  /*16f10*/  BRA `(.L_x_2104) ;  /* 0xffffff2800ac7947 */ /* 0x000fea000383ffff */
.L_x_2109:
[----:B01----:R-:W-:-:S04]  /*16f20*/  IMAD.U32 R3, RZ, RZ, UR4 ;  /* 0x00000004ff037e24 */ /* 0x003fc8000f8e00ff */
[----:B------:R0:W1:Y:S03]  /*16f30*/  SYNCS.PHASECHK.TRANS64.TRYWAIT P2, [R3+URZ+0x38850], R0 ;  /* 0x03885000030075a7 */ /* 0x000066000804017f */
[----:B-1----:R-:W-:Y:S05]  /*16f40*/  @!P2 NANOSLEEP.SYNCS 0x989680 ;  /* 0x009896800000a95d */ /* 0x002fea0003900000 */
[----:B------:R-:W1:Y:S02]  /*16f50*/  @!P2 SYNCS.PHASECHK.TRANS64 P2, [R3+URZ+0x38850], R0 ;  /* 0x038850000300a5a7 */ /* 0x000e64000804007f */
[----:B-1----:R-:W-:Y:S05]  /*16f60*/  @!P2 BRA `(.L_x_2109) ;  /* 0xfffffffc00eca947 */ /* 0x002fea000383ffff */
[----:B------:R-:W-:Y:S05]  /*16f70*/  BRA `(.L_x_2108) ;  /* 0xffffff5000d07947 */ /* 0x000fea000383ffff */
.L_x_2114:
[----:B-1----:R-:W-:-:S04]  /*16f80*/  IMAD.U32 R7, RZ, RZ, UR7 ;  /* 0x00000007ff077e24 */ /* 0x002fc8000f8e00ff */
[----:B------:R1:W2:Y:S03]  /*16f90*/  SYNCS.PHASECHK.TRANS64.TRYWAIT P0, [R7+URZ+0x38850], R0 ;  /* 0x03885000070075a7 */ /* 0x0002a6000800017f */
[----:B--2---:R-:W-:Y:S05]  /*16fa0*/  @!P0 NANOSLEEP.SYNCS 0x989680 ;  /* 0x009896800000895d */ /* 0x004fea0003900000 */
[----:B------:R-:W2:Y:S02]  /*16fb0*/  @!P0 SYNCS.PHASECHK.TRANS64 P0, [R7+URZ+0x38850], R0 ;  /* 0x03885000070085a7 */ /* 0x000ea4000800007f */
[----:B--2---:R-:W-:Y:S05]  /*16fc0*/  @!P0 BRA `(.L_x_2114) ;  /* 0xfffffffc00ec8947 */ /* 0x004fea000383ffff */
[----:B------:R-:W-:Y:S05]  /*16fd0*/  BRA `(.L_x_2113) ;  /* 0xffffff6800d07947 */ /* 0x000fea000383ffff */
.L_x_2156:
[----:B------:R-:W1:Y:S01]  /*16fe0*/  S2R R8, SR_TID.X ;  /* 0x0000000000087919 */ /* 0x000e620000002100 */
[----:B------:R-:W-:Y:S01]  /*16ff0*/  BSSY B0, `(.L_x_2224) ;  /* 0x000000a000007945 */ /* 0x000fe20003800000 */
[----:B------:R-:W-:Y:S01]  /*17000*/  IMAD.MOV.U32 R12, RZ, RZ, RZ ;  /* 0x000000ffff0c7224 */ /* 0x000fe200078e00ff */
[----:B------:R-:W-:Y:S01]  /*17010*/  MOV R11, 0x1f ;  /* 0x0000001f000b7802 */ /* 0x000fe20000000f00 */
[----:B------:R-:W-:Y:S01]  /*17020*/  IMAD.MOV.U32 R15, RZ, RZ, -0x1 ;  /* 0xffffffffff0f7424 */ /* 0x000fe200078e00ff */
[----:B-1----:R-:W-:-:S04]  /*17030*/  SHF.R.U32.HI R8, RZ, 0x5, R8 ;  /* 0x00000005ff087819 */ /* 0x002fc80000011608 */
[----:B------:R-:W-:-:S05]  /*17040*/  LOP3.LUT R8, R8, 0x3, RZ, 0xc0, !PT ;  /* 0x0000000308087812 */ /* 0x000fca00078ec0ff */
[----:B0-----:R-:W-:-:S07]  /*17050*/  IMAD.MOV.U32 R13, RZ, RZ, R8 ;  /* 0x000000ffff0d7224 */ /* 0x001fce00078e0008 */
[----:B------:R-:W-:Y:S05]  /*17060*/  WARPSYNC.COLLECTIVE R15, `(.L_x_2225) ;  /* 0x000000000f087348 */ /* 0x000fea0003c00000 */
[----:B------:R0:W1:Y:S02]  /*17070*/  SHFL.IDX P6, R14, R13, R12, R11 ;  /* 0x0000000c0d0e7389 */ /* 0x00006400000c000b */
[----:B01----:R-:W-:Y:S01]  /*17080*/  ENDCOLLECTIVE ;  /* 0x000000000000791b */ /* 0x003fe20003800000 */
.L_x_2225:
[----:B------:R-:W-:Y:S05]  /*17090*/  BSYNC B0 ;  /* 0x0000000000007941 */ /* 0x000fea0003800000 */
.L_x_2224:
[----:B------:R-:W-:Y:S05]  /*170a0*/  BRA `(.L_x_2226) ;  /* 0xffffffc000747947 */ /* 0x000fea000383ffff */
.L_x_2157:
[----:B------:R-:W-:Y:S01]  /*170b0*/  BSSY B0, `(.L_x_2227) ;  /* 0x0000006000007945 */ /* 0x000fe20003800000 */
[----:B------:R-:W-:-:S07]  /*170c0*/  IMAD.MOV.U32 R15, RZ, RZ, -0x1 ;  /* 0xffffffffff0f7424 */ /* 0x000fce00078e00ff */
[----:B------:R-:W-:Y:S05]  /*170d0*/  WARPSYNC.COLLECTIVE R15, `(.L_x_2228) ;  /* 0x000000000f0c7348 */ /* 0x000fea0003c00000 */
[----:B------:R-:W-:Y:S02]  /*170e0*/  ELECT P6, UR62, PT ;  /* 0x00000000003e782f */ /* 0x000fe400038c0000 */
[----:B------:R-:W-:Y:S01]  /*170f0*/  MOV R14, UR62 ;  /* 0x0000003e000e7c02 */ /* 0x000fe20008000f00 */
[----:B------:R-:W-:Y:S10]  /*17100*/  ENDCOLLECTIVE ;  /* 0x000000000000791b */ /* 0x000ff40003800000 */
.L_x_2228:
[----:B------:R-:W-:Y:S05]  /*17110*/  BSYNC B0 ;  /* 0x0000000000007941 */ /* 0x000fea0003800000 */
.L_x_2227:
[----:B------:R-:W-:Y:S05]  /*17120*/  BRA `(.L_x_2229) ;  /* 0xffffffc000647947 */ /* 0x000fea000383ffff */
.L_x_2160:
[----:B0-----:R0:W1:Y:S02]  /*17130*/  SYNCS.PHASECHK.TRANS64.TRYWAIT P0, [R8+URZ+0x38840], R9 ;  /* 0x03884009080075a7 */ /* 0x001064000800017f */
[----:B-1----:R-:W-:Y:S05]  /*17140*/  @!P0 NANOSLEEP.SYNCS 0x989680 ;  /* 0x009896800000895d */ /* 0x002fea0003900000 */
[----:B------:R-:W1:Y:S02]  /*17150*/  @!P0 SYNCS.PHASECHK.TRANS64 P0, [R8+URZ+0x38840], R9 ;  /* 0x03884009080085a7 */ /* 0x000e64000800007f */
[----:B-1----:R-:W-:Y:S05]  /*17160*/  @!P0 BRA `(.L_x_2160) ;  /* 0xfffffffc00f08947 */ /* 0x002fea000383ffff */
[----:B------:R-:W-:Y:S05]  /*17170*/  BRA `(.L_x_2230) ;  /* 0xffffffc000d07947 */ /* 0x000fea000383ffff */
.L_x_2163:
        /* <DEDUP_REMOVED lines=8> */
.L_x_2171:
[----:B0-----:R0:W1:Y:S02]  /*17200*/  SYNCS.PHASECHK.TRANS64.TRYWAIT P0, [R2+URZ+0x38840], R3 ;  /* 0x03884003020075a7 */ /* 0x001064000800017f */
[----:B-1----:R-:W-:Y:S05]  /*17210*/  @!P0 NANOSLEEP.SYNCS 0x989680 ;  /* 0x009896800000895d */ /* 0x002fea0003900000 */
[----:B------:R-:W1:Y:S02]  /*17220*/  @!P0 SYNCS.PHASECHK.TRANS64 P0, [R2+URZ+0x38840], R3 ;  /* 0x03884003020085a7 */ /* 0x000e64000800007f */
[----:B-1----:R-:W-:Y:S05]  /*17230*/  @!P0 BRA `(.L_x_2171) ;  /* 0xfffffffc00f08947 */ /* 0x002fea000383ffff */
[----:B------:R-:W-:Y:S05]  /*17240*/  BRA `(.L_x_2232) ;  /* 0xffffffcc00047947 */ /* 0x000fea000383ffff */
.L_x_2173:
[----:B0-----:R0:W1:Y:S02]  /*17250*/  SYNCS.PHASECHK.TRANS64.TRYWAIT P0, [R3+URZ+0x60], R2 ;  /* 0x00006002030075a7 */ /* 0x001064000800017f */
[----:B-1----:R-:W-:Y:S05]  /*17260*/  @!P0 NANOSLEEP.SYNCS 0x989680 ;  /* 0x009896800000895d */ /* 0x002fea0003900000 */
[----:B------:R-:W1:Y:S02]  /*17270*/  @!P0 SYNCS.PHASECHK.TRANS64 P0, [R3+URZ+0x60], R2 ;  /* 0x00006002030085a7 */ /* 0x000e64000800007f */
[----:B-1----:R-:W-:Y:S05]  /*17280*/  @!P0 BRA `(.L_x_2173) ;  /* 0xfffffffc00f08947 */ /* 0x002fea000383ffff */
[----:B------:R-:W-:Y:S05]  /*17290*/  BRA `(.L_x_2233) ;  /* 0xffffffcc00c47947 */ /* 0x000fea000383ffff */
.L_x_2178:
[----:B-1----:R1:W2:Y:S02]  /*172a0*/  SYNCS.PHASECHK.TRANS64.TRYWAIT P0, [R2+URZ+0x38840], R3 ;  /* 0x03884003020075a7 */ /* 0x0022a4000800017f */
[----:B--2---:R-:W-:Y:S05]  /*172b0*/  @!P0 NANOSLEEP.SYNCS 0x989680 ;  /* 0x009896800000895d */ /* 0x004fea0003900000 */
[----:B------:R-:W2:Y:S02]  /*172c0*/  @!P0 SYNCS.PHASECHK.TRANS64 P0, [R2+URZ+0x38840], R3 ;  /* 0x03884003020085a7 */ /* 0x000ea4000800007f */
[----:B--2---:R-:W-:Y:S05]  /*172d0*/  @!P0 BRA `(.L_x_2178) ;  /* 0xfffffffc00f08947 */ /* 0x004fea000383ffff */
[----:B------:R-:W-:Y:S05]  /*172e0*/  BRA `(.L_x_2234) ;  /* 0xffffffd4004c7947 */ /* 0x000fea000383ffff */
.L_x_2180:
[----:B0-----:R0:W1:Y:S02]  /*172f0*/  SYNCS.PHASECHK.TRANS64.TRYWAIT P1, [R3+URZ+0x60], R2 ;  /* 0x00006002030075a7 */ /* 0x001064000802017f */
[----:B-1----:R-:W-:Y:S05]  /*17300*/  @!P1 NANOSLEEP.SYNCS 0x989680 ;  /* 0x009896800000995d */ /* 0x002fea0003900000 */
[----:B------:R-:W1:Y:S02]  /*17310*/  @!P1 SYNCS.PHASECHK.TRANS64 P1, [R3+URZ+0x60], R2 ;  /* 0x00006002030095a7 */ /* 0x000e64000802007f */
[----:B-1----:R-:W-:Y:S05]  /*17320*/  @!P1 BRA `(.L_x_2180) ;  /* 0xfffffffc00f09947 */ /* 0x002fea000383ffff */
[----:B------:R-:W-:Y:S05]  /*17330*/  BRA `(.L_x_2235) ;  /* 0xffffffd8000c7947 */ /* 0x000fea000383ffff */
.L_x_2185:
[----:B--2---:R2:W3:Y:S02]  /*17340*/  SYNCS.PHASECHK.TRANS64.TRYWAIT P0, [R2+URZ+0x38840], R3 ;  /* 0x03884003020075a7 */ /* 0x0044e4000800017f */
[----:B---3--:R-:W-:Y:S05]  /*17350*/  @!P0 NANOSLEEP.SYNCS 0x989680 ;  /* 0x009896800000895d */ /* 0x008fea0003900000 */
[----:B------:R-:W3:Y:S02]  /*17360*/  @!P0 SYNCS.PHASECHK.TRANS64 P0, [R2+URZ+0x38840], R3 ;  /* 0x03884003020085a7 */ /* 0x000ee4000800007f */
[----:B---3--:R-:W-:Y:S05]  /*17370*/  @!P0 BRA `(.L_x_2185) ;  /* 0xfffffffc00f08947 */ /* 0x008fea000383ffff */
[----:B------:R-:W-:Y:S05]  /*17380*/  BRA `(.L_x_2236) ;  /* 0xffffffdc00547947 */ /* 0x000fea000383ffff */
.L_x_2187:
[----:B0-----:R0:W1:Y:S02]  /*17390*/  SYNCS.PHASECHK.TRANS64.TRYWAIT P1, [R2+URZ+0x60], R9 ;  /* 0x00006009020075a7 */ /* 0x001064000802017f */
[----:B-1----:R-:W-:Y:S05]  /*173a0*/  @!P1 NANOSLEEP.SYNCS 0x989680 ;  /* 0x009896800000995d */ /* 0x002fea0003900000 */
[----:B------:R-:W1:Y:S02]  /*173b0*/  @!P1 SYNCS.PHASECHK.TRANS64 P1, [R2+URZ+0x60], R9 ;  /* 0x00006009020095a7 */ /* 0x000e64000802007f */
[----:B-1----:R-:W-:Y:S05]  /*173c0*/  @!P1 BRA `(.L_x_2187) ;  /* 0xfffffffc00f09947 */ /* 0x002fea000383ffff */
[----:B------:R-:W-:Y:S05]  /*173d0*/  BRA `(.L_x_2237) ;  /* 0xffffffe000147947 */ /* 0x000fea000383ffff */
.L_x_2194:
[----:B-1----:R1:W2:Y:S02]  /*173e0*/  SYNCS.PHASECHK.TRANS64.TRYWAIT P0, [R3+URZ+0x38860], R2 ;  /* 0x03886002030075a7 */ /* 0x0022a4000800017f */
[----:B--2---:R-:W-:Y:S05]  /*173f0*/  @!P0 NANOSLEEP.SYNCS 0x989680 ;  /* 0x009896800000895d */ /* 0x004fea0003900000 */
[----:B------:R-:W2:Y:S02]  /*17400*/  @!P0 SYNCS.PHASECHK.TRANS64 P0, [R3+URZ+0x38860], R2 ;  /* 0x03886002030085a7 */ /* 0x000ea4000800007f */
[----:B--2---:R-:W-:Y:S05]  /*17410*/  @!P0 BRA `(.L_x_2194) ;  /* 0xfffffffc00f08947 */ /* 0x004fea000383ffff */
[----:B------:R-:W-:Y:S05]  /*17420*/  BRA `(.L_x_2238) ;  /* 0xffffffe400487947 */ /* 0x000fea000383ffff */
.L_x_2196:
        /* <DEDUP_REMOVED lines=8> */
.L_x_2240:
[----:B------:R-:W-:Y:S05]  /*174b0*/  BSYNC B0 ;  /* 0x0000000000007941 */ /* 0x000fea0003800000 */
.L_x_2239:
[----:B------:R-:W-:Y:S01]  /*174c0*/  IMAD.MOV.U32 R13, RZ, RZ, R16 ;  /* 0x000000ffff0d7224 */ /* 0x000fe200078e0010 */
[----:B------:R-:W-:Y:S01]  /*174d0*/  MOV R12, 0x1 ;  /* 0x00000001000c7802 */ /* 0x000fe20000000f00 */
[----:B------:R-:W-:Y:S02]  /*174e0*/  IMAD.MOV.U32 R11, RZ, RZ, 0x1f ;  /* 0x0000001fff0b7424 */ /* 0x000fe400078e00ff */
[----:B------:R-:W-:Y:S02]  /*174f0*/  IMAD.MOV.U32 R15, RZ, RZ, -0x1 ;  /* 0xffffffffff0f7424 */ /* 0x000fe400078e00ff */
[----:B------:R-:W-:-:S07]  /*17500*/  IMAD.MOV.U32 R4, RZ, RZ, R14 ;  /* 0x000000ffff047224 */ /* 0x000fce00078e000e */
[----:B------:R-:W-:Y:S05]  /*17510*/  WARPSYNC.COLLECTIVE R15, `(.L_x_2241) ;  /* 0x000000000f087348 */ /* 0x000fea0003c00000 */
[----:B------:R0:W1:Y:S02]  /*17520*/  SHFL.IDX P6, R14, R13, R12, R11 ;  /* 0x0000000c0d0e7389 */ /* 0x00006400000c000b */
[----:B01----:R-:W-:Y:S01]  /*17530*/  ENDCOLLECTIVE ;  /* 0x000000000000791b */ /* 0x003fe20003800000 */
.L_x_2241:
[----:B------:R-:W-:Y:S01]  /*17540*/  IMAD.MOV.U32 R16, RZ, RZ, R14 ;  /* 0x000000ffff107224 */ /* 0x000fe200078e000e */
[----:B------:R-:W-:Y:S06]  /*17550*/  BRA `(.L_x_2242) ;  /* 0xffffffe400f87947 */ /* 0x000fec000383ffff */
.L_x_2199:
        /* <DEDUP_REMOVED lines=8> */
.L_x_2244:
[----:B------:R-:W-:Y:S05]  /*175e0*/  BSYNC B0 ;  /* 0x0000000000007941 */ /* 0x000fea0003800000 */
.L_x_2243:
[----:B------:R-:W-:Y:S01]  /*175f0*/  ISETP.NE.AND P0, PT, R6, RZ, PT ;  /* 0x000000ff0600720c */ /* 0x000fe20003f05270 */
[----:B------:R-:W-:Y:S01]  /*17600*/  IMAD.MOV.U32 R11, RZ, RZ, RZ ;  /* 0x000000ffff0b7224 */ /* 0x000fe200078e00ff */
[----:B------:R-:W-:Y:S01]  /*17610*/  MOV R12, 0x2 ;  /* 0x00000002000c7802 */ /* 0x000fe20000000f00 */
[----:B------:R-:W-:Y:S01]  /*17620*/  IMAD.MOV.U32 R15, RZ, RZ, -0x1 ;  /* 0xffffffffff0f7424 */ /* 0x000fe200078e00ff */
[----:B------:R-:W-:Y:S02]  /*17630*/  SEL R14, R14, RZ, P0 ;  /* 0x000000ff0e0e7207 */ /* 0x000fe40000000000 */
[----:B------:R-:W-:-:S03]  /*17640*/  ISETP.GE.U32.AND P0, PT, R6, 0x2, PT ;  /* 0x000000020600780c */ /* 0x000fc60003f06070 */
[----:B------:R-:W-:-:S10]  /*17650*/  IMAD.IADD R13, R17, 0x1, R14 ;  /* 0x00000001110d7824 */ /* 0x000fd400078e020e */
[----:B------:R-:W-:Y:S05]  /*17660*/  WARPSYNC.COLLECTIVE R15, `(.L_x_2245) ;  /* 0x000000000f087348 */ /* 0x000fea0003c00000 */
[----:B------:R0:W1:Y:S02]  /*17670*/  SHFL.UP P6, R14, R13, R12, R11 ;  /* 0x0400000c0d0e7389 */ /* 0x00006400000c000b */
[----:B01----:R-:W-:Y:S01]  /*17680*/  ENDCOLLECTIVE ;  /* 0x000000000000791b */ /* 0x003fe20003800000 */
.L_x_2245:
        /* <DEDUP_REMOVED lines=8> */
.L_x_2246:
        /* <DEDUP_REMOVED lines=8> */
.L_x_2247:
        /* <DEDUP_REMOVED lines=8> */
.L_x_2248:
        /* <DEDUP_REMOVED lines=8> */
.L_x_2249:
[----:B------:R-:W-:Y:S05]  /*17890*/  BRA `(.L_x_2250) ;  /* 0xffffffe400c07947 */ /* 0x000fea000383ffff */
.L_x_2204:
[----:B------:R-:W-:Y:S01]  /*178a0*/  BSSY B0, `(.L_x_2251) ;  /* 0x0000008000007945 */ /* 0x000fe20003800000 */
[----:B-----5:R-:W-:Y:S01]  /*178b0*/  IMAD.MOV.U32 R13, RZ, RZ, R17 ;  /* 0x000000ffff0d7224 */ /* 0x020fe200078e0011 */
[----:B------:R-:W-:Y:S01]  /*178c0*/  MOV R11, RZ ;  /* 0x000000ff000b7202 */ /* 0x000fe20000000f00 */
[----:B------:R-:W-:Y:S02]  /*178d0*/  IMAD.MOV.U32 R12, RZ, RZ, 0x1 ;  /* 0x00000001ff0c7424 */ /* 0x000fe400078e00ff */
[----:B------:R-:W-:-:S07]  /*178e0*/  IMAD.MOV.U32 R15, RZ, RZ, -0x1 ;  /* 0xffffffffff0f7424 */ /* 0x000fce00078e00ff */
[----:B0-----:R-:W-:Y:S05]  /*178f0*/  WARPSYNC.COLLECTIVE R15, `(.L_x_2252) ;  /* 0x000000000f087348 */ /* 0x001fea0003c00000 */
[----:B------:R1:W2:Y:S02]  /*17900*/  SHFL.UP P6, R14, R13, R12, R11 ;  /* 0x0400000c0d0e7389 */ /* 0x0002a400000c000b */
[----:B012---:R-:W-:Y:S01]  /*17910*/  ENDCOLLECTIVE ;  /* 0x000000000000791b */ /* 0x007fe20003800000 */
.L_x_2252:
[----:B------:R-:W-:Y:S05]  /*17920*/  BSYNC B0 ;  /* 0x0000000000007941 */ /* 0x000fea0003800000 */
.L_x_2251:
        /* <DEDUP_REMOVED lines=10> */
.L_x_2253:
        /* <DEDUP_REMOVED lines=8> */
.L_x_2254:
        /* <DEDUP_REMOVED lines=8> */
.L_x_2255:
        /* <DEDUP_REMOVED lines=8> */
.L_x_2256:
        /* <DEDUP_REMOVED lines=8> */
.L_x_2257:
[----:B------:R-:W-:Y:S05]  /*17bd0*/  BRA `(.L_x_2258) ;  /* 0xffffffe400a87947 */ /* 0x000fea000383ffff */
.L_x_2206:
[----:B------:R-:W-:Y:S01]  /*17be0*/  BSSY B0, `(.L_x_2259) ;  /* 0x0000006000007945 */ /* 0x000fe20003800000 */
[----:B------:R-:W-:Y:S01]  /*17bf0*/  PLOP3.LUT P6, PT, P6, PT, PT, 0x8, 0x0 ;  /* 0x000000000000781c */ /* 0x000fe200037ce170 */
[----:B------:R-:W-:-:S12]  /*17c00*/  IMAD.MOV.U32 R15, RZ, RZ, -0x1 ;  /* 0xffffffffff0f7424 */ /* 0x000fd800078e00ff */
[----:B0-----:R-:W-:Y:S05]  /*17c10*/  WARPSYNC.COLLECTIVE R15, `(.L_x_2260) ;  /* 0x000000000f087348 */ /* 0x001fea0003c00000 */
[----:B------:R-:W-:Y:S01]  /*17c20*/  VOTE.ANY R14, PT, P6 ;  /* 0x00000000000e7806 */ /* 0x000fe200030e0100 */
[----:B0-----:R-:W-:Y:S06]  /*17c30*/  ENDCOLLECTIVE ;  /* 0x000000000000791b */ /* 0x001fec0003800000 */
.L_x_2260:
[----:B------:R-:W-:Y:S05]  /*17c40*/  BSYNC B0 ;  /* 0x0000000000007941 */ /* 0x000fea0003800000 */
.L_x_2259:
        /* <DEDUP_REMOVED lines=9> */
.L_x_2261:
[----:B------:R-:W-:Y:S01]  /*17ce0*/  IMAD.MOV.U32 R17, RZ, RZ, R14 ;  /* 0x000000ffff117224 */ /* 0x000fe200078e000e */
[----:B------:R-:W-:Y:S06]  /*17cf0*/  BRA `(.L_x_2262) ;  /* 0xffffffe400987947 */ /* 0x000fec000383ffff */
.L_x_2208:
[----:B------:R-:W-:Y:S01]  /*17d00*/  BSSY B0, `(.L_x_2263) ;  /* 0x0000007000007945 */ /* 0x000fe20003800000 */
[----:B------:R-:W-:Y:S01]  /*17d10*/  IMAD.MOV.U32 R13, RZ, RZ, R2 ;  /* 0x000000ffff0d7224 */ /* 0x000fe200078e0002 */
[----:B------:R-:W-:Y:S01]  /*17d20*/  MOV R11, 0x1f ;  /* 0x0000001f000b7802 */ /* 0x000fe20000000f00 */
[----:B------:R-:W-:-:S07]  /*17d30*/  IMAD.MOV.U32 R15, RZ, RZ, -0x1 ;  /* 0xffffffffff0f7424 */ /* 0x000fce00078e00ff */
[----:B012---:R-:W-:Y:S05]  /*17d40*/  WARPSYNC.COLLECTIVE R15, `(.L_x_2264) ;  /* 0x000000000f087348 */ /* 0x007fea0003c00000 */
[----:B------:R3:W4:Y:S02]  /*17d50*/  SHFL.IDX P6, R14, R13, R12, R11 ;  /* 0x0000000c0d0e7389 */ /* 0x00072400000c000b */
[----:B01234-:R-:W-:Y:S01]  /*17d60*/  ENDCOLLECTIVE ;  /* 0x000000000000791b */ /* 0x01ffe20003800000 */
.L_x_2264:
[----:B------:R-:W-:Y:S05]  /*17d70*/  BSYNC B0 ;  /* 0x0000000000007941 */ /* 0x000fea0003800000 */
.L_x_2263:
[----:B------:R-:W-:Y:S01]  /*17d80*/  IMAD.MOV.U32 R7, RZ, RZ, R14 ;  /* 0x000000ffff077224 */ /* 0x000fe200078e000e */
[----:B------:R-:W-:Y:S06]  /*17d90*/  BRA `(.L_x_2207) ;  /* 0xffffffe4008c7947 */ /* 0x000fec000383ffff */
.L_x_2212:
[----:B-1----:R1:W2:Y:S02]  /*17da0*/  SYNCS.PHASECHK.TRANS64.TRYWAIT P0, [R0+URZ+0x38820], R3 ;  /* 0x03882003000075a7 */ /* 0x0022a4000800017f */
[----:B--2---:R-:W-:Y:S05]  /*17db0*/  @!P0 NANOSLEEP.SYNCS 0x989680 ;  /* 0x009896800000895d */ /* 0x004fea0003900000 */
[----:B------:R-:W2:Y:S02]  /*17dc0*/  @!P0 SYNCS.PHASECHK.TRANS64 P0, [R0+URZ+0x38820], R3 ;  /* 0x03882003000085a7 */ /* 0x000ea4000800007f */
[----:B--2---:R-:W-:Y:S05]  /*17dd0*/  @!P0 BRA `(.L_x_2212) ;  /* 0xfffffffc00f08947 */ /* 0x004fea000383ffff */
[----:B------:R-:W-:Y:S05]  /*17de0*/  BRA `(.L_x_2265) ;  /* 0xffffffec00047947 */ /* 0x000fea000383ffff */
.L_x_2213:
        /* <DEDUP_REMOVED lines=11> */
.L_x_2267:
[----:B------:R-:W-:Y:S05]  /*17ea0*/  BSYNC B0 ;  /* 0x0000000000007941 */ /* 0x000fea0003800000 */
.L_x_2266:
[----:B------:R-:W-:Y:S05]  /*17eb0*/  BRA `(.L_x_2268) ;  /* 0xffffffe800ec7947 */ /* 0x000fea000383ffff */
.L_x_2216:
[----:B------:R-:W-:Y:S01]  /*17ec0*/  BSSY B1, `(.L_x_2269) ;  /* 0x0000006000017945 */ /* 0x000fe20003800000 */
[----:B------:R-:W-:-:S07]  /*17ed0*/  IMAD.MOV.U32 R15, RZ, RZ, -0x1 ;  /* 0xffffffffff0f7424 */ /* 0x000fce00078e00ff */
[----:B012---:R-:W-:Y:S05]  /*17ee0*/  WARPSYNC.COLLECTIVE R15, `(.L_x_2270) ;  /* 0x000000000f0c7348 */ /* 0x007fea0003c00000 */
[----:B------:R-:W-:Y:S02]  /*17ef0*/  ELECT P6, UR62, PT ;  /* 0x00000000003e782f */ /* 0x000fe400038c0000 */
[----:B------:R-:W-:Y:S01]  /*17f00*/  MOV R14, UR62 ;  /* 0x0000003e000e7c02 */ /* 0x000fe20008000f00 */
[----:B012---:R-:W-:Y:S10]  /*17f10*/  ENDCOLLECTIVE ;  /* 0x000000000000791b */ /* 0x007ff40003800000 */
.L_x_2270:
[----:B------:R-:W-:Y:S05]  /*17f20*/  BSYNC B1 ;  /* 0x0000000000017941 */ /* 0x000fea0003800000 */
.L_x_2269:
[----:B------:R-:W-:Y:S05]  /*17f30*/  BRA `(.L_x_2271) ;  /* 0xffffffe800e47947 */ /* 0x000fea000383ffff */
.L_x_2218:
[----:B-1----:R1:W2:Y:S02]  /*17f40*/  SYNCS.PHASECHK.TRANS64.TRYWAIT P0, [R6+URZ], R5 ;  /* 0x00000005060075a7 */ /* 0x0022a4000800017f */
[----:B--2---:R-:W-:Y:S05]  /*17f50*/  @!P0 NANOSLEEP.SYNCS 0x989680 ;  /* 0x009896800000895d */ /* 0x004fea0003900000 */
[----:B------:R-:W2:Y:S02]  /*17f60*/  @!P0 SYNCS.PHASECHK.TRANS64 P0, [R6+URZ], R5 ;  /* 0x00000005060085a7 */ /* 0x000ea4000800007f */
[----:B--2---:R-:W-:Y:S05]  /*17f70*/  @!P0 BRA `(.L_x_2218) ;  /* 0xfffffffc00f08947 */ /* 0x004fea000383ffff */
[----:B------:R-:W-:Y:S05]  /*17f80*/  BRA `(.L_x_2272) ;  /* 0xffffffec00287947 */ /* 0x000fea000383ffff */
.L_x_2219:
[----:B--2---:R2:W3:Y:S02]  /*17f90*/  SYNCS.PHASECHK.TRANS64.TRYWAIT P0, [R7+URZ], R2 ;  /* 0x00000002070075a7 */ /* 0x0044e4000800017f */
[----:B---3--:R-:W-:Y:S05]  /*17fa0*/  @!P0 NANOSLEEP.SYNCS 0x989680 ;  /* 0x009896800000895d */ /* 0x008fea0003900000 */
[----:B------:R-:W3:Y:S02]  /*17fb0*/  @!P0 SYNCS.PHASECHK.TRANS64 P0, [R7+URZ], R2 ;  /* 0x00000002070085a7 */ /* 0x000ee4000800007f */
[----:B---3--:R-:W-:Y:S05]  /*17fc0*/  @!P0 BRA `(.L_x_2219) ;  /* 0xfffffffc00f08947 */ /* 0x008fea000383ffff */
[----:B------:R-:W-:Y:S05]  /*17fd0*/  BRA `(.L_x_2273) ;  /* 0xffffffec001c7947 */ /* 0x000fea000383ffff */
.L_x_2221:
[----:B---3--:R3:W4:Y:S02]  /*17fe0*/  SYNCS.PHASECHK.TRANS64.TRYWAIT P0, [R4+URZ], R5 ;  /* 0x00000005040075a7 */ /* 0x008724000800017f */
[----:B----4-:R-:W-:Y:S05]  /*17ff0*/  @!P0 NANOSLEEP.SYNCS 0x989680 ;  /* 0x009896800000895d */ /* 0x010fea0003900000 */
[----:B------:R-:W4:Y:S02]  /*18000*/  @!P0 SYNCS.PHASECHK.TRANS64 P0, [R4+URZ], R5 ;  /* 0x00000005040085a7 */ /* 0x000f24000800007f */
[----:B----4-:R-:W-:Y:S05]  /*18010*/  @!P0 BRA `(.L_x_2221) ;  /* 0xfffffffc00f08947 */ /* 0x010fea000383ffff */
[----:B------:R-:W-:Y:S05]  /*18020*/  BRA `(.L_x_2274) ;  /* 0xffffffec00247947 */ /* 0x000fea000383ffff */
.L_x_2275:
        /* <DEDUP_REMOVED lines=13> */
.L_x_2845:


//--------------------- .text._ZN7cutlass13device_kernelIN5flash11enable_sm90INS1_16FlashAttnFwdSm90INS1_25CollectiveMainloopFwdSm90ILi2EN4cute5tupleIJNS5_1CILi1EEES8_S8_EEENS6_IJNS7_ILi128EEENS7_ILi80EEENS7_ILi256EEEEEELi256ENS_10bfloat16_tEfNS_4arch4Sm90ELb1ELb0ELb0ELb1ELb0ELb1ELb0ELb1ELb1ELb0ELb0ELb0EEENS1_21CollectiveEpilogueFwdINS6_IJSA_SC_SB_EEES9_SE_SG_Li256ELb1ELb0ELb0ELb0EEENS1_36VarlenDynamicPersistentTileSchedulerILi128ELi80ELi256ELi32ELb0ELb0ELb1ELb1ELb1ELb1EEEEEEEEEvNT_6ParamsE --------------------------
	.section	.text._ZN7cutlass13device_kernelIN5flash11enable_sm90INS1_16FlashAttnFwdSm90INS1_25CollectiveMainloopFwdSm90ILi2EN4cute5tupleIJNS5_1CILi1EEES8_S8_EEENS6_IJNS7_ILi128EEENS7_ILi80EEENS7_ILi256EEEEEELi256ENS_10bfloat16_tEfNS_4arch4Sm90ELb1ELb0ELb0ELb1ELb0ELb1ELb0ELb1ELb1ELb0ELb0ELb0EEENS1_21CollectiveEpilogueFwdINS6_IJSA_SC_SB_EEES9_SE_SG_Li256ELb1ELb0ELb0ELb0EEENS1_36VarlenDynamicPersistentTileSchedulerILi128ELi80ELi256ELi32ELb0ELb0ELb1ELb1ELb1ELb1EEEEEEEEEvNT_6ParamsE,"ax",@progbits
	.align	128
.text._ZN7cutlass13device_kernelIN5flash11enable_sm90INS1_16FlashAttnFwdSm90INS1_25CollectiveMainloopFwdSm90ILi2EN4cute5tupleIJNS5_1CILi1EEES8_S8_EEENS6_IJNS7_ILi128EEENS7_ILi80EEENS7_ILi256EEEEEELi256ENS_10bfloat16_tEfNS_4arch4Sm90ELb1ELb0ELb0ELb1ELb0ELb1ELb0ELb1ELb1ELb0ELb0ELb0EEENS1_21CollectiveEpilogueFwdINS6_IJSA_SC_SB_EEES9_SE_SG_Li256ELb1ELb0ELb0ELb0EEENS1_36VarlenDynamicPersistentTileSchedulerILi128ELi80ELi256ELi32ELb0ELb0ELb1ELb1ELb1ELb1EEEEEEEEEvNT_6ParamsE:
        .type           _ZN7cutlass13device_kernelIN5flash11enable_sm90INS1_16FlashAttnFwdSm90INS1_25CollectiveMainloopFwdSm90ILi2EN4cute5tupleIJNS5_1CILi1EEES8_S8_EEENS6_IJNS7_ILi128EEENS7_ILi80EEENS7_ILi256EEEEEELi256ENS_10bfloat16_tEfNS_4arch4Sm90ELb1ELb0ELb0ELb1ELb0ELb1ELb0ELb1ELb1ELb0ELb0ELb0EEENS1_21CollectiveEpilogueFwdINS6_IJSA_SC_SB_EEES9_SE_SG_Li256ELb1ELb0ELb0ELb0EEENS1_36VarlenDynamicPersistentTileSchedulerILi128ELi80ELi256ELi32ELb0ELb0ELb1ELb1ELb1ELb1EEEEEEEEEvNT_6ParamsE,@function
        .size           _ZN7cutlass13device_kernelIN5flash11enable_sm90INS1_16FlashAttnFwdSm90INS1_25CollectiveMainloopFwdSm90ILi2EN4cute5tupleIJNS5_1CILi1EEES8_S8_EEENS6_IJNS7_ILi128EEENS7_ILi80EEENS7_ILi256EEEEEELi256ENS_10bfloat16_tEfNS_4arch4Sm90ELb1ELb0ELb0ELb1ELb0ELb1ELb0ELb1ELb1ELb0ELb0ELb0EEENS1_21CollectiveEpilogueFwdINS6_IJSA_SC_SB_EEES9_SE_SG_Li256ELb1ELb0ELb0ELb0EEENS1_36VarlenDynamicPersistentTileSchedulerILi128ELi80ELi256ELi32ELb0ELb0ELb1ELb1ELb1ELb1EEEEEEEEEvNT_6ParamsE,(.L_x_2846 - _ZN7cutlass13device_kernelIN5flash11enable_sm90INS1_16FlashAttnFwdSm90INS1_25CollectiveMainloopFwdSm90ILi2EN4cute5tupleIJNS5_1CILi1EEES8_S8_EEENS6_IJNS7_ILi128EEENS7_ILi80EEENS7_ILi256EEEEEELi256ENS_10bfloat16_tEfNS_4arch4Sm90ELb1ELb0ELb0ELb1ELb0ELb1ELb0ELb1ELb1ELb0ELb0ELb0EEENS1_21CollectiveEpilogueFwdINS6_IJSA_SC_SB_EEES9_SE_SG_Li256ELb1ELb0ELb0ELb0EEENS1_36VarlenDynamicPersistentTileSchedulerILi128ELi80ELi256ELi32ELb0ELb0ELb1ELb1ELb1ELb1EEEEEEEEEvNT_6ParamsE)
        .other          _ZN7cutlass13device_kernelIN5flash11enable_sm90INS1_16FlashAttnFwdSm90INS1_25CollectiveMainloopFwdSm90ILi2EN4cute5tupleIJNS5_1CILi1EEES8_S8_EEENS6_IJNS7_ILi128EEENS7_ILi80EEENS7_ILi256EEEEEELi256ENS_10bfloat16_tEfNS_4arch4Sm90ELb1ELb0ELb0ELb1ELb0ELb1ELb0ELb1ELb1ELb0ELb0ELb0EEENS1_21CollectiveEpilogueFwdINS6_IJSA_SC_SB_EEES9_SE_SG_Li256ELb1ELb0ELb0ELb0EEENS1_36VarlenDynamicPersistentTileSchedulerILi128ELi80ELi256ELi32ELb0ELb0ELb1ELb1ELb1ELb1EEEEEEEEEvNT_6ParamsE,@"STO_CUDA_ENTRY STV_DEFAULT"
_ZN7cutlass13device_kernelIN5flash11enable_sm90INS1_16FlashAttnFwdSm90INS1_25CollectiveMainloopFwdSm90ILi2EN4cute5tupleIJNS5_1CILi1EEES8_S8_EEENS6_IJNS7_ILi128EEENS7_ILi80EEENS7_ILi256EEEEEELi256ENS_10bfloat16_tEfNS_4arch4Sm90ELb1ELb0ELb0ELb1ELb0ELb1ELb0ELb1ELb1ELb0ELb0ELb0EEENS1_21CollectiveEpilogueFwdINS6_IJSA_SC_SB_EEES9_SE_SG_Li256ELb1ELb0ELb0ELb0EEENS1_36VarlenDynamicPersistentTileSchedulerILi128ELi80ELi256ELi32ELb0ELb0ELb1ELb1ELb1ELb1EEEEEEEEEvNT_6ParamsE:
        /* <DEDUP_REMOVED lines=27> */
.L_x_2277:
[----:B------:R-:W-:Y:S05]  /*01b0*/  BSYNC B0 ;  /* 0x0000000000007941 */ /* 0x000fea0003800000 */
.L_x_2276:
        /* <DEDUP_REMOVED lines=41> */
.L_x_2278:
        /* <DEDUP_REMOVED lines=22> */
.L_x_2279:
        /* <DEDUP_REMOVED lines=18> */
.L_x_2280:
        /* <DEDUP_REMOVED lines=22> */
.L_x_2281:
        /* <DEDUP_REMOVED lines=22> */
.L_x_2282:
[----:B0-----:R-:W-:Y:S01]  /*0990*/  UMOV UR4, 0x1 ;  /* 0x0000000100047882 */ /* 0x001fe20000000000 */
[----:B------:R-:W-:Y:S01]  /*09a0*/  PLOP3.LUT P0, PT, PT, PT, UP0, 0x80, 0x0 ;  /* 0x000000000000781c */ /* 0x000fe20003f0f008 */
[----:B------:R-:W-:Y:S01]  /*09b0*/  USEL UR4, UR4, 0x2, !UP0 ;  /* 0x0000000204047887 */ /* 0x000fe2000c000000 */
[----:B------:R-:W-:Y:S01]  /*09c0*/  NOP ;  /* 0x0000000000007918 */ /* 0x000fe20000000000 */
[----:B------:R-:W-:Y:S01]  /*09d0*/  ULDC.64 UR60, c[0x0][0x208] ;  /* 0x00008200003c7ab9 */ /* 0x000fe20000000a00 */
[----:B------:R-:W-:Y:S03]  /*09e0*/  BSSY B7, `(.L_x_2283) ;  /* 0x0002d6c000077945 */ /* 0x000fe60003800000 */
[----:B------:R-:W-:-:S05]  /*09f0*/  IMAD.U32 R2, RZ, RZ, UR4 ;  /* 0x00000004ff027e24 */ /* 0x000fca000f8e00ff */
[----:B------:R0:W-:Y:S01]  /*0a00*/  STL [R1+0x90], R2 ;  /* 0x0000900201007387 */ /* 0x0001e20000100800 */
[----:B-12-4-:R-:W-:Y:S06]  /*0a10*/  BAR.SYNC.DEFER_BLOCKING 0x0 ;  /* 0x0000000000007b1d */ /* 0x016fec0000010000 */
[----:B------:R-:W-:Y:S05]  /*0a20*/  @!P0 BRA `(.L_x_2284) ;  /* 0x0000026c00d88947 */ /* 0x000fea0003800000 */
.L_x_2285:
        /* <DEDUP_REMOVED lines=15> */
[----:B0-----:R-:W2:Y:S01]  /*0b20*/  LDL R2, [R1+0x90] ;  /* 0x0000900001027983 */ /* 0x001ea20000100800 */
[----:B------:R-:W-:Y:S01]  /*0b30*/  R2UR UR4, R16 ;  /* 0x00000000100472ca */ /* 0x000fe200000e0000 */
[----:B------:R-:W-:Y:S01]  /*0b40*/  IMAD.MOV.U32 R18, RZ, RZ, RZ ;  /* 0x000000ffff127224 */ /* 0x000fe200078e00ff */
[----:B------:R-:W0:Y:S01]  /*0b50*/  S2R R0, SR_TID.X ;  /* 0x0000000000007919 */ /* 0x000e220000002100 */
[----:B------:R-:W-:Y:S02]  /*0b60*/  IMAD.MOV.U32 R221, RZ, RZ, RZ ;  /* 0x000000ffffdd7224 */ /* 0x000fe400078e00ff */
[----:B------:R-:W-:Y:S02]  /*0b70*/  IMAD.MOV.U32 R219, RZ, RZ, RZ ;  /* 0x000000ffffdb7224 */ /* 0x000fe400078e00ff */
[----:B------:R-:W-:-:S06]  /*0b80*/  IMAD.MOV.U32 R214, RZ, RZ, RZ ;  /* 0x000000ffffd67224 */ /* 0x000fcc00078e00ff */
[----:B------:R-:W-:Y:S01]  /*0b90*/  UIADD3 UR4, UR4, 0x14400, URZ ;  /* 0x0001440004047890 */ /* 0x000fe2000fffe03f */
[----:B0-----:R-:W-:-:S05]  /*0ba0*/  VIADD R0, R0, 0xffffff80 ;  /* 0xffffff8000007836 */ /* 0x001fca0000000000 */
[----:B------:R-:W-:-:S04]  /*0bb0*/  SHF.R.S32.HI R3, RZ, 0x1f, R0 ;  /* 0x0000001fff037819 */ /* 0x000fc80000011400 */
[CC--:B------:R-:W-:Y:S02]  /*0bc0*/  LEA.HI R5, R3.reuse, R0.reuse, RZ, 0x5 ;  /* 0x0000000003057211 */ /* 0x0c0fe400078f28ff */
[CC--:B------:R-:W-:Y:S02]  /*0bd0*/  LEA.HI R4, R3.reuse, R0.reuse, RZ, 0x4 ;  /* 0x0000000003047211 */ /* 0x0c0fe400078f20ff */
[-C--:B------:R-:W-:Y:S01]  /*0be0*/  LEA.HI R22, R3, R0.reuse, RZ, 0x3 ;  /* 0x0000000003167211 */ /* 0x080fe200078f18ff */
[----:B------:R-:W-:Y:S01]  /*0bf0*/  IMAD.SHL.U32 R6, R5, 0x20, RZ ;  /* 0x0000002005067824 */ /* 0x000fe200078e00ff */
[----:B------:R-:W-:Y:S02]  /*0c00*/  LEA.HI R12, R3, R0, RZ, 0x6 ;  /* 0x00000000030c7211 */ /* 0x000fe400078f30ff */
[----:B------:R-:W-:Y:S02]  /*0c10*/  LOP3.LUT R7, R22, 0xfffffff8, RZ, 0xc0, !PT ;  /* 0xfffffff816077812 */ /* 0x000fe400078ec0ff */
[----:B------:R-:W-:Y:S01]  /*0c20*/  LOP3.LUT R6, R6, 0xfffffc00, RZ, 0xc0, !PT ;  /* 0xfffffc0006067812 */ /* 0x000fe200078ec0ff */
[----:B------:R-:W-:Y:S01]  /*0c30*/  IMAD.SHL.U32 R12, R12, 0x8, RZ ;  /* 0x000000080c0c7824 */ /* 0x000fe200078e00ff */
[----:B------:R-:W-:-:S04]  /*0c40*/  SHF.R.S32.HI R22, RZ, 0x3, R22 ;  /* 0x00000003ff167819 */ /* 0x000fc80000011416 */
[----:B------:R-:W-:Y:S01]  /*0c50*/  LOP3.LUT R236, R12, 0xfffffe00, RZ, 0xc0, !PT ;  /* 0xfffffe000cec7812 */ /* 0x000fe200078ec0ff */
[C---:B------:R-:W-:Y:S01]  /*0c60*/  IMAD.SHL.U32 R234, R22.reuse, 0x40, RZ ;  /* 0x0000004016ea7824 */ /* 0x040fe200078e00ff */
[----:B------:R-:W-:Y:S01]  /*0c70*/  SHF.R.S32.HI R23, RZ, 0x1f, R22 ;  /* 0x0000001fff177819 */ /* 0x000fe20000011416 */
[C---:B------:R-:W-:Y:S02]  /*0c80*/  VIADD R218, R22.reuse, 0x20 ;  /* 0x0000002016da7836 */ /* 0x040fe40000000000 */
[----:B------:R-:W-:Y:S02]  /*0c90*/  VIADD R220, R22, 0x40 ;  /* 0x0000004016dc7836 */ /* 0x000fe40000000000 */
[----:B------:R-:W-:Y:S02]  /*0ca0*/  IMAD.SHL.U32 R229, R218, 0x40, RZ ;  /* 0x00000040dae57824 */ /* 0x000fe400078e00ff */
[----:B------:R-:W-:-:S03]  /*0cb0*/  IMAD.SHL.U32 R228, R220, 0x40, RZ ;  /* 0x00000040dce47824 */ /* 0x000fc600078e00ff */
[----:B------:R-:W-:Y:S02]  /*0cc0*/  LOP3.LUT R229, R229, 0x1c0, RZ, 0xc0, !PT ;  /* 0x000001c0e5e57812 */ /* 0x000fe400078ec0ff */
[----:B------:R-:W-:Y:S02]  /*0cd0*/  LOP3.LUT R228, R228, 0x1c0, RZ, 0xc0, !PT ;  /* 0x000001c0e4e47812 */ /* 0x000fe400078ec0ff */
[----:B------:R-:W-:Y:S02]  /*0ce0*/  SHF.R.U32.HI R233, RZ, 0x3, R229 ;  /* 0x00000003ffe97819 */ /* 0x000fe400000116e5 */
[----:B------:R-:W-:Y:S02]  /*0cf0*/  SHF.R.U32.HI R232, RZ, 0x3, R228 ;  /* 0x00000003ffe87819 */ /* 0x000fe400000116e4 */
[----:B--2---:R-:W-:Y:S02]  /*0d00*/  R2UR UR5, R2 ;  /* 0x00000000020572ca */ /* 0x004fe400000e0000 */
[----:B------:R-:W-:-:S02]  /*0d10*/  LEA.HI R2, R3, R0, RZ, 0x7 ;  /* 0x0000000003027211 */ /* 0x000fc400078f38ff */
[----:B------:R-:W-:Y:S02]  /*0d20*/  LOP3.LUT R3, R4, 0x3fffff0, RZ, 0xc0, !PT ;  /* 0x03fffff004037812 */ /* 0x000fe400078ec0ff */
[----:B------:R-:W-:-:S03]  /*0d30*/  LOP3.LUT R9, R2, 0xffffff80, RZ, 0xc0, !PT ;  /* 0xffffff8002097812 */ /* 0x000fc600078ec0ff */
[C---:B------:R-:W-:Y:S01]  /*0d40*/  IMAD.IADD R5, R0.reuse, 0x1, -R3 ;  /* 0x0000000100057824 */ /* 0x040fe200078e0a03 */
[----:B------:R-:W-:Y:S01]  /*0d50*/  SHF.R.S32.HI R3, RZ, 0x7, R2 ;  /* 0x00000007ff037819 */ /* 0x000fe20000011402 */
[C---:B------:R-:W-:Y:S02]  /*0d60*/  IMAD.IADD R9, R0.reuse, 0x1, -R9 ;  /* 0x0000000100097824 */ /* 0x040fe400078e0a09 */
[----:B------:R-:W-:Y:S01]  /*0d70*/  IMAD.IADD R0, R0, 0x1, -R7 ;  /* 0x0000000100007824 */ /* 0x000fe200078e0a07 */
[----:B------:R-:W-:Y:S01]  /*0d80*/  SHF.R.S32.HI R7, RZ, 0x4, R4 ;  /* 0x00000004ff077819 */ /* 0x000fe20000011404 */
[----:B------:R-:W-:Y:S01]  /*0d90*/  IMAD R5, R5, 0x40, R6 ;  /* 0x0000004005057824 */ /* 0x000fe200078e0206 */
[----:B------:R-:W-:Y:S01]  /*0da0*/  SHF.R.S32.HI R8, RZ, 0x1f, R9 ;  /* 0x0000001fff087819 */ /* 0x000fe20000011409 */
[----:B------:R-:W-:Y:S01]  /*0db0*/  IMAD.SHL.U32 R212, R0, 0x4, RZ ;  /* 0x0000000400d47824 */ /* 0x000fe200078e00ff */
[----:B------:R-:W-:Y:S01]  /*0dc0*/  LEA.HI R2, R2, R3, RZ, 0x1 ;  /* 0x0000000302027211 */ /* 0x000fe200078f08ff */
[----:B------:R-:W-:Y:S01]  /*0dd0*/  ULOP3.LUT UR5, UR5, 0x1, URZ, 0xfc, !UPT ;  /* 0x0000000105057892 */ /* 0x000fe2000f8efc3f */
[----:B------:R-:W-:Y:S01]  /*0de0*/  LEA.HI R10, R8, R9, RZ, 0x2 ;  /* 0x00000009080a7211 */ /* 0x000fe200078f10ff */
[----:B------:R-:W-:Y:S01]  /*0df0*/  VIADD R215, R212, 0x40 ;  /* 0x00000040d4d77836 */ /* 0x000fe20000000000 */
[----:B------:R-:W-:Y:S01]  /*0e00*/  LEA.HI R4, R4, R7, RZ, 0x1 ;  /* 0x0000000704047211 */ /* 0x000fe200078f08ff */
[----:B------:R-:W-:Y:S01]  /*0e10*/  IMAD.SHL.U32 R17, R0, 0x8, RZ ;  /* 0x0000000800117824 */ /* 0x000fe200078e00ff */
[--C-:B------:R-:W-:Y:S01]  /*0e20*/  SHF.R.S32.HI R6, RZ, 0x2, R10.reuse ;  /* 0x00000002ff067819 */ /* 0x100fe2000001140a */
[C---:B------:R-:W-:Y:S01]  /*0e30*/  IMAD.IADD R19, R212.reuse, 0x1, R215 ;  /* 0x00000001d4137824 */ /* 0x040fe200078e02d7 */
[----:B------:R-:W-:Y:S01]  /*0e40*/  SHF.R.S32.HI R11, RZ, 0x1f, R10 ;  /* 0x0000001fff0b7819 */ /* 0x000fe2000001140a */
[----:B------:R-:W-:Y:S01]  /*0e50*/  VIADD R216, R212, 0x20 ;  /* 0x00000020d4d87836 */ /* 0x000fe20000000000 */
[----:B------:R-:W-:Y:S01]  /*0e60*/  LOP3.LUT R2, R2, 0x3fffffe, RZ, 0xc0, !PT ;  /* 0x03fffffe02027812 */ /* 0x000fe200078ec0ff */
[----:B------:R-:W-:Y:S01]  /*0e70*/  VIADD R217, R212, 0x60 ;  /* 0x00000060d4d97836 */ /* 0x000fe20000000000 */
[----:B------:R-:W-:-:S02]  /*0e80*/  LEA.HI R11, R11, R6, RZ, 0x3 ;  /* 0x000000060b0b7211 */ /* 0x000fc400078f18ff */
[----:B------:R-:W-:Y:S01]  /*0e90*/  LOP3.LUT R4, R4, 0x1ffffffe, RZ, 0xc0, !PT ;  /* 0x1ffffffe04047812 */ /* 0x000fe200078ec0ff */
[----:B------:R-:W-:Y:S01]  /*0ea0*/  IMAD.IADD R2, R3, 0x1, -R2 ;  /* 0x0000000103027824 */ /* 0x000fe200078e0a02 */
[----:B------:R-:W-:Y:S02]  /*0eb0*/  LOP3.LUT R11, R11, 0xfffffff8, RZ, 0xc0, !PT ;  /* 0xfffffff80b0b7812 */ /* 0x000fe400078ec0ff */
[----:B------:R-:W-:Y:S01]  /*0ec0*/  LEA.HI R8, R8, R9, RZ, 0x5 ;  /* 0x0000000908087211 */ /* 0x000fe200078f28ff */
[----:B------:R-:W-:Y:S01]  /*0ed0*/  IMAD.IADD R4, R7, 0x1, -R4 ;  /* 0x0000000107047824 */ /* 0x000fe200078e0a04 */
[----:B------:R-:W-:Y:S01]  /*0ee0*/  LOP3.LUT R10, R10, 0x7ffffffc, RZ, 0xc0, !PT ;  /* 0x7ffffffc0a0a7812 */ /* 0x000fe200078ec0ff */
[----:B------:R-:W-:Y:S01]  /*0ef0*/  IMAD.IADD R11, R6, 0x1, -R11 ;  /* 0x00000001060b7824 */ /* 0x000fe200078e0a0b */
[----:B------:R-:W-:Y:S01]  /*0f00*/  SHF.R.S32.HI R6, RZ, 0x1f, R19 ;  /* 0x0000001fff067819 */ /* 0x000fe20000011413 */
[----:B------:R-:W-:Y:S01]  /*0f10*/  IMAD R4, R4, 0x8, R5 ;  /* 0x0000000804047824 */ /* 0x000fe200078e0205 */
[----:B------:R-:W-:-:S02]  /*0f20*/  SHF.R.S32.HI R8, RZ, 0x5, R8 ;  /* 0x00000005ff087819 */ /* 0x000fc40000011408 */
[CC--:B------:R-:W-:Y:S02]  /*0f30*/  LEA.HI R3, R6.reuse, R19.reuse, RZ, 0x3 ;  /* 0x0000001306037211 */ /* 0x0c0fe400078f18ff */
[----:B------:R-:W-:Y:S01]  /*0f40*/  LEA.HI R6, R6, R19, RZ, 0x6 ;  /* 0x0000001306067211 */ /* 0x000fe200078f30ff */
[----:B------:R-:W-:Y:S01]  /*0f50*/  IMAD R11, R8, 0x10, R11 ;  /* 0x00000010080b7824 */ /* 0x000fe200078e020b */
[----:B------:R-:W-:Y:S01]  /*0f60*/  LOP3.LUT R3, R3, 0x38, RZ, 0xc0, !PT ;  /* 0x0000003803037812 */ /* 0x000fe200078ec0ff */
[----:B------:R0:W-:Y:S01]  /*0f70*/  STL [R1+0x8c], R4 ;  /* 0x00008c0401007387 */ /* 0x0001e20000100800 */
[----:B------:R-:W-:Y:S01]  /*0f80*/  SHF.R.S32.HI R0, RZ, 0x1f, R220 ;  /* 0x0000001fff007819 */ /* 0x000fe200000114dc */
[----:B------:R-:W-:Y:S01]  /*0f90*/  IMAD.SHL.U32 R5, R6, 0x80, RZ ;  /* 0x0000008006057824 */ /* 0x000fe200078e00ff */
[----:B------:R-:W-:Y:S01]  /*0fa0*/  LOP3.LUT R6, R3, 0x1c0, R234, 0xf8, !PT ;  /* 0x000001c003067812 */ /* 0x000fe200078ef8ea */
[----:B------:R-:W-:Y:S02]  /*0fb0*/  IMAD.IADD R3, R9, 0x1, -R10 ;  /* 0x0000000109037824 */ /* 0x000fe400078e0a0a */
[----:B------:R-:W-:Y:S01]  /*0fc0*/  IMAD R2, R2, 0x40, R11 ;  /* 0x0000004002027824 */ /* 0x000fe200078e020b */
[----:B------:R-:W-:-:S02]  /*0fd0*/  LOP3.LUT R5, R5, 0xffffe000, RZ, 0xc0, !PT ;  /* 0xffffe00005057812 */ /* 0x000fc400078ec0ff */
[----:B------:R1:W-:Y:S01]  /*0fe0*/  STL [R1+0x64], R3 ;  /* 0x0000640301007387 */ /* 0x0003e20000100800 */
[----:B0-----:R-:W-:-:S03]  /*0ff0*/  LOP3.LUT R4, R234, 0x1c0, RZ, 0xc0, !PT ;  /* 0x000001c0ea047812 */ /* 0x001fc600078ec0ff */
[----:B------:R0:W-:Y:S01]  /*1000*/  STL [R1+0x68], R2 ;  /* 0x0000680201007387 */ /* 0x0001e20000100800 */
[----:B------:R-:W-:Y:S02]  /*1010*/  SHF.R.U32.HI R235, RZ, 0x3, R4 ;  /* 0x00000003ffeb7819 */ /* 0x000fe40000011604 */
[----:B------:R-:W-:Y:S01]  /*1020*/  LOP3.LUT R237, R4, 0x38, R17, 0xf8, !PT ;  /* 0x0000003804ed7812 */ /* 0x000fe200078ef811 */
[----:B------:R-:W-:Y:S01]  /*1030*/  STL [R1+0x80], RZ ;  /* 0x000080ff01007387 */ /* 0x000fe20000100800 */
[----:B------:R-:W-:Y:S02]  /*1040*/  LOP3.LUT R6, R6, R235, RZ, 0x3c, !PT ;  /* 0x000000eb06067212 */ /* 0x000fe400078e3cff */
[----:B-1----:R-:W-:Y:S02]  /*1050*/  SHF.R.S32.HI R3, RZ, 0x1f, R218 ;  /* 0x0000001fff037819 */ /* 0x002fe400000114da */
[----:B------:R-:W-:Y:S01]  /*1060*/  IADD3 R6, R6, R5, R236 ;  /* 0x0000000506067210 */ /* 0x000fe20007ffe0ec */
[----:B0-----:R-:W-:Y:S01]  /*1070*/  IMAD.U32 R2, RZ, RZ, UR5 ;  /* 0x00000005ff027e24 */ /* 0x001fe2000f8e00ff */
[----:B------:R-:W-:-:S02]  /*1080*/  SHF.R.S32.HI R5, RZ, 0x1f, R220 ;  /* 0x0000001fff057819 */ /* 0x000fc400000114dc */
[----:B------:R-:W-:Y:S02]  /*1090*/  LEA.HI R3, R3, R218, RZ, 0x3 ;  /* 0x000000da03037211 */ /* 0x000fe400078f18ff */
[----:B------:R0:W-:Y:S01]  /*10a0*/  STL [R1+0x60], R2 ;  /* 0x0000600201007387 */ /* 0x0001e20000100800 */
[----:B------:R-:W-:Y:S02]  /*10b0*/  LEA.HI R5, R5, R220, RZ, 0x3 ;  /* 0x000000dc05057211 */ /* 0x000fe400078f18ff */
[----:B------:R-:W-:Y:S01]  /*10c0*/  IMAD.SHL.U32 R3, R3, 0x40, RZ ;  /* 0x0000004003037824 */ /* 0x000fe200078e00ff */
[----:B------:R-:W-:Y:S02]  /*10d0*/  LOP3.LUT R237, R236, R237, R235, 0xf6, !PT ;  /* 0x000000edeced7212 */ /* 0x000fe400078ef6eb */
[----:B------:R-:W-:Y:S02]  /*10e0*/  IMAD.SHL.U32 R5, R5, 0x40, RZ ;  /* 0x0000004005057824 */ /* 0x000fe400078e00ff */
[----:B------:R-:W-:Y:S01]  /*10f0*/  LOP3.LUT R230, R3, 0xfffffe00, RZ, 0xc0, !PT ;  /* 0xfffffe0003e67812 */ /* 0x000fe200078ec0ff */
[----:B0-----:R-:W-:-:S02]  /*1100*/  IMAD.U32 R2, RZ, RZ, UR4 ;  /* 0x00000004ff027e24 */ /* 0x001fc4000f8e00ff */
[----:B------:R-:W-:-:S03]  /*1110*/  LOP3.LUT R231, R5, 0xfffffe00, RZ, 0xc0, !PT ;  /* 0xfffffe0005e77812 */ /* 0x000fc600078ec0ff */
[----:B------:R0:W-:Y:S02]  /*1120*/  STL [R1+0x7c], R2 ;  /* 0x00007c0201007387 */ /* 0x0001e40000100800 */
[----:B0-----:R-:W-:-:S05]  /*1130*/  SHF.R.S32.HI R2, RZ, 0x1f, R218 ;  /* 0x0000001fff027819 */ /* 0x001fca00000114da */
[----:B------:R0:W-:Y:S04]  /*1140*/  STL [R1+0x70], R2 ;  /* 0x0000700201007387 */ /* 0x0001e80000100800 */
[----:B------:R1:W-:Y:S01]  /*1150*/  STL [R1+0x6c], R0 ;  /* 0x00006c0001007387 */ /* 0x0003e20000100800 */
[C---:B0-----:R-:W-:Y:S02]  /*1160*/  VIADD R2, R17.reuse, 0x80 ;  /* 0x0000008011027836 */ /* 0x041fe40000000000 */
[----:B-1----:R-:W-:Y:S01]  /*1170*/  VIADD R0, R17, 0xc0 ;  /* 0x000000c011007836 */ /* 0x002fe20000000000 */
[----:B------:R-:W-:-:S05]  /*1180*/  LEA R0, R6, UR4, 0x1 ;  /* 0x0000000406007c11 */ /* 0x000fca000f8e08ff */
[----:B------:R0:W-:Y:S02]  /*1190*/  STL [R1+0x88], R0 ;  /* 0x0000880001007387 */ /* 0x0001e40000100800 */
.L_x_2566:
[----:B------:R-:W1:Y:S01]  /*11a0*/  LDC.64 R2, c[0x0][0xc60] ;  /* 0x00031800ff027b82 */ /* 0x000e620000000a00 */
[----:B------:R-:W-:Y:S01]  /*11b0*/  ULDC.64 UR4, c[0x0][0xa28] ;  /* 0x00028a0000047ab9 */ /* 0x000fe20000000a00 */
[----:B------:R-:W-:Y:S01]  /*11c0*/  ULDC.64 UR8, c[0x0][0xa18] ;  /* 0x0002860000087ab9 */ /* 0x000fe20000000a00 */
[----:B------:R-:W-:Y:S01]  /*11d0*/  ULDC.64 UR6, c[0x0][0xa08] ;  /* 0x0002820000067ab9 */ /* 0x000fe20000000a00 */
[----:B-1----:R-:W-:-:S05]  /*11e0*/  IMAD.WIDE R2, R227, 0x4, R2 ;  /* 0x00000004e3027825 */ /* 0x002fca00078e0202 */
[----:B0-2345:R-:W0:Y:S01]  /*11f0*/  LDG.E R8, desc[UR60][R2.64] ;  /* 0x0000003c02087981 */ /* 0x03de22000c1e1900 */
[----:B------:R-:W-:Y:S01]  /*1200*/  ISETP.NE.U32.AND P2, PT, RZ, UR4, PT ;  /* 0x00000004ff007c0c */ /* 0x000fe2000bf45070 */
[----:B------:R-:W-:Y:S01]  /*1210*/  IMAD.MOV.U32 R26, RZ, RZ, RZ ;  /* 0x000000ffff1a7224 */ /* 0x000fe200078e00ff */
[----:B------:R-:W-:Y:S02]  /*1220*/  ISETP.NE.U32.AND P1, PT, RZ, UR8, PT ;  /* 0x00000008ff007c0c */ /* 0x000fe4000bf25070 */
[----:B------:R-:W-:Y:S02]  /*1230*/  ISETP.NE.AND.EX P2, PT, RZ, UR5, PT, P2 ;  /* 0x00000005ff007c0c */ /* 0x000fe4000bf45320 */
[----:B------:R-:W-:Y:S02]  /*1240*/  ISETP.NE.AND.EX P1, PT, RZ, UR9, PT, P1 ;  /* 0x00000009ff007c0c */ /* 0x000fe4000bf25310 */
[----:B------:R-:W-:-:S04]  /*1250*/  ISETP.NE.U32.AND P0, PT, RZ, UR6, PT ;  /* 0x00000006ff007c0c */ /* 0x000fc8000bf05070 */
[----:B------:R-:W-:Y:S02]  /*1260*/  ISETP.NE.AND.EX P0, PT, RZ, UR7, PT, P0 ;  /* 0x00000007ff007c0c */ /* 0x000fe4000bf05300 */
[----:B0-----:R-:W-:Y:S01]  /*1270*/  SHF.R.S32.HI R0, RZ, 0x1f, R8 ;  /* 0x0000001fff007819 */ /* 0x001fe20000011408 */
[C---:B------:R-:W-:Y:S02]  /*1280*/  IMAD.SHL.U32 R28, R8.reuse, 0x4, RZ ;  /* 0x00000004081c7824 */ /* 0x040fe400078e00ff */
[C---:B------:R-:W-:Y:S01]  /*1290*/  @P2 LEA R2, P3, R8.reuse, UR4, 0x2 ;  /* 0x0000000408022c11 */ /* 0x040fe2000f8610ff */
[----:B------:R0:W-:Y:S01]  /*12a0*/  STL [R1+0x74], R8 ;  /* 0x0000740801007387 */ /* 0x0001e20000100800 */
[C-C-:B------:R-:W-:Y:S02]  /*12b0*/  SHF.L.U64.HI R29, R8.reuse, 0x2, R0.reuse ;  /* 0x00000002081d7819 */ /* 0x140fe40000010200 */
[----:B------:R-:W-:Y:S01]  /*12c0*/  @P2 LEA.HI.X R3, R8, UR5, R0, 0x2, P3 ;  /* 0x0000000508032c11 */ /* 0x000fe200098f1400 */
[----:B------:R-:W-:Y:S01]  /*12d0*/  IMAD.MOV.U32 R0, RZ, RZ, RZ ;  /* 0x000000ffff007224 */ /* 0x000fe200078e00ff */
[----:B------:R-:W-:Y:S01]  /*12e0*/  IADD3 R6, P4, R28, UR6, RZ ;  /* 0x000000061c067c10 */ /* 0x000fe2000ff9e0ff */
[----:B------:R-:W-:-:S04]  /*12f0*/  ULDC UR4, c[0x0][0x288] ;  /* 0x0000a20000047ab9 */ /* 0x000fc80000000800 */
[----:B------:R0:W5:Y:S01]  /*1300*/  @P2 LDG.E R0, desc[UR60][R2.64] ;  /* 0x0000003c02002981 */ /* 0x000162000c1e1900 */
[----:B------:R-:W-:Y:S01]  /*1310*/  @P1 IADD3 R4, P2, R28, UR8, RZ ;  /* 0x000000081c041c10 */ /* 0x000fe2000ff5e0ff */
[----:B------:R-:W-:Y:S01]  /*1320*/  IMAD.U32 R224, RZ, RZ, UR4 ;  /* 0x00000004ffe07e24 */ /* 0x000fe2000f8e00ff */
[C---:B------:R-:W-:Y:S01]  /*1330*/  IADD3.X R7, R29.reuse, UR7, RZ, P4, !PT ;  /* 0x000000071d077c10 */ /* 0x040fe2000a7fe4ff */
[----:B------:R0:W-:Y:S01]  /*1340*/  STL [R1+0x84], R225 ;  /* 0x000084e101007387 */ /* 0x0001e20000100800 */
[----:B------:R-:W-:Y:S01]  /*1350*/  @P1 IADD3.X R5, R29, UR9, RZ, P2, !PT ;  /* 0x000000091d051c10 */ /* 0x000fe200097fe4ff */
[----:B------:R-:W-:Y:S01]  /*1360*/  ULDC.64 UR4, c[0x0][0x3f8] ;  /* 0x0000fe0000047ab9 */ /* 0x000fe20000000a00 */
[----:B------:R-:W-:Y:S01]  /*1370*/  ULDC.64 UR6, c[0x0][0xa20] ;  /* 0x0002880000067ab9 */ /* 0x000fe20000000a00 */
[----:B------:R0:W5:Y:S04]  /*1380*/  @P0 LDG.E R26, desc[UR60][R6.64] ;  /* 0x0000003c061a0981 */ /* 0x000168000c1e1900 */
[----:B------:R0:W5:Y:S04]  /*1390*/  @P1 LDG.E R224, desc[UR60][R4.64] ;  /* 0x0000003c04e01981 */ /* 0x000168000c1e1900 */
[----:B------:R0:W-:Y:S01]  /*13a0*/  STL [R1+0x78], R226 ;  /* 0x000078e201007387 */ /* 0x0001e20000100800 */
[----:B------:R-:W-:-:S03]  /*13b0*/  UISETP.NE.U32.AND UP0, UPT, UR4, URZ, UPT ;  /* 0x0000003f0400728c */ /* 0x000fc6000bf05070 */
[----:B------:R-:W-:Y:S01]  /*13c0*/  ULDC UR4, c[0x0][0x404] ;  /* 0x0001010000047ab9 */ /* 0x000fe20000000800 */
[----:B------:R-:W-:Y:S01]  /*13d0*/  UISETP.NE.AND.EX UP0, UPT, UR5, URZ, UPT, UP0 ;  /* 0x0000003f0500728c */ /* 0x000fe2000bf05300 */
[----:B------:R-:W-:Y:S02]  /*13e0*/  ISETP.NE.U32.AND P2, PT, RZ, UR6, PT ;  /* 0x00000006ff007c0c */ /* 0x000fe4000bf45070 */
[----:B------:R-:W-:Y:S01]  /*13f0*/  ULDC UR5, c[0x0][0x2e0] ;  /* 0x0000b80000057ab9 */ /* 0x000fe20000000800 */
[----:B------:R-:W-:Y:S01]  /*1400*/  USEL UR4, UR4, 0x1, UP0 ;  /* 0x0000000104047887 */ /* 0x000fe20008000000 */
[----:B------:R-:W-:-:S03]  /*1410*/  ISETP.NE.AND.EX P2, PT, RZ, UR7, PT, P2 ;  /* 0x00000007ff007c0c */ /* 0x000fc6000bf45320 */
[----:B------:R-:W-:-:S03]  /*1420*/  UIMAD UR4, UR4, UR5, URZ ;  /* 0x00000005040472a4 */ /* 0x000fc6000f8e023f */
[----:B------:R-:W-:Y:S01]  /*1430*/  ULDC UR5, c[0x0][0x338] ;  /* 0x0000ce0000057ab9 */ /* 0x000fe20000000800 */
[----:B------:R-:W-:Y:S01]  /*1440*/  IMAD.MOV.U32 R25, RZ, RZ, R8 ;  /* 0x000000ffff197224 */ /* 0x000fe200078e0008 */
[----:B0-----:R-:W-:Y:S07]  /*1450*/  @P1 BRA `(.L_x_2287) ;  /* 0x0000000000241947 */ /* 0x001fee0003800000 */
[----:B------:R-:W-:Y:S02]  /*1460*/  ULDC.64 UR8, c[0x0][0xa00] ;  /* 0x0002800000087ab9 */ /* 0x000fe40000000a00 */
[----:B------:R-:W-:-:S04]  /*1470*/  ISETP.NE.U32.AND P1, PT, RZ, UR8, PT ;  /* 0x00000008ff007c0c */ /* 0x000fc8000bf25070 */
[----:B------:R-:W-:-:S13]  /*1480*/  ISETP.NE.AND.EX P1, PT, RZ, UR9, PT, P1 ;  /* 0x00000009ff007c0c */ /* 0x000fda000bf25310 */
[----:B------:R-:W-:Y:S05]  /*1490*/  @!P1 BRA `(.L_x_2287) ;  /* 0x0000000000149947 */ /* 0x000fea0003800000 */
[----:B------:R-:W0:Y:S02]  /*14a0*/  LDC.64 R2, c[0x0][0xa00] ;  /* 0x00028000ff027b82 */ /* 0x000e240000000a00 */
[----:B0-----:R-:W-:-:S05]  /*14b0*/  IMAD.WIDE R2, R25, 0x4, R2 ;  /* 0x0000000419027825 */ /* 0x001fca00078e0202 */
[----:B-----5:R-:W2:Y:S04]  /*14c0*/  LDG.E R224, desc[UR60][R2.64] ;  /* 0x0000003c02e07981 */ /* 0x020ea8000c1e1900 */
[----:B------:R-:W2:Y:S02]  /*14d0*/  LDG.E R5, desc[UR60][R2.64+0x4] ;  /* 0x0000043c02057981 */ /* 0x000ea4000c1e1900 */
[----:B--2---:R-:W-:-:S07]  /*14e0*/  IMAD.IADD R224, R5, 0x1, -R224 ;  /* 0x0000000105e07824 */ /* 0x004fce00078e0ae0 */
.L_x_2287:
[----:B------:R-:W-:Y:S02]  /*14f0*/  IMAD.U32 R2, RZ, RZ, UR5 ;  /* 0x00000005ff027e24 */ /* 0x000fe4000f8e00ff */
[----:B------:R-:W-:Y:S01]  /*1500*/  IMAD.U32 R27, RZ, RZ, UR4 ;  /* 0x00000004ff1b7e24 */ /* 0x000fe2000f8e00ff */
[----:B------:R-:W-:Y:S06]  /*1510*/  @!P2 BRA `(.L_x_2288) ;  /* 0x000000000010a947 */ /* 0x000fec0003800000 */
[----:B------:R-:W-:-:S04]  /*1520*/  IADD3 R4, P0, R28, UR6, RZ ;  /* 0x000000061c047c10 */ /* 0x000fc8000ff1e0ff */
[----:B------:R-:W-:-:S05]  /*1530*/  IADD3.X R5, R29, UR7, RZ, P0, !PT ;  /* 0x000000071d057c10 */ /* 0x000fca00087fe4ff */
[----:B------:R0:W5:Y:S01]  /*1540*/  LDG.E R27, desc[UR60][R4.64] ;  /* 0x0000003c041b7981 */ /* 0x000162000c1e1900 */
[----:B------:R-:W-:Y:S05]  /*1550*/  BRA `(.L_x_2289) ;  /* 0x0000000000107947 */ /* 0x000fea0003800000 */
.L_x_2288:
[----:B------:R-:W-:Y:S05]  /*1560*/  @!P0 BRA `(.L_x_2289) ;  /* 0x00000000000c8947 */ /* 0x000fea0003800000 */
[----:B------:R-:W2:Y:S04]  /*1570*/  LDG.E R4, desc[UR60][R6.64] ;  /* 0x0000003c06047981 */ /* 0x000ea8000c1e1900 */
[----:B------:R-:W2:Y:S02]  /*1580*/  LDG.E R27, desc[UR60][R6.64+0x4] ;  /* 0x0000043c061b7981 */ /* 0x000ea4000c1e1900 */
[----:B--2---:R-:W-:-:S07]  /*1590*/  IMAD.IADD R27, R27, 0x1, -R4 ;  /* 0x000000011b1b7824 */ /* 0x004fce00078e0a04 */
.L_x_2289:
[----:B------:R-:W-:Y:S02]  /*15a0*/  ULDC.64 UR4, c[0x0][0xa10] ;  /* 0x0002840000047ab9 */ /* 0x000fe40000000a00 */
[----:B------:R-:W-:-:S04]  /*15b0*/  ISETP.NE.U32.AND P0, PT, RZ, UR4, PT ;  /* 0x00000004ff007c0c */ /* 0x000fc8000bf05070 */
[----:B------:R-:W-:Y:S01]  /*15c0*/  ISETP.NE.AND.EX P0, PT, RZ, UR5, PT, P0 ;  /* 0x00000005ff007c0c */ /* 0x000fe2000bf05300 */
[----:B------:R-:W-:-:S12]  /*15d0*/  ULDC.64 UR4, c[0x0][0xa30] ;  /* 0x00028c0000047ab9 */ /* 0x000fd80000000a00 */
[----:B0-----:R-:W0:Y:S02]  /*15e0*/  @P0 LDC.64 R4, c[0x0][0xa10] ;  /* 0x00028400ff040b82 */ /* 0x001e240000000a00 */
[----:B0-----:R-:W-:-:S05]  /*15f0*/  @P0 IMAD.WIDE R4, R25, 0x4, R4 ;  /* 0x0000000419040825 */ /* 0x001fca00078e0204 */
[----:B------:R-:W2:Y:S04]  /*1600*/  @P0 LDG.E R3, desc[UR60][R4.64] ;  /* 0x0000003c04030981 */ /* 0x000ea8000c1e1900 */
[----:B------:R-:W2:Y:S01]  /*1610*/  @P0 LDG.E R8, desc[UR60][R4.64+0x4] ;  /* 0x0000043c04080981 */ /* 0x000ea2000c1e1900 */
[----:B------:R-:W-:Y:S01]  /*1620*/  ISETP.NE.U32.AND P1, PT, RZ, UR4, PT ;  /* 0x00000004ff007c0c */ /* 0x000fe2000bf25070 */
[----:B-----5:R-:W-:-:S03]  /*1630*/  IMAD.MOV.U32 R144, RZ, RZ, R27 ;  /* 0x000000ffff907224 */ /* 0x020fc600078e001b */
[----:B------:R-:W-:-:S13]  /*1640*/  ISETP.NE.AND.EX P1, PT, RZ, UR5, PT, P1 ;  /* 0x00000005ff007c0c */ /* 0x000fda000bf25310 */
[----:B------:R-:W-:-:S04]  /*1650*/  @P1 IADD3 R6, P2, R28, UR4, RZ ;  /* 0x000000041c061c10 */ /* 0x000fc8000ff5e0ff */
[----:B------:R-:W-:-:S05]  /*1660*/  @P1 IADD3.X R7, R29, UR5, RZ, P2, !PT ;  /* 0x000000051d071c10 */ /* 0x000fca00097fe4ff */
[----:B------:R0:W5:Y:S01]  /*1670*/  @P1 LDG.E R144, desc[UR60][R6.64] ;  /* 0x0000003c06901981 */ /* 0x000162000c1e1900 */
[----:B------:R-:W-:Y:S01]  /*1680*/  IMAD.IADD R9, R27, 0x1, -R0 ;  /* 0x000000011b097824 */ /* 0x000fe200078e0a00 */
[----:B------:R-:W-:-:S03]  /*1690*/  PLOP3.LUT P2, PT, PT, PT, PT, 0x80, 0x0 ;  /* 0x000000000000781c */ /* 0x000fc60003f4f070 */
[----:B------:R-:W-:-:S05]  /*16a0*/  IMAD.MOV R120, RZ, RZ, -R9 ;  /* 0x000000ffff787224 */ /* 0x000fca00078e0a09 */
[----:B------:R-:W-:Y:S01]  /*16b0*/  VIMNMX R120, RZ, R120, !PT ;  /* 0x00000078ff787248 */ /* 0x000fe20007fe0100 */
[----:B--2---:R-:W-:Y:S01]  /*16c0*/  @P0 IMAD.IADD R2, R8, 0x1, -R3 ;  /* 0x0000000108020824 */ /* 0x004fe200078e0a03 */
[----:B------:R-:W-:-:S03]  /*16d0*/  LEA R3, R225, 0xcf, 0x7 ;  /* 0x000000cfe1037811 */ /* 0x000fc600078e38ff */
[----:B------:R-:W-:-:S04]  /*16e0*/  IMAD.IADD R227, R9, 0x1, R2 ;  /* 0x0000000109e37824 */ /* 0x000fc800078e0202 */
[C---:B------:R-:W-:Y:S01]  /*16f0*/  VIADD R0, R227.reuse, 0x4f ;  /* 0x0000004fe3007836 */ /* 0x040fe20000000000 */
[----:B------:R-:W-:-:S03]  /*1700*/  IADD3 R3, R227, R3, -R224 ;  /* 0x00000003e3037210 */ /* 0x000fc60007ffe8e0 */
[----:B------:R-:W-:-:S04]  /*1710*/  IMAD.HI R0, R0, 0x66666667, RZ ;  /* 0x6666666700007827 */ /* 0x000fc800078e02ff */
[----:B------:R-:W-:Y:S01]  /*1720*/  IMAD.HI R4, R3, 0x66666667, RZ ;  /* 0x6666666703047827 */ /* 0x000fe200078e02ff */
[----:B------:R-:W-:-:S04]  /*1730*/  SHF.R.U32.HI R3, RZ, 0x1f, R0 ;  /* 0x0000001fff037819 */ /* 0x000fc80000011600 */
[----:B------:R-:W-:Y:S02]  /*1740*/  SHF.R.U32.HI R5, RZ, 0x1f, R4 ;  /* 0x0000001fff057819 */ /* 0x000fe40000011604 */
[----:B------:R-:W-:Y:S02]  /*1750*/  LEA.HI.SX32 R3, R0, R3, 0x1b ;  /* 0x0000000300037211 */ /* 0x000fe400078fdaff */
[----:B------:R-:W-:-:S04]  /*1760*/  LEA.HI.SX32 R148, R4, R5, 0x1b ;  /* 0x0000000504947211 */ /* 0x000fc800078fdaff */
[----:B------:R-:W-:-:S05]  /*1770*/  VIMNMX R148, R3, R148, PT ;  /* 0x0000009403947248 */ /* 0x000fca0003fe0100 */
        /* <DEDUP_REMOVED lines=32> */
.L_x_2292:
[----:B------:R-:W-:Y:S05]  /*1980*/  BSYNC B6 ;  /* 0x0000000000067941 */ /* 0x000fea0003800000 */
.L_x_2291:
        /* <DEDUP_REMOVED lines=20> */
.L_x_2294:
[----:B------:R-:W-:Y:S05]  /*1ad0*/  BSYNC B6 ;  /* 0x0000000000067941 */ /* 0x000fea0003800000 */
.L_x_2293:
[----:B------:R-:W-:Y:S01]  /*1ae0*/  ULDC.64 UR4, c[0x0][0x9f8] ;  /* 0x00027e0000047ab9 */ /* 0x000fe20000000a00 */
[----:B------:R-:W0:Y:S01]  /*1af0*/  LDC R0, c[0x0][0x428] ;  /* 0x00010a00ff007b82 */ /* 0x000e220000000800 */
[----:B------:R-:W-:-:S07]  /*1b00*/  ISETP.NE.U32.AND P0, PT, RZ, UR4, PT ;  /* 0x00000004ff007c0c */ /* 0x000fce000bf05070 */
[----:B------:R-:W1:Y:S01]  /*1b10*/  LDC.64 R98, c[0x0][0x2f0] ;  /* 0x0000bc00ff627b82 */ /* 0x000e620000000a00 */
[----:B------:R-:W-:Y:S01]  /*1b20*/  ISETP.NE.AND.EX P0, PT, RZ, UR5, PT, P0 ;  /* 0x00000005ff007c0c */ /* 0x000fe2000bf05300 */
[----:B------:R-:W-:Y:S01]  /*1b30*/  IMAD.IADD R113, R26, 0x1, R27 ;  /* 0x000000011a717824 */ /* 0x000fe200078e021b */
[----:B------:R-:W-:Y:S01]  /*1b40*/  ULDC UR6, c[0x0][0x2e4] ;  /* 0x0000b90000067ab9 */ /* 0x000fe20000000800 */
[----:B------:R-:W-:Y:S01]  /*1b50*/  VIADD R20, R17, 0x80 ;  /* 0x0000008011147836 */ /* 0x000fe20000000000 */
[----:B------:R-:W-:-:S03]  /*1b60*/  ULDC.64 UR8, c[0x0][0x320] ;  /* 0x0000c80000087ab9 */ /* 0x000fc60000000a00 */
[----:B------:R-:W2:Y:S06]  /*1b70*/  LDC.64 R104, c[0x0][0x3e8] ;  /* 0x0000fa00ff687b82 */ /* 0x000eac0000000a00 */
[----:B------:R-:W-:Y:S02]  /*1b80*/  @P0 IADD3 R4, P1, R28, UR4, RZ ;  /* 0x000000041c040c10 */ /* 0x000fe4000ff3e0ff */
[----:B------:R-:W3:Y:S02]  /*1b90*/  LDC.64 R110, c[0x0][0x3d8] ;  /* 0x0000f600ff6e7b82 */ /* 0x000ee40000000a00 */
[----:B------:R-:W-:Y:S01]  /*1ba0*/  @P0 IADD3.X R5, R29, UR5, RZ, P1, !PT ;  /* 0x000000051d050c10 */ /* 0x000fe20008ffe4ff */
[----:B------:R-:W-:-:S04]  /*1bb0*/  ULDC.64 UR4, c[0x0][0x2f8] ;  /* 0x0000be0000047ab9 */ /* 0x000fc80000000a00 */
[----:B------:R4:W3:Y:S01]  /*1bc0*/  @P0 LDG.E R25, desc[UR60][R4.64] ;  /* 0x0000003c04190981 */ /* 0x0008e2000c1e1900 */
[----:B0-----:R-:W-:Y:S01]  /*1bd0*/  ISETP.NE.AND P0, PT, R0, 0x1, PT ;  /* 0x000000010000780c */ /* 0x001fe20003f05270 */
[----:B------:R-:W0:Y:S01]  /*1be0*/  LDC R12, c[0x0][0x3d4] ;  /* 0x0000f500ff0c7b82 */ /* 0x000e220000000800 */
[----:B------:R-:W-:Y:S01]  /*1bf0*/  SHF.R.S32.HI R21, RZ, 0x1f, R113 ;  /* 0x0000001fff157819 */ /* 0x000fe20000011471 */
[----:B------:R-:W0:Y:S01]  /*1c00*/  S2R R147, SR_TID.X ;  /* 0x0000000000937919 */ /* 0x000e220000002100 */
[----:B------:R-:W-:Y:S01]  /*1c10*/  ISETP.GE.AND P1, PT, R19, UR6, PT ;  /* 0x0000000613007c0c */ /* 0x000fe2000bf26270 */
[----:B------:R-:W-:Y:S01]  /*1c20*/  VIADD R14, R17, 0xc0 ;  /* 0x000000c0110e7836 */ /* 0x000fe20000000000 */
[----:B------:R-:W-:Y:S01]  /*1c30*/  SHF.R.S32.HI R213, RZ, 0x1f, R212 ;  /* 0x0000001fffd57819 */ /* 0x000fe200000114d4 */
[-C--:B-1----:R-:W-:Y:S01]  /*1c40*/  IMAD R6, R21, R98.reuse, RZ ;  /* 0x0000006215067224 */ /* 0x082fe200078e02ff */
[----:B------:R-:W-:Y:S01]  /*1c50*/  IADD3 R112, P3, R22, R113, RZ ;  /* 0x0000007116707210 */ /* 0x000fe20007f7e0ff */
[----:B----4-:R-:W-:Y:S01]  /*1c60*/  IMAD.WIDE.U32 R4, R113, R98, RZ ;  /* 0x0000006271047225 */ /* 0x010fe200078e00ff */
[----:B------:R-:W-:-:S02]  /*1c70*/  ISETP.GE.AND P2, PT, R14, UR6, PT ;  /* 0x000000060e007c0c */ /* 0x000fc4000bf46270 */
[----:B------:R-:W-:Y:S01]  /*1c80*/  SHF.L.U64.HI R128, R98, 0x5, R99 ;  /* 0x0000000562807819 */ /* 0x000fe20000010263 */
[----:B------:R-:W1:Y:S01]  /*1c90*/  @P0 LDC R3, c[0x0][0x42c] ;  /* 0x00010b00ff030b82 */ /* 0x000e620000000800 */
[----:B--2---:R-:W-:Y:S01]  /*1ca0*/  IMAD.WIDE.U32 R100, R22, R104, R212 ;  /* 0x0000006816647225 */ /* 0x004fe200078e00d4 */
[----:B------:R-:W-:Y:S02]  /*1cb0*/  SHF.L.U64.HI R130, R98, 0x6, R99 ;  /* 0x0000000662827819 */ /* 0x000fe40000010263 */
[----:B---3--:R-:W-:Y:S01]  /*1cc0*/  SHF.L.U64.HI R30, R110, 0x5, R111 ;  /* 0x000000056e1e7819 */ /* 0x008fe2000001026f */
[----:B------:R-:W-:Y:S01]  /*1cd0*/  IMAD.WIDE.U32 R106, R22, R110, R212 ;  /* 0x0000006e166a7225 */ /* 0x000fe200078e00d4 */
[C---:B------:R-:W-:Y:S02]  /*1ce0*/  SHF.L.U64.HI R29, R110.reuse, 0x6, R111 ;  /* 0x000000066e1d7819 */ /* 0x040fe4000001026f */
[----:B------:R-:W2:Y:S01]  /*1cf0*/  @P0 LDC R7, c[0x0][0x430] ;  /* 0x00010c00ff070b82 */ /* 0x000ea20000000800 */
[----:B------:R-:W-:Y:S01]  /*1d00*/  IMAD.SHL.U32 R28, R110, 0x20, RZ ;  /* 0x000000206e1c7824 */ /* 0x000fe200078e00ff */
[--C-:B------:R-:W-:Y:S01]  /*1d10*/  SHF.L.U64.HI R34, R104, 0x5, R105.reuse ;  /* 0x0000000568227819 */ /* 0x100fe20000010269 */
[----:B------:R-:W-:Y:S01]  /*1d20*/  IMAD.SHL.U32 R27, R110, 0x40, RZ ;  /* 0x000000406e1b7824 */ /* 0x000fe200078e00ff */
[----:B------:R-:W-:Y:S01]  /*1d30*/  SHF.L.U64.HI R33, R104, 0x6, R105 ;  /* 0x0000000668217819 */ /* 0x000fe20000010269 */
[----:B------:R-:W-:-:S02]  /*1d40*/  IMAD R121, R99, 0x50, RZ ;  /* 0x0000005063797824 */ /* 0x000fc400078e02ff */
[C---:B------:R-:W-:Y:S02]  /*1d50*/  IMAD.SHL.U32 R129, R98.reuse, 0x20, RZ ;  /* 0x0000002062817824 */ /* 0x040fe400078e00ff */
[----:B------:R-:W-:Y:S02]  /*1d60*/  IMAD.SHL.U32 R131, R98, 0x40, RZ ;  /* 0x0000004062837824 */ /* 0x000fe400078e00ff */
[----:B------:R-:W-:Y:S02]  /*1d70*/  IMAD R127, R105, 0x50, RZ ;  /* 0x00000050697f7824 */ /* 0x000fe400078e02ff */
[C---:B------:R-:W-:Y:S01]  /*1d80*/  IMAD.SHL.U32 R32, R104.reuse, 0x20, RZ ;  /* 0x0000002068207824 */ /* 0x040fe200078e00ff */
[----:B0-----:R-:W-:Y:S01]  /*1d90*/  LEA.HI R147, R147, 0x8, RZ, 0x19 ;  /* 0x0000000893937811 */ /* 0x001fe200078fc8ff */
[----:B------:R-:W-:Y:S02]  /*1da0*/  IMAD.SHL.U32 R31, R104, 0x40, RZ ;  /* 0x00000040681f7824 */ /* 0x000fe400078e00ff */
[----:B-1----:R-:W-:-:S04]  /*1db0*/  @P0 IMAD.HI.U32 R0, R226, R3, RZ ;  /* 0x00000003e2000227 */ /* 0x002fc800078e00ff */
[----:B------:R-:W-:Y:S02]  /*1dc0*/  IMAD R3, R113, R99, R6 ;  /* 0x0000006371037224 */ /* 0x000fe400078e0206 */
[----:B------:R-:W-:Y:S01]  /*1dd0*/  IMAD.SHL.U32 R117, R12, 0x2, RZ ;  /* 0x000000020c757824 */ /* 0x000fe200078e00ff */
[----:B--2---:R-:W-:Y:S01]  /*1de0*/  @P0 SHF.R.U32.HI R226, RZ, R7, R0 ;  /* 0x00000007ffe20219 */ /* 0x004fe20000011600 */
[----:B------:R-:W-:Y:S01]  /*1df0*/  IMAD.IADD R5, R5, 0x1, R3 ;  /* 0x0000000105057824 */ /* 0x000fe200078e0203 */
[----:B------:R-:W-:Y:S01]  /*1e00*/  SEL R3, RZ, 0xffffffff, P1 ;  /* 0xffffffffff037807 */ /* 0x000fe20000800000 */
[----:B------:R-:W-:Y:S01]  /*1e10*/  IMAD.X R113, R23, 0x1, R21, P3 ;  /* 0x0000000117717824 */ /* 0x000fe200018e0615 */
[----:B------:R-:W-:Y:S01]  /*1e20*/  SHF.R.S32.HI R6, RZ, 0x1f, R226 ;  /* 0x0000001fff067819 */ /* 0x000fe200000114e2 */
[----:B------:R-:W-:Y:S01]  /*1e30*/  IMAD.WIDE.U32 R4, R226, UR4, R4 ;  /* 0x00000004e2047c25 */ /* 0x000fe2000f8e0004 */
[----:B------:R-:W-:Y:S02]  /*1e40*/  ISETP.GE.AND P0, PT, R17, UR6, PT ;  /* 0x0000000611007c0c */ /* 0x000fe4000bf06270 */
[----:B------:R-:W-:Y:S01]  /*1e50*/  ISETP.GE.AND P1, PT, R19, R12, PT ;  /* 0x0000000c1300720c */ /* 0x000fe20003f26270 */
        /* <DEDUP_REMOVED lines=24> */
[----:B------:R-:W-:-:S04]  /*1fe0*/  IMAD.WIDE.U32 R8, R226, UR8, R4 ;  /* 0x00000008e2087c25 */ /* 0x000fc8000f8e0004 */
[----:B------:R-:W-:-:S04]  /*1ff0*/  IMAD.WIDE.U32 R102, R22, R104, R4 ;  /* 0x0000006816667225 */ /* 0x000fc800078e0004 */
[----:B------:R-:W-:Y:S01]  /*2000*/  IMAD.WIDE.U32 R108, R22, R110, R4 ;  /* 0x0000006e166c7225 */ /* 0x000fe200078e0004 */
[----:B------:R-:W-:-:S03]  /*2010*/  SEL R4, R12, RZ, P1 ;  /* 0x000000ff0c047207 */ /* 0x000fc60000800000 */
[----:B------:R-:W-:Y:S02]  /*2020*/  IMAD.IADD R9, R9, 0x1, R15 ;  /* 0x0000000109097824 */ /* 0x000fe400078e020f */
[----:B------:R-:W-:Y:S02]  /*2030*/  IMAD.IADD R101, R101, 0x1, R13 ;  /* 0x0000000165657824 */ /* 0x000fe400078e020d */
[----:B------:R-:W-:Y:S02]  /*2040*/  IMAD.IADD R103, R13, 0x1, R103 ;  /* 0x000000010d677824 */ /* 0x000fe400078e0267 */
[----:B-----5:R-:W-:-:S04]  /*2050*/  IMAD.WIDE.U32 R100, R144, R104, R100 ;  /* 0x0000006890647225 */ /* 0x020fc800078e0064 */
[----:B------:R-:W-:-:S04]  /*2060*/  IMAD.WIDE.U32 R102, R144, R104, R102 ;  /* 0x0000006890667225 */ /* 0x000fc800078e0066 */
[----:B------:R-:W-:-:S04]  /*2070*/  IMAD.WIDE.U32 R98, R98, 0x50, RZ ;  /* 0x0000005062627825 */ /* 0x000fc800078e00ff */
[----:B------:R-:W-:Y:S01]  /*2080*/  IMAD.IADD R121, R99, 0x1, R121 ;  /* 0x0000000163797824 */ /* 0x000fe200078e0279 */
        /* <DEDUP_REMOVED lines=17> */
[----:B------:R-:W-:-:S03]  /*21a0*/  SEL R0, R12, RZ, P0 ;  /* 0x000000ff0c007207 */ /* 0x000fc60000000000 */
[----:B------:R-:W-:Y:S02]  /*21b0*/  IMAD.IADD R107, R107, 0x1, R7 ;  /* 0x000000016b6b7824 */ /* 0x000fe400078e0207 */
[----:B------:R-:W-:Y:S02]  /*21c0*/  IMAD.IADD R0, R17, 0x1, R0 ;  /* 0x0000000111007824 */ /* 0x000fe400078e0200 */
[----:B------:R-:W-:Y:S01]  /*21d0*/  IMAD.IADD R109, R7, 0x1, R109 ;  /* 0x00000001076d7824 */ /* 0x000fe200078e026d */
[----:B------:R-:W-:Y:S01]  /*21e0*/  SHF.R.S32.HI R7, RZ, 0x1f, R6 ;  /* 0x0000001fff077819 */ /* 0x000fe20000011406 */
[----:B------:R-:W-:Y:S01]  /*21f0*/  IMAD.WIDE.U32 R106, R144, R110, R106 ;  /* 0x0000006e906a7225 */ /* 0x000fe200078e006a */
[----:B------:R-:W-:-:S03]  /*2200*/  SHF.R.S32.HI R5, RZ, 0x1f, R0 ;  /* 0x0000001fff057819 */ /* 0x000fc60000011400 */
[----:B------:R-:W-:Y:S01]  /*2210*/  IMAD.WIDE.U32 R108, R144, R110, R108 ;  /* 0x0000006e906c7225 */ /* 0x000fe200078e006c */
[CC--:B------:R-:W-:Y:S02]  /*2220*/  LEA.HI R4, R5.reuse, R0.reuse, RZ, 0x6 ;  /* 0x0000000005047211 */ /* 0x0c0fe400078f30ff */
[----:B------:R-:W-:Y:S02]  /*2230*/  LEA.HI R5, R5, R0, RZ, 0x3 ;  /* 0x0000000005057211 */ /* 0x000fe400078f18ff */
[CC--:B------:R-:W-:Y:S02]  /*2240*/  LEA.HI R0, R7.reuse, R6.reuse, RZ, 0x6 ;  /* 0x0000000607007211 */ /* 0x0c0fe400078f30ff */
[----:B------:R-:W-:Y:S02]  /*2250*/  LEA.HI R6, R7, R6, RZ, 0x3 ;  /* 0x0000000607067211 */ /* 0x000fe400078f18ff */
[----:B------:R-:W-:Y:S02]  /*2260*/  SHF.R.S32.HI R13, RZ, 0x6, R0 ;  /* 0x00000006ff0d7819 */ /* 0x000fe40000011400 */
[----:B------:R-:W-:-:S02]  /*2270*/  LOP3.LUT R0, R229, 0x38, R6, 0xf8, !PT ;  /* 0x00000038e5007812 */ /* 0x000fc400078ef806 */
[----:B------:R-:W-:Y:S01]  /*2280*/  SHF.R.S32.HI R9, RZ, 0x6, R4 ;  /* 0x00000006ff097819 */ /* 0x000fe20000011404 */
[----:B------:R-:W-:Y:S01]  /*2290*/  IMAD R140, R13, 0x1400, R230 ;  /* 0x000014000d8c7824 */ /* 0x000fe200078e02e6 */
[--C-:B------:R-:W-:Y:S01]  /*22a0*/  LOP3.LUT R4, R229, 0x38, R5.reuse, 0xf8, !PT ;  /* 0x00000038e5047812 */ /* 0x100fe200078ef805 */
[----:B------:R-:W-:Y:S01]  /*22b0*/  IMAD R142, R13, 0x1400, R236 ;  /* 0x000014000d8e7824 */ /* 0x000fe200078e02ec */
[-C--:B------:R-:W-:Y:S01]  /*22c0*/  LOP3.LUT R11, R0, R233.reuse, RZ, 0x3c, !PT ;  /* 0x000000e9000b7212 */ /* 0x080fe200078e3cff */
[C---:B------:R-:W-:Y:S01]  /*22d0*/  IMAD R141, R9.reuse, 0x1400, R230 ;  /* 0x00001400098d7824 */ /* 0x040fe200078e02e6 */
[----:B------:R-:W-:Y:S01]  /*22e0*/  LOP3.LUT R7, R228, 0x38, R5, 0xf8, !PT ;  /* 0x00000038e4077812 */ /* 0x000fe200078ef805 */
[C---:B------:R-:W-:Y:S01]  /*22f0*/  IMAD R143, R9.reuse, 0x1400, R236 ;  /* 0x00001400098f7824 */ /* 0x040fe200078e02ec */
[----:B------:R-:W-:Y:S01]  /*2300*/  LOP3.LUT R4, R4, R233, RZ, 0x3c, !PT ;  /* 0x000000e904047212 */ /* 0x000fe200078e3cff */
[----:B------:R-:W-:Y:S01]  /*2310*/  IMAD.IADD R140, R140, 0x1, R11 ;  /* 0x000000018c8c7824 */ /* 0x000fe200078e020b */
[----:B------:R-:W-:Y:S01]  /*2320*/  LOP3.LUT R11, R6, 0x38, RZ, 0xc0, !PT ;  /* 0x00000038060b7812 */ /* 0x000fe200078ec0ff */
[--C-:B------:R-:W-:Y:S01]  /*2330*/  IMAD R133, R9, 0x1400, R231.reuse ;  /* 0x0000140009857824 */ /* 0x100fe200078e02e7 */
[----:B------:R-:W-:Y:S01]  /*2340*/  LOP3.LUT R8, R7, R232, RZ, 0x3c, !PT ;  /* 0x000000e807087212 */ /* 0x000fe200078e3cff */
[----:B------:R-:W-:Y:S01]  /*2350*/  IMAD.IADD R141, R141, 0x1, R4 ;  /* 0x000000018d8d7824 */ /* 0x000fe200078e0204 */
[----:B------:R-:W-:Y:S01]  /*2360*/  LOP3.LUT R7, R5, 0x38, RZ, 0xc0, !PT ;  /* 0x0000003805077812 */ /* 0x000fe200078ec0ff */
[----:B------:R-:W-:Y:S01]  /*2370*/  IMAD R132, R13, 0x1400, R231 ;  /* 0x000014000d847824 */ /* 0x000fe200078e02e7 */
[----:B------:R-:W-:Y:S01]  /*2380*/  LOP3.LUT R4, R11, 0x1c0, R234, 0xf8, !PT ;  /* 0x000001c00b047812 */ /* 0x000fe200078ef8ea */
[----:B------:R-:W-:Y:S01]  /*2390*/  IMAD.IADD R133, R133, 0x1, R8 ;  /* 0x0000000185857824 */ /* 0x000fe200078e0208 */
[----:B------:R-:W-:-:S02]  /*23a0*/  LOP3.LUT R0, R7, 0x1c0, R234, 0xf8, !PT ;  /* 0x000001c007007812 */ /* 0x000fc400078ef8ea */
[-C--:B------:R-:W-:Y:S02]  /*23b0*/  LOP3.LUT R7, R4, R235.reuse, RZ, 0x3c, !PT ;  /* 0x000000eb04077212 */ /* 0x080fe400078e3cff */
[----:B------:R-:W-:Y:S02]  /*23c0*/  LOP3.LUT R0, R0, R235, RZ, 0x3c, !PT ;  /* 0x000000eb00007212 */ /* 0x000fe400078e3cff */
[----:B------:R-:W-:Y:S01]  /*23d0*/  LOP3.LUT R15, R228, 0x38, R6, 0xf8, !PT ;  /* 0x00000038e40f7812 */ /* 0x000fe200078ef806 */
[----:B------:R-:W-:Y:S01]  /*23e0*/  IMAD.IADD R142, R142, 0x1, R7 ;  /* 0x000000018e8e7824 */ /* 0x000fe200078e0207 */
[----:B------:R-:W-:Y:S01]  /*23f0*/  SHF.R.S32.HI R7, RZ, 0x1f, R144 ;  /* 0x0000001fff077819 */ /* 0x000fe20000011490 */
[----:B------:R-:W-:Y:S01]  /*2400*/  IMAD.IADD R143, R143, 0x1, R0 ;  /* 0x000000018f8f7824 */ /* 0x000fe200078e0200 */
[----:B------:R-:W-:Y:S02]  /*2410*/  LOP3.LUT R15, R15, R232, RZ, 0x3c, !PT ;  /* 0x000000e80f0f7212 */ /* 0x000fe400078e3cff */
[----:B------:R-:W-:Y:S01]  /*2420*/  LOP3.LUT R13, R5, 0xfffffff8, RZ, 0xc0, !PT ;  /* 0xfffffff8050d7812 */ /* 0x000fe200078ec0ff */
[C---:B------:R-:W-:Y:S01]  /*2430*/  IMAD R0, R7.reuse, R104, RZ ;  /* 0x0000006807007224 */ /* 0x040fe200078e02ff */
[----:B------:R-:W-:Y:S01]  /*2440*/  LOP3.LUT R11, R6, 0xfffffff8, RZ, 0xc0, !PT ;  /* 0xfffffff8060b7812 */ /* 0x000fe200078ec0ff */
[----:B------:R-:W-:Y:S01]  /*2450*/  IMAD.IADD R132, R132, 0x1, R15 ;  /* 0x0000000184847824 */ /* 0x000fe200078e020f */
[----:B------:R-:W-:Y:S01]  /*2460*/  SHF.R.S32.HI R14, RZ, 0x3, R5 ;  /* 0x00000003ff0e7819 */ /* 0x000fe20000011405 */
[----:B------:R-:W-:Y:S01]  /*2470*/  IMAD R9, R144, R105, R0 ;  /* 0x0000006990097224 */ /* 0x000fe200078e0200 */
[----:B------:R-:W-:Y:S01]  /*2480*/  SHF.R.S32.HI R12, RZ, 0x3, R6 ;  /* 0x00000003ff0c7819 */ /* 0x000fe20000011406 */
[----:B------:R-:W-:Y:S01]  /*2490*/  IMAD R0, R7, R110, RZ ;  /* 0x0000006e07007224 */ /* 0x000fe200078e02ff */
[----:B------:R-:W-:Y:S01]  /*24a0*/  SHF.R.S32.HI R6, RZ, 0x1f, R11 ;  /* 0x0000001fff067819 */ /* 0x000fe2000001140b */
[----:B------:R-:W-:-:S02]  /*24b0*/  IMAD R7, R111, 0x50, RZ ;  /* 0x000000506f077824 */ /* 0x000fc400078e02ff */
[----:B------:R-:W-:Y:S01]  /*24c0*/  IMAD R15, R144, R111, R0 ;  /* 0x0000006f900f7224 */ /* 0x000fe200078e0200 */
[----:B------:R-:W-:Y:S01]  /*24d0*/  SEL R0, RZ, 0x8, P2 ;  /* 0x00000008ff007807 */ /* 0x000fe20001000000 */
[----:B------:R-:W-:-:S03]  /*24e0*/  IMAD.WIDE.U32 R110, R110, 0x50, RZ ;  /* 0x000000506e6e7825 */ /* 0x000fc600078e00ff */
[----:B------:R-:W-:Y:S01]  /*24f0*/  LOP3.LUT R0, R3, R0, RZ, 0xfc, !PT ;  /* 0x0000000003007212 */ /* 0x000fe200078efcff */
[----:B------:R-:W-:-:S03]  /*2500*/  IMAD.WIDE.U32 R104, R104, 0x50, RZ ;  /* 0x0000005068687825 */ /* 0x000fc600078e00ff */
[C---:B------:R-:W-:Y:S01]  /*2510*/  LOP3.LUT R10, R0.reuse, 0x2, RZ, 0xc0, !PT ;  /* 0x00000002000a7812 */ /* 0x040fe200078ec0ff */
[----:B------:R-:W-:Y:S01]  /*2520*/  IMAD.IADD R126, R111, 0x1, R7 ;  /* 0x000000016f7e7824 */ /* 0x000fe200078e0207 */
[C---:B------:R-:W-:Y:S01]  /*2530*/  LOP3.LUT R8, R0.reuse, 0x8, RZ, 0xc0, !PT ;  /* 0x0000000800087812 */ /* 0x040fe200078ec0ff */
[----:B------:R-:W-:Y:S01]  /*2540*/  IMAD.IADD R25, R101, 0x1, R9 ;  /* 0x0000000165197824 */ /* 0x000fe200078e0209 */
[----:B------:R-:W-:Y:S01]  /*2550*/  SHF.R.S32.HI R7, RZ, 0x1f, R13 ;  /* 0x0000001fff077819 */ /* 0x000fe2000001140d */
[----:B------:R-:W-:Y:S01]  /*2560*/  IMAD.IADD R21, R9, 0x1, R103 ;  /* 0x0000000109157824 */ /* 0x000fe200078e0267 */
[----:B------:R-:W-:Y:S01]  /*2570*/  LOP3.LUT R9, R0, 0x4, RZ, 0xc0, !PT ;  /* 0x0000000400097812 */ /* 0x000fe200078ec0ff */
[----:B------:R-:W-:Y:S02]  /*2580*/  IMAD.IADD R20, R107, 0x1, R15 ;  /* 0x000000016b147824 */ /* 0x000fe400078e020f */
[----:B------:R-:W-:Y:S02]  /*2590*/  IMAD.IADD R127, R105, 0x1, R127 ;  /* 0x00000001697f7824 */ /* 0x000fe400078e027f */
[----:B------:R-:W-:-:S02]  /*25a0*/  IMAD.IADD R15, R15, 0x1, R109 ;  /* 0x000000010f0f7824 */ /* 0x000fc400078e026d */
[----:B------:R-:W-:-:S07]  /*25b0*/  IMAD.IADD R5, R97, 0x1, R41 ;  /* 0x0000000161057824 */ /* 0x000fce00078e0229 */
.L_x_2402:
[----:B------:R-:W0:Y:S01]  /*25c0*/  LDC.64 R118, c[0x0][0x2d8] ;  /* 0x0000b600ff767b82 */ /* 0x000e220000000a00 */
[----:B--23--:R-:W-:Y:S01]  /*25d0*/  VIADD R45, R24, 0xffffffff ;  /* 0xffffffff182d7836 */ /* 0x00cfe20000000000 */
[----:B------:R-:W-:Y:S05]  /*25e0*/  YIELD ;  /* 0x0000000000007946 */ /* 0x000fea0003800000 */
[----:B------:R-:W-:Y:S01]  /*25f0*/  SHF.R.S32.HI R42, RZ, 0x1f, R45 ;  /* 0x0000001fff2a7819 */ /* 0x000fe2000001142d */
[----:B------:R-:W1:Y:S01]  /*2600*/  LDC R116, c[0x0][0x3d4] ;  /* 0x0000f500ff747b82 */ /* 0x000e620000000800 */
        /* <DEDUP_REMOVED lines=12> */
[----:B------:R-:W-:Y:S01]  /*26d0*/  LEA.HI.X R53, R0, R119, R3, 0x1, P2 ;  /* 0x0000007700357211 */ /* 0x000fe200010f0c03 */
[----:B------:R-:W-:Y:S01]  /*26e0*/  IMAD R3, R18, 0x5000, R237 ;  /* 0x0000500012037824 */ /* 0x000fe200078e02ed */
[----:B-1----:R-:W-:Y:S02]  /*26f0*/  ISETP.GE.AND P2, PT, R116, 0x1, PT ;  /* 0x000000017400780c */ /* 0x002fe40003f46270 */
[----:B------:R-:W-:-:S02]  /*2700*/  LEA R54, P5, R4, R118, 0x1 ;  /* 0x0000007604367211 */ /* 0x000fc400078a08ff */
[----:B-----5:R-:W-:Y:S02]  /*2710*/  LEA R60, P6, R40, R118, 0x1 ;  /* 0x00000076283c7211 */ /* 0x020fe400078c08ff */
[----:B------:R-:W-:Y:S02]  /*2720*/  ISETP.GT.AND P3, PT, R45, R120, PT ;  /* 0x000000782d00720c */ /* 0x000fe40003f64270 */
[-C--:B------:R-:W-:Y:S01]  /*2730*/  LEA.HI.X R55, R4, R119.reuse, R24, 0x1, P5 ;  /* 0x0000007704377211 */ /* 0x080fe200028f0c18 */
[----:B------:R-:W-:Y:S01]  /*2740*/  IMAD R4, R3, 0x2, R16 ;  /* 0x0000000203047824 */ /* 0x000fe200078e0210 */
[----:B------:R-:W-:Y:S01]  /*2750*/  LEA.HI.X R61, R40, R119, R41, 0x1, P6 ;  /* 0x00000077283d7211 */ /* 0x000fe200030f0c29 */
[----:B------:R-:W-:Y:S01]  /*2760*/  IMAD.MOV.U32 R24, RZ, RZ, R45 ;  /* 0x000000ffff187224 */ /* 0x000fe200078e002d */
[----:B------:R-:W-:Y:S01]  /*2770*/  P2R R114, PR, RZ, 0x8 ;  /* 0x00000008ff727803 */ /* 0x000fe20000000000 */
        /* <DEDUP_REMOVED lines=30> */
[----:B------:R-:W-:Y:S01]  /*2960*/  ISETP.GE.AND P5, PT, R212, R116, PT ;  /* 0x00000074d400720c */ /* 0x000fe20003fa6270 */
[----:B------:R-:W-:Y:S01]  /*2970*/  IMAD.X R42, R0, 0x1, R20, P2 ;  /* 0x00000001002a7824 */ /* 0x000fe200010e0614 */
[----:B------:R-:W-:Y:S01]  /*2980*/  LEA R40, P2, R41, UR4, 0x1 ;  /* 0x0000000429287c11 */ /* 0x000fe2000f8408ff */
[----:B------:R-:W-:Y:S01]  /*2990*/  IMAD.X R44, R115, 0x1, R25, P4 ;  /* 0x00000001732c7824 */ /* 0x000fe200020e0619 */
[----:B------:R-:W-:-:S02]  /*29a0*/  CS2R R124, SRZ ;  /* 0x00000000007c7805 */ /* 0x000fc4000001ff00 */
[-C--:B------:R-:W-:Y:S02]  /*29b0*/  ISETP.GE.AND P4, PT, R216, R116.reuse, PT ;  /* 0x00000074d800720c */ /* 0x080fe40003f86270 */
[----:B------:R-:W-:Y:S01]  /*29c0*/  LEA.HI.X R41, R41, UR5, R42, 0x1, P2 ;  /* 0x0000000529297c11 */ /* 0x000fe200090f0c2a */
[----:B------:R-:W-:Y:S02]  /*29d0*/  ULDC.64 UR4, c[0x0][0x3e0] ;  /* 0x0000f80000047ab9 */ /* 0x000fe40000000a00 */
[C---:B------:R-:W-:Y:S02]  /*29e0*/  LEA R42, P2, R43.reuse, UR4, 0x1 ;  /* 0x000000042b2a7c11 */ /* 0x040fe4000f8408ff */
[----:B------:R0:W5:Y:S02]  /*29f0*/  @!P5 LDG.E.64 R122, desc[UR60][R40.64] ;  /* 0x0000003c287ad981 */ /* 0x000164000c1e1b00 */
        /* <DEDUP_REMOVED lines=16> */
.L_x_2299:
[----:B------:R-:W-:Y:S05]  /*2b00*/  BSYNC B1 ;  /* 0x0000000000017941 */ /* 0x000fea0003800000 */
.L_x_2298:
[----:B0----5:R-:W-:Y:S01]  /*2b10*/  IMAD.MOV.U32 R40, RZ, RZ, R82 ;  /* 0x000000ffff287224 */ /* 0x021fe200078e0052 */
[----:B------:R-:W-:Y:S01]  /*2b20*/  ISETP.GE.AND P4, PT, R218, R3, PT ;  /* 0x00000003da00720c */ /* 0x000fe20003f86270 */
        /* <DEDUP_REMOVED lines=27> */
[----:B------:R-:W-:Y:S01]  /*2ce0*/  PRMT R182, R40, 0x7610, R182 ;  /* 0x0000761028b67816 */ /* 0x000fe200000000b6 */
[----:B------:R-:W-:Y:S01]  /*2cf0*/  IMAD.MOV.U32 R40, RZ, RZ, R119 ;  /* 0x000000ffff287224 */ /* 0x000fe200078e0077 */
[----:B------:R-:W-:Y:S01]  /*2d00*/  PRMT R136, R136, 0x5410, R41 ;  /* 0x0000541088887816 */ /* 0x000fe20000000029 */
[----:B------:R-:W-:Y:S01]  /*2d10*/  IMAD.MOV.U32 R41, RZ, RZ, R125 ;  /* 0x000000ffff297224 */ /* 0x000fe200078e007d */
[----:B------:R-:W-:Y:S02]  /*2d20*/  CS2R R74, SRZ ;  /* 0x00000000004a7805 */ /* 0x000fe4000001ff00 */
[----:B------:R-:W-:Y:S02]  /*2d30*/  CS2R R78, SRZ ;  /* 0x00000000004e7805 */ /* 0x000fe4000001ff00 */
[----:B------:R-:W-:-:S02]  /*2d40*/  PRMT R183, R40, 0x7610, R183 ;  /* 0x0000761028b77816 */ /* 0x000fc400000000b7 */
[----:B------:R-:W-:Y:S02]  /*2d50*/  CS2R R68, SRZ ;  /* 0x0000000000447805 */ /* 0x000fe4000001ff00 */
[----:B------:R-:W-:Y:S02]  /*2d60*/  PRMT R137, R137, 0x5410, R41 ;  /* 0x0000541089897816 */ /* 0x000fe40000000029 */
        /* <DEDUP_REMOVED lines=34> */
.L_x_2301:
[----:B------:R-:W-:Y:S05]  /*2f90*/  BSYNC B1 ;  /* 0x0000000000017941 */ /* 0x000fea0003800000 */
.L_x_2300:
        /* <DEDUP_REMOVED lines=8> */
[----:B------:R-:W-:Y:S01]  /*3020*/  CS2R R58, SRZ ;  /* 0x00000000003a7805 */ /* 0x000fe2000001ff00 */
[----:B-----5:R-:W-:Y:S01]  /*3030*/  IMAD.MOV.U32 R139, RZ, RZ, R66 ;  /* 0x000000ffff8b7224 */ /* 0x020fe200078e0042 */
        /* <DEDUP_REMOVED lines=32> */
.L_x_2303:
[----:B------:R-:W-:Y:S05]  /*3240*/  BSYNC B1 ;  /* 0x0000000000017941 */ /* 0x000fea0003800000 */
.L_x_2302:
[----:B------:R-:W2:Y:S01]  /*3250*/  LDL R0, [R1+0x60] ;  /* 0x0000600001007983 */ /* 0x000ea20000100800 */
[----:B01----:R-:W-:Y:S01]  /*3260*/  IMAD.MOV.U32 R40, RZ, RZ, R70 ;  /* 0x000000ffff287224 */ /* 0x003fe200078e0046 */
[----:B------:R-:W-:Y:S01]  /*3270*/  PRMT R163, R139, 0x7610, R163 ;  /* 0x000076108ba37816 */ /* 0x000fe200000000a3 */
[----:B------:R-:W-:Y:S02]  /*3280*/  IMAD.MOV.U32 R41, RZ, RZ, R71 ;  /* 0x000000ffff297224 */ /* 0x000fe400078e0047 */
        /* <DEDUP_REMOVED lines=44> */
[----:B--2---:R-:W-:Y:S01]  /*3550*/  R2UR UR4, R0 ;  /* 0x00000000000472ca */ /* 0x004fe200000e0000 */
[----:B------:R-:W-:-:S05]  /*3560*/  IMAD.MOV.U32 R0, RZ, RZ, R67 ;  /* 0x000000ffff007224 */ /* 0x000fca00078e0043 */
[----:B------:R-:W-:Y:S01]  /*3570*/  PRMT R161, R0, 0x7610, R161 ;  /* 0x0000761000a17816 */ /* 0x000fe200000000a1 */
[----:B------:R-:W-:-:S05]  /*3580*/  IMAD.MOV.U32 R0, RZ, RZ, R75 ;  /* 0x000000ffff007224 */ /* 0x000fca00078e004b */
[----:B------:R-:W-:Y:S01]  /*3590*/  PRMT R174, R0, 0x7610, R174 ;  /* 0x0000761000ae7816 */ /* 0x000fe200000000ae */
[----:B------:R-:W-:Y:S01]  /*35a0*/  IMAD.MOV.U32 R0, RZ, RZ, R69 ;  /* 0x000000ffff007224 */ /* 0x000fe200078e0045 */
[----:B------:R-:W-:-:S04]  /*35b0*/  UISETP.NE.AND UP0, UPT, UR4, 0x3, UPT ;  /* 0x000000030400788c */ /* 0x000fc8000bf05270 */
[----:B------:R-:W-:Y:S01]  /*35c0*/  PRMT R165, R0, 0x7610, R165 ;  /* 0x0000761000a57816 */ /* 0x000fe200000000a5 */
[----:B------:R-:W-:Y:S01]  /*35d0*/  IMAD.MOV.U32 R0, RZ, RZ, R77 ;  /* 0x000000ffff007224 */ /* 0x000fe200078e004d */
[----:B------:R-:W-:-:S04]  /*35e0*/  PLOP3.LUT P2, PT, PT, PT, UP0, 0x80, 0x0 ;  /* 0x000000000000781c */ /* 0x000fc80003f4f008 */
[----:B------:R-:W-:Y:S01]  /*35f0*/  PRMT R176, R0, 0x7610, R176 ;  /* 0x0000761000b07816 */ /* 0x000fe200000000b0 */
[----:B------:R-:W-:-:S05]  /*3600*/  IMAD.MOV.U32 R0, RZ, RZ, R45 ;  /* 0x000000ffff007224 */ /* 0x000fca00078e002d */
[----:B------:R-:W-:Y:S01]  /*3610*/  PRMT R89, R0, 0x7610, R89 ;  /* 0x0000761000597816 */ /* 0x000fe20000000059 */
[----:B------:R-:W-:-:S05]  /*3620*/  IMAD.MOV.U32 R0, RZ, RZ, R46 ;  /* 0x000000ffff007224 */ /* 0x000fca00078e002e */
[----:B------:R-:W-:Y:S01]  /*3630*/  PRMT R90, R0, 0x7610, R90 ;  /* 0x00007610005a7816 */ /* 0x000fe2000000005a */
[----:B------:R-:W-:-:S05]  /*3640*/  IMAD.MOV.U32 R0, RZ, RZ, R49 ;  /* 0x000000ffff007224 */ /* 0x000fca00078e0031 */
[----:B------:R-:W-:Y:S01]  /*3650*/  PRMT R137, R0, 0x7610, R137 ;  /* 0x0000761000897816 */ /* 0x000fe20000000089 */
[----:B------:R-:W-:-:S05]  /*3660*/  IMAD.MOV.U32 R0, RZ, RZ, R65 ;  /* 0x000000ffff007224 */ /* 0x000fca00078e0041 */
[----:B------:R-:W-:Y:S01]  /*3670*/  PRMT R152, R0, 0x7610, R152 ;  /* 0x0000761000987816 */ /* 0x000fe20000000098 */
[----:B------:R-:W-:Y:S06]  /*3680*/  @!P2 BRA `(.L_x_2304) ;  /* 0x000000000004a947 */ /* 0x000fec0003800000 */
[----:B------:R-:W-:Y:S01]  /*3690*/  BPT.TRAP 0x1 ;  /* 0x000000040000795c */ /* 0x000fe20000300000 */
.L_x_2304:
[----:B------:R-:W-:Y:S01]  /*36a0*/  IMAD R0, R18, 0x8, R16 ;  /* 0x0000000812007824 */ /* 0x000fe200078e0210 */
[----:B------:R-:W-:Y:S01]  /*36b0*/  SHF.L.U32 R115, R221, 0x1f, RZ ;  /* 0x0000001fdd737819 */ /* 0x000fe200000006ff */
[----:B------:R-:W-:Y:S03]  /*36c0*/  BSSY B1, `(.L_x_2305) ;  /* 0x0000003000017945 */ /* 0x000fe60003800000 */
[----:B------:R-:W0:Y:S02]  /*36d0*/  SYNCS.PHASECHK.TRANS64.TRYWAIT P6, [R0+URZ+0x38890], R115 ;  /* 0x03889073000075a7 */ /* 0x000e2400080c017f */
[----:B0-----:R-:W-:Y:S05]  /*36e0*/  @!P6 BRA `(.L_x_2306) ;  /* 0x000002a80074e947 */ /* 0x001fea0003800000 */
.L_x_2672:
[----:B------:R-:W-:Y:S05]  /*36f0*/  BSYNC B1 ;  /* 0x0000000000017941 */ /* 0x000fea0003800000 */
.L_x_2305:
        /* <DEDUP_REMOVED lines=10> */
[--C-:B------:R-:W-:Y:S02]  /*37a0*/  SHF.R.U64 R154, R124, 0x10, R125.reuse ;  /* 0x000000107c9a7819 */ /* 0x100fe4000000127d */
[----:B------:R-:W-:Y:S02]  /*37b0*/  SHF.R.U32.HI R156, RZ, 0x10, R125 ;  /* 0x00000010ff9c7819 */ /* 0x000fe4000001167d */
[----:B------:R-:W-:Y:S01]  /*37c0*/  SHF.R.U32.HI R155, RZ, 0x10, R123 ;  /* 0x00000010ff9b7819 */ /* 0x000fe2000001167b */
[----:B--2---:R-:W-:Y:S01]  /*37d0*/  IMAD.U32 R123, R42, 0x10000, RZ ;  /* 0x000100002a7b7824 */ /* 0x004fe200078e00ff */
[----:B------:R-:W-:Y:S02]  /*37e0*/  PRMT R124, R158, 0x5410, R153 ;  /* 0x000054109e7c7816 */ /* 0x000fe40000000099 */
[----:B------:R-:W-:-:S02]  /*37f0*/  PRMT R153, R138, 0x5432, R154 ;  /* 0x000054328a997816 */ /* 0x000fc4000000009a */
[----:B------:R-:W-:Y:S02]  /*3800*/  PRMT R154, R137, 0x5432, R156 ;  /* 0x00005432899a7816 */ /* 0x000fe4000000009c */
[----:B------:R-:W-:Y:S01]  /*3810*/  PRMT R125, R157, 0x5410, R155 ;  /* 0x000054109d7d7816 */ /* 0x000fe2000000009b */
[C---:B------:R-:W-:Y:S01]  /*3820*/  IMAD.U32 R155, R41.reuse, 0x10000, RZ ;  /* 0x00010000299b7824 */ /* 0x040fe200078e00ff */
[----:B------:R-:W-:Y:S01]  /*3830*/  LOP3.LUT R42, R42, 0xffff0000, RZ, 0xc0, !PT ;  /* 0xffff00002a2a7812 */ /* 0x000fe200078ec0ff */
[----:B------:R-:W-:Y:S01]  /*3840*/  IMAD.U32 R157, R154, 0x10000, RZ ;  /* 0x000100009a9d7824 */ /* 0x000fe200078e00ff */
[----:B------:R-:W-:Y:S01]  /*3850*/  LOP3.LUT R159, R41, 0xffff0000, RZ, 0xc0, !PT ;  /* 0xffff0000299f7812 */ /* 0x000fe200078ec0ff */
[----:B------:R-:W-:Y:S01]  /*3860*/  IMAD.U32 R158, R125, 0x10000, RZ ;  /* 0x000100007d9e7824 */ /* 0x000fe200078e00ff */
[----:B------:R-:W-:Y:S01]  /*3870*/  LOP3.LUT R156, R153, 0xffff0000, RZ, 0xc0, !PT ;  /* 0xffff0000999c7812 */ /* 0x000fe200078ec0ff */
[----:B------:R-:W-:Y:S01]  /*3880*/  FMUL.FTZ R166, R42, R157 ;  /* 0x0000009d2aa67220 */ /* 0x000fe20000410000 */
[----:B------:R-:W-:Y:S01]  /*3890*/  LOP3.LUT R160, R124, 0xffff0000, RZ, 0xc0, !PT ;  /* 0xffff00007ca07812 */ /* 0x000fe200078ec0ff */
[----:B------:R-:W-:Y:S01]  /*38a0*/  IMAD.U32 R41, R40, 0x10000, RZ ;  /* 0x0001000028297824 */ /* 0x000fe200078e00ff */
[----:B------:R-:W-:Y:S01]  /*38b0*/  LOP3.LUT R122, R43, 0xffff0000, RZ, 0xc0, !PT ;  /* 0xffff00002b7a7812 */ /* 0x000fe200078ec0ff */
[C---:B------:R-:W-:Y:S01]  /*38c0*/  FMUL.FTZ R162, R159.reuse, R156 ;  /* 0x0000009c9fa27220 */ /* 0x040fe20000410000 */
[----:B------:R-:W-:Y:S01]  /*38d0*/  FMUL.FTZ R42, R42, R158 ;  /* 0x0000009e2a2a7220 */ /* 0x000fe20000410000 */
[----:B------:R-:W-:Y:S01]  /*38e0*/  FMUL.FTZ R159, R159, R160 ;  /* 0x000000a09f9f7220 */ /* 0x000fe20000410000 */
[----:B------:R-:W-:Y:S01]  /*38f0*/  LOP3.LUT R154, R154, 0xffff0000, RZ, 0xc0, !PT ;  /* 0xffff00009a9a7812 */ /* 0x000fe200078ec0ff */
[----:B------:R-:W-:Y:S01]  /*3900*/  IMAD.U32 R153, R153, 0x10000, RZ ;  /* 0x0001000099997824 */ /* 0x000fe200078e00ff */
[----:B------:R-:W-:Y:S01]  /*3910*/  LOP3.LUT R125, R125, 0xffff0000, RZ, 0xc0, !PT ;  /* 0xffff00007d7d7812 */ /* 0x000fe200078ec0ff */
[----:B------:R-:W-:Y:S01]  /*3920*/  FFMA.FTZ R166, R123, R158, -R166 ;  /* 0x0000009e7ba67223 */ /* 0x000fe200000108a6 */
[----:B------:R-:W-:Y:S01]  /*3930*/  LOP3.LUT R40, R40, 0xffff0000, RZ, 0xc0, !PT ;  /* 0xffff000028287812 */ /* 0x000fe200078ec0ff */
[----:B------:R-:W-:-:S02]  /*3940*/  IMAD.U32 R124, R124, 0x10000, RZ ;  /* 0x000100007c7c7824 */ /* 0x000fc400078e00ff */
[C---:B------:R-:W-:Y:S01]  /*3950*/  FFMA.FTZ R162, R155.reuse, R160, -R162 ;  /* 0x000000a09ba27223 */ /* 0x040fe200000108a2 */
[----:B------:R-:W-:Y:S01]  /*3960*/  FFMA.FTZ R159, R155, R156, R159 ;  /* 0x0000009c9b9f7223 */ /* 0x000fe2000001009f */
[----:B------:R-:W-:Y:S01]  /*3970*/  FFMA.FTZ R123, R123, R157, R42 ;  /* 0x0000009d7b7b7223 */ /* 0x000fe2000001002a */
[C---:B------:R-:W-:Y:S01]  /*3980*/  FMUL.FTZ R42, R122.reuse, R154 ;  /* 0x0000009a7a2a7220 */ /* 0x040fe20000410000 */
[----:B------:R-:W-:Y:S01]  /*3990*/  FMUL.FTZ R155, R122, R125 ;  /* 0x0000007d7a9b7220 */ /* 0x000fe20000410000 */
[C---:B------:R-:W-:Y:S01]  /*39a0*/  FMUL.FTZ R122, R40.reuse, R153 ;  /* 0x00000099287a7220 */ /* 0x040fe20000410000 */
[----:B------:R-:W-:Y:S02]  /*39b0*/  IMAD.U32 R43, R43, 0x10000, RZ ;  /* 0x000100002b2b7824 */ /* 0x000fe400078e00ff */
[----:B------:R-:W-:Y:S01]  /*39c0*/  FMUL.FTZ R40, R40, R124 ;  /* 0x0000007c28287220 */ /* 0x000fe20000410000 */
[----:B------:R-:W-:Y:S01]  /*39d0*/  F2FP.BF16.F32.PACK_AB R159, R159, R162 ;  /* 0x000000a29f9f723e */ /* 0x000fe200000010ff */
[----:B------:R-:W-:Y:S01]  /*39e0*/  FFMA.FTZ R122, R41, R124, -R122 ;  /* 0x0000007c297a7223 */ /* 0x000fe2000001087a */
[C---:B------:R-:W-:Y:S01]  /*39f0*/  FFMA.FTZ R42, R43.reuse, R125, -R42 ;  /* 0x0000007d2b2a7223 */ /* 0x040fe2000001082a */
[----:B------:R-:W-:Y:S01]  /*3a00*/  FFMA.FTZ R155, R43, R154, R155 ;  /* 0x0000009a2b9b7223 */ /* 0x000fe2000001009b */
[----:B------:R-:W-:-:S04]  /*3a10*/  FFMA.FTZ R41, R41, R153, R40 ;  /* 0x0000009929297223 */ /* 0x000fc80000010028 */
[----:B------:R-:W-:Y:S02]  /*3a20*/  F2FP.BF16.F32.PACK_AB R43, R155, R42 ;  /* 0x0000002a9b2b723e */ /* 0x000fe400000010ff */
[----:B------:R-:W-:Y:S01]  /*3a30*/  F2FP.BF16.F32.PACK_AB R40, R41, R122 ;  /* 0x0000007a2928723e */ /* 0x000fe200000010ff */
[----:B------:R-:W-:Y:S01]  /*3a40*/  IMAD.MOV.U32 R41, RZ, RZ, R159 ;  /* 0x000000ffff297224 */ /* 0x000fe200078e009f */
[----:B------:R-:W-:-:S07]  /*3a50*/  F2FP.BF16.F32.PACK_AB R42, R123, R166 ;  /* 0x000000a67b2a723e */ /* 0x000fce00000010ff */
.L_x_2312:
[----:B------:R-:W-:Y:S05]  /*3a60*/  BSYNC B3 ;  /* 0x0000000000037941 */ /* 0x000fea0003800000 */
.L_x_2311:
[----:B--2---:R1:W-:Y:S02]  /*3a70*/  STG.E.128 desc[UR60][R60.64], R40 ;  /* 0x000000283c007986 */ /* 0x0043e4000c101d3c */
.L_x_2310:
[----:B------:R-:W-:Y:S05]  /*3a80*/  BSYNC B2 ;  /* 0x0000000000027941 */ /* 0x000fea0003800000 */
.L_x_2309:
[----:B------:R-:W-:Y:S01]  /*3a90*/  ISETP.NE.AND P3, PT, R10, RZ, PT ;  /* 0x000000ff0a00720c */ /* 0x000fe20003f65270 */
[----:B------:R-:W-:-:S12]  /*3aa0*/  BSSY B2, `(.L_x_2313) ;  /* 0x0000035000027945 */ /* 0x000fd80003800000 */
[----:B------:R-:W-:Y:S05]  /*3ab0*/  @!P3 BRA `(.L_x_2314) ;  /* 0x0000000000ccb947 */ /* 0x000fea0003800000 */
[----:B-1----:R1:W2:Y:S01]  /*3ac0*/  LDS.128 R40, [R4+0x26c00] ;  /* 0x026c000004287984 */ /* 0x0022a20000000c00 */
[----:B------:R-:W-:Y:S01]  /*3ad0*/  ISETP.GE.AND P3, PT, R216, R116, PT ;  /* 0x00000074d800720c */ /* 0x000fe20003f66270 */
[----:B------:R-:W-:-:S12]  /*3ae0*/  BSSY B3, `(.L_x_2315) ;  /* 0x000002f000037945 */ /* 0x000fd80003800000 */
[----:B-1----:R-:W-:Y:S05]  /*3af0*/  @P3 BRA `(.L_x_2316) ;  /* 0x0000000000b43947 */ /* 0x002fea0003800000 */
[----:B------:R-:W-:Y:S01]  /*3b00*/  SHF.R.U64 R122, R118, 0x10, R119 ;  /* 0x00000010767a7819 */ /* 0x000fe20000001277 */
[----:B--2---:R-:W-:Y:S01]  /*3b10*/  IMAD.U32 R124, R43, 0x10000, RZ ;  /* 0x000100002b7c7824 */ /* 0x004fe200078e00ff */
[--C-:B------:R-:W-:Y:S02]  /*3b20*/  SHF.R.U64 R123, R94, 0x10, R95.reuse ;  /* 0x000000105e7b7819 */ /* 0x100fe4000000125f */
[----:B------:R-:W-:Y:S01]  /*3b30*/  SHF.R.U32.HI R154, RZ, 0x10, R95 ;  /* 0x00000010ff9a7819 */ /* 0x000fe2000001165f */
[----:B------:R-:W-:Y:S01]  /*3b40*/  IMAD.U32 R95, R42, 0x10000, RZ ;  /* 0x000100002a5f7824 */ /* 0x000fe200078e00ff */
[----:B------:R-:W-:Y:S02]  /*3b50*/  SHF.R.U32.HI R119, RZ, 0x10, R119 ;  /* 0x00000010ff777819 */ /* 0x000fe40000011677 */
[----:B------:R-:W-:Y:S02]  /*3b60*/  PRMT R122, R136, 0x5432, R122 ;  /* 0x00005432887a7816 */ /* 0x000fe4000000007a */
[----:B------:R-:W-:-:S02]  /*3b70*/  PRMT R123, R134, 0x5432, R123 ;  /* 0x00005432867b7816 */ /* 0x000fc4000000007b */
[----:B------:R-:W-:Y:S02]  /*3b80*/  PRMT R118, R135, 0x5432, R154 ;  /* 0x0000543287767816 */ /* 0x000fe4000000009a */
[----:B------:R-:W-:Y:S02]  /*3b90*/  PRMT R119, R183, 0x5410, R119 ;  /* 0x00005410b7777816 */ /* 0x000fe40000000077 */
[----:B------:R-:W-:Y:S01]  /*3ba0*/  LOP3.LUT R155, R41, 0xffff0000, RZ, 0xc0, !PT ;  /* 0xffff0000299b7812 */ /* 0x000fe200078ec0ff */
[----:B------:R-:W-:Y:S01]  /*3bb0*/  IMAD.U32 R153, R118, 0x10000, RZ ;  /* 0x0001000076997824 */ /* 0x000fe200078e00ff */
[C---:B------:R-:W-:Y:S01]  /*3bc0*/  LOP3.LUT R154, R122.reuse, 0xffff0000, RZ, 0xc0, !PT ;  /* 0xffff00007a9a7812 */ /* 0x040fe200078ec0ff */
[----:B------:R-:W-:Y:S01]  /*3bd0*/  IMAD.U32 R125, R119, 0x10000, RZ ;  /* 0x00010000777d7824 */ /* 0x000fe200078e00ff */
[----:B------:R-:W-:Y:S01]  /*3be0*/  LOP3.LUT R156, R123, 0xffff0000, RZ, 0xc0, !PT ;  /* 0xffff00007b9c7812 */ /* 0x000fe200078ec0ff */
[----:B------:R-:W-:Y:S01]  /*3bf0*/  IMAD.U32 R122, R122, 0x10000, RZ ;  /* 0x000100007a7a7824 */ /* 0x000fe200078e00ff */
[----:B------:R-:W-:Y:S01]  /*3c00*/  LOP3.LUT R42, R42, 0xffff0000, RZ, 0xc0, !PT ;  /* 0xffff00002a2a7812 */ /* 0x000fe200078ec0ff */
[----:B------:R-:W-:Y:S01]  /*3c10*/  FMUL.FTZ R158, R155, R154 ;  /* 0x0000009a9b9e7220 */ /* 0x000fe20000410000 */
[----:B------:R-:W-:Y:S01]  /*3c20*/  LOP3.LUT R94, R43, 0xffff0000, RZ, 0xc0, !PT ;  /* 0xffff00002b5e7812 */ /* 0x000fe200078ec0ff */
[----:B------:R-:W-:-:S02]  /*3c30*/  IMAD.U32 R43, R41, 0x10000, RZ ;  /* 0x00010000292b7824 */ /* 0x000fc400078e00ff */
[-C--:B------:R-:W-:Y:S01]  /*3c40*/  FMUL.FTZ R155, R155, R156.reuse ;  /* 0x0000009c9b9b7220 */ /* 0x080fe20000410000 */
[----:B------:R-:W-:Y:S02]  /*3c50*/  IMAD.U32 R41, R40, 0x10000, RZ ;  /* 0x0001000028297824 */ /* 0x000fe400078e00ff */
[----:B------:R-:W-:Y:S01]  /*3c60*/  FMUL.FTZ R160, R42, R125 ;  /* 0x0000007d2aa07220 */ /* 0x000fe20000410000 */
        /* <DEDUP_REMOVED lines=22> */
.L_x_2316:
[----:B------:R-:W-:Y:S05]  /*3dd0*/  BSYNC B3 ;  /* 0x0000000000037941 */ /* 0x000fea0003800000 */
.L_x_2315:
[----:B--2---:R2:W-:Y:S02]  /*3de0*/  STG.E.128 desc[UR60][R60.64+0x80], R40 ;  /* 0x000080283c007986 */ /* 0x0045e4000c101d3c */
.L_x_2314:
[----:B------:R-:W-:Y:S05]  /*3df0*/  BSYNC B2 ;  /* 0x0000000000027941 */ /* 0x000fea0003800000 */
.L_x_2313:
        /* <DEDUP_REMOVED lines=11> */
[----:B------:R-:W-:Y:S01]  /*3eb0*/  PRMT R181, R181, 0x5410, R92 ;  /* 0x00005410b5b57816 */ /* 0x000fe2000000005c */
[----:B------:R-:W-:Y:S01]  /*3ec0*/  IMAD.U32 R92, R40, 0x10000, RZ ;  /* 0x00010000285c7824 */ /* 0x000fe200078e00ff */
[----:B------:R-:W-:Y:S02]  /*3ed0*/  SHF.R.U32.HI R95, RZ, 0x10, R93 ;  /* 0x00000010ff5f7819 */ /* 0x000fe4000001165d */
[----:B------:R-:W-:Y:S01]  /*3ee0*/  PRMT R177, R177, 0x5410, R86 ;  /* 0x00005410b1b17816 */ /* 0x000fe20000000056 */
[C---:B------:R-:W-:Y:S01]  /*3ef0*/  IMAD.U32 R86, R41.reuse, 0x10000, RZ ;  /* 0x0001000029567824 */ /* 0x040fe200078e00ff */
[----:B------:R-:W-:-:S02]  /*3f00*/  LOP3.LUT R118, R41, 0xffff0000, RZ, 0xc0, !PT ;  /* 0xffff000029767812 */ /* 0x000fc400078ec0ff */
[----:B------:R-:W-:Y:S02]  /*3f10*/  PRMT R178, R178, 0x5410, R87 ;  /* 0x00005410b2b27816 */ /* 0x000fe40000000057 */
        /* <DEDUP_REMOVED lines=10> */
[----:B------:R-:W-:Y:S01]  /*3fc0*/  LOP3.LUT R40, R40, 0xffff0000, RZ, 0xc0, !PT ;  /* 0xffff000028287812 */ /* 0x000fe200078ec0ff */
[----:B------:R-:W-:Y:S01]  /*3fd0*/  FMUL.FTZ R125, R42, R95 ;  /* 0x0000005f2a7d7220 */ /* 0x000fe20000410000 */
[----:B------:R-:W-:Y:S01]  /*3fe0*/  LOP3.LUT R182, R182, 0xffff0000, RZ, 0xc0, !PT ;  /* 0xffff0000b6b67812 */ /* 0x000fe200078ec0ff */
[----:B------:R-:W-:Y:S01]  /*3ff0*/  FFMA.FTZ R118, R86, R41, R118 ;  /* 0x0000002956767223 */ /* 0x000fe20000010076 */
[----:B------:R-:W-:Y:S01]  /*4000*/  FMUL.FTZ R41, R42, R119 ;  /* 0x000000772a297220 */ /* 0x000fe20000410000 */
[----:B------:R-:W-:Y:S01]  /*4010*/  LOP3.LUT R178, R178, 0xffff0000, RZ, 0xc0, !PT ;  /* 0xffff0000b2b27812 */ /* 0x000fe200078ec0ff */
[----:B------:R-:W-:-:S02]  /*4020*/  IMAD.U32 R177, R177, 0x10000, RZ ;  /* 0x00010000b1b17824 */ /* 0x000fc400078e00ff */
[C---:B------:R-:W-:Y:S01]  /*4030*/  FFMA.FTZ R125, R94.reuse, R119, -R125 ;  /* 0x000000775e7d7223 */ /* 0x040fe2000001087d */
[----:B------:R-:W-:Y:S01]  /*4040*/  FFMA.FTZ R94, R94, R95, R41 ;  /* 0x0000005f5e5e7223 */ /* 0x000fe20000010029 */
[----:B------:R-:W-:Y:S01]  /*4050*/  FMUL.FTZ R42, R93, R182 ;  /* 0x000000b65d2a7220 */ /* 0x000fe20000410000 */
[----:B------:R-:W-:Y:S01]  /*4060*/  FMUL.FTZ R41, R40, R181 ;  /* 0x000000b528297220 */ /* 0x000fe20000410000 */
[----:B------:R-:W-:Y:S02]  /*4070*/  IMAD.U32 R43, R43, 0x10000, RZ ;  /* 0x000100002b2b7824 */ /* 0x000fe400078e00ff */
[----:B------:R-:W-:Y:S01]  /*4080*/  FFMA.FTZ R123, R86, R87, -R123 ;  /* 0x00000057567b7223 */ /* 0x000fe2000001087b */
[-C--:B------:R-:W-:Y:S01]  /*4090*/  FMUL.FTZ R93, R93, R178.reuse ;  /* 0x000000b25d5d7220 */ /* 0x080fe20000410000 */
[-C--:B------:R-:W-:Y:S01]  /*40a0*/  FMUL.FTZ R40, R40, R177.reuse ;  /* 0x000000b128287220 */ /* 0x080fe20000410000 */
[C---:B------:R-:W-:Y:S01]  /*40b0*/  FFMA.FTZ R42, R43.reuse, R178, -R42 ;  /* 0x000000b22b2a7223 */ /* 0x040fe2000001082a */
[C---:B------:R-:W-:Y:S01]  /*40c0*/  FFMA.FTZ R41, R92.reuse, R177, -R41 ;  /* 0x000000b15c297223 */ /* 0x040fe20000010829 */
[----:B------:R-:W-:Y:S01]  /*40d0*/  FFMA.FTZ R93, R43, R182, R93 ;  /* 0x000000b62b5d7223 */ /* 0x000fe2000001005d */
[----:B------:R-:W-:Y:S01]  /*40e0*/  FFMA.FTZ R40, R92, R181, R40 ;  /* 0x000000b55c287223 */ /* 0x000fe20000010028 */
[----:B------:R-:W-:-:S03]  /*40f0*/  F2FP.BF16.F32.PACK_AB R118, R118, R123 ;  /* 0x0000007b7676723e */ /* 0x000fc600000010ff */
[----:B------:R-:W-:Y:S02]  /*4100*/  F2FP.BF16.F32.PACK_AB R43, R93, R42 ;  /* 0x0000002a5d2b723e */ /* 0x000fe400000010ff */
[----:B------:R-:W-:Y:S01]  /*4110*/  F2FP.BF16.F32.PACK_AB R40, R40, R41 ;  /* 0x000000292828723e */ /* 0x000fe200000010ff */
[----:B------:R-:W-:Y:S01]  /*4120*/  IMAD.MOV.U32 R41, RZ, RZ, R118 ;  /* 0x000000ffff297224 */ /* 0x000fe200078e0076 */
[----:B------:R-:W-:-:S07]  /*4130*/  F2FP.BF16.F32.PACK_AB R42, R94, R125 ;  /* 0x0000007d5e2a723e */ /* 0x000fce00000010ff */
.L_x_2320:
[----:B------:R-:W-:Y:S05]  /*4140*/  BSYNC B3 ;  /* 0x0000000000037941 */ /* 0x000fea0003800000 */
.L_x_2319:
[----:B--2---:R3:W-:Y:S02]  /*4150*/  STG.E.128 desc[UR60][R60.64+0x100], R40 ;  /* 0x000100283c007986 */ /* 0x0047e4000c101d3c */
.L_x_2318:
[----:B------:R-:W-:Y:S05]  /*4160*/  BSYNC B2 ;  /* 0x0000000000027941 */ /* 0x000fea0003800000 */
.L_x_2317:
[----:B------:R-:W-:-:S13]  /*4170*/  ISETP.NE.AND P3, PT, R8, RZ, PT ;  /* 0x000000ff0800720c */ /* 0x000fda0003f65270 */
[----:B------:R-:W-:Y:S05]  /*4180*/  @!P3 BRA `(.L_x_2308) ;  /* 0x0000000000ccb947 */ /* 0x000fea0003800000 */
[----:B-123--:R1:W2:Y:S01]  /*4190*/  LDS.128 R40, [R4+0x2bc00] ;  /* 0x02bc000004287984 */ /* 0x00e2a20000000c00 */
[----:B------:R-:W-:Y:S01]  /*41a0*/  ISETP.GE.AND P3, PT, R217, R116, PT ;  /* 0x00000074d900720c */ /* 0x000fe20003f66270 */
[----:B------:R-:W-:-:S12]  /*41b0*/  BSSY B2, `(.L_x_2321) ;  /* 0x000002f000027945 */ /* 0x000fd80003800000 */
[----:B-1----:R-:W-:Y:S05]  /*41c0*/  @P3 BRA `(.L_x_2322) ;  /* 0x0000000000b43947 */ /* 0x002fea0003800000 */
[----:B------:R-:W-:Y:S02]  /*41d0*/  SHF.R.U64 R84, R84, 0x10, R85 ;  /* 0x0000001054547819 */ /* 0x000fe40000001255 */
[----:B------:R-:W-:Y:S01]  /*41e0*/  SHF.R.U64 R87, R82, 0x10, R83 ;  /* 0x0000001052577819 */ /* 0x000fe20000001253 */
[----:B--2---:R-:W-:Y:S01]  /*41f0*/  IMAD.U32 R82, R42, 0x10000, RZ ;  /* 0x000100002a527824 */ /* 0x004fe200078e00ff */
[----:B------:R-:W-:Y:S02]  /*4200*/  SHF.R.U32.HI R85, RZ, 0x10, R85 ;  /* 0x00000010ff557819 */ /* 0x000fe40000011655 */
[----:B------:R-:W-:Y:S02]  /*4210*/  SHF.R.U32.HI R86, RZ, 0x10, R83 ;  /* 0x00000010ff567819 */ /* 0x000fe40000011653 */
[----:B------:R-:W-:Y:S02]  /*4220*/  PRMT R179, R179, 0x5410, R84 ;  /* 0x00005410b3b37816 */ /* 0x000fe40000000054 */
[----:B------:R-:W-:Y:S01]  /*4230*/  PRMT R168, R168, 0x5410, R87 ;  /* 0x00005410a8a87816 */ /* 0x000fe20000000057 */
[----:B------:R-:W-:Y:S01]  /*4240*/  IMAD.U32 R87, R41, 0x10000, RZ ;  /* 0x0001000029577824 */ /* 0x000fe200078e00ff */
[----:B------:R-:W-:-:S02]  /*4250*/  PRMT R180, R180, 0x5410, R85 ;  /* 0x00005410b4b47816 */ /* 0x000fc40000000055 */
[----:B------:R-:W-:Y:S02]  /*4260*/  PRMT R167, R167, 0x5410, R86 ;  /* 0x00005410a7a77816 */ /* 0x000fe40000000056 */
[----:B------:R-:W-:Y:S01]  /*4270*/  LOP3.LUT R85, R41, 0xffff0000, RZ, 0xc0, !PT ;  /* 0xffff000029557812 */ /* 0x000fe200078ec0ff */
[----:B------:R-:W-:Y:S01]  /*4280*/  IMAD.U32 R84, R180, 0x10000, RZ ;  /* 0x00010000b4547824 */ /* 0x000fe200078e00ff */
[----:B------:R-:W-:Y:S01]  /*4290*/  LOP3.LUT R94, R179, 0xffff0000, RZ, 0xc0, !PT ;  /* 0xffff0000b35e7812 */ /* 0x000fe200078ec0ff */
[----:B------:R-:W-:Y:S01]  /*42a0*/  IMAD.U32 R92, R167, 0x10000, RZ ;  /* 0x00010000a75c7824 */ /* 0x000fe200078e00ff */
[----:B------:R-:W-:Y:S01]  /*42b0*/  LOP3.LUT R86, R168, 0xffff0000, RZ, 0xc0, !PT ;  /* 0xffff0000a8567812 */ /* 0x000fe200078ec0ff */
[----:B------:R-:W-:Y:S01]  /*42c0*/  IMAD.U32 R41, R40, 0x10000, RZ ;  /* 0x0001000028297824 */ /* 0x000fe200078e00ff */
[----:B------:R-:W-:Y:S01]  /*42d0*/  LOP3.LUT R83, R42, 0xffff0000, RZ, 0xc0, !PT ;  /* 0xffff00002a537812 */ /* 0x000fe200078ec0ff */
[----:B------:R-:W-:Y:S01]  /*42e0*/  FMUL.FTZ R118, R85, R94 ;  /* 0x0000005e55767220 */ /* 0x000fe20000410000 */
[----:B------:R-:W-:Y:S01]  /*42f0*/  LOP3.LUT R42, R43, 0xffff0000, RZ, 0xc0, !PT ;  /* 0xffff00002b2a7812 */ /* 0x000fe200078ec0ff */
[-C--:B------:R-:W-:Y:S01]  /*4300*/  FMUL.FTZ R93, R85, R86.reuse ;  /* 0x00000056555d7220 */ /* 0x080fe20000410000 */
[----:B------:R-:W-:Y:S01]  /*4310*/  LOP3.LUT R85, R40, 0xffff0000, RZ, 0xc0, !PT ;  /* 0xffff000028557812 */ /* 0x000fe200078ec0ff */
[----:B------:R-:W-:Y:S01]  /*4320*/  FFMA.FTZ R40, R87, R86, -R118 ;  /* 0x0000005657287223 */ /* 0x000fe20000010876 */
[----:B------:R-:W-:Y:S01]  /*4330*/  FMUL.FTZ R95, R83, R84 ;  /* 0x00000054535f7220 */ /* 0x000fe20000410000 */
[----:B------:R-:W-:Y:S01]  /*4340*/  FFMA.FTZ R87, R87, R94, R93 ;  /* 0x0000005e57577223 */ /* 0x000fe2000001005d */
[-C--:B------:R-:W-:Y:S01]  /*4350*/  FMUL.FTZ R93, R83, R92.reuse ;  /* 0x0000005c535d7220 */ /* 0x080fe20000410000 */
[----:B------:R-:W-:Y:S01]  /*4360*/  LOP3.LUT R180, R180, 0xffff0000, RZ, 0xc0, !PT ;  /* 0xffff0000b4b47812 */ /* 0x000fe200078ec0ff */
[----:B------:R-:W-:Y:S01]  /*4370*/  IMAD.U32 R86, R179, 0x10000, RZ ;  /* 0x00010000b3567824 */ /* 0x000fe200078e00ff */
[----:B------:R-:W-:Y:S01]  /*4380*/  LOP3.LUT R167, R167, 0xffff0000, RZ, 0xc0, !PT ;  /* 0xffff0000a7a77812 */ /* 0x000fe200078ec0ff */
[----:B------:R-:W-:Y:S01]  /*4390*/  FFMA.FTZ R83, R82, R92, -R95 ;  /* 0x0000005c52537223 */ /* 0x000fe2000001085f */
[----:B------:R-:W-:-:S02]  /*43a0*/  IMAD.U32 R168, R168, 0x10000, RZ ;  /* 0x00010000a8a87824 */ /* 0x000fc400078e00ff */
[----:B------:R-:W-:Y:S01]  /*43b0*/  FFMA.FTZ R82, R82, R84, R93 ;  /* 0x0000005452527223 */ /* 0x000fe2000001005d */
[C---:B------:R-:W-:Y:S01]  /*43c0*/  FMUL.FTZ R84, R42.reuse, R180 ;  /* 0x000000b42a547220 */ /* 0x040fe20000410000 */
[----:B------:R-:W-:Y:S01]  /*43d0*/  FMUL.FTZ R93, R42, R167 ;  /* 0x000000a72a5d7220 */ /* 0x000fe20000410000 */
[C---:B------:R-:W-:Y:S01]  /*43e0*/  FMUL.FTZ R42, R85.reuse, R86 ;  /* 0x00000056552a7220 */ /* 0x040fe20000410000 */
[-C--:B------:R-:W-:Y:S01]  /*43f0*/  FMUL.FTZ R85, R85, R168.reuse ;  /* 0x000000a855557220 */ /* 0x080fe20000410000 */
[----:B------:R-:W-:Y:S01]  /*4400*/  IMAD.U32 R43, R43, 0x10000, RZ ;  /* 0x000100002b2b7824 */ /* 0x000fe200078e00ff */
[----:B------:R-:W-:Y:S01]  /*4410*/  F2FP.BF16.F32.PACK_AB R82, R82, R83 ;  /* 0x000000535252723e */ /* 0x000fe200000010ff */
[C---:B------:R-:W-:Y:S01]  /*4420*/  FFMA.FTZ R42, R41.reuse, R168, -R42 ;  /* 0x000000a8292a7223 */ /* 0x040fe2000001082a */
[----:B------:R-:W-:Y:S01]  /*4430*/  FFMA.FTZ R85, R41, R86, R85 ;  /* 0x0000005629557223 */ /* 0x000fe20000010055 */
[C---:B------:R-:W-:Y:S01]  /*4440*/  FFMA.FTZ R84, R43.reuse, R167, -R84 ;  /* 0x000000a72b547223 */ /* 0x040fe20000010854 */
[----:B------:R-:W-:Y:S01]  /*4450*/  FFMA.FTZ R93, R43, R180, R93 ;  /* 0x000000b42b5d7223 */ /* 0x000fe2000001005d */
[----:B------:R-:W-:-:S02]  /*4460*/  F2FP.BF16.F32.PACK_AB R41, R87, R40 ;  /* 0x000000285729723e */ /* 0x000fc400000010ff */
[----:B------:R-:W-:Y:S01]  /*4470*/  F2FP.BF16.F32.PACK_AB R40, R85, R42 ;  /* 0x0000002a5528723e */ /* 0x000fe200000010ff */
[----:B------:R-:W-:Y:S01]  /*4480*/  IMAD.MOV.U32 R42, RZ, RZ, R82 ;  /* 0x000000ffff2a7224 */ /* 0x000fe200078e0052 */
[----:B------:R-:W-:-:S07]  /*4490*/  F2FP.BF16.F32.PACK_AB R43, R93, R84 ;  /* 0x000000545d2b723e */ /* 0x000fce00000010ff */
.L_x_2322:
[----:B------:R-:W-:Y:S05]  /*44a0*/  BSYNC B2 ;  /* 0x0000000000027941 */ /* 0x000fea0003800000 */
.L_x_2321:
[----:B--2---:R4:W-:Y:S02]  /*44b0*/  STG.E.128 desc[UR60][R60.64+0x180], R40 ;  /* 0x000180283c007986 */ /* 0x0049e4000c101d3c */
.L_x_2308:
[----:B------:R-:W-:Y:S05]  /*44c0*/  BSYNC B1 ;  /* 0x0000000000017941 */ /* 0x000fea0003800000 */
.L_x_2307:
        /* <DEDUP_REMOVED lines=11> */
[----:B------:R-:W-:Y:S02]  /*4580*/  SHF.R.U64 R83, R78, 0x10, R79 ;  /* 0x000000104e537819 */ /* 0x000fe4000000124f */
[----:B------:R-:W-:Y:S02]  /*4590*/  SHF.R.U32.HI R80, RZ, 0x10, R81 ;  /* 0x00000010ff507819 */ /* 0x000fe40000011651 */
[----:B------:R-:W-:Y:S02]  /*45a0*/  SHF.R.U32.HI R78, RZ, 0x10, R79 ;  /* 0x00000010ff4e7819 */ /* 0x000fe4000001164f */
[----:B------:R-:W-:Y:S01]  /*45b0*/  PRMT R186, R186, 0x5410, R61 ;  /* 0x00005410baba7816 */ /* 0x000fe2000000003d */
[----:B------:R-:W-:Y:S01]  /*45c0*/  IMAD.U32 R61, R41, 0x10000, RZ ;  /* 0x00010000293d7824 */ /* 0x000fe200078e00ff */
[----:B------:R-:W-:-:S02]  /*45d0*/  PRMT R184, R184, 0x5410, R83 ;  /* 0x00005410b8b87816 */ /* 0x000fc40000000053 */
[----:B------:R-:W-:Y:S02]  /*45e0*/  PRMT R187, R187, 0x5410, R80 ;  /* 0x00005410bbbb7816 */ /* 0x000fe40000000050 */
        /* <DEDUP_REMOVED lines=12> */
[----:B------:R-:W-:Y:S01]  /*46b0*/  FMUL.FTZ R85, R78, R80 ;  /* 0x000000504e557220 */ /* 0x000fe20000410000 */
[----:B------:R-:W-:Y:S01]  /*46c0*/  LOP3.LUT R185, R185, 0xffff0000, RZ, 0xc0, !PT ;  /* 0xffff0000b9b97812 */ /* 0x000fe200078ec0ff */
[----:B------:R-:W-:Y:S01]  /*46d0*/  FMUL.FTZ R79, R79, R81 ;  /* 0x000000514f4f7220 */ /* 0x000fe20000410000 */
[----:B------:R-:W-:Y:S01]  /*46e0*/  LOP3.LUT R40, R40, 0xffff0000, RZ, 0xc0, !PT ;  /* 0xffff000028287812 */ /* 0x000fe200078ec0ff */
[----:B------:R-:W-:-:S02]  /*46f0*/  IMAD.U32 R186, R186, 0x10000, RZ ;  /* 0x00010000baba7824 */ /* 0x000fc400078e00ff */
[C---:B------:R-:W-:Y:S01]  /*4700*/  FFMA.FTZ R84, R61.reuse, R80, -R84 ;  /* 0x000000503d547223 */ /* 0x040fe20000010854 */
[----:B------:R-:W-:Y:S02]  /*4710*/  IMAD.U32 R184, R184, 0x10000, RZ ;  /* 0x00010000b8b87824 */ /* 0x000fe400078e00ff */
[----:B------:R-:W-:Y:S01]  /*4720*/  FFMA.FTZ R85, R61, R82, R85 ;  /* 0x000000523d557223 */ /* 0x000fe20000010055 */
[----:B------:R-:W-:Y:S01]  /*4730*/  FFMA.FTZ R87, R60, R81, -R87 ;  /* 0x000000513c577223 */ /* 0x000fe20000010857 */
[C---:B------:R-:W-:Y:S01]  /*4740*/  FMUL.FTZ R78, R42.reuse, R187 ;  /* 0x000000bb2a4e7220 */ /* 0x040fe20000410000 */
[----:B------:R-:W-:Y:S01]  /*4750*/  FMUL.FTZ R80, R42, R185 ;  /* 0x000000b92a507220 */ /* 0x000fe20000410000 */
[----:B------:R-:W-:Y:S02]  /*4760*/  IMAD.U32 R43, R43, 0x10000, RZ ;  /* 0x000100002b2b7824 */ /* 0x000fe400078e00ff */
        /* <DEDUP_REMOVED lines=11> */
[----:B------:R-:W-:-:S07]  /*4820*/  F2FP.BF16.F32.PACK_AB R43, R43, R78 ;  /* 0x0000004e2b2b723e */ /* 0x000fce00000010ff */
.L_x_2328:
[----:B------:R-:W-:Y:S05]  /*4830*/  BSYNC B3 ;  /* 0x0000000000037941 */ /* 0x000fea0003800000 */
.L_x_2327:
[----:B--2---:R1:W-:Y:S02]  /*4840*/  STG.E.128 desc[UR60][R54.64], R40 ;  /* 0x0000002836007986 */ /* 0x0043e4000c101d3c */
.L_x_2326:
[----:B------:R-:W-:Y:S05]  /*4850*/  BSYNC B2 ;  /* 0x0000000000027941 */ /* 0x000fea0003800000 */
.L_x_2325:
        /* <DEDUP_REMOVED lines=53> */
.L_x_2332:
[----:B------:R-:W-:Y:S05]  /*4bb0*/  BSYNC B3 ;  /* 0x0000000000037941 */ /* 0x000fea0003800000 */
.L_x_2331:
[----:B--2---:R1:W-:Y:S02]  /*4bc0*/  STG.E.128 desc[UR60][R54.64+0x80], R40 ;  /* 0x0000802836007986 */ /* 0x0043e4000c101d3c */
.L_x_2330:
[----:B------:R-:W-:Y:S05]  /*4bd0*/  BSYNC B2 ;  /* 0x0000000000027941 */ /* 0x000fea0003800000 */
.L_x_2329:
        /* <DEDUP_REMOVED lines=53> */
.L_x_2336:
[----:B------:R-:W-:Y:S05]  /*4f30*/  BSYNC B3 ;  /* 0x0000000000037941 */ /* 0x000fea0003800000 */
.L_x_2335:
[----:B--2---:R1:W-:Y:S02]  /*4f40*/  STG.E.128 desc[UR60][R54.64+0x100], R40 ;  /* 0x0001002836007986 */ /* 0x0043e4000c101d3c */
.L_x_2334:
[----:B------:R-:W-:Y:S05]  /*4f50*/  BSYNC B2 ;  /* 0x0000000000027941 */ /* 0x000fea0003800000 */
.L_x_2333:
[----:B------:R-:W-:-:S13]  /*4f60*/  ISETP.NE.AND P3, PT, R8, RZ, PT ;  /* 0x000000ff0800720c */ /* 0x000fda0003f65270 */
        /* <DEDUP_REMOVED lines=35> */
[----:B------:R-:W-:Y:S01]  /*51a0*/  FMUL.FTZ R61, R67, R165 ;  /* 0x000000a5433d7220 */ /* 0x000fe20000410000 */
[----:B------:R-:W-:Y:S02]  /*51b0*/  IMAD.U32 R163, R163, 0x10000, RZ ;  /* 0x00010000a3a37824 */ /* 0x000fe400078e00ff */
        /* <DEDUP_REMOVED lines=14> */
.L_x_2338:
[----:B------:R-:W-:Y:S05]  /*52a0*/  BSYNC B2 ;  /* 0x0000000000027941 */ /* 0x000fea0003800000 */
.L_x_2337:
[----:B--2---:R1:W-:Y:S02]  /*52b0*/  STG.E.128 desc[UR60][R54.64+0x180], R40 ;  /* 0x0001802836007986 */ /* 0x0043e4000c101d3c */
.L_x_2324:
[----:B------:R-:W-:Y:S05]  /*52c0*/  BSYNC B1 ;  /* 0x0000000000017941 */ /* 0x000fea0003800000 */
.L_x_2323:
        /* <DEDUP_REMOVED lines=10> */
[--C-:B------:R-:W-:Y:S01]  /*5370*/  SHF.R.U64 R62, R64, 0x10, R65.reuse ;  /* 0x00000010403e7819 */ /* 0x100fe20000001241 */
        /* <DEDUP_REMOVED lines=43> */
.L_x_2343:
[----:B------:R-:W-:Y:S05]  /*5630*/  BSYNC B2 ;  /* 0x0000000000027941 */ /* 0x000fea0003800000 */
.L_x_2342:
[----:B--2---:R1:W-:Y:S02]  /*5640*/  STG.E.128 desc[UR60][R52.64], R40 ;  /* 0x0000002834007986 */ /* 0x0043e4000c101d3c */
.L_x_2341:
[----:B------:R-:W-:Y:S05]  /*5650*/  BSYNC B1 ;  /* 0x0000000000017941 */ /* 0x000fea0003800000 */
.L_x_2340:
        /* <DEDUP_REMOVED lines=53> */
.L_x_2347:
[----:B------:R-:W-:Y:S05]  /*59b0*/  BSYNC B2 ;  /* 0x0000000000027941 */ /* 0x000fea0003800000 */
.L_x_2346:
[----:B--2---:R1:W-:Y:S02]  /*59c0*/  STG.E.128 desc[UR60][R52.64+0x80], R40 ;  /* 0x0000802834007986 */ /* 0x0043e4000c101d3c */
.L_x_2345:
[----:B------:R-:W-:Y:S05]  /*59d0*/  BSYNC B1 ;  /* 0x0000000000017941 */ /* 0x000fea0003800000 */
.L_x_2344:
        /* <DEDUP_REMOVED lines=53> */
.L_x_2351:
[----:B------:R-:W-:Y:S05]  /*5d30*/  BSYNC B2 ;  /* 0x0000000000027941 */ /* 0x000fea0003800000 */
.L_x_2350:
[----:B--2---:R1:W-:Y:S02]  /*5d40*/  STG.E.128 desc[UR60][R52.64+0x100], R40 ;  /* 0x0001002834007986 */ /* 0x0043e4000c101d3c */
.L_x_2349:
[----:B------:R-:W-:Y:S05]  /*5d50*/  BSYNC B1 ;  /* 0x0000000000017941 */ /* 0x000fea0003800000 */
.L_x_2348:
        /* <DEDUP_REMOVED lines=52> */
.L_x_2353:
[----:B------:R-:W-:Y:S05]  /*60a0*/  BSYNC B1 ;  /* 0x0000000000017941 */ /* 0x000fea0003800000 */
.L_x_2352:
[----:B--2---:R1:W-:Y:S01]  /*60b0*/  STG.E.128 desc[UR60][R52.64+0x180], R40 ;  /* 0x0001802834007986 */ /* 0x0043e2000c101d3c */
[----:B------:R-:W-:Y:S05]  /*60c0*/  BRA `(.L_x_2339) ;  /* 0x0000004000ac7947 */ /* 0x000fea0003800000 */
.L_x_2297:
        /* <DEDUP_REMOVED lines=32> */
[----:B------:R0:W5:Y:S04]  /*62d0*/  @!P4 LDG.E.128 R40, desc[UR60][R56.64+0x80] ;  /* 0x0000803c3828c981 */ /* 0x000168000c1e1d00 */
[----:B------:R0:W5:Y:S04]  /*62e0*/  @!P3 LDG.E.128 R44, desc[UR60][R56.64] ;  /* 0x0000003c382cb981 */ /* 0x000168000c1e1d00 */
[----:B------:R0:W5:Y:S04]  /*62f0*/  @!P3 LDG.E.128 R52, desc[UR60][R60.64] ;  /* 0x0000003c3c34b981 */ /* 0x000168000c1e1d00 */
[----:B------:R0:W5:Y:S02]  /*6300*/  @!P4 LDG.E.128 R48, desc[UR60][R60.64+0x80] ;  /* 0x0000803c3c30c981 */ /* 0x000164000c1e1d00 */
.L_x_2355:
[----:B------:R-:W-:Y:S05]  /*6310*/  BSYNC B1 ;  /* 0x0000000000017941 */ /* 0x000fea0003800000 */
.L_x_2354:
        /* <DEDUP_REMOVED lines=15> */
[----:B------:R-:W-:-:S02]  /*6410*/  CS2R R62, SRZ ;  /* 0x00000000003e7805 */ /* 0x000fc4000001ff00 */
[----:B------:R-:W-:Y:S02]  /*6420*/  CS2R R66, SRZ ;  /* 0x0000000000427805 */ /* 0x000fe4000001ff00 */
[----:B------:R-:W-:Y:S01]  /*6430*/  PRMT R166, R56, 0x5410, R60 ;  /* 0x0000541038a67816 */ /* 0x000fe2000000003c */
[----:B------:R-:W-:Y:S01]  /*6440*/  IMAD.MOV.U32 R56, RZ, RZ, R50 ;  /* 0x000000ffff387224 */ /* 0x000fe200078e0032 */
[----:B------:R-:W-:Y:S01]  /*6450*/  PRMT R165, R57, 0x7610, R165 ;  /* 0x0000761039a57816 */ /* 0x000fe200000000a5 */
[----:B------:R-:W-:Y:S01]  /*6460*/  IMAD.MOV.U32 R57, RZ, RZ, R51 ;  /* 0x000000ffff397224 */ /* 0x000fe200078e0033 */
[----:B------:R-:W-:Y:S01]  /*6470*/  CS2R R64, SRZ ;  /* 0x0000000000407805 */ /* 0x000fe2000001ff00 */
        /* <DEDUP_REMOVED lines=8> */
[----:B------:R-:W-:Y:S02]  /*6500*/  IMAD.MOV.U32 R56, RZ, RZ, R55 ;  /* 0x000000ffff387224 */ /* 0x000fe400078e0037 */
[----:B------:R-:W-:Y:S01]  /*6510*/  IMAD.MOV.U32 R60, RZ, RZ, R52 ;  /* 0x000000ffff3c7224 */ /* 0x000fe200078e0034 */
[----:B------:R-:W-:Y:S01]  /*6520*/  PRMT R167, R57, 0x7610, R167 ;  /* 0x0000761039a77816 */ /* 0x000fe200000000a7 */
[----:B------:R-:W-:-:S03]  /*6530*/  IMAD.MOV.U32 R57, RZ, RZ, R53 ;  /* 0x000000ffff397224 */ /* 0x000fc600078e0035 */
[----:B------:R-:W-:Y:S02]  /*6540*/  PRMT R168, R60, 0x5410, R56 ;  /* 0x000054103ca87816 */ /* 0x000fe40000000038 */
[----:B------:R-:W-:Y:S02]  /*6550*/  CS2R R60, SRZ ;  /* 0x00000000003c7805 */ /* 0x000fe4000001ff00 */
        /* <DEDUP_REMOVED lines=15> */
[----:B------:R-:W-:Y:S02]  /*6650*/  LEA R72, P4, R58, UR4, 0x1 ;  /* 0x000000043a487c11 */ /* 0x000fe4000f8808ff */
        /* <DEDUP_REMOVED lines=11> */
.L_x_2357:
[----:B------:R-:W-:Y:S05]  /*6710*/  BSYNC B1 ;  /* 0x0000000000017941 */ /* 0x000fea0003800000 */
.L_x_2356:
        /* <DEDUP_REMOVED lines=14> */
[----:B------:R-:W-:Y:S02]  /*6800*/  ULDC.64 UR6, c[0x0][0x3e0] ;  /* 0x0000f80000067ab9 */ /* 0x000fe40000000a00 */
        /* <DEDUP_REMOVED lines=17> */
.L_x_2359:
[----:B------:R-:W-:Y:S05]  /*6920*/  BSYNC B1 ;  /* 0x0000000000017941 */ /* 0x000fea0003800000 */
.L_x_2358:
[----:B------:R-:W2:Y:S01]  /*6930*/  LDL R0, [R1+0x60] ;  /* 0x0000600001007983 */ /* 0x000ea20000100800 */
[----:B0-----:R-:W-:Y:S01]  /*6940*/  IMAD.MOV.U32 R88, RZ, RZ, R56 ;  /* 0x000000ffff587224 */ /* 0x001fe200078e0038 */
[----:B------:R-:W-:Y:S01]  /*6950*/  PRMT R170, R93, 0x7610, R170 ;  /* 0x000076105daa7816 */ /* 0x000fe200000000aa */
[----:B------:R-:W-:Y:S02]  /*6960*/  IMAD.MOV.U32 R89, RZ, RZ, R57 ;  /* 0x000000ffff597224 */ /* 0x000fe400078e0039 */
[----:B------:R-:W-:-:S03]  /*6970*/  IMAD.MOV.U32 R90, RZ, RZ, R62 ;  /* 0x000000ffff5a7224 */ /* 0x000fc600078e003e */
        /* <DEDUP_REMOVED lines=10> */
[----:B------:R-:W-:-:S03]  /*6a20*/  IMAD.MOV.U32 R90, RZ, RZ, R70 ;  /* 0x000000ffff5a7224 */ /* 0x000fc600078e0046 */
[----:B------:R-:W-:Y:S01]  /*6a30*/  PRMT R173, R88, 0x5410, R89 ;  /* 0x0000541058ad7816 */ /* 0x000fe20000000059 */
[----:B------:R-:W-:Y:S02]  /*6a40*/  IMAD.MOV.U32 R88, RZ, RZ, R68 ;  /* 0x000000ffff587224 */ /* 0x000fe400078e0044 */
[----:B------:R-:W-:-:S03]  /*6a50*/  IMAD.MOV.U32 R89, RZ, RZ, R69 ;  /* 0x000000ffff597224 */ /* 0x000fc600078e0045 */
[----:B------:R-:W-:Y:S01]  /*6a60*/  PRMT R177, R177, 0x5410, R88 ;  /* 0x00005410b1b17816 */ /* 0x000fe20000000058 */
[----:B-----5:R-:W-:Y:S01]  /*6a70*/  IMAD.MOV.U32 R88, RZ, RZ, R72 ;  /* 0x000000ffff587224 */ /* 0x020fe200078e0048 */
[----:B--2---:R-:W-:Y:S01]  /*6a80*/  R2UR UR4, R0 ;  /* 0x00000000000472ca */ /* 0x004fe200000e0000 */
[----:B------:R-:W-:-:S05]  /*6a90*/  IMAD.MOV.U32 R0, RZ, RZ, R59 ;  /* 0x000000ffff007224 */ /* 0x000fca00078e003b */
[----:B------:R-:W-:Y:S01]  /*6aa0*/  PRMT R170, R170, 0x5410, R0 ;  /* 0x00005410aaaa7816 */ /* 0x000fe20000000000 */
[----:B------:R-:W-:-:S05]  /*6ab0*/  IMAD.MOV.U32 R0, RZ, RZ, R63 ;  /* 0x000000ffff007224 */ /* 0x000fca00078e003f */
[----:B------:R-:W-:Y:S01]  /*6ac0*/  PRMT R174, R0, 0x7610, R174 ;  /* 0x0000761000ae7816 */ /* 0x000fe200000000ae */
[----:B------:R-:W-:Y:S01]  /*6ad0*/  IMAD.MOV.U32 R0, RZ, RZ, R67 ;  /* 0x000000ffff007224 */ /* 0x000fe200078e0043 */
[----:B------:R-:W-:Y:S02]  /*6ae0*/  UISETP.NE.AND UP0, UPT, UR4, 0x3, UPT ;  /* 0x000000030400788c */ /* 0x000fe4000bf05270 */
[----:B------:R-:W-:Y:S01]  /*6af0*/  PRMT R174, R174, 0x5410, R90 ;  /* 0x00005410aeae7816 */ /* 0x000fe2000000005a */
[----:B------:R-:W-:Y:S01]  /*6b00*/  IMAD.MOV.U32 R90, RZ, RZ, R74 ;  /* 0x000000ffff5a7224 */ /* 0x000fe200078e004a */
[----:B------:R-:W-:Y:S01]  /*6b10*/  PRMT R172, R172, 0x5410, R0 ;  /* 0x00005410acac7816 */ /* 0x000fe20000000000 */
[----:B------:R-:W-:Y:S01]  /*6b20*/  IMAD.MOV.U32 R0, RZ, RZ, R71 ;  /* 0x000000ffff007224 */ /* 0x000fe200078e0047 */
[----:B------:R-:W-:Y:S02]  /*6b30*/  PLOP3.LUT P2, PT, PT, PT, UP0, 0x80, 0x0 ;  /* 0x000000000000781c */ /* 0x000fe40003f4f008 */
[----:B------:R-:W-:Y:S01]  /*6b40*/  PRMT R149, R90, 0x7610, R149 ;  /* 0x000076105a957816 */ /* 0x000fe20000000095 */
[----:B------:R-:W-:Y:S01]  /*6b50*/  IMAD.MOV.U32 R90, RZ, RZ, R78 ;  /* 0x000000ffff5a7224 */ /* 0x000fe200078e004e */
        /* <DEDUP_REMOVED lines=22> */
[----:B------:R-:W-:-:S04]  /*6cc0*/  PRMT R155, R90, 0x5410, R89 ;  /* 0x000054105a9b7816 */ /* 0x000fc80000000059 */
[----:B------:R-:W-:Y:S01]  /*6cd0*/  PRMT R169, R88, 0x5410, R0 ;  /* 0x0000541058a97816 */ /* 0x000fe20000000000 */
[----:B------:R-:W-:Y:S06]  /*6ce0*/  @!P2 BRA `(.L_x_2360) ;  /* 0x000000000004a947 */ /* 0x000fec0003800000 */
[----:B------:R-:W-:Y:S01]  /*6cf0*/  BPT.TRAP 0x1 ;  /* 0x000000040000795c */ /* 0x000fe20000300000 */
.L_x_2360:
[----:B------:R-:W-:Y:S01]  /*6d00*/  IMAD R0, R18, 0x8, R16 ;  /* 0x0000000812007824 */ /* 0x000fe200078e0210 */
[----:B------:R-:W-:Y:S01]  /*6d10*/  SHF.L.U32 R115, R221, 0x1f, RZ ;  /* 0x0000001fdd737819 */ /* 0x000fe200000006ff */
[----:B------:R-:W0:Y:S01]  /*6d20*/  LDC R145, c[0x0][0x2e4] ;  /* 0x0000b900ff917b82 */ /* 0x000e220000000800 */
[----:B------:R-:W-:Y:S02]  /*6d30*/  BSSY B1, `(.L_x_2361) ;  /* 0x0000004000017945 */ /* 0x000fe40003800000 */
[----:B------:R-:W1:Y:S05]  /*6d40*/  SYNCS.PHASECHK.TRANS64.TRYWAIT P6, [R0+URZ+0x38890], R115 ;  /* 0x03889073000075a7 */ /* 0x000e6a00080c017f */
[----:B------:R-:W2:Y:S01]  /*6d50*/  LDC.64 R122, c[0x0][0x2f0] ;  /* 0x0000bc00ff7a7b82 */ /* 0x000ea20000000a00 */
[----:B-1----:R-:W-:Y:S05]  /*6d60*/  @!P6 BRA `(.L_x_2362) ;  /* 0x0000027000e8e947 */ /* 0x002fea0003800000 */
.L_x_2673:
[----:B------:R-:W-:Y:S05]  /*6d70*/  BSYNC B1 ;  /* 0x0000000000017941 */ /* 0x000fea0003800000 */
.L_x_2361:
        /* <DEDUP_REMOVED lines=22> */
[----:B------:R-:W-:Y:S02]  /*6ee0*/  @!P5 IADD3 R90, P1, P6, R38, R134, R89 ;  /* 0x00000086265ad210 */ /* 0x000fe40007e3e059 */
[----:B------:R-:W-:Y:S02]  /*6ef0*/  LOP3.LUT R89, R89, 0x38, RZ, 0xc0, !PT ;  /* 0x0000003859597812 */ /* 0x000fe400078ec0ff */
[----:B------:R-:W-:Y:S02]  /*6f00*/  @!P5 IADD3.X R91, R37, R156, R91, P1, P6 ;  /* 0x0000009c255bd210 */ /* 0x000fe40000fec45b */
[----:B------:R-:W-:Y:S02]  /*6f10*/  LEA R136, P6, R92, R118, 0x1 ;  /* 0x000000765c887211 */ /* 0x000fe400078c08ff */
[----:B------:R-:W-:-:S02]  /*6f20*/  LOP3.LUT R89, R89, 0x1c0, R234, 0xf8, !PT ;  /* 0x000001c059597812 */ /* 0x000fc400078ef8ea */
[----:B------:R-:W-:Y:S02]  /*6f30*/  LEA.HI.X R137, R92, R119, R93, 0x1, P6 ;  /* 0x000000775c897211 */ /* 0x000fe400030f0c5d */
[C---:B------:R-:W-:Y:S02]  /*6f40*/  @!P5 LEA R138, P6, R90.reuse, R118, 0x1 ;  /* 0x000000765a8ad211 */ /* 0x040fe400078c08ff */
[----:B------:R-:W-:Y:S02]  /*6f50*/  LOP3.LUT R89, R89, R235, RZ, 0x3c, !PT ;  /* 0x000000eb59597212 */ /* 0x000fe400078e3cff */
[----:B------:R-:W-:Y:S02]  /*6f60*/  @!P5 LEA.HI.X R139, R90, R119, R91, 0x1, P6 ;  /* 0x000000775a8bd211 */ /* 0x000fe400030f0c5b */
[----:B------:R-:W-:Y:S02]  /*6f70*/  SHF.R.S32.HI R90, RZ, 0x1f, R88 ;  /* 0x0000001fff5a7819 */ /* 0x000fe40000011458 */
[----:B------:R-:W-:-:S02]  /*6f80*/  ISETP.NE.AND P1, PT, R94, RZ, PT ;  /* 0x000000ff5e00720c */ /* 0x000fc40003f25270 */
[----:B------:R-:W-:Y:S01]  /*6f90*/  LEA.HI R90, R90, R88, RZ, 0x3 ;  /* 0x000000585a5a7211 */ /* 0x000fe200078f18ff */
[----:B------:R-:W-:Y:S01]  /*6fa0*/  IMAD R88, R18, 0x5000, R143 ;  /* 0x0000500012587824 */ /* 0x000fe200078e028f */
[----:B------:R-:W-:Y:S02]  /*6fb0*/  ISETP.GE.AND P6, PT, R17, R116, PT ;  /* 0x000000741100720c */ /* 0x000fe40003fc6270 */
[----:B------:R-:W-:Y:S01]  /*6fc0*/  SHF.R.S32.HI R90, RZ, 0x3, R90 ;  /* 0x00000003ff5a7819 */ /* 0x000fe2000001145a */
[----:B------:R-:W-:-:S04]  /*6fd0*/  IMAD R88, R88, 0x2, R16 ;  /* 0x0000000258587824 */ /* 0x000fc800078e0210 */
[----:B------:R-:W-:-:S04]  /*6fe0*/  IMAD R90, R90, 0x1400, R236 ;  /* 0x000014005a5a7824 */ /* 0x000fc800078e02ec */
[----:B------:R-:W-:-:S04]  /*6ff0*/  IMAD.IADD R89, R90, 0x1, R89 ;  /* 0x000000015a597824 */ /* 0x000fc800078e0259 */
[----:B------:R-:W-:Y:S02]  /*7000*/  IMAD R92, R18, 0x5000, R89 ;  /* 0x00005000125c7824 */ /* 0x000fe400078e0259 */
[----:B------:R-:W0:Y:S02]  /*7010*/  LDS.128 R88, [R88+0x24400] ;  /* 0x0244000058587984 */ /* 0x000e240000000c00 */
[----:B------:R-:W-:-:S06]  /*7020*/  IMAD R92, R92, 0x2, R16 ;  /* 0x000000025c5c7824 */ /* 0x000fcc00078e0210 */
        /* <DEDUP_REMOVED lines=13> */
[----:B------:R-:W-:Y:S02]  /*7100*/  SHF.R.U64 R53, R54, 0x10, R55 ;  /* 0x0000001036357819 */ /* 0x000fe40000001237 */
[C---:B------:R-:W-:Y:S02]  /*7110*/  PRMT R45, R165.reuse, 0x5410, R45 ;  /* 0x00005410a52d7816 */ /* 0x040fe4000000002d */
[----:B------:R-:W-:Y:S01]  /*7120*/  PRMT R46, R165, 0x5432, R46 ;  /* 0x00005432a52e7816 */ /* 0x000fe2000000002e */
[----:B------:R-:W-:Y:S01]  /*7130*/  IMAD.U32 R165, R52, 0x10000, RZ ;  /* 0x0001000034a57824 */ /* 0x000fe200078e00ff */
[----:B------:R-:W-:Y:S01]  /*7140*/  SHF.R.U32.HI R54, RZ, 0x10, R55 ;  /* 0x00000010ff367819 */ /* 0x000fe20000011637 */
[----:B------:R-:W-:Y:S01]  /*7150*/  IMAD.U32 R55, R89, 0x10000, RZ ;  /* 0x0001000059377824 */ /* 0x000fe200078e00ff */
[----:B------:R-:W-:Y:S01]  /*7160*/  LOP3.LUT R160, R93, 0xffff0000, RZ, 0xc0, !PT ;  /* 0xffff00005da07812 */ /* 0x000fe200078ec0ff */
[----:B------:R-:W-:Y:S01]  /*7170*/  IMAD.U32 R93, R92, 0x10000, RZ ;  /* 0x000100005c5d7824 */ /* 0x000fe200078e00ff */
[----:B------:R-:W-:-:S02]  /*7180*/  PRMT R44, R166, 0x5432, R44 ;  /* 0x00005432a62c7816 */ /* 0x000fc4000000002c */
[----:B------:R-:W-:Y:S01]  /*7190*/  PRMT R157, R166, 0x5410, R157 ;  /* 0x00005410a69d7816 */ /* 0x000fe2000000009d */
[----:B------:R-:W-:Y:S01]  /*71a0*/  IMAD.U32 R166, R45, 0x10000, RZ ;  /* 0x000100002da67824 */ /* 0x000fe200078e00ff */
[----:B------:R-:W-:Y:S01]  /*71b0*/  PRMT R167, R167, 0x5410, R53 ;  /* 0x00005410a7a77816 */ /* 0x000fe20000000035 */
[CC--:B------:R-:W-:Y:S01]  /*71c0*/  FMUL.FTZ R53, R159.reuse, R165.reuse ;  /* 0x000000a59f357220 */ /* 0x0c0fe20000410000 */
[----:B------:R-:W-:Y:S01]  /*71d0*/  LOP3.LUT R52, R52, 0xffff0000, RZ, 0xc0, !PT ;  /* 0xffff000034347812 */ /* 0x000fe200078ec0ff */
[-C--:B------:R-:W-:Y:S01]  /*71e0*/  FMUL.FTZ R159, R159, R166.reuse ;  /* 0x000000a69f9f7220 */ /* 0x080fe20000410000 */
[----:B------:R-:W-:Y:S01]  /*71f0*/  PRMT R54, R168, 0x5432, R54 ;  /* 0x00005432a8367816 */ /* 0x000fe20000000036 */
[----:B------:R-:W-:Y:S01]  /*7200*/  FFMA.FTZ R53, R55, R166, -R53 ;  /* 0x000000a637357223 */ /* 0x000fe20000010835 */
[----:B------:R-:W-:Y:S01]  /*7210*/  LOP3.LUT R45, R45, 0xffff0000, RZ, 0xc0, !PT ;  /* 0xffff00002d2d7812 */ /* 0x000fe200078ec0ff */
[----:B------:R-:W-:Y:S01]  /*7220*/  FFMA.FTZ R159, R55, R165, R159 ;  /* 0x000000a5379f7223 */ /* 0x000fe2000001009f */
[----:B------:R-:W-:Y:S01]  /*7230*/  LOP3.LUT R158, R89, 0xffff0000, RZ, 0xc0, !PT ;  /* 0xffff0000599e7812 */ /* 0x000fe200078ec0ff */
[----:B------:R-:W-:Y:S01]  /*7240*/  IMAD.U32 R166, R54, 0x10000, RZ ;  /* 0x0001000036a67824 */ /* 0x000fe200078e00ff */
[----:B------:R-:W-:Y:S01]  /*7250*/  PRMT R47, R168, 0x5410, R47 ;  /* 0x00005410a82f7816 */ /* 0x000fe2000000002f */
[C---:B------:R-:W-:Y:S01]  /*7260*/  FMUL.FTZ R168, R160.reuse, R52 ;  /* 0x00000034a0a87220 */ /* 0x040fe20000410000 */
[----:B------:R-:W-:Y:S01]  /*7270*/  LOP3.LUT R95, R95, 0xffff0000, RZ, 0xc0, !PT ;  /* 0xffff00005f5f7812 */ /* 0x000fe200078ec0ff */
[-C--:B------:R-:W-:Y:S01]  /*7280*/  FMUL.FTZ R160, R160, R45.reuse ;  /* 0x0000002da0a07220 */ /* 0x080fe20000410000 */
[----:B------:R-:W-:Y:S01]  /*7290*/  LOP3.LUT R54, R54, 0xffff0000, RZ, 0xc0, !PT ;  /* 0xffff000036367812 */ /* 0x000fe200078ec0ff */
[----:B------:R-:W-:Y:S01]  /*72a0*/  FFMA.FTZ R168, R158, R45, -R168 ;  /* 0x0000002d9ea87223 */ /* 0x000fe200000108a8 */
[----:B------:R-:W-:-:S02]  /*72b0*/  IMAD.U32 R55, R157, 0x10000, RZ ;  /* 0x000100009d377824 */ /* 0x000fc400078e00ff */
[----:B------:R-:W-:Y:S01]  /*72c0*/  FMUL.FTZ R45, R164, R166 ;  /* 0x000000a6a42d7220 */ /* 0x000fe20000410000 */
[----:B------:R-:W-:Y:S01]  /*72d0*/  LOP3.LUT R91, R91, 0xffff0000, RZ, 0xc0, !PT ;  /* 0xffff00005b5b7812 */ /* 0x000fe200078ec0ff */
[----:B------:R-:W-:Y:S01]  /*72e0*/  FFMA.FTZ R160, R158, R52, R160 ;  /* 0x000000349ea07223 */ /* 0x000fe200000100a0 */
[----:B------:R-:W-:Y:S01]  /*72f0*/  LOP3.LUT R157, R157, 0xffff0000, RZ, 0xc0, !PT ;  /* 0xffff00009d9d7812 */ /* 0x000fe200078ec0ff */
[----:B------:R-:W-:Y:S01]  /*7300*/  FMUL.FTZ R158, R95, R54 ;  /* 0x000000365f9e7220 */ /* 0x000fe20000410000 */
[-C--:B------:R-:W-:Y:S01]  /*7310*/  FMUL.FTZ R164, R164, R55.reuse ;  /* 0x00000037a4a47220 */ /* 0x080fe20000410000 */
[----:B------:R-:W-:Y:S01]  /*7320*/  FFMA.FTZ R45, R162, R55, -R45 ;  /* 0x00000037a22d7223 */ /* 0x000fe2000001082d */
[----:B------:R-:W-:Y:S02]  /*7330*/  IMAD.U32 R55, R47, 0x10000, RZ ;  /* 0x000100002f377824 */ /* 0x000fe400078e00ff */
[-C--:B------:R-:W-:Y:S01]  /*7340*/  FMUL.FTZ R95, R95, R157.reuse ;  /* 0x0000009d5f5f7220 */ /* 0x080fe20000410000 */
[----:B------:R-:W-:Y:S01]  /*7350*/  FFMA.FTZ R158, R91, R157, -R158 ;  /* 0x0000009d5b9e7223 */ /* 0x000fe2000001089e */
[C---:B------:R-:W-:Y:S01]  /*7360*/  IMAD.U32 R52, R44.reuse, 0x10000, RZ ;  /* 0x000100002c347824 */ /* 0x040fe200078e00ff */
        /* <DEDUP_REMOVED lines=8> */
[----:B------:R-:W-:Y:S01]  /*73f0*/  FFMA.FTZ R44, R89, R52, -R44 ;  /* 0x00000034592c7223 */ /* 0x000fe2000001082c */
[----:B------:R-:W-:Y:S01]  /*7400*/  LOP3.LUT R88, R88, 0xffff0000, RZ, 0xc0, !PT ;  /* 0xffff000058587812 */ /* 0x000fe200078ec0ff */
[----:B------:R-:W-:-:S02]  /*7410*/  IMAD.U32 R90, R94, 0x10000, RZ ;  /* 0x000100005e5a7824 */ /* 0x000fc400078e00ff */
[----:B------:R-:W-:Y:S01]  /*7420*/  FMUL.FTZ R54, R92, R47 ;  /* 0x0000002f5c367220 */ /* 0x000fe20000410000 */
[C---:B------:R-:W-:Y:S01]  /*7430*/  IMAD.U32 R52, R167.reuse, 0x10000, RZ ;  /* 0x00010000a7347824 */ /* 0x040fe200078e00ff */
[----:B------:R-:W-:Y:S01]  /*7440*/  LOP3.LUT R94, R94, 0xffff0000, RZ, 0xc0, !PT ;  /* 0xffff00005e5e7812 */ /* 0x000fe200078ec0ff */
[----:B------:R-:W-:Y:S01]  /*7450*/  FMUL.FTZ R92, R92, R157 ;  /* 0x0000009d5c5c7220 */ /* 0x000fe20000410000 */
[----:B------:R-:W-:Y:S01]  /*7460*/  LOP3.LUT R167, R167, 0xffff0000, RZ, 0xc0, !PT ;  /* 0xffff0000a7a77812 */ /* 0x000fe200078ec0ff */
[----:B------:R-:W-:Y:S01]  /*7470*/  FFMA.FTZ R93, R89, R55, R93 ;  /* 0x00000037595d7223 */ /* 0x000fe2000001005d */
[----:B------:R-:W-:Y:S02]  /*7480*/  IMAD.U32 R55, R46, 0x10000, RZ ;  /* 0x000100002e377824 */ /* 0x000fe400078e00ff */
[----:B------:R-:W-:Y:S01]  /*7490*/  FFMA.FTZ R54, R88, R157, -R54 ;  /* 0x0000009d58367223 */ /* 0x000fe20000010836 */
[----:B------:R-:W-:Y:S01]  /*74a0*/  LOP3.LUT R46, R46, 0xffff0000, RZ, 0xc0, !PT ;  /* 0xffff00002e2e7812 */ /* 0x000fe200078ec0ff */
[----:B------:R-:W-:Y:S01]  /*74b0*/  FFMA.FTZ R92, R88, R47, R92 ;  /* 0x0000002f585c7223 */ /* 0x000fe2000001005c */
[----:B------:R-:W-:Y:S01]  /*74c0*/  FMUL.FTZ R47, R90, R52 ;  /* 0x000000345a2f7220 */ /* 0x000fe20000410000 */
[----:B------:R-:W-:Y:S01]  /*74d0*/  FMUL.FTZ R88, R94, R167 ;  /* 0x000000a75e587220 */ /* 0x000fe20000410000 */
[-C--:B------:R-:W-:Y:S01]  /*74e0*/  FMUL.FTZ R90, R90, R55.reuse ;  /* 0x000000375a5a7220 */ /* 0x080fe20000410000 */
[-C--:B------:R-:W-:Y:S01]  /*74f0*/  FMUL.FTZ R94, R94, R46.reuse ;  /* 0x0000002e5e5e7220 */ /* 0x080fe20000410000 */
[----:B------:R-:W-:Y:S01]  /*7500*/  FFMA.FTZ R47, R161, R55, -R47 ;  /* 0x00000037a12f7223 */ /* 0x000fe2000001082f */
[----:B------:R-:W-:Y:S01]  /*7510*/  FFMA.FTZ R88, R163, R46, -R88 ;  /* 0x0000002ea3587223 */ /* 0x000fe20000010858 */
[----:B------:R-:W-:Y:S01]  /*7520*/  FFMA.FTZ R90, R161, R52, R90 ;  /* 0x00000034a15a7223 */ /* 0x000fe2000001005a */
        /* <DEDUP_REMOVED lines=8> */
[----:B------:R-:W-:Y:S02]  /*75b0*/  F2FP.BF16.F32.PACK_AB R47, R88, R47 ;  /* 0x0000002f582f723e */ /* 0x000fe400000010ff */
[----:B------:R-:W-:Y:S01]  /*75c0*/  F2FP.BF16.F32.PACK_AB R92, R92, R93 ;  /* 0x0000005d5c5c723e */ /* 0x000fe200000010ff */
[----:B------:R-:W-:Y:S01]  /*75d0*/  IMAD.MOV.U32 R88, RZ, RZ, R44 ;  /* 0x000000ffff587224 */ /* 0x000fe200078e002c */
[----:B------:R-:W-:Y:S01]  /*75e0*/  F2FP.BF16.F32.PACK_AB R94, R94, R90 ;  /* 0x0000005a5e5e723e */ /* 0x000fe200000010ff */
[----:B------:R-:W-:Y:S01]  /*75f0*/  IMAD.MOV.U32 R93, RZ, RZ, R159 ;  /* 0x000000ffff5d7224 */ /* 0x000fe200078e009f */
[----:B------:R-:W-:Y:S01]  /*7600*/  F2FP.BF16.F32.PACK_AB R95, R95, R164 ;  /* 0x000000a45f5f723e */ /* 0x000fe200000010ff */
[----:B------:R-:W-:-:S07]  /*7610*/  IMAD.MOV.U32 R90, RZ, RZ, R47 ;  /* 0x000000ffff5a7224 */ /* 0x000fce00078e002f */
.L_x_2368:
[----:B------:R-:W-:Y:S05]  /*7620*/  BSYNC B3 ;  /* 0x0000000000037941 */ /* 0x000fea0003800000 */
.L_x_2367:
[----:B0-----:R0:W-:Y:S04]  /*7630*/  STG.E.128 desc[UR60][R136.64], R88 ;  /* 0x0000005888007986 */ /* 0x0011e8000c101d3c */
[----:B--2---:R0:W-:Y:S02]  /*7640*/  @!P5 STG.E.128 desc[UR60][R138.64], R92 ;  /* 0x0000005c8a00d986 */ /* 0x0041e4000c101d3c */
.L_x_2366:
[----:B------:R-:W-:Y:S05]  /*7650*/  BSYNC B2 ;  /* 0x0000000000027941 */ /* 0x000fea0003800000 */
.L_x_2365:
        /* <DEDUP_REMOVED lines=16> */
[----:B0-----:R-:W-:Y:S02]  /*7760*/  LEA R88, P6, R47, R118, 0x1 ;  /* 0x000000762f587211 */ /* 0x001fe400078c08ff */
[----:B------:R-:W-:-:S02]  /*7770*/  ISETP.NE.AND P0, PT, R52, RZ, PT ;  /* 0x000000ff3400720c */ /* 0x000fc40003f05270 */
[----:B------:R-:W-:Y:S02]  /*7780*/  LEA.HI.X R89, R47, R119, R46, 0x1, P6 ;  /* 0x000000772f597211 */ /* 0x000fe400030f0c2e */
[----:B------:R-:W-:Y:S02]  /*7790*/  SHF.R.S32.HI R47, RZ, 0x1f, R44 ;  /* 0x0000001fff2f7819 */ /* 0x000fe4000001142c */
[----:B------:R-:W-:Y:S02]  /*77a0*/  @!P5 LEA R90, P6, R134, R118, 0x1 ;  /* 0x00000076865ad211 */ /* 0x000fe400078c08ff */
[----:B------:R-:W-:Y:S02]  /*77b0*/  LEA.HI R47, R47, R44, RZ, 0x3 ;  /* 0x0000002c2f2f7211 */ /* 0x000fe400078f18ff */
[----:B------:R-:W-:Y:S01]  /*77c0*/  LOP3.LUT R44, R45, 0x1c0, R234, 0xf8, !PT ;  /* 0x000001c02d2c7812 */ /* 0x000fe200078ef8ea */
[----:B------:R-:W-:Y:S01]  /*77d0*/  IMAD R45, R18, 0x5000, R142 ;  /* 0x00005000122d7824 */ /* 0x000fe200078e028e */
[----:B------:R-:W-:-:S02]  /*77e0*/  SHF.R.S32.HI R47, RZ, 0x3, R47 ;  /* 0x00000003ff2f7819 */ /* 0x000fc4000001142f */
[----:B------:R-:W-:Y:S01]  /*77f0*/  LOP3.LUT R44, R44, R235, RZ, 0x3c, !PT ;  /* 0x000000eb2c2c7212 */ /* 0x000fe200078e3cff */
[----:B------:R-:W-:Y:S01]  /*7800*/  IMAD R45, R45, 0x2, R16 ;  /* 0x000000022d2d7824 */ /* 0x000fe200078e0210 */
        /* <DEDUP_REMOVED lines=21> */
[----:B------:R-:W-:Y:S01]  /*7960*/  PRMT R41, R179, 0x5410, R41 ;  /* 0x00005410b3297816 */ /* 0x000fe20000000029 */
[----:B------:R-:W-:Y:S01]  /*7970*/  IMAD.U32 R138, R48, 0x10000, RZ ;  /* 0x00010000308a7824 */ /* 0x000fe200078e00ff */
[----:B------:R-:W-:Y:S01]  /*7980*/  SHF.R.U32.HI R50, RZ, 0x10, R51 ;  /* 0x00000010ff327819 */ /* 0x000fe20000011633 */
[----:B------:R-:W-:Y:S01]  /*7990*/  IMAD.U32 R51, R45, 0x10000, RZ ;  /* 0x000100002d337824 */ /* 0x000fe200078e00ff */
[----:B------:R-:W-:Y:S01]  /*79a0*/  LOP3.LUT R95, R53, 0xffff0000, RZ, 0xc0, !PT ;  /* 0xffff0000355f7812 */ /* 0x000fe200078ec0ff */
[----:B------:R-:W-:Y:S01]  /*79b0*/  IMAD.U32 R139, R41, 0x10000, RZ ;  /* 0x00010000298b7824 */ /* 0x000fe200078e00ff */
[----:B------:R-:W-:Y:S01]  /*79c0*/  PRMT R156, R178, 0x5410, R49 ;  /* 0x00005410b29c7816 */ /* 0x000fe20000000031 */
        /* <DEDUP_REMOVED lines=10> */
[-C--:B------:R-:W-:Y:S01]  /*7a70*/  FMUL.FTZ R95, R95, R41.reuse ;  /* 0x000000295f5f7220 */ /* 0x080fe20000410000 */
[----:B------:R-:W-:Y:S01]  /*7a80*/  LOP3.LUT R55, R55, 0xffff0000, RZ, 0xc0, !PT ;  /* 0xffff000037377812 */ /* 0x000fe200078ec0ff */
[----:B------:R-:W-:Y:S01]  /*7a90*/  FFMA.FTZ R94, R51, R138, R94 ;  /* 0x0000008a335e7223 */ /* 0x000fe2000001005e */
[----:B------:R-:W-:Y:S01]  /*7aa0*/  LOP3.LUT R50, R50, 0xffff0000, RZ, 0xc0, !PT ;  /* 0xffff000032327812 */ /* 0x000fe200078ec0ff */
[----:B------:R-:W-:Y:S01]  /*7ab0*/  FFMA.FTZ R157, R93, R41, -R157 ;  /* 0x000000295d9d7223 */ /* 0x000fe2000001089d */
[----:B------:R-:W-:Y:S01]  /*7ac0*/  PRMT R43, R180, 0x5410, R43 ;  /* 0x00005410b42b7816 */ /* 0x000fe2000000002b */
[----:B------:R-:W-:-:S02]  /*7ad0*/  IMAD.U32 R51, R92, 0x10000, RZ ;  /* 0x000100005c337824 */ /* 0x000fc400078e00ff */
[----:B------:R-:W-:Y:S01]  /*7ae0*/  FMUL.FTZ R41, R137, R139 ;  /* 0x0000008b89297220 */ /* 0x000fe20000410000 */
[----:B------:R-:W-:Y:S01]  /*7af0*/  PRMT R40, R181, 0x5432, R40 ;  /* 0x00005432b5287816 */ /* 0x000fe20000000028 */
[----:B------:R-:W-:Y:S01]  /*7b00*/  FFMA.FTZ R95, R93, R48, R95 ;  /* 0x000000305d5f7223 */ /* 0x000fe2000001005f */
[----:B------:R-:W-:Y:S01]  /*7b10*/  LOP3.LUT R47, R47, 0xffff0000, RZ, 0xc0, !PT ;  /* 0xffff00002f2f7812 */ /* 0x000fe200078ec0ff */
[----:B------:R-:W-:Y:S01]  /*7b20*/  FMUL.FTZ R93, R55, R50 ;  /* 0x00000032375d7220 */ /* 0x000fe20000410000 */
[----:B------:R-:W-:Y:S01]  /*7b30*/  LOP3.LUT R92, R92, 0xffff0000, RZ, 0xc0, !PT ;  /* 0xffff00005c5c7812 */ /* 0x000fe200078ec0ff */
[-C--:B------:R-:W-:Y:S01]  /*7b40*/  FMUL.FTZ R137, R137, R51.reuse ;  /* 0x0000003389897220 */ /* 0x080fe20000410000 */
        /* <DEDUP_REMOVED lines=20> */
[----:B------:R-:W-:Y:S01]  /*7c90*/  IMAD.U32 R45, R156, 0x10000, RZ ;  /* 0x000100009c2d7824 */ /* 0x000fe200078e00ff */
[----:B------:R-:W-:Y:S01]  /*7ca0*/  LOP3.LUT R54, R54, 0xffff0000, RZ, 0xc0, !PT ;  /* 0xffff000036367812 */ /* 0x000fe200078ec0ff */
[-C--:B------:R-:W-:Y:S01]  /*7cb0*/  FMUL.FTZ R52, R52, R92.reuse ;  /* 0x0000005c34347220 */ /* 0x080fe20000410000 */
[----:B------:R-:W-:Y:S01]  /*7cc0*/  LOP3.LUT R156, R156, 0xffff0000, RZ, 0xc0, !PT ;  /* 0xffff00009c9c7812 */ /* 0x000fe200078ec0ff */
[----:B------:R-:W-:Y:S02]  /*7cd0*/  IMAD.U32 R48, R42, 0x10000, RZ ;  /* 0x000100002a307824 */ /* 0x000fe400078e00ff */
[----:B------:R-:W-:Y:S01]  /*7ce0*/  FFMA.FTZ R47, R44, R92, -R47 ;  /* 0x0000005c2c2f7223 */ /* 0x000fe2000001082f */
[----:B------:R-:W-:Y:S01]  /*7cf0*/  LOP3.LUT R42, R42, 0xffff0000, RZ, 0xc0, !PT ;  /* 0xffff00002a2a7812 */ /* 0x000fe200078ec0ff */
[----:B------:R-:W-:Y:S01]  /*7d00*/  FFMA.FTZ R52, R44, R43, R52 ;  /* 0x0000002b2c347223 */ /* 0x000fe20000010034 */
[-C--:B------:R-:W-:Y:S01]  /*7d10*/  FMUL.FTZ R43, R46, R45.reuse ;  /* 0x0000002d2e2b7220 */ /* 0x080fe20000410000 */
        /* <DEDUP_REMOVED lines=19> */
[----:B------:R-:W-:-:S02]  /*7e50*/  IMAD.MOV.U32 R46, RZ, RZ, R40 ;  /* 0x000000ffff2e7224 */ /* 0x000fc400078e0028 */
[----:B------:R-:W-:-:S07]  /*7e60*/  IMAD.MOV.U32 R47, RZ, RZ, R41 ;  /* 0x000000ffff2f7224 */ /* 0x000fce00078e0029 */
.L_x_2370:
[----:B------:R-:W-:Y:S05]  /*7e70*/  BSYNC B2 ;  /* 0x0000000000027941 */ /* 0x000fea0003800000 */
.L_x_2369:
[----:B0-----:R3:W-:Y:S04]  /*7e80*/  STG.E.128 desc[UR60][R88.64], R44 ;  /* 0x0000002c58007986 */ /* 0x0017e8000c101d3c */
[----:B--2---:R3:W-:Y:S02]  /*7e90*/  @!P5 STG.E.128 desc[UR60][R90.64], R52 ;  /* 0x000000345a00d986 */ /* 0x0047e4000c101d3c */
.L_x_2364:
[----:B------:R-:W-:Y:S05]  /*7ea0*/  BSYNC B1 ;  /* 0x0000000000017941 */ /* 0x000fea0003800000 */
.L_x_2363:
        /* <DEDUP_REMOVED lines=29> */
[-C--:B------:R-:W-:Y:S01]  /*8080*/  LEA R50, P5, R44, R118.reuse, 0x1 ;  /* 0x000000762c327211 */ /* 0x080fe200078a08ff */
        /* <DEDUP_REMOVED lines=26> */
[----:B------:R-:W-:Y:S01]  /*8230*/  IMAD.U32 R68, R95, 0x10000, RZ ;  /* 0x000100005f447824 */ /* 0x000fe200078e00ff */
[----:B------:R-:W-:Y:S01]  /*8240*/  SHF.R.U32.HI R63, RZ, 0x10, R63 ;  /* 0x00000010ff3f7819 */ /* 0x000fe2000001163f */
[----:B------:R-:W-:Y:S01]  /*8250*/  IMAD.U32 R71, R41, 0x10000, RZ ;  /* 0x0001000029477824 */ /* 0x000fe200078e00ff */
[----:B------:R-:W-:Y:S01]  /*8260*/  LOP3.LUT R90, R45, 0xffff0000, RZ, 0xc0, !PT ;  /* 0xffff00002d5a7812 */ /* 0x000fe200078ec0ff */
[----:B------:R-:W-:Y:S01]  /*8270*/  FMUL.FTZ R136, R89, R68 ;  /* 0x0000004459887220 */ /* 0x000fe20000410000 */
[----:B------:R-:W-:Y:S01]  /*8280*/  LOP3.LUT R95, R95, 0xffff0000, RZ, 0xc0, !PT ;  /* 0xffff00005f5f7812 */ /* 0x000fe200078ec0ff */
[-C--:B------:R-:W-:Y:S01]  /*8290*/  FMUL.FTZ R138, R89, R134.reuse ;  /* 0x00000086598a7220 */ /* 0x080fe20000410000 */
[----:B------:R-:W-:Y:S01]  /*82a0*/  PRMT R175, R175, 0x5410, R70 ;  /* 0x00005410afaf7816 */ /* 0x000fe20000000046 */
[----:B------:R-:W-:Y:S01]  /*82b0*/  FFMA.FTZ R70, R71, R134, -R136 ;  /* 0x0000008647467223 */ /* 0x000fe20000010888 */
[----:B------:R-:W-:Y:S01]  /*82c0*/  PRMT R63, R174, 0x5410, R63 ;  /* 0x00005410ae3f7816 */ /* 0x000fe2000000003f */
[----:B------:R-:W-:Y:S01]  /*82d0*/  FMUL.FTZ R135, R90, R95 ;  /* 0x0000005f5a877220 */ /* 0x000fe20000410000 */
[----:B------:R-:W-:Y:S01]  /*82e0*/  LOP3.LUT R88, R41, 0xffff0000, RZ, 0xc0, !PT ;  /* 0xffff000029587812 */ /* 0x000fe200078ec0ff */
[----:B------:R-:W-:Y:S01]  /*82f0*/  IMAD.U32 R134, R175, 0x10000, RZ ;  /* 0x00010000af867824 */ /* 0x000fe200078e00ff */
[----:B------:R-:W-:Y:S01]  /*8300*/  LOP3.LUT R89, R60, 0xffff0000, RZ, 0xc0, !PT ;  /* 0xffff00003c597812 */ /* 0x000fe200078ec0ff */
[----:B------:R-:W-:-:S02]  /*8310*/  IMAD.U32 R60, R63, 0x10000, RZ ;  /* 0x000100003f3c7824 */ /* 0x000fc400078e00ff */
[----:B------:R-:W-:Y:S01]  /*8320*/  FFMA.FTZ R68, R71, R68, R138 ;  /* 0x0000004447447223 */ /* 0x000fe2000001008a */
[----:B------:R-:W-:Y:S01]  /*8330*/  PRMT R62, R177, 0x5432, R62 ;  /* 0x00005432b13e7816 */ /* 0x000fe2000000003e */
[----:B------:R-:W-:Y:S02]  /*8340*/  IMAD.U32 R45, R44, 0x10000, RZ ;  /* 0x000100002c2d7824 */ /* 0x000fe400078e00ff */
[-C--:B------:R-:W-:Y:S01]  /*8350*/  FFMA.FTZ R71, R88, R89.reuse, -R135 ;  /* 0x0000005958477223 */ /* 0x080fe20000010887 */
[----:B------:R-:W-:Y:S01]  /*8360*/  FMUL.FTZ R137, R90, R89 ;  /* 0x000000595a897220 */ /* 0x000fe20000410000 */
[C---:B------:R-:W-:Y:S01]  /*8370*/  FMUL.FTZ R135, R93.reuse, R134 ;  /* 0x000000865d877220 */ /* 0x040fe20000410000 */
[----:B------:R-:W-:Y:S01]  /*8380*/  PRMT R55, R176, 0x5410, R55 ;  /* 0x00005410b0377816 */ /* 0x000fe20000000037 */
[-C--:B------:R-:W-:Y:S01]  /*8390*/  FMUL.FTZ R93, R93, R60.reuse ;  /* 0x0000003c5d5d7220 */ /* 0x080fe20000410000 */
[----:B------:R-:W-:Y:S01]  /*83a0*/  FFMA.FTZ R89, R88, R95, R137 ;  /* 0x0000005f58597223 */ /* 0x000fe20000010089 */
[----:B------:R-:W-:Y:S01]  /*83b0*/  FFMA.FTZ R60, R92, R60, -R135 ;  /* 0x0000003c5c3c7223 */ /* 0x000fe20000010887 */
[----:B------:R-:W-:-:S02]  /*83c0*/  IMAD.U32 R88, R62, 0x10000, RZ ;  /* 0x000100003e587824 */ /* 0x000fc400078e00ff */
[----:B------:R-:W-:Y:S01]  /*83d0*/  FFMA.FTZ R92, R92, R134, R93 ;  /* 0x000000865c5c7223 */ /* 0x000fe2000001005d */
        /* <DEDUP_REMOVED lines=9> */
[----:B------:R-:W-:Y:S01]  /*8470*/  FMUL.FTZ R95, R44, R63 ;  /* 0x0000003f2c5f7220 */ /* 0x000fe20000410000 */
[----:B------:R-:W-:Y:S01]  /*8480*/  PRMT R69, R174, 0x5432, R69 ;  /* 0x00005432ae457816 */ /* 0x000fe20000000045 */
[----:B------:R-:W-:Y:S01]  /*8490*/  FFMA.FTZ R45, R41, R134, -R62 ;  /* 0x00000086292d7223 */ /* 0x000fe2000001083e */
[----:B------:R-:W-:Y:S01]  /*84a0*/  LOP3.LUT R47, R47, 0xffff0000, RZ, 0xc0, !PT ;  /* 0xffff00002f2f7812 */ /* 0x000fe200078ec0ff */
[----:B------:R-:W-:Y:S01]  /*84b0*/  FFMA.FTZ R41, R41, R88, R93 ;  /* 0x0000005829297223 */ /* 0x000fe2000001005d */
[----:B------:R-:W-:Y:S01]  /*84c0*/  PRMT R61, R176, 0x5432, R61 ;  /* 0x00005432b03d7816 */ /* 0x000fe2000000003d */
[-C--:B------:R-:W-:Y:S01]  /*84d0*/  FMUL.FTZ R93, R44, R55.reuse ;  /* 0x000000372c5d7220 */ /* 0x080fe20000410000 */
[----:B------:R-:W-:Y:S01]  /*84e0*/  LOP3.LUT R90, R175, 0xffff0000, RZ, 0xc0, !PT ;  /* 0xffff0000af5a7812 */ /* 0x000fe200078ec0ff */
[----:B------:R-:W-:Y:S01]  /*84f0*/  FFMA.FTZ R44, R40, R55, -R95 ;  /* 0x00000037282c7223 */ /* 0x000fe2000001085f */
[----:B------:R-:W-:Y:S01]  /*8500*/  LOP3.LUT R43, R43, 0xffff0000, RZ, 0xc0, !PT ;  /* 0xffff00002b2b7812 */ /* 0x000fe200078ec0ff */
[----:B------:R-:W-:Y:S01]  /*8510*/  IMAD.U32 R62, R69, 0x10000, RZ ;  /* 0x00010000453e7824 */ /* 0x000fe200078e00ff */
[----:B------:R-:W-:Y:S01]  /*8520*/  LOP3.LUT R46, R46, 0xffff0000, RZ, 0xc0, !PT ;  /* 0xffff00002e2e7812 */ /* 0x000fe200078ec0ff */
[----:B------:R-:W-:Y:S01]  /*8530*/  FMUL.FTZ R138, R47, R90 ;  /* 0x0000005a2f8a7220 */ /* 0x000fe20000410000 */
[----:B------:R-:W-:Y:S01]  /*8540*/  IMAD.U32 R55, R61, 0x10000, RZ ;  /* 0x000100003d377824 */ /* 0x000fe200078e00ff */
[----:B------:R-:W-:Y:S01]  /*8550*/  LOP3.LUT R69, R69, 0xffff0000, RZ, 0xc0, !PT ;  /* 0xffff000045457812 */ /* 0x000fe200078ec0ff */
[-C--:B------:R-:W-:Y:S01]  /*8560*/  FMUL.FTZ R156, R47, R136.reuse ;  /* 0x000000882f9c7220 */ /* 0x080fe20000410000 */
[----:B------:R-:W-:Y:S01]  /*8570*/  LOP3.LUT R61, R61, 0xffff0000, RZ, 0xc0, !PT ;  /* 0xffff00003d3d7812 */ /* 0x000fe200078ec0ff */
[C---:B------:R-:W-:Y:S01]  /*8580*/  FFMA.FTZ R47, R43.reuse, R136, -R138 ;  /* 0x000000882b2f7223 */ /* 0x040fe2000001088a */
[----:B------:R-:W-:Y:S01]  /*8590*/  FFMA.FTZ R40, R40, R63, R93 ;  /* 0x0000003f28287223 */ /* 0x000fe2000001005d */
[----:B------:R-:W-:Y:S01]  /*85a0*/  LOP3.LUT R42, R42, 0xffff0000, RZ, 0xc0, !PT ;  /* 0xffff00002a2a7812 */ /* 0x000fe200078ec0ff */
[----:B------:R-:W-:Y:S01]  /*85b0*/  FFMA.FTZ R43, R43, R90, R156 ;  /* 0x0000005a2b2b7223 */ /* 0x000fe2000001009c */
[----:B------:R-:W-:Y:S01]  /*85c0*/  FMUL.FTZ R93, R46, R69 ;  /* 0x000000452e5d7220 */ /* 0x000fe20000410000 */
[C---:B------:R-:W-:Y:S01]  /*85d0*/  FMUL.FTZ R88, R94.reuse, R62 ;  /* 0x0000003e5e587220 */ /* 0x040fe20000410000 */
[----:B------:R-:W-:Y:S01]  /*85e0*/  FMUL.FTZ R63, R94, R55 ;  /* 0x000000375e3f7220 */ /* 0x000fe20000410000 */
[----:B------:R-:W-:Y:S01]  /*85f0*/  FMUL.FTZ R46, R46, R61 ;  /* 0x0000003d2e2e7220 */ /* 0x000fe20000410000 */
[----:B------:R-:W-:Y:S01]  /*8600*/  F2FP.BF16.F32.PACK_AB R47, R47, R60 ;  /* 0x0000003c2f2f723e */ /* 0x000fe200000010ff */
[C---:B------:R-:W-:Y:S01]  /*8610*/  FFMA.FTZ R88, R91.reuse, R55, -R88 ;  /* 0x000000375b587223 */ /* 0x040fe20000010858 */
[----:B------:R-:W-:Y:S01]  /*8620*/  F2FP.BF16.F32.PACK_AB R45, R44, R45 ;  /* 0x0000002d2c2d723e */ /* 0x000fe200000010ff */
        /* <DEDUP_REMOVED lines=12> */
[----:B------:R-:W-:Y:S02]  /*86f0*/  IMAD.MOV.U32 R45, RZ, RZ, R68 ;  /* 0x000000ffff2d7224 */ /* 0x000fe400078e0044 */
[----:B------:R-:W-:-:S07]  /*8700*/  IMAD.MOV.U32 R47, RZ, RZ, R92 ;  /* 0x000000ffff2f7224 */ /* 0x000fce00078e005c */
.L_x_2376:
[----:B------:R-:W-:Y:S05]  /*8710*/  BSYNC B3 ;  /* 0x0000000000037941 */ /* 0x000fea0003800000 */
.L_x_2375:
[----:B--2---:R2:W-:Y:S04]  /*8720*/  STG.E.128 desc[UR60][R50.64], R40 ;  /* 0x0000002832007986 */ /* 0x0045e8000c101d3c */
[----:B---3--:R2:W-:Y:S02]  /*8730*/  @!P3 STG.E.128 desc[UR60][R52.64], R44 ;  /* 0x0000002c3400b986 */ /* 0x0085e4000c101d3c */
.L_x_2374:
[----:B------:R-:W-:Y:S05]  /*8740*/  BSYNC B2 ;  /* 0x0000000000027941 */ /* 0x000fea0003800000 */
.L_x_2373:
        /* <DEDUP_REMOVED lines=23> */
[----:B------:R-:W-:Y:S01]  /*88c0*/  IMAD R41, R18, 0x5000, R140 ;  /* 0x0000500012297824 */ /* 0x000fe200078e028c */
[----:B------:R-:W-:Y:S01]  /*88d0*/  @!P3 LEA R50, P5, R42, R118, 0x1 ;  /* 0x000000762a32b211 */ /* 0x000fe200078a08ff */
[----:B------:R-:W-:Y:S02]  /*88e0*/  IMAD R43, R18, 0x5000, R43 ;  /* 0x00005000122b7824 */ /* 0x000fe400078e022b */
[----:B------:R-:W-:Y:S01]  /*88f0*/  IMAD R41, R41, 0x2, R16 ;  /* 0x0000000229297824 */ /* 0x000fe200078e0210 */
[----:B------:R-:W-:Y:S01]  /*8900*/  @!P3 LEA.HI.X R51, R42, R119, R54, 0x1, P5 ;  /* 0x000000772a33b211 */ /* 0x000fe200028f0c36 */
[----:B------:R-:W-:Y:S01]  /*8910*/  IMAD R44, R43, 0x2, R16 ;  /* 0x000000022b2c7824 */ /* 0x000fe200078e0210 */
[----:B------:R-:W-:-:S03]  /*8920*/  ISETP.GE.AND P5, PT, R19, R116, PT ;  /* 0x000000741300720c */ /* 0x000fc60003fa6270 */
[----:B------:R-:W2:Y:S04]  /*8930*/  LDS.128 R40, [R41+0x24400] ;  /* 0x0244000029287984 */ /* 0x000ea80000000c00 */
[----:B------:R-:W3:Y:S06]  /*8940*/  LDS.128 R44, [R44+0x24400] ;  /* 0x024400002c2c7984 */ /* 0x000eec0000000c00 */
[----:B------:R-:W-:Y:S05]  /*8950*/  @P5 BRA `(.L_x_2378) ;  /* 0x00000004006c5947 */ /* 0x000fea0003800000 */
[--C-:B------:R-:W-:Y:S01]  /*8960*/  SHF.R.U64 R54, R64, 0x10, R65.reuse ;  /* 0x0000001040367819 */ /* 0x100fe20000001241 */
[----:B--2---:R-:W-:Y:S01]  /*8970*/  IMAD.U32 R60, R41, 0x10000, RZ ;  /* 0x00010000293c7824 */ /* 0x004fe200078e00ff */
[----:B------:R-:W-:Y:S01]  /*8980*/  SHF.R.U32.HI R64, RZ, 0x10, R65 ;  /* 0x00000010ff407819 */ /* 0x000fe20000011641 */
[----:B---3--:R-:W-:Y:S01]  /*8990*/  IMAD.U32 R63, R47, 0x10000, RZ ;  /* 0x000100002f3f7824 */ /* 0x008fe200078e00ff */
[--C-:B------:R-:W-:Y:S02]  /*89a0*/  SHF.R.U64 R68, R56, 0x10, R57.reuse ;  /* 0x0000001038447819 */ /* 0x100fe40000001239 */
[----:B------:R-:W-:Y:S01]  /*89b0*/  SHF.R.U32.HI R62, RZ, 0x10, R57 ;  /* 0x00000010ff3e7819 */ /* 0x000fe20000011639 */
[----:B------:R-:W-:Y:S01]  /*89c0*/  IMAD.U32 R57, R45, 0x10000, RZ ;  /* 0x000100002d397824 */ /* 0x000fe200078e00ff */
[----:B------:R-:W-:Y:S02]  /*89d0*/  PRMT R64, R173, 0x5432, R64 ;  /* 0x00005432ad407816 */ /* 0x000fe40000000040 */
[--C-:B0-----:R-:W-:Y:S01]  /*89e0*/  SHF.R.U64 R91, R58, 0x10, R59.reuse ;  /* 0x000000103a5b7819 */ /* 0x101fe2000000123b */
[----:B------:R-:W-:Y:S01]  /*89f0*/  IMAD.U32 R58, R43, 0x10000, RZ ;  /* 0x000100002b3a7824 */ /* 0x000fe200078e00ff */
[----:B------:R-:W-:Y:S01]  /*8a00*/  SHF.R.U32.HI R89, RZ, 0x10, R59 ;  /* 0x00000010ff597819 */ /* 0x000fe2000001163b */
[----:B------:R-:W-:Y:S01]  /*8a10*/  IMAD.U32 R65, R64, 0x10000, RZ ;  /* 0x0001000040417824 */ /* 0x000fe200078e00ff */
[----:B------:R-:W-:-:S02]  /*8a20*/  PRMT R59, R171, 0x5410, R68 ;  /* 0x00005410ab3b7816 */ /* 0x000fc40000000044 */
[----:B------:R-:W-:Y:S02]  /*8a30*/  PRMT R171, R171, 0x5432, R62 ;  /* 0x00005432abab7816 */ /* 0x000fe4000000003e */
[--C-:B------:R-:W-:Y:S02]  /*8a40*/  SHF.R.U64 R71, R66, 0x10, R67.reuse ;  /* 0x0000001042477819 */ /* 0x100fe40000001243 */
[----:B------:R-:W-:Y:S01]  /*8a50*/  SHF.R.U32.HI R69, RZ, 0x10, R67 ;  /* 0x00000010ff457819 */ /* 0x000fe20000011643 */
[----:B------:R-:W-:Y:S01]  /*8a60*/  IMAD.U32 R62, R171, 0x10000, RZ ;  /* 0x00010000ab3e7824 */ /* 0x000fe200078e00ff */
[----:B------:R-:W-:Y:S01]  /*8a70*/  PRMT R173, R173, 0x5410, R54 ;  /* 0x00005410adad7816 */ /* 0x000fe20000000036 */
[----:B------:R-:W-:Y:S01]  /*8a80*/  FMUL.FTZ R67, R57, R65 ;  /* 0x0000004139437220 */ /* 0x000fe20000410000 */
[----:B------:R-:W-:Y:S02]  /*8a90*/  LOP3.LUT R55, R47, 0xffff0000, RZ, 0xc0, !PT ;  /* 0xffff00002f377812 */ /* 0x000fe400078ec0ff */
[----:B------:R-:W-:-:S02]  /*8aa0*/  PRMT R54, R172, 0x5410, R71 ;  /* 0x00005410ac367816 */ /* 0x000fc40000000047 */
[----:B------:R-:W-:Y:S02]  /*8ab0*/  PRMT R47, R170, 0x5410, R91 ;  /* 0x00005410aa2f7816 */ /* 0x000fe4000000005b */
[----:B------:R-:W-:Y:S01]  /*8ac0*/  PRMT R172, R172, 0x5432, R69 ;  /* 0x00005432acac7816 */ /* 0x000fe20000000045 */
[-C--:B------:R-:W-:Y:S01]  /*8ad0*/  FMUL.FTZ R69, R57, R62.reuse ;  /* 0x0000003e39457220 */ /* 0x080fe20000410000 */
[----:B------:R-:W-:Y:S01]  /*8ae0*/  PRMT R170, R170, 0x5432, R89 ;  /* 0x00005432aaaa7816 */ /* 0x000fe20000000059 */
        /* <DEDUP_REMOVED lines=8> */
[----:B------:R-:W-:Y:S01]  /*8b70*/  FMUL.FTZ R71, R61, R66 ;  /* 0x000000423d477220 */ /* 0x000fe20000410000 */
[-C--:B------:R-:W-:Y:S01]  /*8b80*/  FMUL.FTZ R65, R63, R67.reuse ;  /* 0x000000433f417220 */ /* 0x080fe20000410000 */
[----:B------:R-:W-:Y:S01]  /*8b90*/  FMUL.FTZ R61, R61, R62 ;  /* 0x0000003e3d3d7220 */ /* 0x000fe20000410000 */
[----:B------:R-:W-:Y:S01]  /*8ba0*/  LOP3.LUT R172, R172, 0xffff0000, RZ, 0xc0, !PT ;  /* 0xffff0000acac7812 */ /* 0x000fe200078ec0ff */
[----:B------:R-:W-:Y:S01]  /*8bb0*/  FMUL.FTZ R68, R63, R64 ;  /* 0x000000403f447220 */ /* 0x000fe20000410000 */
[----:B------:R-:W-:Y:S01]  /*8bc0*/  LOP3.LUT R170, R170, 0xffff0000, RZ, 0xc0, !PT ;  /* 0xffff0000aaaa7812 */ /* 0x000fe200078ec0ff */
[C---:B------:R-:W-:Y:S01]  /*8bd0*/  FFMA.FTZ R62, R56.reuse, R62, -R71 ;  /* 0x0000003e383e7223 */ /* 0x040fe20000010847 */
[----:B------:R-:W-:Y:S01]  /*8be0*/  FFMA.FTZ R61, R56, R66, R61 ;  /* 0x00000042383d7223 */ /* 0x000fe2000001003d */
[C---:B------:R-:W-:Y:S01]  /*8bf0*/  FFMA.FTZ R56, R58.reuse, R64, -R65 ;  /* 0x000000403a387223 */ /* 0x040fe20000010841 */
[----:B------:R-:W-:Y:S01]  /*8c00*/  LOP3.LUT R53, R43, 0xffff0000, RZ, 0xc0, !PT ;  /* 0xffff00002b357812 */ /* 0x000fe200078ec0ff */
[----:B------:R-:W-:Y:S01]  /*8c10*/  FFMA.FTZ R58, R58, R67, R68 ;  /* 0x000000433a3a7223 */ /* 0x000fe20000010044 */
[----:B------:R-:W-:Y:S01]  /*8c20*/  FMUL.FTZ R68, R55, R172 ;  /* 0x000000ac37447220 */ /* 0x000fe20000410000 */
[----:B------:R-:W-:Y:S01]  /*8c30*/  IMAD.U32 R66, R173, 0x10000, RZ ;  /* 0x00010000ad427824 */ /* 0x000fe200078e00ff */
[C---:B------:R-:W-:Y:S01]  /*8c40*/  LOP3.LUT R52, R44.reuse, 0xffff0000, RZ, 0xc0, !PT ;  /* 0xffff00002c347812 */ /* 0x040fe200078ec0ff */
[----:B------:R-:W-:-:S02]  /*8c50*/  IMAD.U32 R45, R44, 0x10000, RZ ;  /* 0x000100002c2d7824 */ /* 0x000fc400078e00ff */
[-C--:B------:R-:W-:Y:S01]  /*8c60*/  FMUL.FTZ R70, R55, R170.reuse ;  /* 0x000000aa37467220 */ /* 0x080fe20000410000 */
[----:B------:R-:W-:Y:S01]  /*8c70*/  LOP3.LUT R173, R173, 0xffff0000, RZ, 0xc0, !PT ;  /* 0xffff0000adad7812 */ /* 0x000fe200078ec0ff */
[----:B------:R-:W-:Y:S02]  /*8c80*/  IMAD.U32 R64, R59, 0x10000, RZ ;  /* 0x000100003b407824 */ /* 0x000fe400078e00ff */
[----:B------:R-:W-:Y:S01]  /*8c90*/  FFMA.FTZ R65, R53, R170, -R68 ;  /* 0x000000aa35417223 */ /* 0x000fe20000010844 */
[C---:B------:R-:W-:Y:S01]  /*8ca0*/  IMAD.U32 R41, R40.reuse, 0x10000, RZ ;  /* 0x0001000028297824 */ /* 0x040fe200078e00ff */
[----:B------:R-:W-:Y:S01]  /*8cb0*/  LOP3.LUT R59, R59, 0xffff0000, RZ, 0xc0, !PT ;  /* 0xffff00003b3b7812 */ /* 0x000fe200078ec0ff */
[----:B------:R-:W-:Y:S01]  /*8cc0*/  FMUL.FTZ R68, R45, R66 ;  /* 0x000000422d447220 */ /* 0x000fe20000410000 */
[----:B------:R-:W-:Y:S01]  /*8cd0*/  LOP3.LUT R40, R40, 0xffff0000, RZ, 0xc0, !PT ;  /* 0xffff000028287812 */ /* 0x000fe200078ec0ff */
[----:B------:R-:W-:Y:S01]  /*8ce0*/  FFMA.FTZ R67, R53, R172, R70 ;  /* 0x000000ac35437223 */ /* 0x000fe20000010046 */
[----:B------:R-:W-:Y:S01]  /*8cf0*/  FMUL.FTZ R45, R45, R64 ;  /* 0x000000402d2d7220 */ /* 0x000fe20000410000 */
[----:B------:R-:W-:Y:S01]  /*8d00*/  FMUL.FTZ R53, R52, R173 ;  /* 0x000000ad34357220 */ /* 0x000fe20000410000 */
[C---:B------:R-:W-:Y:S01]  /*8d10*/  IMAD.U32 R43, R42.reuse, 0x10000, RZ ;  /* 0x000100002a2b7824 */ /* 0x040fe200078e00ff */
[----:B------:R-:W-:Y:S01]  /*8d20*/  LOP3.LUT R44, R42, 0xffff0000, RZ, 0xc0, !PT ;  /* 0xffff00002a2c7812 */ /* 0x000fe200078ec0ff */
[----:B------:R-:W-:Y:S01]  /*8d30*/  FMUL.FTZ R55, R52, R59 ;  /* 0x0000003b34377220 */ /* 0x000fe20000410000 */
[----:B------:R-:W-:-:S02]  /*8d40*/  IMAD.U32 R42, R46, 0x10000, RZ ;  /* 0x000100002e2a7824 */ /* 0x000fc400078e00ff */
[C---:B------:R-:W-:Y:S01]  /*8d50*/  FFMA.FTZ R68, R41.reuse, R64, -R68 ;  /* 0x0000004029447223 */ /* 0x040fe20000010844 */
[----:B------:R-:W-:Y:S01]  /*8d60*/  FFMA.FTZ R66, R41, R66, R45 ;  /* 0x0000004229427223 */ /* 0x000fe2000001002d */
[----:B------:R-:W-:Y:S01]  /*8d70*/  FFMA.FTZ R59, R40, R59, -R53 ;  /* 0x0000003b283b7223 */ /* 0x000fe20000010835 */
[----:B------:R-:W-:Y:S01]  /*8d80*/  LOP3.LUT R46, R46, 0xffff0000, RZ, 0xc0, !PT ;  /* 0xffff00002e2e7812 */ /* 0x000fe200078ec0ff */
[C---:B------:R-:W-:Y:S01]  /*8d90*/  IMAD.U32 R41, R47.reuse, 0x10000, RZ ;  /* 0x000100002f297824 */ /* 0x040fe200078e00ff */
[C---:B------:R-:W-:Y:S01]  /*8da0*/  LOP3.LUT R53, R54.reuse, 0xffff0000, RZ, 0xc0, !PT ;  /* 0xffff000036357812 */ /* 0x040fe200078ec0ff */
[----:B------:R-:W-:Y:S01]  /*8db0*/  IMAD.U32 R45, R54, 0x10000, RZ ;  /* 0x00010000362d7824 */ /* 0x000fe200078e00ff */
[----:B------:R-:W-:Y:S01]  /*8dc0*/  LOP3.LUT R47, R47, 0xffff0000, RZ, 0xc0, !PT ;  /* 0xffff00002f2f7812 */ /* 0x000fe200078ec0ff */
[----:B------:R-:W-:Y:S01]  /*8dd0*/  FFMA.FTZ R55, R40, R173, R55 ;  /* 0x000000ad28377223 */ /* 0x000fe20000010037 */
[----:B------:R-:W-:Y:S01]  /*8de0*/  F2FP.BF16.F32.PACK_AB R68, R59, R68 ;  /* 0x000000443b44723e */ /* 0x000fe200000010ff */
[----:B------:R-:W-:Y:S01]  /*8df0*/  FMUL.FTZ R40, R42, R45 ;  /* 0x0000002d2a287220 */ /* 0x000fe20000410000 */
[----:B------:R-:W-:Y:S01]  /*8e00*/  FMUL.FTZ R63, R46, R53 ;  /* 0x000000352e3f7220 */ /* 0x000fe20000410000 */
[----:B------:R-:W-:Y:S01]  /*8e10*/  FMUL.FTZ R42, R42, R41 ;  /* 0x000000292a2a7220 */ /* 0x000fe20000410000 */
[----:B------:R-:W-:Y:S01]  /*8e20*/  FMUL.FTZ R46, R46, R47 ;  /* 0x0000002f2e2e7220 */ /* 0x000fe20000410000 */
[C---:B------:R-:W-:Y:S01]  /*8e30*/  FFMA.FTZ R40, R43.reuse, R41, -R40 ;  /* 0x000000292b287223 */ /* 0x040fe20000010828 */
[C---:B------:R-:W-:Y:S01]  /*8e40*/  FFMA.FTZ R63, R44.reuse, R47, -R63 ;  /* 0x0000002f2c3f7223 */ /* 0x040fe2000001083f */
[----:B------:R-:W-:Y:S01]  /*8e50*/  FFMA.FTZ R42, R43, R45, R42 ;  /* 0x0000002d2b2a7223 */ /* 0x000fe2000001002a */
[----:B------:R-:W-:Y:S01]  /*8e60*/  FFMA.FTZ R53, R44, R53, R46 ;  /* 0x000000352c357223 */ /* 0x000fe2000001002e */
[----:B------:R-:W-:-:S02]  /*8e70*/  F2FP.BF16.F32.PACK_AB R41, R62, R57 ;  /* 0x000000393e29723e */ /* 0x000fc400000010ff */
[----:B------:R-:W-:Y:S01]  /*8e80*/  F2FP.BF16.F32.PACK_AB R46, R63, R40 ;  /* 0x000000283f2e723e */ /* 0x000fe200000010ff */
[----:B------:R-:W-:Y:S01]  /*8e90*/  IMAD.MOV.U32 R40, RZ, RZ, R68 ;  /* 0x000000ffff287224 */ /* 0x000fe200078e0044 */
[----:B------:R-:W-:Y:S02]  /*8ea0*/  F2FP.BF16.F32.PACK_AB R52, R53, R42 ;  /* 0x0000002a3534723e */ /* 0x000fe400000010ff */
[----:B------:R-:W-:Y:S01]  /*8eb0*/  F2FP.BF16.F32.PACK_AB R43, R65, R56 ;  /* 0x00000038412b723e */ /* 0x000fe200000010ff */
[----:B------:R-:W-:Y:S01]  /*8ec0*/  IMAD.MOV.U32 R42, RZ, RZ, R46 ;  /* 0x000000ffff2a7224 */ /* 0x000fe200078e002e */
[----:B------:R-:W-:Y:S01]  /*8ed0*/  F2FP.BF16.F32.PACK_AB R45, R61, R60 ;  /* 0x0000003c3d2d723e */ /* 0x000fe200000010ff */
[----:B------:R-:W-:Y:S01]  /*8ee0*/  IMAD.MOV.U32 R46, RZ, RZ, R52 ;  /* 0x000000ffff2e7224 */ /* 0x000fe200078e0034 */
[----:B------:R-:W-:Y:S02]  /*8ef0*/  F2FP.BF16.F32.PACK_AB R47, R67, R58 ;  /* 0x0000003a432f723e */ /* 0x000fe400000010ff */
[----:B------:R-:W-:-:S07]  /*8f00*/  F2FP.BF16.F32.PACK_AB R44, R55, R66 ;  /* 0x00000042372c723e */ /* 0x000fce00000010ff */
.L_x_2378:
[----:B------:R-:W-:Y:S05]  /*8f10*/  BSYNC B2 ;  /* 0x0000000000027941 */ /* 0x000fea0003800000 */
.L_x_2377:
[----:B--2---:R4:W-:Y:S04]  /*8f20*/  STG.E.128 desc[UR60][R48.64], R40 ;  /* 0x0000002830007986 */ /* 0x0049e8000c101d3c */
[----:B---3--:R4:W-:Y:S02]  /*8f30*/  @!P3 STG.E.128 desc[UR60][R50.64], R44 ;  /* 0x0000002c3200b986 */ /* 0x0089e4000c101d3c */
.L_x_2372:
[----:B------:R-:W-:Y:S05]  /*8f40*/  BSYNC B1 ;  /* 0x0000000000017941 */ /* 0x000fea0003800000 */
.L_x_2371:
        /* <DEDUP_REMOVED lines=44> */
[----:B------:R-:W-:Y:S01]  /*9210*/  SHF.R.U32.HI R64, RZ, 0x10, R85 ;  /* 0x00000010ff407819 */ /* 0x000fe20000011655 */
[----:B------:R-:W-:Y:S01]  /*9220*/  IMAD.U32 R61, R47, 0x10000, RZ ;  /* 0x000100002f3d7824 */ /* 0x000fe200078e00ff */
[C---:B------:R-:W-:Y:S01]  /*9230*/  PRMT R62, R154.reuse, 0x5410, R63 ;  /* 0x000054109a3e7816 */ /* 0x040fe2000000003f */
[----:B------:R-:W-:Y:S01]  /*9240*/  IMAD.U32 R58, R43, 0x10000, RZ ;  /* 0x000100002b3a7824 */ /* 0x000fe200078e00ff */
[----:B------:R-:W-:Y:S01]  /*9250*/  PRMT R154, R154, 0x5432, R77 ;  /* 0x000054329a9a7816 */ /* 0x000fe2000000004d */
[----:B------:R-:W-:Y:S01]  /*9260*/  IMAD.U32 R54, R44, 0x10000, RZ ;  /* 0x000100002c367824 */ /* 0x000fe200078e00ff */
[----:B------:R-:W-:Y:S01]  /*9270*/  PRMT R64, R169, 0x5432, R64 ;  /* 0x00005432a9407816 */ /* 0x000fe20000000040 */
[----:B------:R-:W-:Y:S01]  /*9280*/  IMAD.U32 R53, R40, 0x10000, RZ ;  /* 0x0001000028357824 */ /* 0x000fe200078e00ff */
[----:B------:R-:W-:Y:S01]  /*9290*/  SHF.R.U64 R70, R78, 0x10, R79 ;  /* 0x000000104e467819 */ /* 0x000fe2000000124f */
[----:B------:R-:W-:Y:S01]  /*92a0*/  IMAD.U32 R63, R154, 0x10000, RZ ;  /* 0x000100009a3f7824 */ /* 0x000fe200078e00ff */
[----:B------:R-:W-:Y:S01]  /*92b0*/  SHF.R.U64 R66, R86, 0x10, R87 ;  /* 0x0000001056427819 */ /* 0x000fe20000001257 */
[----:B------:R-:W-:Y:S01]  /*92c0*/  IMAD.U32 R65, R64, 0x10000, RZ ;  /* 0x0001000040417824 */ /* 0x000fe200078e00ff */
[----:B------:R-:W-:Y:S01]  /*92d0*/  SHF.R.U32.HI R78, RZ, 0x10, R79 ;  /* 0x00000010ff4e7819 */ /* 0x000fe2000001164f */
[C---:B------:R-:W-:Y:S01]  /*92e0*/  FMUL.FTZ R69, R59.reuse, R63 ;  /* 0x0000003f3b457220 */ /* 0x040fe20000410000 */
[----:B------:R-:W-:Y:S01]  /*92f0*/  SHF.R.U32.HI R86, RZ, 0x10, R87 ;  /* 0x00000010ff567819 */ /* 0x000fe20000011657 */
[-C--:B------:R-:W-:Y:S01]  /*9300*/  FMUL.FTZ R67, R59, R65.reuse ;  /* 0x000000413b437220 */ /* 0x080fe20000410000 */
[----:B------:R-:W-:Y:S01]  /*9310*/  LOP3.LUT R60, R45, 0xffff0000, RZ, 0xc0, !PT ;  /* 0xffff00002d3c7812 */ /* 0x000fe200078ec0ff */
[----:B------:R-:W-:Y:S01]  /*9320*/  FFMA.FTZ R69, R56, R65, R69 ;  /* 0x0000004138457223 */ /* 0x000fe20000010045 */
[----:B------:R-:W-:Y:S01]  /*9330*/  SHF.R.U64 R68, R84, 0x10, R85 ;  /* 0x0000001054447819 */ /* 0x000fe20000001255 */
[----:B------:R-:W-:Y:S01]  /*9340*/  FFMA.FTZ R67, R56, R63, -R67 ;  /* 0x0000003f38437223 */ /* 0x000fe20000010843 */
[----:B------:R-:W-:-:S02]  /*9350*/  PRMT R45, R153, 0x5410, R70 ;  /* 0x00005410992d7816 */ /* 0x000fc40000000046 */
[----:B------:R-:W-:Y:S02]  /*9360*/  PRMT R66, R155, 0x5410, R66 ;  /* 0x000054109b427816 */ /* 0x000fe40000000042 */
[----:B------:R-:W-:Y:S02]  /*9370*/  LOP3.LUT R64, R64, 0xffff0000, RZ, 0xc0, !PT ;  /* 0xffff000040407812 */ /* 0x000fe400078ec0ff */
[----:B------:R-:W-:Y:S02]  /*9380*/  PRMT R153, R153, 0x5432, R78 ;  /* 0x0000543299997816 */ /* 0x000fe4000000004e */
[----:B------:R-:W-:Y:S02]  /*9390*/  PRMT R155, R155, 0x5432, R86 ;  /* 0x000054329b9b7816 */ /* 0x000fe40000000056 */
[----:B------:R-:W-:Y:S01]  /*93a0*/  LOP3.LUT R154, R154, 0xffff0000, RZ, 0xc0, !PT ;  /* 0xffff00009a9a7812 */ /* 0x000fe200078ec0ff */
[----:B------:R-:W-:Y:S01]  /*93b0*/  IMAD.U32 R56, R153, 0x10000, RZ ;  /* 0x0001000099387824 */ /* 0x000fe200078e00ff */
[----:B------:R-:W-:Y:S01]  /*93c0*/  LOP3.LUT R57, R41, 0xffff0000, RZ, 0xc0, !PT ;  /* 0xffff000029397812 */ /* 0x000fe200078ec0ff */
[----:B------:R-:W-:Y:S01]  /*93d0*/  IMAD.U32 R59, R155, 0x10000, RZ ;  /* 0x000100009b3b7824 */ /* 0x000fe200078e00ff */
[----:B------:R-:W-:Y:S01]  /*93e0*/  PRMT R169, R169, 0x5410, R68 ;  /* 0x00005410a9a97816 */ /* 0x000fe20000000044 */
[C---:B------:R-:W-:Y:S01]  /*93f0*/  FMUL.FTZ R68, R60.reuse, R64 ;  /* 0x000000403c447220 */ /* 0x040fe20000410000 */
[-C--:B------:R-:W-:Y:S01]  /*9400*/  FMUL.FTZ R60, R60, R154.reuse ;  /* 0x0000009a3c3c7220 */ /* 0x080fe20000410000 */
[----:B------:R-:W-:Y:S01]  /*9410*/  LOP3.LUT R47, R47, 0xffff0000, RZ, 0xc0, !PT ;  /* 0xffff00002f2f7812 */ /* 0x000fe200078ec0ff */
[-C--:B------:R-:W-:Y:S01]  /*9420*/  FMUL.FTZ R63, R61, R59.reuse ;  /* 0x0000003b3d3f7220 */ /* 0x080fe20000410000 */
[----:B------:R-:W-:Y:S01]  /*9430*/  FFMA.FTZ R154, R57, R154, -R68 ;  /* 0x0000009a399a7223 */ /* 0x000fe20000010844 */
[----:B------:R-:W-:Y:S01]  /*9440*/  LOP3.LUT R68, R155, 0xffff0000, RZ, 0xc0, !PT ;  /* 0xffff00009b447812 */ /* 0x000fe200078ec0ff */
[----:B------:R-:W-:Y:S01]  /*9450*/  FMUL.FTZ R70, R61, R56 ;  /* 0x000000383d467220 */ /* 0x000fe20000410000 */
[----:B------:R-:W-:Y:S01]  /*9460*/  FFMA.FTZ R64, R57, R64, R60 ;  /* 0x0000004039407223 */ /* 0x000fe2000001003c */
[----:B------:R-:W-:Y:S01]  /*9470*/  LOP3.LUT R60, R153, 0xffff0000, RZ, 0xc0, !PT ;  /* 0xffff0000993c7812 */ /* 0x000fe200078ec0ff */
[C---:B------:R-:W-:Y:S01]  /*9480*/  FFMA.FTZ R63, R58.reuse, R56, -R63 ;  /* 0x000000383a3f7223 */ /* 0x040fe2000001083f */
[----:B------:R-:W-:Y:S01]  /*9490*/  LOP3.LUT R55, R43, 0xffff0000, RZ, 0xc0, !PT ;  /* 0xffff00002b377812 */ /* 0x000fe200078ec0ff */
[----:B------:R-:W-:Y:S01]  /*94a0*/  FFMA.FTZ R70, R58, R59, R70 ;  /* 0x0000003b3a467223 */ /* 0x000fe20000010046 */
[----:B------:R-:W-:Y:S01]  /*94b0*/  FMUL.FTZ R58, R47, R68 ;  /* 0x000000442f3a7220 */ /* 0x000fe20000410000 */
[----:B------:R-:W-:Y:S01]  /*94c0*/  IMAD.U32 R57, R169, 0x10000, RZ ;  /* 0x00010000a9397824 */ /* 0x000fe200078e00ff */
[----:B------:R-:W-:Y:S01]  /*94d0*/  LOP3.LUT R44, R44, 0xffff0000, RZ, 0xc0, !PT ;  /* 0xffff00002c2c7812 */ /* 0x000fe200078ec0ff */
[----:B------:R-:W-:-:S02]  /*94e0*/  IMAD.U32 R56, R62, 0x10000, RZ ;  /* 0x000100003e387824 */ /* 0x000fc400078e00ff */
[-C--:B------:R-:W-:Y:S01]  /*94f0*/  FMUL.FTZ R76, R47, R60.reuse ;  /* 0x0000003c2f4c7220 */ /* 0x080fe20000410000 */
[----:B------:R-:W-:Y:S01]  /*9500*/  LOP3.LUT R169, R169, 0xffff0000, RZ, 0xc0, !PT ;  /* 0xffff0000a9a97812 */ /* 0x000fe200078ec0ff */
[C---:B------:R-:W-:Y:S01]  /*9510*/  FFMA.FTZ R60, R55.reuse, R60, -R58 ;  /* 0x0000003c373c7223 */ /* 0x040fe2000001083a */
[----:B------:R-:W-:Y:S01]  /*9520*/  FMUL.FTZ R58, R54, R57 ;  /* 0x00000039363a7220 */ /* 0x000fe20000410000 */
[----:B------:R-:W-:Y:S01]  /*9530*/  LOP3.LUT R40, R40, 0xffff0000, RZ, 0xc0, !PT ;  /* 0xffff000028287812 */ /* 0x000fe200078ec0ff */
[----:B------:R-:W-:Y:S01]  /*9540*/  FMUL.FTZ R54, R54, R56 ;  /* 0x0000003836367220 */ /* 0x000fe20000410000 */
[----:B------:R-:W-:Y:S01]  /*9550*/  LOP3.LUT R47, R62, 0xffff0000, RZ, 0xc0, !PT ;  /* 0xffff00003e2f7812 */ /* 0x000fe200078ec0ff */
[----:B------:R-:W-:Y:S01]  /*9560*/  FFMA.FTZ R59, R55, R68, R76 ;  /* 0x00000044373b7223 */ /* 0x000fe2000001004c */
[----:B------:R-:W-:Y:S01]  /*9570*/  FMUL.FTZ R55, R44, R169 ;  /* 0x000000a92c377220 */ /* 0x000fe20000410000 */
[C---:B------:R-:W-:Y:S01]  /*9580*/  FFMA.FTZ R58, R53.reuse, R56, -R58 ;  /* 0x00000038353a7223 */ /* 0x040fe2000001083a */
[----:B------:R-:W-:Y:S01]  /*9590*/  FFMA.FTZ R53, R53, R57, R54 ;  /* 0x0000003935357223 */ /* 0x000fe20000010036 */
[----:B------:R-:W-:-:S02]  /*95a0*/  IMAD.U32 R43, R46, 0x10000, RZ ;  /* 0x000100002e2b7824 */ /* 0x000fc400078e00ff */
[-C--:B------:R-:W-:Y:S01]  /*95b0*/  FMUL.FTZ R57, R44, R47.reuse ;  /* 0x0000002f2c397220 */ /* 0x080fe20000410000 */
[----:B------:R-:W-:Y:S01]  /*95c0*/  FFMA.FTZ R55, R40, R47, -R55 ;  /* 0x0000002f28377223 */ /* 0x000fe20000010837 */
[----:B------:R-:W-:Y:S01]  /*95d0*/  LOP3.LUT R46, R46, 0xffff0000, RZ, 0xc0, !PT ;  /* 0xffff00002e2e7812 */ /* 0x000fe200078ec0ff */
[C---:B------:R-:W-:Y:S01]  /*95e0*/  IMAD.U32 R44, R45.reuse, 0x10000, RZ ;  /* 0x000100002d2c7824 */ /* 0x040fe200078e00ff */
[C---:B------:R-:W-:Y:S01]  /*95f0*/  LOP3.LUT R47, R66.reuse, 0xffff0000, RZ, 0xc0, !PT ;  /* 0xffff0000422f7812 */ /* 0x040fe200078ec0ff */
[----:B------:R-:W-:Y:S01]  /*9600*/  IMAD.U32 R54, R66, 0x10000, RZ ;  /* 0x0001000042367824 */ /* 0x000fe200078e00ff */
[----:B------:R-:W-:Y:S01]  /*9610*/  LOP3.LUT R45, R45, 0xffff0000, RZ, 0xc0, !PT ;  /* 0xffff00002d2d7812 */ /* 0x000fe200078ec0ff */
        /* <DEDUP_REMOVED lines=21> */
.L_x_2382:
[----:B------:R-:W-:Y:S05]  /*9770*/  BSYNC B2 ;  /* 0x0000000000027941 */ /* 0x000fea0003800000 */
.L_x_2381:
[----:B--2---:R2:W-:Y:S04]  /*9780*/  STG.E.128 desc[UR60][R48.64], R40 ;  /* 0x0000002830007986 */ /* 0x0045e8000c101d3c */
[----:B---3--:R2:W-:Y:S02]  /*9790*/  @!P3 STG.E.128 desc[UR60][R50.64], R44 ;  /* 0x0000002c3200b986 */ /* 0x0085e4000c101d3c */
.L_x_2380:
[----:B------:R-:W-:Y:S05]  /*97a0*/  BSYNC B1 ;  /* 0x0000000000017941 */ /* 0x000fea0003800000 */
.L_x_2379:
        /* <DEDUP_REMOVED lines=27> */
[----:B------:R-:W-:Y:S01]  /*9960*/  SHF.R.U64 R65, R72, 0x10, R73 ;  /* 0x0000001048417819 */ /* 0x000fe20000001249 */
[----:B---3--:R-:W-:Y:S01]  /*9970*/  IMAD.U32 R56, R45, 0x10000, RZ ;  /* 0x000100002d387824 */ /* 0x008fe200078e00ff */
[----:B------:R-:W-:Y:S01]  /*9980*/  SHF.R.U32.HI R63, RZ, 0x10, R81 ;  /* 0x00000010ff3f7819 */ /* 0x000fe20000011651 */
[----:B--2---:R-:W-:Y:S01]  /*9990*/  IMAD.U32 R53, R41, 0x10000, RZ ;  /* 0x0001000029357824 */ /* 0x004fe200078e00ff */
[----:B------:R-:W-:Y:S01]  /*99a0*/  SHF.R.U32.HI R73, RZ, 0x10, R73 ;  /* 0x00000010ff497819 */ /* 0x000fe20000011649 */
[----:B------:R-:W-:Y:S01]  /*99b0*/  IMAD.U32 R58, R47, 0x10000, RZ ;  /* 0x000100002f3a7824 */ /* 0x000fe200078e00ff */
[----:B------:R-:W-:Y:S02]  /*99c0*/  PRMT R60, R150, 0x5410, R65 ;  /* 0x00005410963c7816 */ /* 0x000fe40000000041 */
[----:B------:R-:W-:Y:S02]  /*99d0*/  PRMT R63, R152, 0x5432, R63 ;  /* 0x00005432983f7816 */ /* 0x000fe4000000003f */
[----:B------:R-:W-:-:S02]  /*99e0*/  SHF.R.U64 R61, R80, 0x10, R81 ;  /* 0x00000010503d7819 */ /* 0x000fc40000001251 */
[----:B------:R-:W-:Y:S01]  /*99f0*/  PRMT R150, R150, 0x5432, R73 ;  /* 0x0000543296967816 */ /* 0x000fe20000000049 */
[----:B------:R-:W-:Y:S01]  /*9a00*/  IMAD.U32 R64, R63, 0x10000, RZ ;  /* 0x000100003f407824 */ /* 0x000fe200078e00ff */
[----:B------:R-:W-:Y:S02]  /*9a10*/  SHF.R.U64 R66, R82, 0x10, R83 ;  /* 0x0000001052427819 */ /* 0x000fe40000001253 */
[----:B------:R-:W-:Y:S02]  /*9a20*/  SHF.R.U64 R62, R74, 0x10, R75 ;  /* 0x000000104a3e7819 */ /* 0x000fe4000000124b */
[----:B------:R-:W-:Y:S01]  /*9a30*/  PRMT R152, R152, 0x5410, R61 ;  /* 0x0000541098987816 */ /* 0x000fe2000000003d */
[----:B------:R-:W-:Y:S01]  /*9a40*/  IMAD.U32 R61, R150, 0x10000, RZ ;  /* 0x00010000963d7824 */ /* 0x000fe200078e00ff */
[----:B------:R-:W-:Y:S02]  /*9a50*/  SHF.R.U32.HI R74, RZ, 0x10, R75 ;  /* 0x00000010ff4a7819 */ /* 0x000fe4000001164b */
[----:B------:R-:W-:-:S02]  /*9a60*/  SHF.R.U32.HI R82, RZ, 0x10, R83 ;  /* 0x00000010ff527819 */ /* 0x000fc40000011653 */
[----:B------:R-:W-:Y:S01]  /*9a70*/  PRMT R65, R151, 0x5410, R66 ;  /* 0x0000541097417816 */ /* 0x000fe20000000042 */
[CC--:B------:R-:W-:Y:S01]  /*9a80*/  FMUL.FTZ R66, R56.reuse, R64.reuse ;  /* 0x0000004038427220 */ /* 0x0c0fe20000410000 */
[----:B------:R-:W-:Y:S01]  /*9a90*/  PRMT R62, R149, 0x5410, R62 ;  /* 0x00005410953e7816 */ /* 0x000fe2000000003e */
[-C--:B------:R-:W-:Y:S01]  /*9aa0*/  FMUL.FTZ R56, R56, R61.reuse ;  /* 0x0000003d38387220 */ /* 0x080fe20000410000 */
[----:B------:R-:W-:Y:S01]  /*9ab0*/  LOP3.LUT R57, R45, 0xffff0000, RZ, 0xc0, !PT ;  /* 0xffff00002d397812 */ /* 0x000fe200078ec0ff */
[----:B------:R-:W-:Y:S01]  /*9ac0*/  FFMA.FTZ R66, R53, R61, -R66 ;  /* 0x0000003d35427223 */ /* 0x000fe20000010842 */
[----:B------:R-:W-:Y:S01]  /*9ad0*/  PRMT R149, R149, 0x5432, R74 ;  /* 0x0000543295957816 */ /* 0x000fe2000000004a */
[----:B------:R-:W-:Y:S01]  /*9ae0*/  FFMA.FTZ R67, R53, R64, R56 ;  /* 0x0000004035437223 */ /* 0x000fe20000010038 */
[----:B------:R-:W-:Y:S01]  /*9af0*/  PRMT R151, R151, 0x5432, R82 ;  /* 0x0000543297977816 */ /* 0x000fe20000000052 */
        /* <DEDUP_REMOVED lines=11> */
[----:B------:R-:W-:Y:S01]  /*9bb0*/  LOP3.LUT R64, R151, 0xffff0000, RZ, 0xc0, !PT ;  /* 0xffff000097407812 */ /* 0x000fe200078ec0ff */
[----:B------:R-:W-:Y:S01]  /*9bc0*/  FMUL.FTZ R56, R58, R53 ;  /* 0x000000353a387220 */ /* 0x000fe20000410000 */
[----:B------:R-:W-:-:S02]  /*9bd0*/  IMAD.U32 R44, R43, 0x10000, RZ ;  /* 0x000100002b2c7824 */ /* 0x000fc400078e00ff */
[C---:B------:R-:W-:Y:S01]  /*9be0*/  FFMA.FTZ R69, R54.reuse, R150, -R69 ;  /* 0x0000009636457223 */ /* 0x040fe20000010845 */
[----:B------:R-:W-:Y:S01]  /*9bf0*/  FFMA.FTZ R58, R54, R63, R57 ;  /* 0x0000003f363a7223 */ /* 0x000fe20000010039 */
[----:B------:R-:W-:Y:S01]  /*9c00*/  LOP3.LUT R54, R149, 0xffff0000, RZ, 0xc0, !PT ;  /* 0xffff000095367812 */ /* 0x000fe200078ec0ff */
[----:B------:R-:W-:Y:S01]  /*9c10*/  FFMA.FTZ R61, R44, R61, R56 ;  /* 0x0000003d2c3d7223 */ /* 0x000fe20000010038 */
[----:B------:R-:W-:Y:S01]  /*9c20*/  LOP3.LUT R43, R43, 0xffff0000, RZ, 0xc0, !PT ;  /* 0xffff00002b2b7812 */ /* 0x000fe200078ec0ff */
[C---:B------:R-:W-:Y:S01]  /*9c30*/  FMUL.FTZ R68, R59.reuse, R64 ;  /* 0x000000403b447220 */ /* 0x040fe20000410000 */
[----:B------:R-:W-:Y:S02]  /*9c40*/  IMAD.U32 R56, R152, 0x10000, RZ ;  /* 0x0001000098387824 */ /* 0x000fe400078e00ff */
[----:B------:R-:W-:Y:S01]  /*9c50*/  FFMA.FTZ R71, R44, R53, -R71 ;  /* 0x000000352c477223 */ /* 0x000fe20000010847 */
[----:B------:R-:W-:Y:S01]  /*9c60*/  FMUL.FTZ R70, R59, R54 ;  /* 0x000000363b467220 */ /* 0x000fe20000410000 */
[----:B------:R-:W-:Y:S01]  /*9c70*/  LOP3.LUT R152, R152, 0xffff0000, RZ, 0xc0, !PT ;  /* 0xffff000098987812 */ /* 0x000fe200078ec0ff */
[----:B------:R-:W-:-:S02]  /*9c80*/  IMAD.U32 R44, R60, 0x10000, RZ ;  /* 0x000100003c2c7824 */ /* 0x000fc400078e00ff */
[----:B------:R-:W-:Y:S01]  /*9c90*/  FFMA.FTZ R68, R43, R54, -R68 ;  /* 0x000000362b447223 */ /* 0x000fe20000010844 */
[----:B------:R-:W-:Y:S01]  /*9ca0*/  IMAD.U32 R41, R40, 0x10000, RZ ;  /* 0x0001000028297824 */ /* 0x000fe200078e00ff */
[----:B------:R-:W-:Y:S01]  /*9cb0*/  LOP3.LUT R60, R60, 0xffff0000, RZ, 0xc0, !PT ;  /* 0xffff00003c3c7812 */ /* 0x000fe200078ec0ff */
[----:B------:R-:W-:Y:S01]  /*9cc0*/  FMUL.FTZ R54, R45, R56 ;  /* 0x000000382d367220 */ /* 0x000fe20000410000 */
[----:B------:R-:W-:Y:S01]  /*9cd0*/  LOP3.LUT R50, R40, 0xffff0000, RZ, 0xc0, !PT ;  /* 0xffff000028327812 */ /* 0x000fe200078ec0ff */
[----:B------:R-:W-:Y:S01]  /*9ce0*/  FFMA.FTZ R70, R43, R64, R70 ;  /* 0x000000402b467223 */ /* 0x000fe20000010046 */
[----:B------:R-:W-:Y:S01]  /*9cf0*/  FMUL.FTZ R45, R45, R44 ;  /* 0x0000002c2d2d7220 */ /* 0x000fe20000410000 */
[----:B------:R-:W-:Y:S01]  /*9d00*/  FMUL.FTZ R43, R55, R152 ;  /* 0x00000098372b7220 */ /* 0x000fe20000410000 */
[----:B------:R-:W-:Y:S01]  /*9d10*/  FFMA.FTZ R54, R41, R44, -R54 ;  /* 0x0000002c29367223 */ /* 0x000fe20000010836 */
[C---:B------:R-:W-:Y:S02]  /*9d20*/  IMAD.U32 R47, R46.reuse, 0x10000, RZ ;  /* 0x000100002e2f7824 */ /* 0x040fe400078e00ff */
[----:B------:R-:W-:Y:S01]  /*9d30*/  FMUL.FTZ R55, R55, R60 ;  /* 0x0000003c37377220 */ /* 0x000fe20000410000 */
[----:B------:R-:W-:Y:S01]  /*9d40*/  IMAD.U32 R44, R65, 0x10000, RZ ;  /* 0x00010000412c7824 */ /* 0x000fe200078e00ff */
[----:B------:R-:W-:Y:S01]  /*9d50*/  LOP3.LUT R46, R46, 0xffff0000, RZ, 0xc0, !PT ;  /* 0xffff00002e2e7812 */ /* 0x000fe200078ec0ff */
[----:B------:R-:W-:Y:S01]  /*9d60*/  FFMA.FTZ R45, R41, R56, R45 ;  /* 0x00000038292d7223 */ /* 0x000fe2000001002d */
[----:B------:R-:W-:Y:S01]  /*9d70*/  FFMA.FTZ R53, R50, R60, -R43 ;  /* 0x0000003c32357223 */ /* 0x000fe2000001082b */
[----:B------:R-:W-:Y:S01]  /*9d80*/  LOP3.LUT R65, R65, 0xffff0000, RZ, 0xc0, !PT ;  /* 0xffff000041417812 */ /* 0x000fe200078ec0ff */
[C---:B------:R-:W-:Y:S01]  /*9d90*/  IMAD.U32 R41, R62.reuse, 0x10000, RZ ;  /* 0x000100003e297824 */ /* 0x040fe200078e00ff */
[----:B------:R-:W-:Y:S01]  /*9da0*/  LOP3.LUT R43, R62, 0xffff0000, RZ, 0xc0, !PT ;  /* 0xffff00003e2b7812 */ /* 0x000fe200078ec0ff */
[----:B------:R-:W-:Y:S01]  /*9db0*/  FFMA.FTZ R50, R50, R152, R55 ;  /* 0x0000009832327223 */ /* 0x000fe20000010037 */
[----:B------:R-:W-:-:S02]  /*9dc0*/  IMAD.U32 R40, R42, 0x10000, RZ ;  /* 0x000100002a287824 */ /* 0x000fc400078e00ff */
[CC--:B------:R-:W-:Y:S01]  /*9dd0*/  FMUL.FTZ R55, R47.reuse, R44.reuse ;  /* 0x0000002c2f377220 */ /* 0x0c0fe20000410000 */
[----:B------:R-:W-:Y:S01]  /*9de0*/  LOP3.LUT R42, R42, 0xffff0000, RZ, 0xc0, !PT ;  /* 0xffff00002a2a7812 */ /* 0x000fe200078ec0ff */
[----:B------:R-:W-:Y:S01]  /*9df0*/  FMUL.FTZ R47, R47, R41 ;  /* 0x000000292f2f7220 */ /* 0x000fe20000410000 */
        /* <DEDUP_REMOVED lines=17> */
.L_x_2384:
[----:B------:R-:W-:Y:S05]  /*9f10*/  BSYNC B1 ;  /* 0x0000000000017941 */ /* 0x000fea0003800000 */
.L_x_2383:
[----:B--2---:R2:W-:Y:S01]  /*9f20*/  STG.E.128 desc[UR60][R48.64], R40 ;  /* 0x0000002830007986 */ /* 0x0045e2000c101d3c */
[----:B------:R-:W-:-:S13]  /*9f30*/  ISETP.GE.AND P3, PT, R51, R145, PT ;  /* 0x000000913300720c */ /* 0x000fda0003f66270 */
[----:B------:R-:W-:Y:S05]  /*9f40*/  @P3 BRA `(.L_x_2339) ;  /* 0x00000004000c3947 */ /* 0x000fea0003800000 */
[--C-:B------:R-:W-:Y:S02]  /*9f50*/  IADD3 R124, P3, P4, R38, R124, R51.reuse ;  /* 0x0000007c267c7210 */ /* 0x100fe40007c7e033 */
[----:B------:R-:W-:-:S04]  /*9f60*/  SHF.R.S32.HI R51, RZ, 0x1f, R51 ;  /* 0x0000001fff337819 */ /* 0x000fc80000011433 */
[----:B------:R-:W-:Y:S02]  /*9f70*/  IADD3.X R52, R37, R52, R51, P3, P4 ;  /* 0x0000003425347210 */ /* 0x000fe40001fe8433 */
[----:B------:R-:W-:-:S04]  /*9f80*/  LEA R118, P3, R124, R118, 0x1 ;  /* 0x000000767c767211 */ /* 0x000fc800078608ff */
[----:B------:R-:W-:-:S05]  /*9f90*/  LEA.HI.X R119, R124, R119, R52, 0x1, P3 ;  /* 0x000000777c777211 */ /* 0x000fca00018f0c34 */
[----:B---3--:R3:W-:Y:S01]  /*9fa0*/  STG.E.128 desc[UR60][R118.64], R44 ;  /* 0x0000002c76007986 */ /* 0x0087e2000c101d3c */
[----:B------:R-:W-:Y:S05]  /*9fb0*/  BRA `(.L_x_2339) ;  /* 0x0000000000f07947 */ /* 0x000fea0003800000 */
.L_x_2296:
[----:B------:R-:W2:Y:S02]  /*9fc0*/  LDL R40, [R1+0x60] ;  /* 0x0000600001287983 */ /* 0x000ea40000100800 */
[----:B--2---:R-:W-:-:S13]  /*9fd0*/  R2UR UR4, R40 ;  /* 0x00000000280472ca */ /* 0x004fda00000e0000 */
[----:B------:R-:W-:-:S06]  /*9fe0*/  UISETP.NE.AND UP0, UPT, UR4, 0x3, UPT ;  /* 0x000000030400788c */ /* 0x000fcc000bf05270 */
[----:B------:R-:W-:-:S13]  /*9ff0*/  PLOP3.LUT P2, PT, PT, PT, UP0, 0x80, 0x0 ;  /* 0x000000000000781c */ /* 0x000fda0003f4f008 */
[----:B------:R-:W-:Y:S05]  /*a000*/  @!P2 BRA `(.L_x_2385) ;  /* 0x000000000004a947 */ /* 0x000fea0003800000 */
[----:B------:R-:W-:Y:S01]  /*a010*/  BPT.TRAP 0x1 ;  /* 0x000000040000795c */ /* 0x000fe20000300000 */
.L_x_2385:
[----:B------:R-:W-:Y:S01]  /*a020*/  IMAD R0, R18, 0x8, R16 ;  /* 0x0000000812007824 */ /* 0x000fe200078e0210 */
[----:B------:R-:W-:Y:S01]  /*a030*/  SHF.L.U32 R115, R221, 0x1f, RZ ;  /* 0x0000001fdd737819 */ /* 0x000fe200000006ff */
[----:B------:R-:W-:Y:S01]  /*a040*/  IMAD R3, R24, -0x50, R2 ;  /* 0xffffffb018037824 */ /* 0x000fe200078e0202 */
[----:B------:R-:W-:Y:S02]  /*a050*/  BSSY B1, `(.L_x_2386) ;  /* 0x0000005000017945 */ /* 0x000fe40003800000 */
[----:B------:R-:W0:Y:S02]  /*a060*/  SYNCS.PHASECHK.TRANS64.TRYWAIT P3, [R0+URZ+0x38890], R115 ;  /* 0x03889073000075a7 */ /* 0x000e24000806017f */
[----:B------:R-:W-:-:S04]  /*a070*/  VIMNMX R3, R3, 0x50, PT ;  /* 0x0000005003037848 */ /* 0x000fc80003fe0100 */
[----:B------:R-:W-:Y:S01]  /*a080*/  ISETP.GE.AND P4, PT, R22, R3, PT ;  /* 0x000000031600720c */ /* 0x000fe20003f86270 */
[----:B0-----:R-:W-:-:S12]  /*a090*/  @!P3 BRA `(.L_x_2387) ;  /* 0x000002400030b947 */ /* 0x001fd80003800000 */
.L_x_2674:
[----:B------:R-:W-:Y:S05]  /*a0a0*/  BSYNC B1 ;  /* 0x0000000000017941 */ /* 0x000fea0003800000 */
.L_x_2386:
[----:B------:R-:W-:Y:S04]  /*a0b0*/  BSSY B1, `(.L_x_2388) ;  /* 0x000000e000017945 */ /* 0x000fe80003800000 */
[----:B------:R-:W-:Y:S05]  /*a0c0*/  @P4 BRA `(.L_x_2389) ;  /* 0x0000000000304947 */ /* 0x000fea0003800000 */
[----:B------:R-:W-:Y:S02]  /*a0d0*/  ISETP.NE.AND P5, PT, R26, RZ, PT ;  /* 0x000000ff1a00720c */ /* 0x000fe40003fa5270 */
        /* <DEDUP_REMOVED lines=11> */
.L_x_2389:
[----:B------:R-:W-:Y:S05]  /*a190*/  BSYNC B1 ;  /* 0x0000000000017941 */ /* 0x000fea0003800000 */
.L_x_2388:
[----:B------:R-:W-:Y:S01]  /*a1a0*/  ISETP.GE.AND P3, PT, R218, R3, PT ;  /* 0x00000003da00720c */ /* 0x000fe20003f66270 */
[----:B------:R-:W-:-:S12]  /*a1b0*/  BSSY B1, `(.L_x_2390) ;  /* 0x000000e000017945 */ /* 0x000fd80003800000 */
[----:B------:R-:W-:Y:S05]  /*a1c0*/  @P3 BRA `(.L_x_2391) ;  /* 0x0000000000303947 */ /* 0x000fea0003800000 */
[----:B------:R-:W-:Y:S02]  /*a1d0*/  ISETP.NE.AND P5, PT, R26, RZ, PT ;  /* 0x000000ff1a00720c */ /* 0x000fe40003fa5270 */
        /* <DEDUP_REMOVED lines=11> */
.L_x_2391:
[----:B------:R-:W-:Y:S05]  /*a290*/  BSYNC B1 ;  /* 0x0000000000017941 */ /* 0x000fea0003800000 */
.L_x_2390:
[----:B------:R-:W-:-:S13]  /*a2a0*/  ISETP.GE.AND P3, PT, R220, R3, PT ;  /* 0x00000003dc00720c */ /* 0x000fda0003f66270 */
[----:B------:R-:W-:Y:S05]  /*a2b0*/  @P3 BRA `(.L_x_2339) ;  /* 0x0000000000303947 */ /* 0x000fea0003800000 */
[----:B------:R-:W-:Y:S02]  /*a2c0*/  ISETP.NE.AND P5, PT, R26, RZ, PT ;  /* 0x000000ff1a00720c */ /* 0x000fe40003fa5270 */
        /* <DEDUP_REMOVED lines=11> */
.L_x_2339:
[----:B------:R-:W-:Y:S05]  /*a380*/  BSYNC B0 ;  /* 0x0000000000007941 */ /* 0x000fea0003800000 */
.L_x_2295:
        /* <DEDUP_REMOVED lines=17> */
.L_x_2393:
[----:B------:R-:W-:Y:S05]  /*a4a0*/  BSYNC B0 ;  /* 0x0000000000007941 */ /* 0x000fea0003800000 */
.L_x_2392:
[----:B------:R-:W2:Y:S01]  /*a4b0*/  SYNCS.PHASECHK.TRANS64.TRYWAIT P2, [R0+URZ+0x388b0], R115 ;  /* 0x0388b073000075a7 */ /* 0x000ea2000804017f */
[----:B------:R-:W-:Y:S01]  /*a4c0*/  ULDC.64 UR6, c[0x0][0x318] ;  /* 0x0000c60000067ab9 */ /* 0x000fe20000000a00 */
[----:B------:R-:W-:Y:S01]  /*a4d0*/  ULDC.64 UR4, c[0x0][0x308] ;  /* 0x0000c20000047ab9 */ /* 0x000fe20000000a00 */
[----:B-1----:R-:W-:Y:S01]  /*a4e0*/  IMAD.U32 R40, RZ, RZ, UR6 ;  /* 0x00000006ff287e24 */ /* 0x002fe2000f8e00ff */
[----:B------:R-:W-:Y:S01]  /*a4f0*/  BSSY B0, `(.L_x_2394) ;  /* 0x000000b000007945 */ /* 0x000fe20003800000 */
[----:B------:R-:W-:Y:S01]  /*a500*/  IMAD.U32 R42, RZ, RZ, UR7 ;  /* 0x00000007ff2a7e24 */ /* 0x000fe2000f8e00ff */
[----:B------:R-:W-:Y:S01]  /*a510*/  ISETP.GE.AND P4, PT, R22, R3, PT ;  /* 0x000000031600720c */ /* 0x000fe20003f86270 */
[----:B------:R-:W-:Y:S01]  /*a520*/  IMAD.U32 R41, RZ, RZ, UR4 ;  /* 0x00000004ff297e24 */ /* 0x000fe2000f8e00ff */
[----:B------:R1:W-:Y:S01]  /*a530*/  STL [R1+0x5c], R40 ;  /* 0x00005c2801007387 */ /* 0x0003e20000100800 */
[----:B------:R-:W-:-:S03]  /*a540*/  IMAD.WIDE R52, R24, 0x50, R112 ;  /* 0x0000005018347825 */ /* 0x000fc600078e0270 */
[----:B------:R3:W-:Y:S01]  /*a550*/  STL [R1+0x58], R42 ;  /* 0x0000582a01007387 */ /* 0x0007e20000100800 */
[----:B-1----:R-:W-:-:S05]  /*a560*/  IMAD.U32 R40, RZ, RZ, UR5 ;  /* 0x00000005ff287e24 */ /* 0x002fca000f8e00ff */
[----:B------:R3:W-:Y:S04]  /*a570*/  STL [R1+0x50], R40 ;  /* 0x0000502801007387 */ /* 0x0007e80000100800 */
[----:B------:R3:W-:Y:S02]  /*a580*/  STL [R1+0x54], R41 ;  /* 0x0000542901007387 */ /* 0x0007e40000100800 */
[----:B--23--:R-:W-:Y:S05]  /*a590*/  @!P2 BRA `(.L_x_2395) ;  /* 0x0000023c0004a947 */ /* 0x00cfea0003800000 */
.L_x_2675:
[----:B------:R-:W-:Y:S05]  /*a5a0*/  BSYNC B0 ;  /* 0x0000000000007941 */ /* 0x000fea0003800000 */
.L_x_2394:
[----:B------:R-:W-:Y:S04]  /*a5b0*/  BSSY B0, `(.L_x_2396) ;  /* 0x0000021000007945 */ /* 0x000fe80003800000 */
[----:B------:R-:W-:Y:S05]  /*a5c0*/  @P4 BRA `(.L_x_2397) ;  /* 0x00000000007c4947 */ /* 0x000fea0003800000 */
[----:B------:R-:W2:Y:S01]  /*a5d0*/  LDL R43, [R1+0x5c] ;  /* 0x00005c00012b7983 */ /* 0x000ea20000100800 */
[----:B------:R-:W-:-:S03]  /*a5e0*/  ULDC UR4, c[0x0][0x2e4] ;  /* 0x0000b90000047ab9 */ /* 0x000fc60000000800 */
[----:B------:R-:W3:Y:S04]  /*a5f0*/  LDL R42, [R1+0x58] ;  /* 0x00005800012a7983 */ /* 0x000ee80000100800 */
[----:B------:R-:W4:Y:S04]  /*a600*/  LDL R41, [R1+0x54] ;  /* 0x0000540001297983 */ /* 0x000f280000100800 */
[----:B------:R-:W5:Y:S01]  /*a610*/  LDL R40, [R1+0x50] ;  /* 0x0000500001287983 */ /* 0x000f620000100800 */
[----:B------:R-:W-:Y:S01]  /*a620*/  ISETP.GE.AND P5, PT, R17, UR4, PT ;  /* 0x0000000411007c0c */ /* 0x000fe2000bfa6270 */
[----:B------:R-:W-:Y:S01]  /*a630*/  IMAD.MOV.U32 R44, RZ, RZ, R96 ;  /* 0x000000ffff2c7224 */ /* 0x000fe200078e0060 */
[----:B------:R-:W-:Y:S01]  /*a640*/  ISETP.GE.AND P4, PT, R19, UR4, PT ;  /* 0x0000000413007c0c */ /* 0x000fe2000bf86270 */
[----:B------:R-:W-:-:S02]  /*a650*/  IMAD.MOV.U32 R45, RZ, RZ, R5 ;  /* 0x000000ffff2d7224 */ /* 0x000fc400078e0005 */
[C---:B------:R-:W-:Y:S02]  /*a660*/  VIADD R48, R17.reuse, 0x80 ;  /* 0x0000008011307836 */ /* 0x040fe40000000000 */
[----:B------:R-:W-:Y:S01]  /*a670*/  VIADD R46, R17, 0xc0 ;  /* 0x000000c0112e7836 */ /* 0x000fe20000000000 */
[----:B--2---:R-:W-:Y:S02]  /*a680*/  R2UR UR8, R43 ;  /* 0x000000002b0872ca */ /* 0x004fe400000e0000 */
[----:B---3--:R-:W-:Y:S02]  /*a690*/  R2UR UR7, R42 ;  /* 0x000000002a0772ca */ /* 0x008fe400000e0000 */
[----:B----4-:R-:W-:Y:S02]  /*a6a0*/  R2UR UR6, R41 ;  /* 0x00000000290672ca */ /* 0x010fe400000e0000 */
[----:B-----5:R-:W-:-:S07]  /*a6b0*/  R2UR UR5, R40 ;  /* 0x00000000280572ca */ /* 0x020fce00000e0000 */
[----:B------:R-:W-:Y:S01]  /*a6c0*/  IMAD R47, R53, UR8, RZ ;  /* 0x00000008352f7c24 */ /* 0x000fe2000f8e02ff */
[----:B------:R-:W2:Y:S01]  /*a6d0*/  @!P5 LDS.128 R40, [R4+0x400] ;  /* 0x000400000428d984 */ /* 0x000ea20000000c00 */
[----:B------:R-:W-:-:S04]  /*a6e0*/  IMAD.WIDE.U32 R44, R52, UR8, R44 ;  /* 0x00000008342c7c25 */ /* 0x000fc8000f8e002c */
[----:B------:R-:W-:Y:S01]  /*a6f0*/  IMAD R47, R52, UR7, R47 ;  /* 0x00000007342f7c24 */ /* 0x000fe2000f8e022f */
[----:B------:R-:W-:-:S03]  /*a700*/  LEA R54, P2, R44, UR6, 0x1 ;  /* 0x000000062c367c11 */ /* 0x000fc6000f8408ff */
[----:B------:R-:W-:-:S05]  /*a710*/  IMAD.IADD R45, R45, 0x1, R47 ;  /* 0x000000012d2d7824 */ /* 0x000fca00078e022f */
        /* <DEDUP_REMOVED lines=10> */
.L_x_2397:
[----:B------:R-:W-:Y:S05]  /*a7c0*/  BSYNC B0 ;  /* 0x0000000000007941 */ /* 0x000fea0003800000 */
.L_x_2396:
[----:B------:R3:W5:Y:S04]  /*a7d0*/  LDL R61, [R1+0x5c] ;  /* 0x00005c00013d7983 */ /* 0x0007680000100800 */
[----:B------:R3:W5:Y:S04]  /*a7e0*/  LDL R60, [R1+0x58] ;  /* 0x00005800013c7983 */ /* 0x0007680000100800 */
[----:B------:R3:W5:Y:S04]  /*a7f0*/  LDL R59, [R1+0x54] ;  /* 0x00005400013b7983 */ /* 0x0007680000100800 */
[----:B------:R3:W5:Y:S01]  /*a800*/  LDL R58, [R1+0x50] ;  /* 0x00005000013a7983 */ /* 0x0007620000100800 */
[----:B------:R-:W-:Y:S01]  /*a810*/  ISETP.GE.AND P2, PT, R218, R3, PT ;  /* 0x00000003da00720c */ /* 0x000fe20003f46270 */
[----:B------:R-:W-:Y:S01]  /*a820*/  BSSY B0, `(.L_x_2398) ;  /* 0x000001f000007945 */ /* 0x000fe20003800000 */
[----:B------:R-:W-:-:S02]  /*a830*/  VIADD R56, R17, 0xc0 ;  /* 0x000000c011387836 */ /* 0x000fc40000000000 */
[----:B------:R-:W-:-:S09]  /*a840*/  VIADD R57, R17, 0x80 ;  /* 0x0000008011397836 */ /* 0x000fd20000000000 */
[----:B---3--:R-:W-:Y:S05]  /*a850*/  @P2 BRA `(.L_x_2399) ;  /* 0x00000000006c2947 */ /* 0x008fea0003800000 */
[----:B------:R-:W-:Y:S01]  /*a860*/  ULDC UR4, c[0x0][0x2e4] ;  /* 0x0000b90000047ab9 */ /* 0x000fe20000000800 */
[----:B-----5:R-:W-:Y:S01]  /*a870*/  R2UR UR8, R61 ;  /* 0x000000003d0872ca */ /* 0x020fe200000e0000 */
[----:B--2---:R-:W-:Y:S01]  /*a880*/  IMAD.MOV.U32 R45, RZ, RZ, R5 ;  /* 0x000000ffff2d7224 */ /* 0x004fe200078e0005 */
[----:B------:R-:W-:Y:S02]  /*a890*/  ISETP.GE.AND P2, PT, R17, UR4, PT ;  /* 0x0000000411007c0c */ /* 0x000fe4000bf46270 */
[----:B------:R-:W-:Y:S02]  /*a8a0*/  IADD3 R47, P4, R52, 0x20, RZ ;  /* 0x00000020342f7810 */ /* 0x000fe40007f9e0ff */
[----:B------:R-:W-:Y:S02]  /*a8b0*/  R2UR UR7, R60 ;  /* 0x000000003c0772ca */ /* 0x000fe400000e0000 */
[----:B------:R-:W-:Y:S01]  /*a8c0*/  R2UR UR6, R59 ;  /* 0x000000003b0672ca */ /* 0x000fe200000e0000 */
[----:B------:R-:W-:Y:S01]  /*a8d0*/  IMAD.X R44, RZ, RZ, R53, P4 ;  /* 0x000000ffff2c7224 */ /* 0x000fe200020e0635 */
[----:B------:R-:W-:-:S02]  /*a8e0*/  R2UR UR5, R58 ;  /* 0x000000003a0572ca */ /* 0x000fc400000e0000 */
[----:B------:R-:W-:Y:S01]  /*a8f0*/  ISETP.GE.AND P5, PT, R19, UR4, PT ;  /* 0x0000000413007c0c */ /* 0x000fe2000bfa6270 */
[----:B------:R-:W-:Y:S02]  /*a900*/  IMAD R46, R44, UR8, RZ ;  /* 0x000000082c2e7c24 */ /* 0x000fe4000f8e02ff */
[----:B------:R-:W2:Y:S01]  /*a910*/  @!P2 LDS.128 R40, [R4+0x1400] ;  /* 0x001400000428a984 */ /* 0x000ea20000000c00 */
        /* <DEDUP_REMOVED lines=8> */
[----:B--2---:R-:W-:Y:S01]  /*a9a0*/  @!P2 STG.E.128 desc[UR60][R54.64], R40 ;  /* 0x000000283600a986 */ /* 0x004fe2000c101d3c */
[----:B------:R-:W-:-:S03]  /*a9b0*/  ISETP.GE.AND P2, PT, R56, UR4, PT ;  /* 0x0000000438007c0c */ /* 0x000fc6000bf46270 */
[----:B------:R-:W2:Y:S10]  /*a9c0*/  @!P5 LDS.128 R40, [R4+0x3c00] ;  /* 0x003c00000428d984 */ /* 0x000eb40000000c00 */
[----:B------:R-:W4:Y:S04]  /*a9d0*/  @!P2 LDS.128 R48, [R4+0x8c00] ;  /* 0x008c00000430a984 */ /* 0x000f280000000c00 */
[----:B---3--:R3:W-:Y:S04]  /*a9e0*/  @!P4 STG.E.128 desc[UR60][R54.64+0x100], R44 ;  /* 0x0001002c3600c986 */ /* 0x0087e8000c101d3c */
[----:B--2---:R3:W-:Y:S04]  /*a9f0*/  @!P5 STG.E.128 desc[UR60][R54.64+0x80], R40 ;  /* 0x000080283600d986 */ /* 0x0047e8000c101d3c */
[----:B----4-:R3:W-:Y:S02]  /*aa00*/  @!P2 STG.E.128 desc[UR60][R54.64+0x180], R48 ;  /* 0x000180303600a986 */ /* 0x0107e4000c101d3c */
.L_x_2399:
[----:B------:R-:W-:Y:S05]  /*aa10*/  BSYNC B0 ;  /* 0x0000000000007941 */ /* 0x000fea0003800000 */
.L_x_2398:
[----:B------:R-:W-:Y:S01]  /*aa20*/  ISETP.GE.AND P2, PT, R220, R3, PT ;  /* 0x00000003dc00720c */ /* 0x000fe20003f46270 */
[----:B------:R-:W-:-:S12]  /*aa30*/  BSSY B0, `(.L_x_2400) ;  /* 0x000001d000007945 */ /* 0x000fd80003800000 */
[----:B------:R-:W-:Y:S05]  /*aa40*/  @P2 BRA `(.L_x_2401) ;  /* 0x00000000006c2947 */ /* 0x000fea0003800000 */
[----:B------:R-:W-:Y:S01]  /*aa50*/  ULDC UR4, c[0x0][0x2e4] ;  /* 0x0000b90000047ab9 */ /* 0x000fe20000000800 */
[----:B-----5:R-:W-:Y:S01]  /*aa60*/  R2UR UR8, R61 ;  /* 0x000000003d0872ca */ /* 0x020fe200000e0000 */
[----:B--23--:R-:W-:Y:S01]  /*aa70*/  IMAD.MOV.U32 R44, RZ, RZ, R96 ;  /* 0x000000ffff2c7224 */ /* 0x00cfe200078e0060 */
[----:B------:R-:W-:Y:S01]  /*aa80*/  ISETP.GE.AND P2, PT, R17, UR4, PT ;  /* 0x0000000411007c0c */ /* 0x000fe2000bf46270 */
[----:B------:R-:W-:Y:S01]  /*aa90*/  IMAD.MOV.U32 R45, RZ, RZ, R5 ;  /* 0x000000ffff2d7224 */ /* 0x000fe200078e0005 */
[----:B------:R-:W-:Y:S02]  /*aaa0*/  R2UR UR7, R60 ;  /* 0x000000003c0772ca */ /* 0x000fe400000e0000 */
[----:B------:R-:W-:Y:S02]  /*aab0*/  IADD3 R3, P4, R52, 0x40, RZ ;  /* 0x0000004034037810 */ /* 0x000fe40007f9e0ff */
[----:B------:R-:W-:Y:S02]  /*aac0*/  R2UR UR6, R59 ;  /* 0x000000003b0672ca */ /* 0x000fe400000e0000 */
[----:B------:R-:W-:Y:S01]  /*aad0*/  R2UR UR5, R58 ;  /* 0x000000003a0572ca */ /* 0x000fe200000e0000 */
[----:B------:R-:W-:Y:S01]  /*aae0*/  IMAD.X R52, RZ, RZ, R53, P4 ;  /* 0x000000ffff347224 */ /* 0x000fe200020e0635 */
[----:B------:R-:W-:Y:S01]  /*aaf0*/  ISETP.GE.AND P5, PT, R19, UR4, PT ;  /* 0x0000000413007c0c */ /* 0x000fe2000bfa6270 */
[----:B------:R-:W-:-:S02]  /*ab00*/  IMAD.WIDE.U32 R44, R3, UR8, R44 ;  /* 0x00000008032c7c25 */ /* 0x000fc4000f8e002c */
[----:B------:R-:W2:Y:S02]  /*ab10*/  @!P2 LDS.128 R40, [R4+0x2400] ;  /* 0x002400000428a984 */ /* 0x000ea40000000c00 */
[----:B------:R-:W-:-:S04]  /*ab20*/  IMAD R52, R52, UR8, RZ ;  /* 0x0000000834347c24 */ /* 0x000fc8000f8e02ff */
[----:B------:R-:W-:Y:S01]  /*ab30*/  IMAD R3, R3, UR7, R52 ;  /* 0x0000000703037c24 */ /* 0x000fe2000f8e0234 */
[----:B------:R-:W-:-:S03]  /*ab40*/  LEA R52, P4, R44, UR6, 0x1 ;  /* 0x000000062c347c11 */ /* 0x000fc6000f8808ff */
[----:B------:R-:W-:-:S05]  /*ab50*/  IMAD.IADD R3, R45, 0x1, R3 ;  /* 0x000000012d037824 */ /* 0x000fca00078e0203 */
[----:B------:R-:W-:Y:S02]  /*ab60*/  LEA.HI.X R53, R44, UR5, R3, 0x1, P4 ;  /* 0x000000052c357c11 */ /* 0x000fe4000a0f0c03 */
[----:B------:R-:W-:Y:S01]  /*ab70*/  ISETP.GE.AND P4, PT, R57, UR4, PT ;  /* 0x0000000439007c0c */ /* 0x000fe2000bf86270 */
[----:B------:R-:W3:Y:S04]  /*ab80*/  @!P5 LDS.128 R44, [R4+0x4c00] ;  /* 0x004c0000042cd984 */ /* 0x000ee80000000c00 */
[----:B--2---:R-:W-:Y:S01]  /*ab90*/  @!P2 STG.E.128 desc[UR60][R52.64], R40 ;  /* 0x000000283400a986 */ /* 0x004fe2000c101d3c */
[----:B------:R-:W-:-:S07]  /*aba0*/  ISETP.GE.AND P2, PT, R56, UR4, PT ;  /* 0x0000000438007c0c */ /* 0x000fce000bf46270 */
[----:B------:R-:W2:Y:S06]  /*abb0*/  @!P4 LDS.128 R40, [R4+0x7400] ;  /* 0x007400000428c984 */ /* 0x000eac0000000c00 */
[----:B------:R-:W4:Y:S04]  /*abc0*/  @!P2 LDS.128 R48, [R4+0x9c00] ;  /* 0x009c00000430a984 */ /* 0x000f280000000c00 */
[----:B---3--:R3:W-:Y:S04]  /*abd0*/  @!P5 STG.E.128 desc[UR60][R52.64+0x80], R44 ;  /* 0x0000802c3400d986 */ /* 0x0087e8000c101d3c */
[----:B--2---:R3:W-:Y:S04]  /*abe0*/  @!P4 STG.E.128 desc[UR60][R52.64+0x100], R40 ;  /* 0x000100283400c986 */ /* 0x0047e8000c101d3c */
[----:B----4-:R3:W-:Y:S02]  /*abf0*/  @!P2 STG.E.128 desc[UR60][R52.64+0x180], R48 ;  /* 0x000180303400a986 */ /* 0x0107e4000c101d3c */
.L_x_2401:
[----:B------:R-:W-:Y:S05]  /*ac00*/  BSYNC B0 ;  /* 0x0000000000007941 */ /* 0x000fea0003800000 */
.L_x_2400:
[----:B------:R-:W-:Y:S01]  /*ac10*/  @!PT LDS RZ, [RZ] ;  /* 0x00000000fffff984 */ /* 0x000fe20000000800 */
[----:B------:R-:W-:Y:S01]  /*ac20*/  @!PT LDS RZ, [RZ] ;  /* 0x00000000fffff984 */ /* 0x000fe20000000800 */
[----:B------:R-:W-:Y:S01]  /*ac30*/  @!PT LDS RZ, [RZ] ;  /* 0x00000000fffff984 */ /* 0x000fe20000000800 */
[----:B------:R-:W-:Y:S01]  /*ac40*/  @!PT LDS RZ, [RZ] ;  /* 0x00000000fffff984 */ /* 0x000fe20000000800 */
[----:B------:R4:W-:Y:S06]  /*ac50*/  MEMBAR.ALL.CTA ;  /* 0x0000000000007992 */ /* 0x0009ec0000008000 */
[----:B----4-:R-:W4:Y:S01]  /*ac60*/  FENCE.VIEW.ASYNC.S ;  /* 0x00000000000073c6 */ /* 0x010f220000000000 */
[----:B01----:R-:W-:Y:S01]  /*ac70*/  @!P3 VIADD R0, R0, 0x388c0 ;  /* 0x000388c00000b836 */ /* 0x003fe20000000000 */
        /* <DEDUP_REMOVED lines=8> */
[----:B-1----:R-:W-:-:S04]  /*ad00*/  SEL R0, RZ, 0x1, P3 ;  /* 0x00000001ff007807 */ /* 0x002fc80001800000 */
[----:B------:R-:W-:Y:S01]  /*ad10*/  LOP3.LUT R221, R221, R0, RZ, 0x3c, !PT ;  /* 0x00000000dddd7212 */ /* 0x000fe200078e3cff */
[----:B0-----:R-:W-:Y:S06]  /*ad20*/  @P4 BRA `(.L_x_2402) ;  /* 0xffffff7800244947 */ /* 0x001fec000383ffff */
.L_x_2290:
[----:B------:R-:W-:Y:S01]  /*ad30*/  BSSY B0, `(.L_x_2403) ;  /* 0x000004c000007945 */ /* 0x000fe20003800000 */
[----:B------:R-:W-:Y:S02]  /*ad40*/  ISETP.GE.AND P1, PT, R148, 0x1, PT ;  /* 0x000000019400780c */ /* 0x000fe40003f26270 */
[----:B------:R-:W-:Y:S02]  /*ad50*/  CS2R R2, SRZ ;  /* 0x0000000000027805 */ /* 0x000fe4000001ff00 */
[----:B------:R-:W-:Y:S01]  /*ad60*/  PLOP3.LUT P0, PT, PT, PT, PT, 0x80, 0x0 ;  /* 0x000000000000781c */ /* 0x000fe20003f0f070 */
[----:B------:R-:W-:Y:S01]  /*ad70*/  IMAD.MOV.U32 R0, RZ, RZ, RZ ;  /* 0x000000ffff007224 */ /* 0x000fe200078e00ff */
[----:B------:R-:W-:Y:S01]  /*ad80*/  CS2R R150, SRZ ;  /* 0x0000000000967805 */ /* 0x000fe2000001ff00 */
[----:B------:R-:W-:Y:S01]  /*ad90*/  IMAD.MOV.U32 R149, RZ, RZ, RZ ;  /* 0x000000ffff957224 */ /* 0x000fe200078e00ff */
[----:B------:R-:W-:Y:S01]  /*ada0*/  CS2R R146, SRZ ;  /* 0x0000000000927805 */ /* 0x000fe2000001ff00 */
[----:B------:R-:W-:Y:S01]  /*adb0*/  IMAD.MOV.U32 R178, RZ, RZ, RZ ;  /* 0x000000ffffb27224 */ /* 0x000fe200078e00ff */
[----:B------:R-:W-:Y:S01]  /*adc0*/  CS2R R142, SRZ ;  /* 0x00000000008e7805 */ /* 0x000fe2000001ff00 */
[----:B------:R-:W-:Y:S01]  /*add0*/  IMAD.MOV.U32 R145, RZ, RZ, RZ ;  /* 0x000000ffff917224 */ /* 0x000fe200078e00ff */
        /* <DEDUP_REMOVED lines=14> */
[----:B-----5:R-:W-:-:S02]  /*aec0*/  CS2R R60, SRZ ;  /* 0x00000000003c7805 */ /* 0x020fc4000001ff00 */
[----:B------:R-:W-:Y:S02]  /*aed0*/  CS2R R154, SRZ ;  /* 0x00000000009a7805 */ /* 0x000fe4000001ff00 */
[----:B------:R-:W-:Y:S02]  /*aee0*/  CS2R R56, SRZ ;  /* 0x0000000000387805 */ /* 0x000fe4000001ff00 */
[----:B--23--:R-:W-:Y:S02]  /*aef0*/  CS2R R50, SRZ ;  /* 0x0000000000327805 */ /* 0x00cfe4000001ff00 */
        /* <DEDUP_REMOVED lines=38> */
[----:B------:R-:W-:Y:S02]  /*b160*/  CS2R R38, SRZ ;  /* 0x0000000000267805 */ /* 0x000fe4000001ff00 */
[----:B------:R-:W-:Y:S01]  /*b170*/  CS2R R34, SRZ ;  /* 0x0000000000227805 */ /* 0x000fe2000001ff00 */
[----:B------:R-:W-:Y:S02]  /*b180*/  IMAD.MOV.U32 R31, RZ, RZ, RZ ;  /* 0x000000ffff1f7224 */ /* 0x000fe400078e00ff */
[----:B------:R-:W-:Y:S02]  /*b190*/  IMAD.MOV.U32 R7, RZ, RZ, RZ ;  /* 0x000000ffff077224 */ /* 0x000fe400078e00ff */
[----:B------:R-:W-:-:S02]  /*b1a0*/  IMAD.MOV.U32 R27, RZ, RZ, RZ ;  /* 0x000000ffff1b7224 */ /* 0x000fc400078e00ff */
[----:B------:R-:W-:Y:S01]  /*b1b0*/  IMAD.MOV.U32 R5, RZ, RZ, RZ ;  /* 0x000000ffff057224 */ /* 0x000fe200078e00ff */
[----:B------:R-:W-:Y:S06]  /*b1c0*/  @P2 BRA `(.L_x_2404) ;  /* 0x0000000000082947 */ /* 0x000fec0003800000 */
[----:B------:R-:W0:Y:S02]  /*b1d0*/  FENCE.VIEW.ASYNC.G ;  /* 0x00000000000073c6 */ /* 0x000e240000000100 */
[----:B0-----:R-:W-:Y:S06]  /*b1e0*/  BAR.ARV 0xc, 0x120 ;  /* 0x0304800000007b1d */ /* 0x001fec0000002000 */
.L_x_2404:
[----:B------:R-:W-:Y:S05]  /*b1f0*/  BSYNC B0 ;  /* 0x0000000000007941 */ /* 0x000fea0003800000 */
.L_x_2403:
[----:B------:R-:W-:Y:S02]  /*b200*/  IMAD.MOV.U32 R25, RZ, RZ, RZ ;  /* 0x000000ffff197224 */ /* 0x000fe400078e00ff */
[----:B------:R-:W-:Y:S01]  /*b210*/  IMAD.MOV.U32 R4, RZ, RZ, RZ ;  /* 0x000000ffff047224 */ /* 0x000fe200078e00ff */
[----:B------:R-:W-:Y:S06]  /*b220*/  @!P1 BRA `(.L_x_2405) ;  /* 0x0000019c00889947 */ /* 0x000fec0003800000 */
[----:B------:R-:W2:Y:S01]  /*b230*/  LDL R20, [R1+0x7c] ;  /* 0x00007c0001147983 */ /* 0x000ea20000100800 */
[----:B------:R-:W0:Y:S02]  /*b240*/  S2R R6, SR_TID.X ;  /* 0x0000000000067919 */ /* 0x000e240000002100 */
[----:B0-----:R-:W-:-:S05]  /*b250*/  VIADD R24, R6, 0xffffff80 ;  /* 0xffffff8006187836 */ /* 0x001fca0000000000 */
[----:B------:R-:W-:-:S04]  /*b260*/  SHF.R.S32.HI R29, RZ, 0x1f, R24 ;  /* 0x0000001fff1d7819 */ /* 0x000fc80000011418 */
[----:B------:R-:W-:-:S04]  /*b270*/  LEA.HI R0, R29, R24, RZ, 0x7 ;  /* 0x000000181d007211 */ /* 0x000fc800078f38ff */
[----:B------:R-:W-:-:S06]  /*b280*/  SHF.R.S32.HI R0, RZ, 0x7, R0 ;  /* 0x00000007ff007819 */ /* 0x000fcc0000011400 */
[----:B------:R-:W0:Y:S02]  /*b290*/  SHFL.IDX PT, R0, R0, RZ, 0x1f ;  /* 0x00001fff00007589 */ /* 0x000e2400000e0000 */
[----:B0-----:R-:W-:-:S04]  /*b2a0*/  LEA.HI R2, R0, R0, RZ, 0x1 ;  /* 0x0000000000027211 */ /* 0x001fc800078f08ff */
[----:B------:R-:W-:-:S05]  /*b2b0*/  LOP3.LUT R3, R2, 0x1e, RZ, 0xc0, !PT ;  /* 0x0000001e02037812 */ /* 0x000fca00078ec0ff */
[----:B------:R-:W-:Y:S01]  /*b2c0*/  IMAD.IADD R3, R0, 0x1, -R3 ;  /* 0x0000000100037824 */ /* 0x000fe200078e0a03 */
[----:B--2---:R-:W-:-:S13]  /*b2d0*/  R2UR UR4, R20 ;  /* 0x00000000140472ca */ /* 0x004fda00000e0000 */
[----:B------:R-:W-:Y:S02]  /*b2e0*/  ULOP3.LUT UP0, URZ, UR4, 0x9f, URZ, 0xc0, !UPT ;  /* 0x0000009f043f7892 */ /* 0x000fe4000f80c03f */
[----:B------:R-:W-:-:S04]  /*b2f0*/  LEA R3, R3, UR4, 0xd ;  /* 0x0000000403037c11 */ /* 0x000fc8000f8e68ff */
[----:B------:R-:W-:Y:S02]  /*b300*/  SHF.R.U32.HI R2, RZ, 0x4, R3 ;  /* 0x00000004ff027819 */ /* 0x000fe40000011603 */
[----:B------:R-:W-:Y:S02]  /*b310*/  PLOP3.LUT P0, PT, PT, PT, UP0, 0x80, 0x0 ;  /* 0x000000000000781c */ /* 0x000fe40003f0f008 */
[----:B------:R-:W-:-:S11]  /*b320*/  LOP3.LUT R2, R2, 0x3fff, RZ, 0xc0, !PT ;  /* 0x00003fff02027812 */ /* 0x000fd600078ec0ff */
        /* <DEDUP_REMOVED lines=17> */
.L_x_2406:
        /* <DEDUP_REMOVED lines=13> */
.L_x_2410:
[----:B-1----:R1:W2:Y:S02]  /*b510*/  SYNCS.PHASECHK.TRANS64.TRYWAIT P0, [R16+URZ+0x38800], R3 ;  /* 0x03880003100075a7 */ /* 0x0022a4000800017f */
[----:B--2---:R-:W-:Y:S05]  /*b520*/  @!P0 NANOSLEEP.SYNCS 0x989680 ;  /* 0x009896800000895d */ /* 0x004fea0003900000 */
[----:B------:R-:W2:Y:S02]  /*b530*/  @!P0 SYNCS.PHASECHK.TRANS64 P0, [R16+URZ+0x38800], R3 ;  /* 0x03880003100085a7 */ /* 0x000ea4000800007f */
[----:B--2---:R-:W-:Y:S05]  /*b540*/  @!P0 BRA `(.L_x_2410) ;  /* 0xfffffffc00f08947 */ /* 0x004fea000383ffff */
.L_x_2409:
[----:B------:R-:W-:Y:S05]  /*b550*/  BSYNC B0 ;  /* 0x0000000000007941 */ /* 0x000fea0003800000 */
.L_x_2408:
[----:B------:R-:W-:Y:S05]  /*b560*/  BRA `(.L_x_2411) ;  /* 0x0000009c008c7947 */ /* 0x000fea0003800000 */
.L_x_2407:
[----:B------:R-:W2:Y:S01]  /*b570*/  LDL R26, [R1+0x7c] ;  /* 0x00007c00011a7983 */ /* 0x000ea20000100800 */
[----:B------:R-:W0:Y:S01]  /*b580*/  LDC.64 R10, c[0x0][0x3d8] ;  /* 0x0000f600ff0a7b82 */ /* 0x000e220000000a00 */
[----:B------:R-:W-:Y:S01]  /*b590*/  SHF.R.S32.HI R3, RZ, 0x1f, R144 ;  /* 0x0000001fff037819 */ /* 0x000fe20000011490 */
[--C-:B------:R-:W-:Y:S01]  /*b5a0*/  IMAD.MOV.U32 R4, RZ, RZ, R212.reuse ;  /* 0x000000ffff047224 */ /* 0x100fe200078e00d4 */
[----:B------:R-:W-:Y:S02]  /*b5b0*/  SHF.R.S32.HI R5, RZ, 0x1f, R212 ;  /* 0x0000001fff057819 */ /* 0x000fe400000114d4 */
[----:B------:R-:W-:-:S03]  /*b5c0*/  SHF.R.S32.HI R9, RZ, 0x1f, R17 ;  /* 0x0000001fff097819 */ /* 0x000fc60000011411 */
[----:B------:R-:W1:Y:S01]  /*b5d0*/  LDC.64 R12, c[0x0][0x3e8] ;  /* 0x0000fa00ff0c7b82 */ /* 0x000e620000000a00 */
[-C--:B0-----:R-:W-:Y:S01]  /*b5e0*/  IMAD R0, R3, R10.reuse, RZ ;  /* 0x0000000a03007224 */ /* 0x081fe200078e02ff */
[----:B------:R-:W-:Y:S01]  /*b5f0*/  SHF.L.U64.HI R92, R10, 0x5, R11 ;  /* 0x000000050a5c7819 */ /* 0x000fe2000001020b */
[-C--:B------:R-:W-:Y:S02]  /*b600*/  IMAD R8, R23, R10.reuse, RZ ;  /* 0x0000000a17087224 */ /* 0x080fe400078e02ff */
[----:B------:R-:W-:-:S04]  /*b610*/  IMAD.WIDE.U32 R60, R144, R10, RZ ;  /* 0x0000000a903c7225 */ /* 0x000fc800078e00ff */
[----:B------:R-:W-:Y:S01]  /*b620*/  IMAD R25, R144, R11, R0 ;  /* 0x0000000b90197224 */ /* 0x000fe200078e0200 */
[----:B-1----:R-:W-:Y:S01]  /*b630*/  SHF.L.U64.HI R90, R12, 0x5, R13 ;  /* 0x000000050c5a7819 */ /* 0x002fe2000001020d */
[----:B------:R-:W-:-:S04]  /*b640*/  IMAD.WIDE.U32 R6, R22, R10, R4 ;  /* 0x0000000a16067225 */ /* 0x000fc800078e0004 */
[----:B------:R-:W-:Y:S01]  /*b650*/  IMAD R101, R22, R11, R8 ;  /* 0x0000000b16657224 */ /* 0x000fe200078e0208 */
[----:B------:R-:W-:Y:S01]  /*b660*/  IADD3 R89, P0, R6, R60, RZ ;  /* 0x0000003c06597210 */ /* 0x000fe20007f1e0ff */
[----:B------:R-:W-:Y:S02]  /*b670*/  IMAD.IADD R25, R25, 0x1, R61 ;  /* 0x0000000119197824 */ /* 0x000fe400078e023d */
[----:B------:R-:W-:Y:S02]  /*b680*/  IMAD.MOV.U32 R8, RZ, RZ, R17 ;  /* 0x000000ffff087224 */ /* 0x000fe400078e0011 */
[----:B------:R-:W-:Y:S01]  /*b690*/  IMAD R3, R3, R12, RZ ;  /* 0x0000000c03037224 */ /* 0x000fe200078e02ff */
[----:B------:R-:W-:Y:S01]  /*b6a0*/  IADD3.X R91, R25, R7, R101, P0, !PT ;  /* 0x00000007195b7210 */ /* 0x000fe200007fe465 */
[----:B------:R-:W-:-:S04]  /*b6b0*/  IMAD.WIDE.U32 R6, R22, R10, R8 ;  /* 0x0000000a16067225 */ /* 0x000fc800078e0008 */
[----:B------:R-:W-:Y:S01]  /*b6c0*/  IMAD R0, R23, R12, RZ ;  /* 0x0000000c17007224 */ /* 0x000fe200078e02ff */
[----:B------:R-:W-:Y:S01]  /*b6d0*/  IADD3 R99, P1, R6, R60, RZ ;  /* 0x0000003c06637210 */ /* 0x000fe20007f3e0ff */
[C---:B------:R-:W-:Y:S02]  /*b6e0*/  IMAD R3, R144.reuse, R13, R3 ;  /* 0x0000000d90037224 */ /* 0x040fe400078e0203 */
[----:B------:R-:W-:Y:S01]  /*b6f0*/  IMAD.WIDE.U32 R82, R144, R12, RZ ;  /* 0x0000000c90527225 */ /* 0x000fe200078e00ff */
[----:B------:R-:W-:-:S03]  /*b700*/  IADD3.X R101, R25, R101, R7, P1, !PT ;  /* 0x0000006519657210 */ /* 0x000fc60000ffe407 */
[----:B------:R-:W-:-:S04]  /*b710*/  IMAD.WIDE.U32 R4, R22, R12, R4 ;  /* 0x0000000c16047225 */ /* 0x000fc800078e0004 */
[----:B------:R-:W-:Y:S01]  /*b720*/  IMAD.WIDE.U32 R8, R22, R12, R8 ;  /* 0x0000000c16087225 */ /* 0x000fe200078e0008 */
[----:B------:R-:W-:-:S03]  /*b730*/  IADD3 R93, P0, R4, R82, RZ ;  /* 0x00000052045d7210 */ /* 0x000fc60007f1e0ff */
[----:B------:R-:W-:Y:S01]  /*b740*/  IMAD R0, R22, R13, R0 ;  /* 0x0000000d16007224 */ /* 0x000fe200078e0200 */
[----:B------:R-:W-:Y:S01]  /*b750*/  IADD3 R97, P2, R8, R82, RZ ;  /* 0x0000005208617210 */ /* 0x000fe20007f5e0ff */
[----:B------:R-:W-:Y:S02]  /*b760*/  IMAD.IADD R27, R3, 0x1, R83 ;  /* 0x00000001031b7824 */ /* 0x000fe400078e0253 */
[----:B------:R-:W-:Y:S02]  /*b770*/  IMAD.SHL.U32 R94, R10, 0x20, RZ ;  /* 0x000000200a5e7824 */ /* 0x000fe400078e00ff */
[----:B------:R-:W-:Y:S01]  /*b780*/  IMAD.SHL.U32 R96, R12, 0x20, RZ ;  /* 0x000000200c607824 */ /* 0x000fe200078e00ff */
[C---:B------:R-:W-:Y:S02]  /*b790*/  IADD3.X R95, R27.reuse, R5, R0, P0, !PT ;  /* 0x000000051b5f7210 */ /* 0x040fe400007fe400 */
[----:B------:R-:W-:Y:S02]  /*b7a0*/  IADD3.X R103, R27, R0, R9, P2, !PT ;  /* 0x000000001b677210 */ /* 0x000fe400017fe409 */
[----:B--2---:R-:W-:-:S13]  /*b7b0*/  R2UR UR4, R26 ;  /* 0x000000001a0472ca */ /* 0x004fda00000e0000 */
[----:B------:R-:W-:-:S06]  /*b7c0*/  ULOP3.LUT UP0, URZ, UR4, 0x3ff, URZ, 0xc0, !UPT ;  /* 0x000003ff043f7892 */ /* 0x000fcc000f80c03f */
[----:B------:R-:W-:-:S13]  /*b7d0*/  PLOP3.LUT P1, PT, PT, PT, UP0, 0x80, 0x0 ;  /* 0x000000000000781c */ /* 0x000fda0003f2f008 */
        /* <DEDUP_REMOVED lines=17> */
.L_x_2412:
[----:B------:R-:W0:Y:S01]  /*b8f0*/  LDC.64 R86, c[0x0][0x3d8] ;  /* 0x0000f600ff567b82 */ /* 0x000e220000000a00 */
[----:B------:R-:W-:Y:S01]  /*b900*/  SHF.R.S32.HI R3, RZ, 0x1f, R225 ;  /* 0x0000001fff037819 */ /* 0x000fe200000114e1 */
[----:B------:R-:W-:Y:S01]  /*b910*/  ULDC.U8 UR4, c[0x0][0x3f0] ;  /* 0x0000fc0000047ab9 */ /* 0x000fe20000000000 */
[----:B------:R-:W-:Y:S01]  /*b920*/  R2UR UR5, R26 ;  /* 0x000000001a0572ca */ /* 0x000fe200000e0000 */
[----:B------:R-:W-:Y:S01]  /*b930*/  BSSY B0, `(.L_x_2413) ;  /* 0x000099e000007945 */ /* 0x000fe20003800000 */
[----:B------:R-:W-:Y:S01]  /*b940*/  ISETP.NE.AND P0, PT, RZ, UR4, PT ;  /* 0x00000004ff007c0c */ /* 0x000fe2000bf05270 */
[----:B------:R-:W-:Y:S01]  /*b950*/  VIADD R84, R22, 0x60 ;  /* 0x0000006016547836 */ /* 0x000fe20000000000 */
[----:B------:R-:W-:Y:S01]  /*b960*/  LEA.HI R29, R29, R24, RZ, 0x3 ;  /* 0x000000181d1d7211 */ /* 0x000fe200078f18ff */
[----:B------:R-:W1:Y:S03]  /*b970*/  LDC.64 R14, c[0x0][0x3e8] ;  /* 0x0000fa00ff0e7b82 */ /* 0x000e660000000a00 */
[----:B------:R-:W-:-:S05]  /*b980*/  LOP3.LUT R21, R29, 0xfffffff8, RZ, 0xc0, !PT ;  /* 0xfffffff81d157812 */ /* 0x000fca00078ec0ff */
[----:B------:R-:W-:Y:S01]  /*b990*/  LEA R85, R237, UR5, 0x1 ;  /* 0x00000005ed557c11 */ /* 0x000fe2000f8e08ff */
[----:B------:R-:W-:Y:S02]  /*b9a0*/  IMAD.IADD R21, R24, 0x1, -R21 ;  /* 0x0000000118157824 */ /* 0x000fe400078e0a15 */
[-C--:B0-----:R-:W-:Y:S02]  /*b9b0*/  IMAD R0, R3, R86.reuse, RZ ;  /* 0x0000005603007224 */ /* 0x081fe400078e02ff */
[----:B------:R-:W-:-:S04]  /*b9c0*/  IMAD.WIDE.U32 R4, R225, R86, RZ ;  /* 0x00000056e1047225 */ /* 0x000fc800078e00ff */
[----:B------:R-:W-:Y:S02]  /*b9d0*/  IMAD R9, R225, R87, R0 ;  /* 0x00000057e1097224 */ /* 0x000fe400078e0200 */
[-C--:B-1----:R-:W-:Y:S02]  /*b9e0*/  IMAD R0, R3, R14.reuse, RZ ;  /* 0x0000000e03007224 */ /* 0x082fe400078e02ff */
[----:B------:R-:W-:Y:S02]  /*b9f0*/  IMAD.IADD R3, R5, 0x1, R9 ;  /* 0x0000000105037824 */ /* 0x000fe400078e0209 */
[----:B------:R-:W-:-:S03]  /*ba00*/  IMAD.WIDE.U32 R6, R225, R14, RZ ;  /* 0x0000000ee1067225 */ /* 0x000fc600078e00ff */
[C---:B------:R-:W-:Y:S01]  /*ba10*/  SHF.L.U64.HI R13, R4.reuse, 0x7, R3 ;  /* 0x00000007040d7819 */ /* 0x040fe20000010203 */
[C---:B------:R-:W-:Y:S02]  /*ba20*/  IMAD R5, R225.reuse, R15, R0 ;  /* 0x0000000fe1057224 */ /* 0x040fe400078e0200 */
[----:B------:R-:W-:Y:S02]  /*ba30*/  IMAD R0, R225, -0x80, R224 ;  /* 0xffffff80e1007824 */ /* 0x000fe400078e02e0 */
[----:B------:R-:W-:Y:S02]  /*ba40*/  IMAD.IADD R3, R7, 0x1, R5 ;  /* 0x0000000107037824 */ /* 0x000fe400078e0205 */
[----:B------:R-:W-:Y:S01]  /*ba50*/  IMAD.SHL.U32 R12, R4, 0x80, RZ ;  /* 0x00000080040c7824 */ /* 0x000fe200078e00ff */
[----:B------:R-:W-:Y:S01]  /*ba60*/  VIMNMX R29, R0, 0x80, PT ;  /* 0x00000080001d7848 */ /* 0x000fe20003fe0100 */
[C---:B------:R-:W-:Y:S01]  /*ba70*/  IMAD.SHL.U32 R10, R6.reuse, 0x80, RZ ;  /* 0x00000080060a7824 */ /* 0x040fe200078e00ff */
[----:B------:R-:W-:Y:S01]  /*ba80*/  SHF.L.U64.HI R11, R6, 0x7, R3 ;  /* 0x00000007060b7819 */ /* 0x000fe20000010203 */
[----:B------:R-:W-:Y:S06]  /*ba90*/  @!P0 BRA `(.L_x_2414) ;  /* 0x0000004800748947 */ /* 0x000fec0003800000 */
[-C--:B------:R-:W-:Y:S01]  /*baa0*/  ISETP.GE.AND P0, PT, R22, R29.reuse, PT ;  /* 0x0000001d1600720c */ /* 0x080fe20003f06270 */
[----:B------:R-:W-:Y:S01]  /*bab0*/  BSSY B1, `(.L_x_2415) ;  /* 0x0000034000017945 */ /* 0x000fe20003800000 */
[-C--:B------:R-:W-:Y:S02]  /*bac0*/  ISETP.GE.AND P1, PT, R218, R29.reuse, PT ;  /* 0x0000001dda00720c */ /* 0x080fe40003f26270 */
[----:B------:R-:W-:Y:S02]  /*bad0*/  CS2R R48, SRZ ;  /* 0x0000000000307805 */ /* 0x000fe4000001ff00 */
[----:B------:R-:W-:Y:S02]  /*bae0*/  ISETP.GE.AND P2, PT, R220, R29, PT ;  /* 0x0000001ddc00720c */ /* 0x000fe40003f46270 */
        /* <DEDUP_REMOVED lines=33> */
[----:B------:R-:W-:-:S02]  /*bd00*/  ISETP.GE.AND P4, PT, R216, UR4, PT ;  /* 0x00000004d8007c0c */ /* 0x000fc4000bf86270 */
[----:B------:R-:W-:Y:S02]  /*bd10*/  ISETP.GE.AND P5, PT, R215, UR4, PT ;  /* 0x00000004d7007c0c */ /* 0x000fe4000bfa6270 */
        /* <DEDUP_REMOVED lines=13> */
.L_x_2416:
[----:B------:R-:W-:Y:S05]  /*bdf0*/  BSYNC B1 ;  /* 0x0000000000017941 */ /* 0x000fea0003800000 */
.L_x_2415:
        /* <DEDUP_REMOVED lines=16> */
[----:B------:R-:W-:-:S02]  /*bf00*/  LEA.HI.X R9, R0, UR7, R3, 0x1, P4 ;  /* 0x0000000700097c11 */ /* 0x000fc4000a0f0c03 */
[----:B------:R-:W-:Y:S02]  /*bf10*/  ISETP.GE.AND P3, PT, R212, UR4, PT ;  /* 0x00000004d4007c0c */ /* 0x000fe4000bf66270 */
[----:B------:R-:W-:Y:S02]  /*bf20*/  ISETP.GE.AND P4, PT, R216, UR4, PT ;  /* 0x00000004d8007c0c */ /* 0x000fe4000bf86270 */
[----:B------:R-:W-:Y:S02]  /*bf30*/  ISETP.GE.AND P5, PT, R215, UR4, PT ;  /* 0x00000004d7007c0c */ /* 0x000fe4000bfa6270 */
[----:B------:R-:W-:Y:S02]  /*bf40*/  ISETP.GE.AND P6, PT, R217, UR4, PT ;  /* 0x00000004d9007c0c */ /* 0x000fe4000bfc6270 */
[----:B------:R-:W-:Y:S02]  /*bf50*/  CS2R R64, SRZ ;  /* 0x0000000000407805 */ /* 0x000fe4000001ff00 */
[----:B------:R-:W-:-:S02]  /*bf60*/  CS2R R56, SRZ ;  /* 0x0000000000387805 */ /* 0x000fc4000001ff00 */
        /* <DEDUP_REMOVED lines=10> */
.L_x_2418:
[----:B------:R-:W-:Y:S05]  /*c010*/  BSYNC B1 ;  /* 0x0000000000017941 */ /* 0x000fea0003800000 */
.L_x_2417:
        /* <DEDUP_REMOVED lines=22> */
[----:B------:R-:W-:Y:S01]  /*c180*/  LEA R6, P3, R7, UR4, 0x1 ;  /* 0x0000000407067c11 */ /* 0x000fe2000f8608ff */
[----:B------:R-:W-:Y:S01]  /*c190*/  ULDC UR4, c[0x0][0x3d4] ;  /* 0x0000f50000047ab9 */ /* 0x000fe20000000800 */
[----:B------:R-:W-:Y:S01]  /*c1a0*/  CS2R R32, SRZ ;  /* 0x0000000000207805 */ /* 0x000fe2000001ff00 */
[----:B------:R-:W-:Y:S01]  /*c1b0*/  IMAD.X R3, R8, 0x1, R95, P6 ;  /* 0x0000000108037824 */ /* 0x000fe200030e065f */
[----:B------:R-:W-:-:S02]  /*c1c0*/  LEA R8, P4, R0, UR6, 0x1 ;  /* 0x0000000600087c11 */ /* 0x000fc4000f8808ff */
[----:B------:R-:W-:Y:S02]  /*c1d0*/  LEA.HI.X R7, R7, UR5, R20, 0x1, P3 ;  /* 0x0000000507077c11 */ /* 0x000fe400098f0c14 */
[----:B------:R-:W-:Y:S02]  /*c1e0*/  LEA.HI.X R9, R0, UR7, R3, 0x1, P4 ;  /* 0x0000000700097c11 */ /* 0x000fe4000a0f0c03 */
[----:B------:R-:W-:Y:S02]  /*c1f0*/  ISETP.GE.AND P3, PT, R212, UR4, PT ;  /* 0x00000004d4007c0c */ /* 0x000fe4000bf66270 */
[----:B------:R-:W-:Y:S02]  /*c200*/  ISETP.GE.AND P4, PT, R216, UR4, PT ;  /* 0x00000004d8007c0c */ /* 0x000fe4000bf86270 */
[----:B------:R-:W-:Y:S02]  /*c210*/  ISETP.GE.AND P5, PT, R215, UR4, PT ;  /* 0x00000004d7007c0c */ /* 0x000fe4000bfa6270 */
[----:B------:R-:W-:-:S02]  /*c220*/  ISETP.GE.AND P6, PT, R217, UR4, PT ;  /* 0x00000004d9007c0c */ /* 0x000fc4000bfc6270 */
        /* <DEDUP_REMOVED lines=12> */
.L_x_2420:
[----:B------:R-:W-:Y:S05]  /*c2f0*/  BSYNC B1 ;  /* 0x0000000000017941 */ /* 0x000fea0003800000 */
.L_x_2419:
[----:B012--5:R-:W-:Y:S01]  /*c300*/  IMAD.MOV.U32 R6, RZ, RZ, R68 ;  /* 0x000000ffff067224 */ /* 0x027fe200078e0044 */
[----:B------:R-:W-:Y:S01]  /*c310*/  ISETP.GE.AND P3, PT, R84, R29, PT ;  /* 0x0000001d5400720c */ /* 0x000fe20003f66270 */
[----:B------:R-:W-:Y:S01]  /*c320*/  IMAD R0, R225, 0x80, R22 ;  /* 0x00000080e1007824 */ /* 0x000fe200078e0216 */
[----:B------:R-:W0:Y:S01]  /*c330*/  LDC R84, c[0x0][0x428] ;  /* 0x00010a00ff547b82 */ /* 0x000e220000000800 */
[----:B------:R-:W-:Y:S01]  /*c340*/  IMAD.MOV.U32 R7, RZ, RZ, R73 ;  /* 0x000000ffff077224 */ /* 0x000fe200078e0049 */
[----:B------:R-:W-:Y:S01]  /*c350*/  PRMT R117, R6, 0x7610, R117 ;  /* 0x0000761006757816 */ /* 0x000fe20000000075 */
[----:B------:R-:W-:Y:S01]  /*c360*/  IMAD R3, R21, 0x20, R0 ;  /* 0x0000002015037824 */ /* 0x000fe200078e0200 */
[----:B------:R-:W-:Y:S01]  /*c370*/  BSSY B1, `(.L_x_2421) ;  /* 0x000004b000017945 */ /* 0x000fe20003800000 */
[----:B------:R-:W-:Y:S01]  /*c380*/  IMAD.MOV.U32 R6, RZ, RZ, R72 ;  /* 0x000000ffff067224 */ /* 0x000fe200078e0048 */
[----:B------:R-:W-:Y:S01]  /*c390*/  PRMT R126, R7, 0x7610, R126 ;  /* 0x00007610077e7816 */ /* 0x000fe2000000007e */
[----:B------:R-:W-:Y:S01]  /*c3a0*/  IMAD.MOV.U32 R0, RZ, RZ, R69 ;  /* 0x000000ffff007224 */ /* 0x000fe200078e0045 */
[----:B------:R-:W-:Y:S01]  /*c3b0*/  CS2R R28, SRZ ;  /* 0x00000000001c7805 */ /* 0x000fe2000001ff00 */
        /* <DEDUP_REMOVED lines=29> */
[----:B------:R-:W-:Y:S02]  /*c590*/  CS2R R24, SRZ ;  /* 0x0000000000187805 */ /* 0x000fe4000001ff00 */
[----:B------:R-:W-:Y:S02]  /*c5a0*/  CS2R R8, SRZ ;  /* 0x0000000000087805 */ /* 0x000fe4000001ff00 */
[----:B------:R-:W-:Y:S02]  /*c5b0*/  CS2R R20, SRZ ;  /* 0x0000000000147805 */ /* 0x000fe4000001ff00 */
[----:B------:R-:W-:Y:S02]  /*c5c0*/  CS2R R26, SRZ ;  /* 0x00000000001a7805 */ /* 0x000fe4000001ff00 */
[----:B------:R-:W-:Y:S01]  /*c5d0*/  CS2R R30, SRZ ;  /* 0x00000000001e7805 */ /* 0x000fe2000001ff00 */
        /* <DEDUP_REMOVED lines=11> */
[----:B------:R-:W-:-:S03]  /*c690*/  IMAD R0, R15, 0x60, RZ ;  /* 0x000000600f007824 */ /* 0x000fc600078e02ff */
        /* <DEDUP_REMOVED lines=24> */
.L_x_2422:
[----:B------:R-:W-:Y:S05]  /*c820*/  BSYNC B1 ;  /* 0x0000000000017941 */ /* 0x000fea0003800000 */
.L_x_2421:
[----:B------:R-:W2:Y:S01]  /*c830*/  LDL R91, [R1+0x80] ;  /* 0x00008000015b7983 */ /* 0x000ea20000100800 */
[----:B------:R-:W-:Y:S01]  /*c840*/  ISETP.NE.AND P4, PT, R84, 0x1, PT ;  /* 0x000000015400780c */ /* 0x000fe20003f85270 */
[----:B0-----:R-:W-:Y:S01]  /*c850*/  IMAD.MOV.U32 R11, RZ, RZ, R54 ;  /* 0x000000ffff0b7224 */ /* 0x001fe200078e0036 */
[----:B------:R-:W-:Y:S01]  /*c860*/  ULDC.64 UR4, c[0x0][0x3c8] ;  /* 0x0000f20000047ab9 */ /* 0x000fe20000000a00 */
[----:B------:R-:W-:Y:S01]  /*c870*/  IMAD.MOV.U32 R0, RZ, RZ, R48 ;  /* 0x000000ffff007224 */ /* 0x000fe200078e0030 */
        /* <DEDUP_REMOVED lines=12> */
[----:B------:R-:W0:Y:S01]  /*c940*/  @P4 LDC R0, c[0x0][0x42c] ;  /* 0x00010b00ff004b82 */ /* 0x000e220000000800 */
[----:B------:R-:W-:Y:S01]  /*c950*/  PRMT R112, R12, 0x7610, R112 ;  /* 0x000076100c707816 */ /* 0x000fe20000000070 */
[----:B------:R-:W-:Y:S01]  /*c960*/  IMAD.MOV.U32 R12, RZ, RZ, R63 ;  /* 0x000000ffff0c7224 */ /* 0x000fe200078e003f */
[----:B------:R-:W-:Y:S01]  /*c970*/  PRMT R110, R11, 0x7610, R110 ;  /* 0x000076100b6e7816 */ /* 0x000fe2000000006e */
[----:B------:R-:W-:Y:S01]  /*c980*/  IMAD.MOV.U32 R13, RZ, RZ, R53 ;  /* 0x000000ffff0d7224 */ /* 0x000fe200078e0035 */
[----:B------:R-:W-:Y:S01]  /*c990*/  PRMT R122, R10, 0x7610, R122 ;  /* 0x000076100a7a7816 */ /* 0x000fe2000000007a */
[----:B------:R-:W-:Y:S01]  /*c9a0*/  IMAD.MOV.U32 R10, RZ, RZ, R50 ;  /* 0x000000ffff0a7224 */ /* 0x000fe200078e0032 */
[----:B------:R-:W-:Y:S01]  /*c9b0*/  PRMT R130, R12, 0x7610, R130 ;  /* 0x000076100c827816 */ /* 0x000fe20000000082 */
[----:B------:R-:W1:Y:S01]  /*c9c0*/  @P4 LDC R11, c[0x0][0x430] ;  /* 0x00010c00ff0b4b82 */ /* 0x000e620000000800 */
        /* <DEDUP_REMOVED lines=25> */
[----:B------:R-:W-:Y:S01]  /*cb60*/  SHF.R.S32.HI R11, RZ, 0x1f, R3 ;  /* 0x0000001fff0b7819 */ /* 0x000fe20000011403 */
        /* <DEDUP_REMOVED lines=8> */
[----:B------:R-:W-:Y:S01]  /*cbf0*/  IMAD.WIDE.U32 R60, R3, R86, R60 ;  /* 0x00000056033c7225 */ /* 0x000fe200078e003c */
[----:B------:R-:W-:-:S02]  /*cc00*/  PRMT R103, R13, 0x7610, R103 ;  /* 0x000076100d677816 */ /* 0x000fc40000000067 */
[----:B------:R-:W-:Y:S01]  /*cc10*/  PRMT R90, R10, 0x7610, R90 ;  /* 0x000076100a5a7816 */ /* 0x000fe2000000005a */
[C---:B------:R-:W-:Y:S01]  /*cc20*/  IMAD R86, R11.reuse, R86, RZ ;  /* 0x000000560b567224 */ /* 0x040fe200078e02ff */
[----:B------:R-:W-:Y:S01]  /*cc30*/  PRMT R95, R12, 0x7610, R95 ;  /* 0x000076100c5f7816 */ /* 0x000fe2000000005f */
[-C--:B------:R-:W-:Y:S02]  /*cc40*/  IMAD R0, R11, R14.reuse, RZ ;  /* 0x0000000e0b007224 */ /* 0x080fe400078e02ff */
[----:B------:R-:W-:Y:S02]  /*cc50*/  IMAD.MOV.U32 R10, RZ, RZ, R39 ;  /* 0x000000ffff0a7224 */ /* 0x000fe400078e0027 */
[----:B------:R-:W-:-:S03]  /*cc60*/  IMAD.WIDE.U32 R12, R3, R14, R82 ;  /* 0x0000000e030c7225 */ /* 0x000fc600078e0052 */
[----:B------:R-:W-:Y:S01]  /*cc70*/  PRMT R102, R10, 0x7610, R102 ;  /* 0x000076100a667816 */ /* 0x000fe20000000066 */
[C---:B------:R-:W-:Y:S01]  /*cc80*/  IMAD R11, R3.reuse, R87, R86 ;  /* 0x00000057030b7224 */ /* 0x040fe200078e0256 */
[----:B------:R-:W-:Y:S01]  /*cc90*/  LEA R10, P4, R60, UR4, 0x1 ;  /* 0x000000043c0a7c11 */ /* 0x000fe2000f8808ff */
[----:B------:R-:W-:Y:S01]  /*cca0*/  IMAD R3, R3, R15, R0 ;  /* 0x0000000f03037224 */ /* 0x000fe200078e0200 */
[----:B------:R-:W-:Y:S01]  /*ccb0*/  LEA R0, P5, R12, UR6, 0x1 ;  /* 0x000000060c007c11 */ /* 0x000fe2000f8a08ff */
[----:B------:R-:W-:Y:S01]  /*ccc0*/  IMAD.IADD R11, R61, 0x1, R11 ;  /* 0x000000013d0b7824 */ /* 0x000fe200078e020b */
[----:B------:R-:W-:Y:S01]  /*ccd0*/  UMOV UR4, 0xffffffff ;  /* 0xffffffff00047882 */ /* 0x000fe20000000000 */
[----:B------:R-:W-:Y:S02]  /*cce0*/  IMAD.IADD R3, R13, 0x1, R3 ;  /* 0x000000010d037824 */ /* 0x000fe400078e0203 */
[----:B------:R-:W-:Y:S01]  /*ccf0*/  IMAD.MOV.U32 R14, RZ, RZ, R42 ;  /* 0x000000ffff0e7224 */ /* 0x000fe200078e002a */
[----:B------:R-:W-:Y:S01]  /*cd00*/  LEA.HI.X R60, R60, UR5, R11, 0x1, P4 ;  /* 0x000000053c3c7c11 */ /* 0x000fe2000a0f0c0b */
[----:B------:R-:W-:Y:S01]  /*cd10*/  IMAD.MOV.U32 R15, RZ, RZ, R43 ;  /* 0x000000ffff0f7224 */ /* 0x000fe200078e002b */
[----:B------:R-:W-:-:S02]  /*cd20*/  LEA.HI.X R3, R12, UR7, R3, 0x1, P5 ;  /* 0x000000070c037c11 */ /* 0x000fc4000a8f0c03 */
[----:B------:R-:W-:Y:S02]  /*cd30*/  PRMT R105, R14, 0x7610, R105 ;  /* 0x000076100e697816 */ /* 0x000fe40000000069 */
[----:B------:R-:W-:Y:S02]  /*cd40*/  PRMT R106, R15, 0x7610, R106 ;  /* 0x000076100f6a7816 */ /* 0x000fe4000000006a */
[----:B--2---:R-:W-:Y:S01]  /*cd50*/  LEA.HI R61, R91, R91, RZ, 0x1 ;  /* 0x0000005b5b3d7211 */ /* 0x004fe200078f08ff */
[----:B------:R-:W-:Y:S06]  /*cd60*/  BRA.DIV UR4, `(.L_x_2423) ;  /* 0x0000021604247947 */ /* 0x000fec000b800000 */
.L_x_2678:
[----:B------:R-:W-:-:S03]  /*cd70*/  UMOV UR4, 0xffffffff ;  /* 0xffffffff00047882 */ /* 0x000fc60000000000 */
[----:B------:R-:W-:Y:S05]  /*cd80*/  BRA.DIV UR4, `(.L_x_2424) ;  /* 0x0000021604447947 */ /* 0x000fea000b800000 */
.L_x_2681:
[----:B------:R-:W-:-:S03]  /*cd90*/  UMOV UR4, 0xffffffff ;  /* 0xffffffff00047882 */ /* 0x000fc60000000000 */
[----:B------:R-:W-:Y:S05]  /*cda0*/  BRA.DIV UR4, `(.L_x_2425) ;  /* 0x0000021604647947 */ /* 0x000fea000b800000 */
.L_x_2684:
[----:B------:R-:W-:-:S03]  /*cdb0*/  UMOV UR4, 0xffffffff ;  /* 0xffffffff00047882 */ /* 0x000fc60000000000 */
[----:B------:R-:W-:Y:S05]  /*cdc0*/  BRA.DIV UR4, `(.L_x_2426) ;  /* 0x0000021604847947 */ /* 0x000fea000b800000 */
.L_x_2687:
[----:B------:R-:W-:-:S03]  /*cdd0*/  UMOV UR4, 0xffffffff ;  /* 0xffffffff00047882 */ /* 0x000fc60000000000 */
[----:B------:R-:W-:Y:S05]  /*cde0*/  BRA.DIV UR4, `(.L_x_2427) ;  /* 0x0000021604a47947 */ /* 0x000fea000b800000 */
.L_x_2690:
[----:B------:R-:W-:-:S03]  /*cdf0*/  UMOV UR4, 0xffffffff ;  /* 0xffffffff00047882 */ /* 0x000fc60000000000 */
[----:B------:R-:W-:Y:S05]  /*ce00*/  BRA.DIV UR4, `(.L_x_2428) ;  /* 0x0000021604c47947 */ /* 0x000fea000b800000 */
.L_x_2693:
[----:B------:R-:W-:-:S03]  /*ce10*/  UMOV UR4, 0xffffffff ;  /* 0xffffffff00047882 */ /* 0x000fc60000000000 */
[----:B------:R-:W-:Y:S05]  /*ce20*/  BRA.DIV UR4, `(.L_x_2429) ;  /* 0x0000021604e47947 */ /* 0x000fea000b800000 */
.L_x_2696:
[----:B------:R-:W-:-:S03]  /*ce30*/  UMOV UR4, 0xffffffff ;  /* 0xffffffff00047882 */ /* 0x000fc60000000000 */
[----:B------:R-:W-:Y:S05]  /*ce40*/  BRA.DIV UR4, `(.L_x_2430) ;  /* 0x0000021a04047947 */ /* 0x000fea000b800000 */
.L_x_2699:
[----:B------:R-:W-:-:S03]  /*ce50*/  UMOV UR4, 0xffffffff ;  /* 0xffffffff00047882 */ /* 0x000fc60000000000 */
[----:B------:R-:W-:Y:S05]  /*ce60*/  BRA.DIV UR4, `(.L_x_2431) ;  /* 0x0000021a04247947 */ /* 0x000fea000b800000 */
.L_x_2702:
[----:B------:R-:W-:-:S03]  /*ce70*/  UMOV UR4, 0xffffffff ;  /* 0xffffffff00047882 */ /* 0x000fc60000000000 */
[----:B------:R-:W-:Y:S05]  /*ce80*/  BRA.DIV UR4, `(.L_x_2432) ;  /* 0x0000021a04447947 */ /* 0x000fea000b800000 */
.L_x_2705:
[----:B------:R-:W-:-:S03]  /*ce90*/  UMOV UR4, 0xffffffff ;  /* 0xffffffff00047882 */ /* 0x000fc60000000000 */
[----:B------:R-:W-:Y:S05]  /*cea0*/  BRA.DIV UR4, `(.L_x_2433) ;  /* 0x0000021a04647947 */ /* 0x000fea000b800000 */
.L_x_2708:
[----:B------:R-:W-:-:S03]  /*ceb0*/  UMOV UR4, 0xffffffff ;  /* 0xffffffff00047882 */ /* 0x000fc60000000000 */
[----:B------:R-:W-:Y:S05]  /*cec0*/  BRA.DIV UR4, `(.L_x_2434) ;  /* 0x0000021a04847947 */ /* 0x000fea000b800000 */
.L_x_2711:
[----:B------:R-:W-:-:S03]  /*ced0*/  UMOV UR4, 0xffffffff ;  /* 0xffffffff00047882 */ /* 0x000fc60000000000 */
[----:B------:R-:W-:Y:S05]  /*cee0*/  BRA.DIV UR4, `(.L_x_2435) ;  /* 0x0000021a04a47947 */ /* 0x000fea000b800000 */
.L_x_2714:
[----:B------:R-:W-:Y:S01]  /*cef0*/  UMOV UR4, 0xffffffff ;  /* 0xffffffff00047882 */ /* 0x000fe20000000000 */
[----:B------:R-:W-:Y:S02]  /*cf00*/  LOP3.LUT R61, R61, 0xfffffffe, RZ, 0xc0, !PT ;  /* 0xfffffffe3d3d7812 */ /* 0x000fe400078ec0ff */
[----:B------:R-:W-:Y:S05]  /*cf10*/  BRA.DIV UR4, `(.L_x_2436) ;  /* 0x0000021a04c07947 */ /* 0x000fea000b800000 */
.L_x_2717:
[----:B------:R-:W-:Y:S01]  /*cf20*/  UMOV UR4, 0xffffffff ;  /* 0xffffffff00047882 */ /* 0x000fe20000000000 */
[----:B------:R-:W-:Y:S02]  /*cf30*/  IMAD.IADD R61, R91, 0x1, -R61 ;  /* 0x000000015b3d7824 */ /* 0x000fe400078e0a3d */
[----:B------:R-:W-:Y:S05]  /*cf40*/  BRA.DIV UR4, `(.L_x_2437) ;  /* 0x0000021a04dc7947 */ /* 0x000fea000b800000 */
.L_x_2720:
[----:B------:R-:W-:Y:S01]  /*cf50*/  UMOV UR4, 0xffffffff ;  /* 0xffffffff00047882 */ /* 0x000fe20000000000 */
[----:B------:R-:W-:Y:S02]  /*cf60*/  SHF.L.U32 R99, R61, 0x1f, RZ ;  /* 0x0000001f3d637819 */ /* 0x000fe400000006ff */
[----:B------:R-:W-:Y:S05]  /*cf70*/  BRA.DIV UR4, `(.L_x_2438) ;  /* 0x0000021a04f87947 */ /* 0x000fea000b800000 */
.L_x_2723:
        /* <DEDUP_REMOVED lines=36> */
[----:B0-----:R-:W-:Y:S06]  /*d1c0*/  @!P4 BRA `(.L_x_2440) ;  /* 0x00000218008cc947 */ /* 0x001fec0003800000 */
.L_x_2724:
[----:B------:R-:W-:Y:S05]  /*d1d0*/  BSYNC B1 ;  /* 0x0000000000017941 */ /* 0x000fea0003800000 */
.L_x_2439:
[----:B------:R-:W-:Y:S01]  /*d1e0*/  BSSY B1, `(.L_x_2441) ;  /* 0x00000cb000017945 */ /* 0x000fe20003800000 */
[----:B------:R-:W-:Y:S02]  /*d1f0*/  PRMT R98, R12, 0x7610, R98 ;  /* 0x000076100c627816 */ /* 0x000fe40000000062 */
[----:B0-----:R-:W-:Y:S01]  /*d200*/  PRMT R99, R13, 0x7610, R99 ;  /* 0x000076100d637816 */ /* 0x001fe20000000063 */
[----:B------:R-:W-:Y:S06]  /*d210*/  @P0 BRA `(.L_x_2442) ;  /* 0x0000000c001c0947 */ /* 0x000fec0003800000 */
[----:B------:R-:W0:Y:S01]  /*d220*/  LDC R12, c[0x0][0x3d4] ;  /* 0x0000f500ff0c7b82 */ /* 0x000e220000000800 */
[----:B------:R-:W-:Y:S01]  /*d230*/  BSSY B2, `(.L_x_2443) ;  /* 0x0000034000027945 */ /* 0x000fe20003800000 */
[-C--:B0-----:R-:W-:Y:S02]  /*d240*/  ISETP.GE.AND P0, PT, R212, R12.reuse, PT ;  /* 0x0000000cd400720c */ /* 0x081fe40003f06270 */
[-C--:B------:R-:W-:Y:S02]  /*d250*/  ISETP.GE.AND P4, PT, R216, R12.reuse, PT ;  /* 0x0000000cd800720c */ /* 0x080fe40003f86270 */
[-C--:B------:R-:W-:Y:S02]  /*d260*/  ISETP.GE.AND P5, PT, R215, R12.reuse, PT ;  /* 0x0000000cd700720c */ /* 0x080fe40003fa6270 */
[----:B------:R-:W-:-:S07]  /*d270*/  ISETP.GE.AND P6, PT, R217, R12, PT ;  /* 0x0000000cd900720c */ /* 0x000fce0003fc6270 */
[----:B------:R-:W-:Y:S06]  /*d280*/  @P0 BRA `(.L_x_2444) ;  /* 0x0000000000b80947 */ /* 0x000fec0003800000 */
[----:B------:R-:W0:Y:S01]  /*d290*/  LDS.128 R12, [R85] ;  /* 0x00000000550c7984 */ /* 0x000e220000000c00 */
[--C-:B------:R-:W-:Y:S02]  /*d2a0*/  SHF.R.U64 R78, R78, 0x10, R79.reuse ;  /* 0x000000104e4e7819 */ /* 0x100fe4000000124f */
[----:B------:R-:W-:Y:S02]  /*d2b0*/  SHF.R.U32.HI R79, RZ, 0x10, R79 ;  /* 0x00000010ff4f7819 */ /* 0x000fe4000001164f */
[--C-:B------:R-:W-:Y:S02]  /*d2c0*/  SHF.R.U64 R80, R80, 0x10, R81.reuse ;  /* 0x0000001050507819 */ /* 0x100fe40000001251 */
[----:B------:R-:W-:Y:S02]  /*d2d0*/  SHF.R.U32.HI R81, RZ, 0x10, R81 ;  /* 0x00000010ff517819 */ /* 0x000fe40000011651 */
[----:B------:R-:W-:Y:S02]  /*d2e0*/  PRMT R140, R140, 0x5410, R79 ;  /* 0x000054108c8c7816 */ /* 0x000fe4000000004f */
[----:B------:R-:W-:-:S02]  /*d2f0*/  PRMT R138, R138, 0x5410, R81 ;  /* 0x000054108a8a7816 */ /* 0x000fc40000000051 */
[----:B------:R-:W-:Y:S01]  /*d300*/  PRMT R141, R139, 0x5410, R78 ;  /* 0x000054108b8d7816 */ /* 0x000fe2000000004e */
[C---:B------:R-:W-:Y:S01]  /*d310*/  IMAD.U32 R142, R140.reuse, 0x10000, RZ ;  /* 0x000100008c8e7824 */ /* 0x040fe200078e00ff */
[----:B------:R-:W-:Y:S01]  /*d320*/  LOP3.LUT R140, R140, 0xffff0000, RZ, 0xc0, !PT ;  /* 0xffff00008c8c7812 */ /* 0x000fe200078ec0ff */
[C---:B------:R-:W-:Y:S01]  /*d330*/  IMAD.U32 R139, R138.reuse, 0x10000, RZ ;  /* 0x000100008a8b7824 */ /* 0x040fe200078e00ff */
[----:B------:R-:W-:Y:S02]  /*d340*/  PRMT R137, R137, 0x5410, R80 ;  /* 0x0000541089897816 */ /* 0x000fe40000000050 */
        /* <DEDUP_REMOVED lines=9> */
[C---:B------:R-:W-:Y:S01]  /*d3e0*/  FFMA.FTZ R143, R78.reuse, R139, -R143 ;  /* 0x0000008b4e8f7223 */ /* 0x040fe2000001088f */
[----:B------:R-:W-:Y:S02]  /*d3f0*/  IMAD.U32 R15, R13, 0x10000, RZ ;  /* 0x000100000d0f7824 */ /* 0x000fe400078e00ff */
[----:B------:R-:W-:Y:S01]  /*d400*/  FFMA.FTZ R142, R78, R142, R79 ;  /* 0x0000008e4e8e7223 */ /* 0x000fe2000001004f */
[-C--:B------:R-:W-:Y:S01]  /*d410*/  FMUL.FTZ R139, R81, R138.reuse ;  /* 0x0000008a518b7220 */ /* 0x080fe20000410000 */
        /* <DEDUP_REMOVED lines=21> */
.L_x_2444:
[----:B------:R-:W-:Y:S05]  /*d570*/  BSYNC B2 ;  /* 0x0000000000027941 */ /* 0x000fea0003800000 */
.L_x_2443:
[----:B------:R-:W-:Y:S04]  /*d580*/  BSSY B2, `(.L_x_2445) ;  /* 0x0000030000027945 */ /* 0x000fe80003800000 */
[----:B------:R-:W-:Y:S05]  /*d590*/  @P4 BRA `(.L_x_2446) ;  /* 0x0000000000b84947 */ /* 0x000fea0003800000 */
[----:B0-----:R-:W0:Y:S01]  /*d5a0*/  LDS.128 R12, [R85+0x4000] ;  /* 0x00400000550c7984 */ /* 0x001e220000000c00 */
        /* <DEDUP_REMOVED lines=45> */
.L_x_2446:
[----:B------:R-:W-:Y:S05]  /*d880*/  BSYNC B2 ;  /* 0x0000000000027941 */ /* 0x000fea0003800000 */
.L_x_2445:
[----:B------:R-:W-:Y:S04]  /*d890*/  BSSY B2, `(.L_x_2447) ;  /* 0x0000030000027945 */ /* 0x000fe80003800000 */
[----:B------:R-:W-:Y:S05]  /*d8a0*/  @P5 BRA `(.L_x_2448) ;  /* 0x0000000000b85947 */ /* 0x000fea0003800000 */
[----:B01----:R-:W0:Y:S01]  /*d8b0*/  LDS.128 R12, [R85+0x8000] ;  /* 0x00800000550c7984 */ /* 0x003e220000000c00 */
        /* <DEDUP_REMOVED lines=45> */
.L_x_2448:
[----:B------:R-:W-:Y:S05]  /*db90*/  BSYNC B2 ;  /* 0x0000000000027941 */ /* 0x000fea0003800000 */
.L_x_2447:
[----:B------:R-:W-:Y:S05]  /*dba0*/  @P6 BRA `(.L_x_2442) ;  /* 0x0000000000b86947 */ /* 0x000fea0003800000 */
[----:B012---:R-:W0:Y:S01]  /*dbb0*/  LDS.128 R12, [R85+0xc000] ;  /* 0x00c00000550c7984 */ /* 0x007e220000000c00 */
        /* <DEDUP_REMOVED lines=45> */
.L_x_2442:
[----:B------:R-:W-:Y:S05]  /*de90*/  BSYNC B1 ;  /* 0x0000000000017941 */ /* 0x000fea0003800000 */
.L_x_2441:
[----:B------:R-:W-:Y:S04]  /*dea0*/  BSSY B1, `(.L_x_2449) ;  /* 0x00000c9000017945 */ /* 0x000fe80003800000 */
[----:B------:R-:W-:Y:S05]  /*deb0*/  @P1 BRA `(.L_x_2450) ;  /* 0x0000000c001c1947 */ /* 0x000fea0003800000 */
[----:B0123--:R-:W0:Y:S01]  /*dec0*/  LDC R12, c[0x0][0x3d4] ;  /* 0x0000f500ff0c7b82 */ /* 0x00fe220000000800 */
[----:B------:R-:W-:Y:S01]  /*ded0*/  BSSY B2, `(.L_x_2451) ;  /* 0x0000034000027945 */ /* 0x000fe20003800000 */
[-C--:B0-----:R-:W-:Y:S02]  /*dee0*/  ISETP.GE.AND P0, PT, R212, R12.reuse, PT ;  /* 0x0000000cd400720c */ /* 0x081fe40003f06270 */
[-C--:B------:R-:W-:Y:S02]  /*def0*/  ISETP.GE.AND P1, PT, R216, R12.reuse, PT ;  /* 0x0000000cd800720c */ /* 0x080fe40003f26270 */
[-C--:B------:R-:W-:Y:S02]  /*df00*/  ISETP.GE.AND P4, PT, R215, R12.reuse, PT ;  /* 0x0000000cd700720c */ /* 0x080fe40003f86270 */
[----:B------:R-:W-:-:S07]  /*df10*/  ISETP.GE.AND P5, PT, R217, R12, PT ;  /* 0x0000000cd900720c */ /* 0x000fce0003fa6270 */
[----:B------:R-:W-:Y:S06]  /*df20*/  @P0 BRA `(.L_x_2452) ;  /* 0x0000000000b80947 */ /* 0x000fec0003800000 */
[----:B------:R-:W0:Y:S01]  /*df30*/  LDS.128 R12, [R85+0x1000] ;  /* 0x00100000550c7984 */ /* 0x000e220000000c00 */
        /* <DEDUP_REMOVED lines=45> */
.L_x_2452:
[----:B------:R-:W-:Y:S05]  /*e210*/  BSYNC B2 ;  /* 0x0000000000027941 */ /* 0x000fea0003800000 */
.L_x_2451:
        /* <DEDUP_REMOVED lines=48> */
.L_x_2454:
[----:B------:R-:W-:Y:S05]  /*e520*/  BSYNC B2 ;  /* 0x0000000000027941 */ /* 0x000fea0003800000 */
.L_x_2453:
        /* <DEDUP_REMOVED lines=48> */
.L_x_2456:
[----:B------:R-:W-:Y:S05]  /*e830*/  BSYNC B2 ;  /* 0x0000000000027941 */ /* 0x000fea0003800000 */
.L_x_2455:
        /* <DEDUP_REMOVED lines=47> */
.L_x_2450:
[----:B------:R-:W-:Y:S05]  /*eb30*/  BSYNC B1 ;  /* 0x0000000000017941 */ /* 0x000fea0003800000 */
.L_x_2449:
[----:B------:R-:W-:Y:S04]  /*eb40*/  BSSY B1, `(.L_x_2457) ;  /* 0x00000c9000017945 */ /* 0x000fe80003800000 */
        /* <DEDUP_REMOVED lines=54> */
.L_x_2460:
[----:B------:R-:W-:Y:S05]  /*eeb0*/  BSYNC B2 ;  /* 0x0000000000027941 */ /* 0x000fea0003800000 */
.L_x_2459:
        /* <DEDUP_REMOVED lines=48> */
.L_x_2462:
[----:B------:R-:W-:Y:S05]  /*f1c0*/  BSYNC B2 ;  /* 0x0000000000027941 */ /* 0x000fea0003800000 */
.L_x_2461:
        /* <DEDUP_REMOVED lines=48> */
.L_x_2464:
[----:B------:R-:W-:Y:S05]  /*f4d0*/  BSYNC B2 ;  /* 0x0000000000027941 */ /* 0x000fea0003800000 */
.L_x_2463:
        /* <DEDUP_REMOVED lines=47> */
.L_x_2458:
[----:B------:R-:W-:Y:S05]  /*f7d0*/  BSYNC B1 ;  /* 0x0000000000017941 */ /* 0x000fea0003800000 */
.L_x_2457:
        /* <DEDUP_REMOVED lines=54> */
.L_x_2467:
[----:B------:R-:W-:Y:S05]  /*fb40*/  BSYNC B1 ;  /* 0x0000000000017941 */ /* 0x000fea0003800000 */
.L_x_2466:
        /* <DEDUP_REMOVED lines=48> */
.L_x_2469:
[----:B------:R-:W-:Y:S05]  /*fe50*/  BSYNC B1 ;  /* 0x0000000000017941 */ /* 0x000fea0003800000 */
.L_x_2468:
[----:B------:R-:W-:Y:S04]  /*fe60*/  BSSY B1, `(.L_x_2470) ;  /* 0x0000030000017945 */ /* 0x000fe80003800000 */
[----:B------:R-:W-:Y:S05]  /*fe70*/  @P2 BRA `(.L_x_2471) ;  /* 0x0000000000b82947 */ /* 0x000fea0003800000 */
[----:B01----:R-:W0:Y:S01]  /*fe80*/  LDS.128 R12, [R85+0xb000] ;  /* 0x00b00000550c7984 */ /* 0x003e220000000c00 */
[----:B------:R-:W-:Y:S02]  /*fe90*/  SHF.R.U64 R24, R6, 0x10, R7 ;  /* 0x0000001006187819 */ /* 0x000fe40000001207 */
[--C-:B------:R-:W-:Y:S02]  /*fea0*/  SHF.R.U64 R6, R20, 0x10, R21.reuse ;  /* 0x0000001014067819 */ /* 0x100fe40000001215 */
        /* <DEDUP_REMOVED lines=9> */
[----:B------:R-:W-:Y:S01]  /*ff40*/  PRMT R61, R61, 0x5410, R6 ;  /* 0x000054103d3d7816 */ /* 0x000fe20000000006 */
        /* <DEDUP_REMOVED lines=33> */
.L_x_2471:
[----:B------:R-:W-:Y:S05]  /*10160*/  BSYNC B1 ;  /* 0x0000000000017941 */ /* 0x000fea0003800000 */
.L_x_2470:
[----:B------:R-:W-:Y:S05]  /*10170*/  @P3 BRA `(.L_x_2465) ;  /* 0x0000005000643947 */ /* 0x000fea0003800000 */
[----:B012---:R-:W0:Y:S01]  /*10180*/  LDS.128 R12, [R85+0xf000] ;  /* 0x00f00000550c7984 */ /* 0x007e220000000c00 */
[----:B------:R-:W-:Y:S02]  /*10190*/  SHF.R.U64 R6, R4, 0x10, R5 ;  /* 0x0000001004067819 */ /* 0x000fe40000001205 */
[----:B------:R-:W-:Y:S02]  /*101a0*/  SHF.R.U32.HI R4, RZ, 0x10, R9 ;  /* 0x00000010ff047819 */ /* 0x000fe40000011609 */
[----:B------:R-:W-:Y:S02]  /*101b0*/  SHF.R.U32.HI R7, RZ, 0x10, R5 ;  /* 0x00000010ff077819 */ /* 0x000fe40000011605 */
[----:B------:R-:W-:Y:S02]  /*101c0*/  SHF.R.U64 R5, R8, 0x10, R9 ;  /* 0x0000001008057819 */ /* 0x000fe40000001209 */
[----:B------:R-:W-:Y:S02]  /*101d0*/  PRMT R11, R11, 0x5410, R4 ;  /* 0x000054100b0b7816 */ /* 0x000fe40000000004 */
[----:B------:R-:W-:-:S02]  /*101e0*/  PRMT R9, R0, 0x5410, R7 ;  /* 0x0000541000097816 */ /* 0x000fc40000000007 */
[----:B------:R-:W-:Y:S02]  /*101f0*/  PRMT R8, R3, 0x5410, R6 ;  /* 0x0000541003087816 */ /* 0x000fe40000000006 */
[----:B------:R-:W-:Y:S01]  /*10200*/  PRMT R20, R10, 0x5410, R5 ;  /* 0x000054100a147816 */ /* 0x000fe20000000005 */
[----:B------:R-:W-:Y:S01]  /*10210*/  IMAD.U32 R10, R9, 0x10000, RZ ;  /* 0x00010000090a7824 */ /* 0x000fe200078e00ff */
[----:B------:R-:W-:Y:S02]  /*10220*/  LOP3.LUT R21, R11, 0xffff0000, RZ, 0xc0, !PT ;  /* 0xffff00000b157812 */ /* 0x000fe400078ec0ff */
[----:B------:R-:W-:Y:S01]  /*10230*/  LOP3.LUT R9, R9, 0xffff0000, RZ, 0xc0, !PT ;  /* 0xffff000009097812 */ /* 0x000fe200078ec0ff */
[C---:B0-----:R-:W-:Y:S01]  /*10240*/  IMAD.U32 R5, R14.reuse, 0x10000, RZ ;  /* 0x000100000e057824 */ /* 0x041fe200078e00ff */
[----:B------:R-:W-:Y:S01]  /*10250*/  LOP3.LUT R6, R14, 0xffff0000, RZ, 0xc0, !PT ;  /* 0xffff00000e067812 */ /* 0x000fe200078ec0ff */
[C---:B------:R-:W-:Y:S01]  /*10260*/  IMAD.U32 R7, R15.reuse, 0x10000, RZ ;  /* 0x000100000f077824 */ /* 0x040fe200078e00ff */
[----:B------:R-:W-:Y:S01]  /*10270*/  LOP3.LUT R14, R15, 0xffff0000, RZ, 0xc0, !PT ;  /* 0xffff00000f0e7812 */ /* 0x000fe200078ec0ff */
[----:B------:R-:W-:Y:S01]  /*10280*/  IMAD.U32 R15, R11, 0x10000, RZ ;  /* 0x000100000b0f7824 */ /* 0x000fe200078e00ff */
[C---:B------:R-:W-:Y:S01]  /*10290*/  LOP3.LUT R3, R12.reuse, 0xffff0000, RZ, 0xc0, !PT ;  /* 0xffff00000c037812 */ /* 0x040fe200078ec0ff */
[----:B------:R-:W-:Y:S01]  /*102a0*/  IMAD.U32 R0, R12, 0x10000, RZ ;  /* 0x000100000c007824 */ /* 0x000fe200078e00ff */
[----:B------:R-:W-:Y:S01]  /*102b0*/  LOP3.LUT R12, R13, 0xffff0000, RZ, 0xc0, !PT ;  /* 0xffff00000d0c7812 */ /* 0x000fe200078ec0ff */
[C---:B------:R-:W-:Y:S01]  /*102c0*/  FMUL.FTZ R24, R6.reuse, R15 ;  /* 0x0000000f06187220 */ /* 0x040fe20000410000 */
[-C--:B------:R-:W-:Y:S01]  /*102d0*/  FMUL.FTZ R6, R6, R10.reuse ;  /* 0x0000000a06067220 */ /* 0x080fe20000410000 */
[C---:B------:R-:W-:Y:S01]  /*102e0*/  FMUL.FTZ R26, R14.reuse, R21 ;  /* 0x000000150e1a7220 */ /* 0x040fe20000410000 */
[----:B------:R-:W-:Y:S01]  /*102f0*/  FMUL.FTZ R14, R14, R9 ;  /* 0x000000090e0e7220 */ /* 0x000fe20000410000 */
[C---:B------:R-:W-:Y:S01]  /*10300*/  FFMA.FTZ R24, R5.reuse, R10, -R24 ;  /* 0x0000000a05187223 */ /* 0x040fe20000010818 */
[----:B------:R-:W-:Y:S01]  /*10310*/  FFMA.FTZ R15, R5, R15, R6 ;  /* 0x0000000f050f7223 */ /* 0x000fe20000010006 */
[C---:B------:R-:W-:Y:S01]  /*10320*/  FFMA.FTZ R26, R7.reuse, R9, -R26 ;  /* 0x00000009071a7223 */ /* 0x040fe2000001081a */
[C---:B------:R-:W-:Y:S01]  /*10330*/  IMAD.U32 R6, R20.reuse, 0x10000, RZ ;  /* 0x0001000014067824 */ /* 0x040fe200078e00ff */
[----:B------:R-:W-:Y:S01]  /*10340*/  LOP3.LUT R11, R20, 0xffff0000, RZ, 0xc0, !PT ;  /* 0xffff0000140b7812 */ /* 0x000fe200078ec0ff */
[C---:B------:R-:W-:Y:S01]  /*10350*/  IMAD.U32 R5, R8.reuse, 0x10000, RZ ;  /* 0x0001000008057824 */ /* 0x040fe200078e00ff */
[----:B------:R-:W-:Y:S01]  /*10360*/  LOP3.LUT R9, R8, 0xffff0000, RZ, 0xc0, !PT ;  /* 0xffff000008097812 */ /* 0x000fe200078ec0ff */
[----:B------:R-:W-:Y:S01]  /*10370*/  FFMA.FTZ R21, R7, R21, R14 ;  /* 0x0000001507157223 */ /* 0x000fe2000001000e */
[----:B------:R-:W-:-:S02]  /*10380*/  IMAD.U32 R4, R13, 0x10000, RZ ;  /* 0x000100000d047824 */ /* 0x000fc400078e00ff */
        /* <DEDUP_REMOVED lines=11> */
[----:B------:R-:W-:-:S05]  /*10440*/  F2FP.BF16.F32.PACK_AB R5, R12, R13 ;  /* 0x0000000d0c05723e */ /* 0x000fca00000010ff */
[----:B------:R0:W-:Y:S01]  /*10450*/  STS.128 [R85+0xf000], R4 ;  /* 0x00f0000455007388 */ /* 0x0001e20000000c00 */
[----:B------:R-:W-:Y:S05]  /*10460*/  BRA `(.L_x_2465) ;  /* 0x0000004c00a87947 */ /* 0x000fea0003800000 */
.L_x_2414:
[-C--:B------:R-:W-:Y:S01]  /*10470*/  ISETP.GE.AND P0, PT, R22, R29.reuse, PT ;  /* 0x0000001d1600720c */ /* 0x080fe20003f06270 */
[----:B------:R-:W-:Y:S01]  /*10480*/  BSSY B1, `(.L_x_2472) ;  /* 0x0000031000017945 */ /* 0x000fe20003800000 */
[-C--:B------:R-:W-:Y:S01]  /*10490*/  ISETP.GE.AND P1, PT, R218, R29.reuse, PT ;  /* 0x0000001dda00720c */ /* 0x080fe20003f26270 */
[----:B------:R-:W-:Y:S01]  /*104a0*/  IMAD.MOV.U32 R89, RZ, RZ, R25 ;  /* 0x000000ffff597224 */ /* 0x000fe200078e0019 */
[-C--:B------:R-:W-:Y:S01]  /*104b0*/  ISETP.GE.AND P2, PT, R220, R29.reuse, PT ;  /* 0x0000001ddc00720c */ /* 0x080fe20003f46270 */
[----:B------:R-:W-:Y:S01]  /*104c0*/  IMAD.MOV.U32 R9, RZ, RZ, R27 ;  /* 0x000000ffff097224 */ /* 0x000fe200078e001b */
[----:B------:R-:W-:Y:S01]  /*104d0*/  ISETP.GE.AND P3, PT, R84, R29, PT ;  /* 0x0000001d5400720c */ /* 0x000fe20003f66270 */
[----:B------:R-:W-:Y:S01]  /*104e0*/  IMAD.MOV.U32 R88, RZ, RZ, R60 ;  /* 0x000000ffff587224 */ /* 0x000fe200078e003c */
[----:B------:R-:W-:Y:S01]  /*104f0*/  CS2R R32, SRZ ;  /* 0x0000000000207805 */ /* 0x000fe2000001ff00 */
[----:B------:R-:W-:Y:S01]  /*10500*/  IMAD.MOV.U32 R8, RZ, RZ, R82 ;  /* 0x000000ffff087224 */ /* 0x000fe200078e0052 */
        /* <DEDUP_REMOVED lines=36> */
[----:B------:R0:W5:Y:S04]  /*10750*/  @!P6 LDG.E.128 R44, desc[UR60][R50.64+0x80] ;  /* 0x0000803c322ce981 */ /* 0x000168000c1e1d00 */
[----:B------:R0:W5:Y:S04]  /*10760*/  @!P5 LDG.E.128 R28, desc[UR60][R50.64] ;  /* 0x0000003c321cd981 */ /* 0x000168000c1e1d00 */
[----:B------:R0:W5:Y:S04]  /*10770*/  @!P5 LDG.E.128 R4, desc[UR60][R52.64] ;  /* 0x0000003c3404d981 */ /* 0x000168000c1e1d00 */
[----:B------:R0:W5:Y:S02]  /*10780*/  @!P6 LDG.E.128 R24, desc[UR60][R52.64+0x80] ;  /* 0x0000803c3418e981 */ /* 0x000164000c1e1d00 */
.L_x_2473:
[----:B------:R-:W-:Y:S05]  /*10790*/  BSYNC B1 ;  /* 0x0000000000017941 */ /* 0x000fea0003800000 */
.L_x_2472:
        /* <DEDUP_REMOVED lines=24> */
[----:B------:R-:W-:Y:S02]  /*10920*/  CS2R R38, SRZ ;  /* 0x0000000000267805 */ /* 0x000fe4000001ff00 */
[----:B------:R-:W-:Y:S01]  /*10930*/  LEA.HI.X R55, R0, UR7, R3, 0x1, P4 ;  /* 0x0000000700377c11 */ /* 0x000fe2000a0f0c03 */
[----:B------:R0:W5:Y:S04]  /*10940*/  @!P5 LDG.E.128 R40, desc[UR60][R52.64] ;  /* 0x0000003c3428d981 */ /* 0x000168000c1e1d00 */
[----:B------:R0:W5:Y:S04]  /*10950*/  @!P6 LDG.E.128 R48, desc[UR60][R52.64+0x80] ;  /* 0x0000803c3430e981 */ /* 0x000168000c1e1d00 */
[----:B------:R0:W5:Y:S04]  /*10960*/  @!P5 LDG.E.128 R32, desc[UR60][R54.64] ;  /* 0x0000003c3620d981 */ /* 0x000168000c1e1d00 */
[----:B------:R0:W5:Y:S02]  /*10970*/  @!P6 LDG.E.128 R36, desc[UR60][R54.64+0x80] ;  /* 0x0000803c3624e981 */ /* 0x000164000c1e1d00 */
.L_x_2475:
[----:B------:R-:W-:Y:S05]  /*10980*/  BSYNC B1 ;  /* 0x0000000000017941 */ /* 0x000fea0003800000 */
.L_x_2474:
[----:B------:R-:W-:Y:S01]  /*10990*/  IMAD.MOV.U32 R0, RZ, RZ, R6 ;  /* 0x000000ffff007224 */ /* 0x000fe200078e0006 */
[----:B------:R-:W1:Y:S01]  /*109a0*/  LDC R96, c[0x0][0x428] ;  /* 0x00010a00ff607b82 */ /* 0x000e620000000800 */
        /* <DEDUP_REMOVED lines=31> */
[----:B------:R-:W-:Y:S02]  /*10ba0*/  PRMT R146, R57, 0x7610, R146 ;  /* 0x0000761039927816 */ /* 0x000fe40000000092 */
[----:B0-----:R-:W-:Y:S02]  /*10bb0*/  CS2R R52, SRZ ;  /* 0x0000000000347805 */ /* 0x001fe4000001ff00 */
[----:B------:R-:W-:-:S02]  /*10bc0*/  PRMT R141, R0, 0x7610, R141 ;  /* 0x00007610008d7816 */ /* 0x000fc4000000008d */
[----:B------:R-:W-:Y:S02]  /*10bd0*/  CS2R R54, SRZ ;  /* 0x0000000000367805 */ /* 0x000fe4000001ff00 */
[----:B------:R-:W-:Y:S02]  /*10be0*/  PRMT R126, R3, 0x7610, R126 ;  /* 0x00007610037e7816 */ /* 0x000fe4000000007e */
[----:B------:R-:W-:Y:S02]  /*10bf0*/  CS2R R56, SRZ ;  /* 0x0000000000387805 */ /* 0x000fe4000001ff00 */
[----:B------:R-:W-:Y:S02]  /*10c00*/  PRMT R127, R20, 0x7610, R127 ;  /* 0x00007610147f7816 */ /* 0x000fe4000000007f */
        /* <DEDUP_REMOVED lines=29> */
[----:B------:R-:W-:Y:S02]  /*10de0*/  LEA.HI.X R52, R14, R11, R15, 0x6, P4 ;  /* 0x0000000b0e347211 */ /* 0x000fe400020f340f */
[----:B------:R-:W-:Y:S02]  /*10df0*/  CS2R R58, SRZ ;  /* 0x00000000003a7805 */ /* 0x000fe4000001ff00 */
[----:B------:R-:W-:Y:S02]  /*10e00*/  LEA.HI.X R91, R3, UR5, R20, 0x1, P5 ;  /* 0x00000005035b7c11 */ /* 0x000fe4000a8f0c14 */
        /* <DEDUP_REMOVED lines=10> */
.L_x_2477:
[----:B------:R-:W-:Y:S05]  /*10eb0*/  BSYNC B1 ;  /* 0x0000000000017941 */ /* 0x000fea0003800000 */
.L_x_2476:
        /* <DEDUP_REMOVED lines=23> */
[----:B------:R-:W-:Y:S02]  /*11030*/  ISETP.GE.AND P6, PT, R19, UR4, PT ;  /* 0x0000000413007c0c */ /* 0x000fe4000bfc6270 */
[----:B------:R-:W-:Y:S02]  /*11040*/  LEA.HI.X R11, R99, UR5, R12, 0x1, P4 ;  /* 0x00000005630b7c11 */ /* 0x000fe4000a0f0c0c */
[----:B------:R-:W-:-:S04]  /*11050*/  LEA R12, P4, R97, UR6, 0x1 ;  /* 0x00000006610c7c11 */ /* 0x000fc8000f8808ff */
[----:B------:R-:W-:Y:S01]  /*11060*/  LEA.HI.X R13, R97, UR7, R0, 0x1, P4 ;  /* 0x00000007610d7c11 */ /* 0x000fe2000a0f0c00 */
[----:B------:R1:W5:Y:S04]  /*11070*/  @!P5 LDG.E.128 R72, desc[UR60][R10.64] ;  /* 0x0000003c0a48d981 */ /* 0x000368000c1e1d00 */
[----:B------:R1:W5:Y:S04]  /*11080*/  @!P6 LDG.E.128 R76, desc[UR60][R10.64+0x80] ;  /* 0x0000803c0a4ce981 */ /* 0x000368000c1e1d00 */
[----:B------:R1:W5:Y:S04]  /*11090*/  @!P5 LDG.E.128 R64, desc[UR60][R12.64] ;  /* 0x0000003c0c40d981 */ /* 0x000368000c1e1d00 */
[----:B------:R1:W5:Y:S02]  /*110a0*/  @!P6 LDG.E.128 R68, desc[UR60][R12.64+0x80] ;  /* 0x0000803c0c44e981 */ /* 0x000364000c1e1d00 */
.L_x_2479:
[----:B------:R-:W-:Y:S05]  /*110b0*/  BSYNC B1 ;  /* 0x0000000000017941 */ /* 0x000fea0003800000 */
.L_x_2478:
[----:B0-----:R-:W2:Y:S01]  /*110c0*/  LDL R90, [R1+0x80] ;  /* 0x00008000015a7983 */ /* 0x001ea20000100800 */
[----:B------:R-:W-:Y:S01]  /*110d0*/  ISETP.NE.AND P4, PT, R96, 0x1, PT ;  /* 0x000000016000780c */ /* 0x000fe20003f85270 */
[----:B-1----:R-:W-:Y:S01]  /*110e0*/  IMAD.MOV.U32 R11, RZ, RZ, R37 ;  /* 0x000000ffff0b7224 */ /* 0x002fe200078e0025 */
        /* <DEDUP_REMOVED lines=20> */
[----:B-----5:R-:W-:Y:S01]  /*11230*/  IMAD.MOV.U32 R13, RZ, RZ, R52 ;  /* 0x000000ffff0d7224 */ /* 0x020fe200078e0034 */
        /* <DEDUP_REMOVED lines=12> */
[----:B------:R-:W-:-:S02]  /*11300*/  IMAD R3, R21, 0x20, R0 ;  /* 0x0000002015037824 */ /* 0x000fc400078e0200 */
[----:B------:R-:W-:Y:S01]  /*11310*/  IMAD.MOV.U32 R0, RZ, RZ, R53 ;  /* 0x000000ffff007224 */ /* 0x000fe200078e0035 */
[----:B------:R-:W-:Y:S01]  /*11320*/  PRMT R112, R13, 0x7610, R112 ;  /* 0x000076100d707816 */ /* 0x000fe20000000070 */
[----:B------:R-:W-:Y:S02]  /*11330*/  IMAD.MOV.U32 R12, RZ, RZ, R51 ;  /* 0x000000ffff0c7224 */ /* 0x000fe400078e0033 */
[----:B------:R-:W-:Y:S01]  /*11340*/  IMAD.MOV.U32 R13, RZ, RZ, R59 ;  /* 0x000000ffff0d7224 */ /* 0x000fe200078e003b */
[----:B------:R-:W-:Y:S01]  /*11350*/  PRMT R110, R0, 0x7610, R110 ;  /* 0x00007610006e7816 */ /* 0x000fe2000000006e */
[----:B0-----:R-:W-:Y:S01]  /*11360*/  @P4 IMAD.HI.U32 R0, R3, R10, RZ ;  /* 0x0000000a03004227 */ /* 0x001fe200078e00ff */
[----:B------:R-:W-:Y:S02]  /*11370*/  PRMT R125, R12, 0x7610, R125 ;  /* 0x000076100c7d7816 */ /* 0x000fe4000000007d */
[----:B------:R-:W-:Y:S01]  /*11380*/  PRMT R97, R13, 0x7610, R97 ;  /* 0x000076100d617816 */ /* 0x000fe20000000061 */
[----:B------:R-:W-:-:S02]  /*11390*/  IMAD.MOV.U32 R10, RZ, RZ, R57 ;  /* 0x000000ffff0a7224 */ /* 0x000fc400078e0039 */
        /* <DEDUP_REMOVED lines=18> */
[C---:B------:R-:W-:Y:S01]  /*114c0*/  IMAD.WIDE.U32 R12, R3.reuse, R14, R8 ;  /* 0x0000000e030c7225 */ /* 0x040fe200078e0008 */
[----:B------:R-:W-:Y:S01]  /*114d0*/  LEA R8, P4, R10, UR4, 0x1 ;  /* 0x000000040a087c11 */ /* 0x000fe2000f8808ff */
[----:B------:R-:W-:Y:S02]  /*114e0*/  UMOV UR4, 0xffffffff ;  /* 0xffffffff00047882 */ /* 0x000fe40000000000 */
[C---:B------:R-:W-:Y:S02]  /*114f0*/  IMAD R9, R3.reuse, R87, R86 ;  /* 0x0000005703097224 */ /* 0x040fe400078e0256 */
[----:B------:R-:W-:Y:S01]  /*11500*/  IMAD R3, R3, R15, R0 ;  /* 0x0000000f03037224 */ /* 0x000fe200078e0200 */
[----:B------:R-:W-:Y:S01]  /*11510*/  LEA R0, P5, R12, UR6, 0x1 ;  /* 0x000000060c007c11 */ /* 0x000fe2000f8a08ff */
[----:B------:R-:W-:-:S02]  /*11520*/  IMAD.MOV.U32 R20, RZ, RZ, R60 ;  /* 0x000000ffff147224 */ /* 0x000fc400078e003c */
[----:B------:R-:W-:Y:S02]  /*11530*/  IMAD.IADD R9, R11, 0x1, R9 ;  /* 0x000000010b097824 */ /* 0x000fe400078e0209 */
[----:B------:R-:W-:Y:S01]  /*11540*/  IMAD.IADD R3, R13, 0x1, R3 ;  /* 0x000000010d037824 */ /* 0x000fe200078e0203 */
[----:B------:R-:W-:Y:S01]  /*11550*/  PRMT R113, R20, 0x7610, R113 ;  /* 0x0000761014717816 */ /* 0x000fe20000000071 */
[----:B------:R-:W-:Y:S01]  /*11560*/  IMAD.MOV.U32 R20, RZ, RZ, R80 ;  /* 0x000000ffff147224 */ /* 0x000fe200078e0050 */
[----:B------:R-:W-:Y:S01]  /*11570*/  LEA.HI.X R9, R10, UR5, R9, 0x1, P4 ;  /* 0x000000050a097c11 */ /* 0x000fe2000a0f0c09 */
[----:B------:R-:W-:Y:S01]  /*11580*/  IMAD.MOV.U32 R14, RZ, RZ, R81 ;  /* 0x000000ffff0e7224 */ /* 0x000fe200078e0051 */
[----:B------:R-:W-:Y:S01]  /*11590*/  LEA.HI.X R3, R12, UR7, R3, 0x1, P5 ;  /* 0x000000070c037c11 */ /* 0x000fe2000a8f0c03 */
[----:B------:R-:W-:Y:S01]  /*115a0*/  IMAD.MOV.U32 R15, RZ, RZ, R82 ;  /* 0x000000ffff0f7224 */ /* 0x000fe200078e0052 */
[----:B------:R-:W-:Y:S02]  /*115b0*/  PRMT R108, R20, 0x7610, R108 ;  /* 0x00007610146c7816 */ /* 0x000fe4000000006c */
[----:B------:R-:W-:-:S02]  /*115c0*/  PRMT R107, R14, 0x7610, R107 ;  /* 0x000076100e6b7816 */ /* 0x000fc4000000006b */
[----:B------:R-:W-:Y:S02]  /*115d0*/  PRMT R106, R15, 0x7610, R106 ;  /* 0x000076100f6a7816 */ /* 0x000fe4000000006a */
[----:B--2---:R-:W-:Y:S01]  /*115e0*/  LEA.HI R10, R90, R90, RZ, 0x1 ;  /* 0x0000005a5a0a7211 */ /* 0x004fe200078f08ff */
[----:B------:R-:W-:Y:S06]  /*115f0*/  BRA.DIV UR4, `(.L_x_2480) ;  /* 0x000001d604947947 */ /* 0x000fec000b800000 */
.L_x_2727:
[----:B------:R-:W-:-:S03]  /*11600*/  UMOV UR4, 0xffffffff ;  /* 0xffffffff00047882 */ /* 0x000fc60000000000 */
[----:B------:R-:W-:Y:S05]  /*11610*/  BRA.DIV UR4, `(.L_x_2481) ;  /* 0x000001d604b47947 */ /* 0x000fea000b800000 */
.L_x_2730:
[----:B------:R-:W-:-:S03]  /*11620*/  UMOV UR4, 0xffffffff ;  /* 0xffffffff00047882 */ /* 0x000fc60000000000 */
[----:B------:R-:W-:Y:S05]  /*11630*/  BRA.DIV UR4, `(.L_x_2482) ;  /* 0x000001d604d47947 */ /* 0x000fea000b800000 */
.L_x_2733:
[----:B------:R-:W-:-:S03]  /*11640*/  UMOV UR4, 0xffffffff ;  /* 0xffffffff00047882 */ /* 0x000fc60000000000 */
[----:B------:R-:W-:Y:S05]  /*11650*/  BRA.DIV UR4, `(.L_x_2483) ;  /* 0x000001d604f47947 */ /* 0x000fea000b800000 */
.L_x_2736:
[----:B------:R-:W-:-:S03]  /*11660*/  UMOV UR4, 0xffffffff ;  /* 0xffffffff00047882 */ /* 0x000fc60000000000 */
[----:B------:R-:W-:Y:S05]  /*11670*/  BRA.DIV UR4, `(.L_x_2484) ;  /* 0x000001da04147947 */ /* 0x000fea000b800000 */
.L_x_2739:
[----:B------:R-:W-:-:S03]  /*11680*/  UMOV UR4, 0xffffffff ;  /* 0xffffffff00047882 */ /* 0x000fc60000000000 */
[----:B------:R-:W-:Y:S05]  /*11690*/  BRA.DIV UR4, `(.L_x_2485) ;  /* 0x000001da04347947 */ /* 0x000fea000b800000 */
.L_x_2742:
[----:B------:R-:W-:-:S03]  /*116a0*/  UMOV UR4, 0xffffffff ;  /* 0xffffffff00047882 */ /* 0x000fc60000000000 */
[----:B------:R-:W-:Y:S05]  /*116b0*/  BRA.DIV UR4, `(.L_x_2486) ;  /* 0x000001da04547947 */ /* 0x000fea000b800000 */
.L_x_2745:
[----:B------:R-:W-:-:S03]  /*116c0*/  UMOV UR4, 0xffffffff ;  /* 0xffffffff00047882 */ /* 0x000fc60000000000 */
[----:B------:R-:W-:Y:S05]  /*116d0*/  BRA.DIV UR4, `(.L_x_2487) ;  /* 0x000001da04747947 */ /* 0x000fea000b800000 */
.L_x_2748:
[----:B------:R-:W-:-:S03]  /*116e0*/  UMOV UR4, 0xffffffff ;  /* 0xffffffff00047882 */ /* 0x000fc60000000000 */
[----:B------:R-:W-:Y:S05]  /*116f0*/  BRA.DIV UR4, `(.L_x_2488) ;  /* 0x000001da04947947 */ /* 0x000fea000b800000 */
.L_x_2751:
[----:B------:R-:W-:-:S03]  /*11700*/  UMOV UR4, 0xffffffff ;  /* 0xffffffff00047882 */ /* 0x000fc60000000000 */
[----:B------:R-:W-:Y:S05]  /*11710*/  BRA.DIV UR4, `(.L_x_2489) ;  /* 0x000001da04b47947 */ /* 0x000fea000b800000 */
.L_x_2754:
[----:B------:R-:W-:-:S03]  /*11720*/  UMOV UR4, 0xffffffff ;  /* 0xffffffff00047882 */ /* 0x000fc60000000000 */
[----:B------:R-:W-:Y:S05]  /*11730*/  BRA.DIV UR4, `(.L_x_2490) ;  /* 0x000001da04d47947 */ /* 0x000fea000b800000 */
.L_x_2757:
[----:B------:R-:W-:-:S03]  /*11740*/  UMOV UR4, 0xffffffff ;  /* 0xffffffff00047882 */ /* 0x000fc60000000000 */
[----:B------:R-:W-:Y:S05]  /*11750*/  BRA.DIV UR4, `(.L_x_2491) ;  /* 0x000001da04f47947 */ /* 0x000fea000b800000 */
.L_x_2760:
[----:B------:R-:W-:-:S03]  /*11760*/  UMOV UR4, 0xffffffff ;  /* 0xffffffff00047882 */ /* 0x000fc60000000000 */
[----:B------:R-:W-:Y:S05]  /*11770*/  BRA.DIV UR4, `(.L_x_2492) ;  /* 0x000001de04147947 */ /* 0x000fea000b800000 */
.L_x_2763:
[----:B------:R-:W-:Y:S01]  /*11780*/  UMOV UR4, 0xffffffff ;  /* 0xffffffff00047882 */ /* 0x000fe20000000000 */
[----:B------:R-:W-:Y:S02]  /*11790*/  LOP3.LUT R10, R10, 0xfffffffe, RZ, 0xc0, !PT ;  /* 0xfffffffe0a0a7812 */ /* 0x000fe400078ec0ff */
[----:B------:R-:W-:Y:S05]  /*117a0*/  BRA.DIV UR4, `(.L_x_2493) ;  /* 0x000001de04307947 */ /* 0x000fea000b800000 */
.L_x_2766:
[----:B------:R-:W-:Y:S01]  /*117b0*/  UMOV UR4, 0xffffffff ;  /* 0xffffffff00047882 */ /* 0x000fe20000000000 */
[----:B------:R-:W-:Y:S02]  /*117c0*/  IMAD.IADD R9, R90, 0x1, -R10 ;  /* 0x000000015a097824 */ /* 0x000fe400078e0a0a */
[----:B------:R-:W-:Y:S05]  /*117d0*/  BRA.DIV UR4, `(.L_x_2494) ;  /* 0x000001de044c7947 */ /* 0x000fea000b800000 */
.L_x_2769:
[----:B------:R-:W-:Y:S01]  /*117e0*/  UMOV UR4, 0xffffffff ;  /* 0xffffffff00047882 */ /* 0x000fe20000000000 */
[----:B------:R-:W-:Y:S01]  /*117f0*/  SHF.L.U32 R9, R9, 0x1f, RZ ;  /* 0x0000001f09097819 */ /* 0x000fe200000006ff */
[----:B------:R-:W-:Y:S01]  /*11800*/  IMAD.MOV.U32 R3, RZ, RZ, R83 ;  /* 0x000000ffff037224 */ /* 0x000fe200078e0053 */
[----:B------:R-:W-:Y:S06]  /*11810*/  BRA.DIV UR4, `(.L_x_2495) ;  /* 0x000001de04647947 */ /* 0x000fec000b800000 */
.L_x_2772:
[----:B------:R-:W0:Y:S01]  /*11820*/  SYNCS.PHASECHK.TRANS64.TRYWAIT P4, [R16+URZ+0x38800], R9 ;  /* 0x03880009100075a7 */ /* 0x000e22000808017f */
[----:B------:R-:W-:Y:S01]  /*11830*/  PRMT R117, R3, 0x7610, R117 ;  /* 0x0000761003757816 */ /* 0x000fe20000000075 */
[----:B------:R-:W-:Y:S01]  /*11840*/  IMAD.MOV.U32 R3, RZ, RZ, R65 ;  /* 0x000000ffff037224 */ /* 0x000fe200078e0041 */
[----:B------:R-:W-:Y:S01]  /*11850*/  BSSY B1, `(.L_x_2496) ;  /* 0x0000022000017945 */ /* 0x000fe20003800000 */
        /* <DEDUP_REMOVED lines=33> */
.L_x_2773:
[----:B------:R-:W-:Y:S05]  /*11a70*/  BSYNC B1 ;  /* 0x0000000000017941 */ /* 0x000fea0003800000 */
.L_x_2496:
[----:B------:R-:W-:Y:S01]  /*11a80*/  BSSY B1, `(.L_x_2498) ;  /* 0x00000da000017945 */ /* 0x000fe20003800000 */
[----:B------:R-:W-:Y:S02]  /*11a90*/  PRMT R93, R8, 0x7610, R93 ;  /* 0x00007610085d7816 */ /* 0x000fe4000000005d */
[----:B------:R-:W-:Y:S01]  /*11aa0*/  SHF.R.S32.HI R20, RZ, 0x3, R3 ;  /* 0x00000003ff147819 */ /* 0x000fe20000011403 */
[----:B------:R-:W-:Y:S06]  /*11ab0*/  @P0 BRA `(.L_x_2499) ;  /* 0x0000000c00580947 */ /* 0x000fec0003800000 */
[----:B------:R-:W1:Y:S01]  /*11ac0*/  LDC R142, c[0x0][0x3d4] ;  /* 0x0000f500ff8e7b82 */ /* 0x000e620000000800 */
[----:B------:R-:W-:Y:S01]  /*11ad0*/  BSSY B2, `(.L_x_2500) ;  /* 0x000006b000027945 */ /* 0x000fe20003800000 */
[-C--:B-1----:R-:W-:Y:S02]  /*11ae0*/  ISETP.GE.AND P0, PT, R17, R142.reuse, PT ;  /* 0x0000008e1100720c */ /* 0x082fe40003f06270 */
[----:B------:R-:W-:-:S11]  /*11af0*/  ISETP.GE.AND P4, PT, R19, R142, PT ;  /* 0x0000008e1300720c */ /* 0x000fd60003f86270 */
[----:B------:R-:W-:Y:S05]  /*11b00*/  @P0 BRA `(.L_x_2501) ;  /* 0x00000004009c0947 */ /* 0x000fea0003800000 */
[----:B------:R-:W-:Y:S02]  /*11b10*/  LEA.HI R8, R142, R21, RZ, 0x1d ;  /* 0x000000158e087211 */ /* 0x000fe400078fe8ff */
[----:B------:R-:W-:Y:S02]  /*11b20*/  SHF.R.U64 R152, R28, 0x10, R29 ;  /* 0x000000101c987819 */ /* 0x000fe4000000121d */
[----:B------:R-:W-:Y:S01]  /*11b30*/  SHF.R.S32.HI R11, RZ, 0x1f, R8 ;  /* 0x0000001fff0b7819 */ /* 0x000fe20000011408 */
[----:B0-----:R-:W-:Y:S01]  /*11b40*/  IMAD.SHL.U32 R9, R8, 0x8, RZ ;  /* 0x0000000808097824 */ /* 0x001fe200078e00ff */
[----:B------:R-:W-:Y:S02]  /*11b50*/  SHF.R.U64 R28, R4, 0x10, R5 ;  /* 0x00000010041c7819 */ /* 0x000fe40000001205 */
[----:B------:R-:W-:Y:S02]  /*11b60*/  LEA.HI R11, R11, R8, RZ, 0x3 ;  /* 0x000000080b0b7211 */ /* 0x000fe400078f18ff */
[----:B------:R-:W-:-:S02]  /*11b70*/  LOP3.LUT R9, R9, 0x38, RZ, 0xc0, !PT ;  /* 0x0000003809097812 */ /* 0x000fc400078ec0ff */
[--C-:B------:R-:W-:Y:S01]  /*11b80*/  SHF.R.U64 R151, R30, 0x10, R31.reuse ;  /* 0x000000101e977819 */ /* 0x100fe2000000121f */
[----:B------:R-:W-:Y:S01]  /*11b90*/  IMAD.SHL.U32 R11, R11, 0x400, RZ ;  /* 0x000004000b0b7824 */ /* 0x000fe200078e00ff */
[----:B------:R-:W-:Y:S02]  /*11ba0*/  LOP3.LUT R8, R9, 0x1c0, R234, 0xf8, !PT ;  /* 0x000001c009087812 */ /* 0x000fe400078ef8ea */
[----:B------:R-:W-:Y:S02]  /*11bb0*/  SHF.R.U32.HI R30, RZ, 0x10, R31 ;  /* 0x00000010ff1e7819 */ /* 0x000fe4000001161f */
[----:B------:R-:W-:Y:S02]  /*11bc0*/  LOP3.LUT R8, R8, R235, RZ, 0x3c, !PT ;  /* 0x000000eb08087212 */ /* 0x000fe400078e3cff */
[----:B------:R-:W-:Y:S02]  /*11bd0*/  LOP3.LUT R11, R11, 0x7fffe000, RZ, 0xc0, !PT ;  /* 0x7fffe0000b0b7812 */ /* 0x000fe400078ec0ff */
[----:B------:R-:W-:-:S02]  /*11be0*/  PRMT R147, R147, 0x5410, R28 ;  /* 0x0000541093937816 */ /* 0x000fc4000000001c */
[----:B------:R-:W-:Y:S02]  /*11bf0*/  IADD3 R143, R8, R11, R236 ;  /* 0x0000000b088f7210 */ /* 0x000fe40007ffe0ec */
[----:B------:R-:W0:Y:S01]  /*11c00*/  LDS.128 R8, [R85] ;  /* 0x0000000055087984 */ /* 0x000e220000000c00 */
[----:B------:R-:W-:Y:S01]  /*11c10*/  SHF.R.U32.HI R153, RZ, 0x10, R29 ;  /* 0x00000010ff997819 */ /* 0x000fe2000001161d */
[----:B------:R-:W-:Y:S01]  /*11c20*/  IMAD.U32 R155, R147, 0x10000, RZ ;  /* 0x00010000939b7824 */ /* 0x000fe200078e00ff */
[----:B------:R-:W-:Y:S01]  /*11c30*/  SHF.R.U32.HI R29, RZ, 0x10, R5 ;  /* 0x00000010ff1d7819 */ /* 0x000fe20000011605 */
[----:B------:R-:W-:Y:S01]  /*11c40*/  IMAD R143, R143, 0x2, R16 ;  /* 0x000000028f8f7824 */ /* 0x000fe200078e0210 */
[--C-:B------:R-:W-:Y:S02]  /*11c50*/  SHF.R.U64 R6, R6, 0x10, R7.reuse ;  /* 0x0000001006067819 */ /* 0x100fe40000001207 */
[----:B------:R-:W-:Y:S02]  /*11c60*/  SHF.R.U32.HI R7, RZ, 0x10, R7 ;  /* 0x00000010ff077819 */ /* 0x000fe40000011607 */
[----:B------:R-:W1:Y:S01]  /*11c70*/  LDS.128 R12, [R143+0x14400] ;  /* 0x014400008f0c7984 */ /* 0x000e620000000c00 */
[----:B------:R-:W-:-:S02]  /*11c80*/  PRMT R5, R95, 0x5432, R152 ;  /* 0x000054325f057816 */ /* 0x000fc40000000098 */
[----:B------:R-:W-:Y:S02]  /*11c90*/  PRMT R149, R149, 0x5410, R30 ;  /* 0x0000541095957816 */ /* 0x000fe4000000001e */
[----:B------:R-:W-:Y:S01]  /*11ca0*/  PRMT R146, R146, 0x5410, R29 ;  /* 0x0000541092927816 */ /* 0x000fe2000000001d */
[----:B------:R-:W-:Y:S01]  /*11cb0*/  IMAD.U32 R154, R5, 0x10000, RZ ;  /* 0x00010000059a7824 */ /* 0x000fe200078e00ff */
[----:B------:R-:W-:Y:S02]  /*11cc0*/  PRMT R145, R145, 0x5410, R6 ;  /* 0x0000541091917816 */ /* 0x000fe40000000006 */
[----:B------:R-:W-:Y:S01]  /*11cd0*/  PRMT R144, R144, 0x5410, R7 ;  /* 0x0000541090907816 */ /* 0x000fe20000000007 */
[----:B------:R-:W-:Y:S01]  /*11ce0*/  IMAD.U32 R156, R146, 0x10000, RZ ;  /* 0x00010000929c7824 */ /* 0x000fe200078e00ff */
[----:B------:R-:W-:Y:S02]  /*11cf0*/  PRMT R4, R94, 0x5432, R153 ;  /* 0x000054325e047816 */ /* 0x000fe40000000099 */
[----:B------:R-:W-:-:S02]  /*11d00*/  LOP3.LUT R5, R5, 0xffff0000, RZ, 0xc0, !PT ;  /* 0xffff000005057812 */ /* 0x000fc400078ec0ff */
[----:B------:R-:W-:Y:S02]  /*11d10*/  PRMT R150, R150, 0x5410, R151 ;  /* 0x0000541096967816 */ /* 0x000fe40000000097 */
[----:B------:R-:W-:Y:S01]  /*11d20*/  LOP3.LUT R146, R146, 0xffff0000, RZ, 0xc0, !PT ;  /* 0xffff000092927812 */ /* 0x000fe200078ec0ff */
[----:B0-----:R-:W-:Y:S01]  /*11d30*/  IMAD.U32 R29, R8, 0x10000, RZ ;  /* 0x00010000081d7824 */ /* 0x001fe200078e00ff */
[C---:B------:R-:W-:Y:S01]  /*11d40*/  LOP3.LUT R6, R10.reuse, 0xffff0000, RZ, 0xc0, !PT ;  /* 0xffff00000a067812 */ /* 0x040fe200078ec0ff */
[----:B------:R-:W-:Y:S01]  /*11d50*/  IMAD.U32 R7, R10, 0x10000, RZ ;  /* 0x000100000a077824 */ /* 0x000fe200078e00ff */
[C---:B------:R-:W-:Y:S01]  /*11d60*/  LOP3.LUT R10, R11.reuse, 0xffff0000, RZ, 0xc0, !PT ;  /* 0xffff00000b0a7812 */ /* 0x040fe200078ec0ff */
[----:B------:R-:W-:Y:S01]  /*11d70*/  IMAD.U32 R31, R11, 0x10000, RZ ;  /* 0x000100000b1f7824 */ /* 0x000fe200078e00ff */
        /* <DEDUP_REMOVED lines=8> */
[C---:B------:R-:W-:Y:S01]  /*11e00*/  IMAD.U32 R153, R15.reuse, 0x10000, RZ ;  /* 0x000100000f997824 */ /* 0x040fe200078e00ff */
[----:B------:R-:W-:Y:S01]  /*11e10*/  LOP3.LUT R14, R15, 0xffff0000, RZ, 0xc0, !PT ;  /* 0xffff00000f0e7812 */ /* 0x000fe200078ec0ff */
[-C--:B------:R-:W-:Y:S01]  /*11e20*/  FMUL.FTZ R160, R30, R154.reuse ;  /* 0x0000009a1ea07220 */ /* 0x080fe20000410000 */
[----:B------:R-:W-:Y:S01]  /*11e30*/  FFMA.FTZ R15, R29, R154, -R158 ;  /* 0x0000009a1d0f7223 */ /* 0x000fe2000001089e */
[----:B------:R-:W-:-:S02]  /*11e40*/  IMAD.U32 R158, R144, 0x10000, RZ ;  /* 0x00010000909e7824 */ /* 0x000fc400078e00ff */
[----:B------:R-:W-:Y:S01]  /*11e50*/  FMUL.FTZ R157, R28, R5 ;  /* 0x000000051c9d7220 */ /* 0x000fe20000410000 */
[----:B------:R-:W-:Y:S02]  /*11e60*/  IMAD.U32 R154, R149, 0x10000, RZ ;  /* 0x00010000959a7824 */ /* 0x000fe400078e00ff */
[----:B------:R-:W-:Y:S01]  /*11e70*/  FFMA.FTZ R29, R29, R155, R160 ;  /* 0x0000009b1d1d7223 */ /* 0x000fe200000100a0 */
[----:B------:R-:W-:Y:S02]  /*11e80*/  IMAD.U32 R152, R13, 0x10000, RZ ;  /* 0x000100000d987824 */ /* 0x000fe400078e00ff */
[----:B------:R-:W-:Y:S01]  /*11e90*/  FMUL.FTZ R160, R153, R158 ;  /* 0x0000009e99a07220 */ /* 0x000fe20000410000 */
[----:B------:R-:W-:Y:S01]  /*11ea0*/  IMAD.U32 R30, R4, 0x10000, RZ ;  /* 0x00010000041e7824 */ /* 0x000fe200078e00ff */
[----:B------:R-:W-:Y:S01]  /*11eb0*/  LOP3.LUT R155, R147, 0xffff0000, RZ, 0xc0, !PT ;  /* 0xffff0000939b7812 */ /* 0x000fe200078ec0ff */
[----:B------:R-:W-:Y:S01]  /*11ec0*/  FMUL.FTZ R153, R153, R154 ;  /* 0x0000009a99997220 */ /* 0x000fe20000410000 */
[C---:B------:R-:W-:Y:S01]  /*11ed0*/  FMUL.FTZ R162, R152.reuse, R156 ;  /* 0x0000009c98a27220 */ /* 0x040fe20000410000 */
[----:B------:R-:W-:Y:S01]  /*11ee0*/  FMUL.FTZ R152, R152, R30 ;  /* 0x0000001e98987220 */ /* 0x000fe20000410000 */
[C---:B------:R-:W-:Y:S01]  /*11ef0*/  FFMA.FTZ R147, R31.reuse, R154, -R160 ;  /* 0x0000009a1f937223 */ /* 0x040fe200000108a0 */
[----:B------:R-:W-:Y:S01]  /*11f00*/  FFMA.FTZ R31, R31, R158, R153 ;  /* 0x0000009e1f1f7223 */ /* 0x000fe20000010099 */
[----:B------:R-:W-:Y:S01]  /*11f10*/  FMUL.FTZ R153, R28, R155 ;  /* 0x0000009b1c997220 */ /* 0x000fe20000410000 */
[----:B------:R-:W-:Y:S01]  /*11f20*/  FFMA.FTZ R30, R151, R30, -R162 ;  /* 0x0000001e971e7223 */ /* 0x000fe200000108a2 */
[----:B------:R-:W-:-:S02]  /*11f30*/  IMAD.U32 R28, R145, 0x10000, RZ ;  /* 0x00010000911c7824 */ /* 0x000fc400078e00ff */
[----:B------:R-:W-:Y:S01]  /*11f40*/  FFMA.FTZ R151, R151, R156, R152 ;  /* 0x0000009c97977223 */ /* 0x000fe20000010098 */
[----:B------:R-:W-:Y:S01]  /*11f50*/  LOP3.LUT R152, R4, 0xffff0000, RZ, 0xc0, !PT ;  /* 0xffff000004987812 */ /* 0x000fe200078ec0ff */
[----:B------:R-:W-:Y:S01]  /*11f60*/  FFMA.FTZ R4, R8, R5, -R153 ;  /* 0x0000000508047223 */ /* 0x000fe20000010899 */
[----:B------:R-:W-:Y:S01]  /*11f70*/  LOP3.LUT R13, R13, 0xffff0000, RZ, 0xc0, !PT ;  /* 0xffff00000d0d7812 */ /* 0x000fe200078ec0ff */
[----:B------:R-:W-:Y:S02]  /*11f80*/  IMAD.U32 R5, R150, 0x10000, RZ ;  /* 0x0001000096057824 */ /* 0x000fe400078e00ff */
[----:B------:R-:W-:Y:S01]  /*11f90*/  FMUL.FTZ R156, R12, R28 ;  /* 0x0000001c0c9c7220 */ /* 0x000fe20000410000 */
[----:B------:R-:W-:Y:S01]  /*11fa0*/  LOP3.LUT R145, R145, 0xffff0000, RZ, 0xc0, !PT ;  /* 0xffff000091917812 */ /* 0x000fe200078ec0ff */
[----:B------:R-:W-:Y:S01]  /*11fb0*/  FFMA.FTZ R8, R8, R155, R157 ;  /* 0x0000009b08087223 */ /* 0x000fe2000001009d */
[-C--:B------:R-:W-:Y:S01]  /*11fc0*/  FMUL.FTZ R12, R12, R5.reuse ;  /* 0x000000050c0c7220 */ /* 0x080fe20000410000 */
[----:B------:R-:W-:Y:S01]  /*11fd0*/  FFMA.FTZ R156, R7, R5, -R156 ;  /* 0x00000005079c7223 */ /* 0x000fe2000001089c */
[C---:B------:R-:W-:Y:S01]  /*11fe0*/  FMUL.FTZ R154, R13.reuse, R146 ;  /* 0x000000920d9a7220 */ /* 0x040fe20000410000 */
[----:B------:R-:W-:Y:S01]  /*11ff0*/  FMUL.FTZ R153, R13, R152 ;  /* 0x000000980d997220 */ /* 0x000fe20000410000 */
[----:B------:R-:W-:Y:S01]  /*12000*/  LOP3.LUT R5, R144, 0xffff0000, RZ, 0xc0, !PT ;  /* 0xffff000090057812 */ /* 0x000fe200078ec0ff */
[----:B------:R-:W-:Y:S01]  /*12010*/  FFMA.FTZ R12, R7, R28, R12 ;  /* 0x0000001c070c7223 */ /* 0x000fe2000001000c */
[----:B------:R-:W-:Y:S01]  /*12020*/  LOP3.LUT R150, R150, 0xffff0000, RZ, 0xc0, !PT ;  /* 0xffff000096967812 */ /* 0x000fe200078ec0ff */
[----:B------:R-:W-:Y:S01]  /*12030*/  FFMA.FTZ R13, R9, R152, -R154 ;  /* 0x00000098090d7223 */ /* 0x000fe2000001089a */
[----:B------:R-:W-:Y:S01]  /*12040*/  LOP3.LUT R149, R149, 0xffff0000, RZ, 0xc0, !PT ;  /* 0xffff000095957812 */ /* 0x000fe200078ec0ff */
[----:B------:R-:W-:Y:S01]  /*12050*/  FFMA.FTZ R146, R9, R146, R153 ;  /* 0x0000009209927223 */ /* 0x000fe20000010099 */
[C---:B------:R-:W-:Y:S01]  /*12060*/  FMUL.FTZ R7, R11.reuse, R145 ;  /* 0x000000910b077220 */ /* 0x040fe20000410000 */
[C---:B------:R-:W-:Y:S01]  /*12070*/  FMUL.FTZ R9, R14.reuse, R5 ;  /* 0x000000050e097220 */ /* 0x040fe20000410000 */
[-C--:B------:R-:W-:Y:S01]  /*12080*/  FMUL.FTZ R28, R11, R150.reuse ;  /* 0x000000960b1c7220 */ /* 0x080fe20000410000 */
[-C--:B------:R-:W-:Y:S01]  /*12090*/  FMUL.FTZ R144, R14, R149.reuse ;  /* 0x000000950e907220 */ /* 0x080fe20000410000 */
        /* <DEDUP_REMOVED lines=14> */
.L_x_2501:
[----:B------:R-:W-:Y:S05]  /*12180*/  BSYNC B2 ;  /* 0x0000000000027941 */ /* 0x000fea0003800000 */
.L_x_2500:
[----:B------:R-:W-:Y:S05]  /*12190*/  @P4 BRA `(.L_x_2499) ;  /* 0x0000000400a04947 */ /* 0x000fea0003800000 */
[----:B-1----:R-:W2:Y:S01]  /*121a0*/  LDL R85, [R1+0x88] ;  /* 0x0000880001557983 */ /* 0x002ea20000100800 */
[----:B------:R-:W-:Y:S02]  /*121b0*/  LEA.HI R142, R142, R20, RZ, 0x1d ;  /* 0x000000148e8e7211 */ /* 0x000fe400078fe8ff */
[----:B------:R-:W-:Y:S02]  /*121c0*/  SHF.R.U64 R15, R24, 0x10, R25 ;  /* 0x00000010180f7819 */ /* 0x000fe40000001219 */
[----:B------:R-:W-:Y:S01]  /*121d0*/  SHF.R.S32.HI R7, RZ, 0x1f, R142 ;  /* 0x0000001fff077819 */ /* 0x000fe2000001148e */
[----:B------:R-:W-:Y:S01]  /*121e0*/  IMAD.SHL.U32 R4, R142, 0x8, RZ ;  /* 0x000000088e047824 */ /* 0x000fe200078e00ff */
[----:B------:R-:W-:Y:S02]  /*121f0*/  SHF.R.U64 R31, R44, 0x10, R45 ;  /* 0x000000102c1f7819 */ /* 0x000fe4000000122d */
[----:B------:R-:W-:Y:S02]  /*12200*/  LEA.HI R7, R7, R142, RZ, 0x3 ;  /* 0x0000008e07077211 */ /* 0x000fe400078f18ff */
[----:B------:R-:W-:-:S02]  /*12210*/  LOP3.LUT R5, R4, 0x38, RZ, 0xc0, !PT ;  /* 0x0000003804057812 */ /* 0x000fc400078ec0ff */
[----:B------:R-:W-:Y:S01]  /*12220*/  SHF.R.U64 R29, R46, 0x10, R47 ;  /* 0x000000102e1d7819 */ /* 0x000fe2000000122f */
[----:B------:R-:W-:Y:S01]  /*12230*/  IMAD.SHL.U32 R7, R7, 0x400, RZ ;  /* 0x0000040007077824 */ /* 0x000fe200078e00ff */
[----:B------:R-:W-:Y:S02]  /*12240*/  LOP3.LUT R4, R5, 0x1c0, R234, 0xf8, !PT ;  /* 0x000001c005047812 */ /* 0x000fe400078ef8ea */
[----:B------:R-:W-:Y:S02]  /*12250*/  SHF.R.U64 R13, R26, 0x10, R27 ;  /* 0x000000101a0d7819 */ /* 0x000fe4000000121b */
[----:B------:R-:W-:Y:S02]  /*12260*/  LOP3.LUT R4, R4, R235, RZ, 0x3c, !PT ;  /* 0x000000eb04047212 */ /* 0x000fe400078e3cff */
[----:B------:R-:W-:Y:S02]  /*12270*/  LOP3.LUT R7, R7, 0x7fffe000, RZ, 0xc0, !PT ;  /* 0x7fffe00007077812 */ /* 0x000fe400078ec0ff */
[----:B------:R-:W-:-:S02]  /*12280*/  SHF.R.U32.HI R24, RZ, 0x10, R25 ;  /* 0x00000010ff187819 */ /* 0x000fc40000011619 */
[----:B0-----:R-:W-:Y:S02]  /*12290*/  IADD3 R9, R4, R7, R236 ;  /* 0x0000000704097210 */ /* 0x001fe40007ffe0ec */
[----:B------:R-:W-:Y:S02]  /*122a0*/  SHF.R.U32.HI R26, RZ, 0x10, R27 ;  /* 0x00000010ff1a7819 */ /* 0x000fe4000001161b */
[----:B------:R-:W-:Y:S01]  /*122b0*/  PRMT R134, R134, 0x5410, R15 ;  /* 0x0000541086867816 */ /* 0x000fe2000000000f */
[----:B------:R-:W-:Y:S01]  /*122c0*/  IMAD R12, R9, 0x2, R16 ;  /* 0x00000002090c7824 */ /* 0x000fe200078e0210 */
[----:B------:R-:W-:Y:S02]  /*122d0*/  PRMT R138, R138, 0x5410, R31 ;  /* 0x000054108a8a7816 */ /* 0x000fe4000000001f */
[----:B------:R-:W-:Y:S02]  /*122e0*/  SHF.R.U32.HI R44, RZ, 0x10, R45 ;  /* 0x00000010ff2c7819 */ /* 0x000fe4000001162d */
[----:B------:R-:W0:Y:S01]  /*122f0*/  LDS.128 R8, [R12+0x14400] ;  /* 0x014400000c087984 */ /* 0x000e220000000c00 */
[----:B------:R-:W-:-:S02]  /*12300*/  PRMT R140, R140, 0x5410, R29 ;  /* 0x000054108c8c7816 */ /* 0x000fc4000000001d */
[----:B------:R-:W-:Y:S02]  /*12310*/  SHF.R.U32.HI R46, RZ, 0x10, R47 ;  /* 0x00000010ff2e7819 */ /* 0x000fe4000001162f */
[----:B------:R-:W-:Y:S02]  /*12320*/  PRMT R135, R135, 0x5410, R24 ;  /* 0x0000541087877816 */ /* 0x000fe40000000018 */
[----:B------:R-:W-:Y:S02]  /*12330*/  PRMT R137, R137, 0x5410, R26 ;  /* 0x0000541089897816 */ /* 0x000fe4000000001a */
[----:B------:R-:W-:Y:S02]  /*12340*/  PRMT R136, R136, 0x5410, R13 ;  /* 0x0000541088887816 */ /* 0x000fe4000000000d */
[----:B------:R-:W-:Y:S01]  /*12350*/  PRMT R139, R139, 0x5410, R44 ;  /* 0x000054108b8b7816 */ /* 0x000fe2000000002c */
[----:B------:R-:W-:Y:S01]  /*12360*/  IMAD.U32 R44, R135, 0x10000, RZ ;  /* 0x00010000872c7824 */ /* 0x000fe200078e00ff */
[----:B------:R-:W-:-:S02]  /*12370*/  PRMT R141, R141, 0x5410, R46 ;  /* 0x000054108d8d7816 */ /* 0x000fc4000000002e */
[----:B------:R-:W-:Y:S01]  /*12380*/  LOP3.LUT R135, R135, 0xffff0000, RZ, 0xc0, !PT ;  /* 0xffff000087877812 */ /* 0x000fe200078ec0ff */
[C---:B0-----:R-:W-:Y:S01]  /*12390*/  IMAD.U32 R28, R9.reuse, 0x10000, RZ ;  /* 0x00010000091c7824 */ /* 0x041fe200078e00ff */
[----:B------:R-:W-:Y:S01]  /*123a0*/  LOP3.LUT R29, R9, 0xffff0000, RZ, 0xc0, !PT ;  /* 0xffff0000091d7812 */ /* 0x000fe200078ec0ff */
[C---:B------:R-:W-:Y:S01]  /*123b0*/  IMAD.U32 R26, R8.reuse, 0x10000, RZ ;  /* 0x00010000081a7824 */ /* 0x040fe200078e00ff */
[----:B------:R-:W-:Y:S01]  /*123c0*/  LOP3.LUT R27, R8, 0xffff0000, RZ, 0xc0, !PT ;  /* 0xffff0000081b7812 */ /* 0x000fe200078ec0ff */
[----:B------:R-:W-:Y:S02]  /*123d0*/  IMAD.U32 R9, R134, 0x10000, RZ ;  /* 0x0001000086097824 */ /* 0x000fe400078e00ff */
[----:B------:R-:W-:Y:S01]  /*123e0*/  FMUL.FTZ R142, R28, R44 ;  /* 0x0000002c1c8e7220 */ /* 0x000fe20000410000 */
[----:B------:R-:W-:Y:S01]  /*123f0*/  IMAD.U32 R8, R138, 0x10000, RZ ;  /* 0x000100008a087824 */ /* 0x000fe200078e00ff */
[----:B------:R-:W-:Y:S01]  /*12400*/  LOP3.LUT R134, R134, 0xffff0000, RZ, 0xc0, !PT ;  /* 0xffff000086867812 */ /* 0x000fe200078ec0ff */
[----:B------:R-:W-:Y:S01]  /*12410*/  FMUL.FTZ R46, R26, R9 ;  /* 0x000000091a2e7220 */ /* 0x000fe20000410000 */
[----:B------:R-:W-:-:S02]  /*12420*/  IMAD.U32 R30, R10, 0x10000, RZ ;  /* 0x000100000a1e7824 */ /* 0x000fc400078e00ff */
[-C--:B------:R-:W-:Y:S01]  /*12430*/  FMUL.FTZ R26, R26, R8.reuse ;  /* 0x000000081a1a7220 */ /* 0x080fe20000410000 */
[----:B------:R-:W-:Y:S01]  /*12440*/  IMAD.U32 R31, R11, 0x10000, RZ ;  /* 0x000100000b1f7824 */ /* 0x000fe200078e00ff */
        /* <DEDUP_REMOVED lines=10> */
[----:B------:R-:W-:Y:S01]  /*124f0*/  FFMA.FTZ R8, R13, R8, -R46 ;  /* 0x000000080d087223 */ /* 0x000fe2000001082e */
[----:B------:R-:W-:Y:S01]  /*12500*/  LOP3.LUT R7, R10, 0xffff0000, RZ, 0xc0, !PT ;  /* 0xffff00000a077812 */ /* 0x000fe200078ec0ff */
[----:B------:R-:W-:Y:S01]  /*12510*/  IMAD.U32 R46, R137, 0x10000, RZ ;  /* 0x00010000892e7824 */ /* 0x000fe200078e00ff */
[----:B------:R-:W-:Y:S01]  /*12520*/  LOP3.LUT R10, R11, 0xffff0000, RZ, 0xc0, !PT ;  /* 0xffff00000b0a7812 */ /* 0x000fe200078ec0ff */
[----:B------:R-:W-:-:S02]  /*12530*/  IMAD.U32 R11, R139, 0x10000, RZ ;  /* 0x000100008b0b7824 */ /* 0x000fc400078e00ff */
[----:B------:R-:W-:Y:S01]  /*12540*/  FFMA.FTZ R9, R13, R9, R26 ;  /* 0x000000090d097223 */ /* 0x000fe2000001001a */
[----:B------:R-:W-:Y:S02]  /*12550*/  IMAD.U32 R26, R141, 0x10000, RZ ;  /* 0x000100008d1a7824 */ /* 0x000fe400078e00ff */
[----:B------:R-:W-:Y:S01]  /*12560*/  FMUL.FTZ R13, R27, R134 ;  /* 0x000000861b0d7220 */ /* 0x000fe20000410000 */
[-C--:B------:R-:W-:Y:S01]  /*12570*/  FMUL.FTZ R28, R28, R11.reuse ;  /* 0x0000000b1c1c7220 */ /* 0x080fe20000410000 */
[----:B------:R-:W-:Y:S01]  /*12580*/  FFMA.FTZ R11, R15, R11, -R142 ;  /* 0x0000000b0f0b7223 */ /* 0x000fe2000001088e */
[C---:B------:R-:W-:Y:S01]  /*12590*/  FMUL.FTZ R142, R31.reuse, R46 ;  /* 0x0000002e1f8e7220 */ /* 0x040fe20000410000 */
[----:B------:R-:W-:Y:S01]  /*125a0*/  FMUL.FTZ R31, R31, R26 ;  /* 0x0000001a1f1f7220 */ /* 0x000fe20000410000 */
[----:B------:R-:W-:Y:S01]  /*125b0*/  FFMA.FTZ R28, R15, R44, R28 ;  /* 0x0000002c0f1c7223 */ /* 0x000fe2000001001c */
[----:B------:R-:W-:Y:S02]  /*125c0*/  IMAD.U32 R15, R136, 0x10000, RZ ;  /* 0x00010000880f7824 */ /* 0x000fe400078e00ff */
[C---:B------:R-:W-:Y:S01]  /*125d0*/  FFMA.FTZ R142, R25.reuse, R26, -R142 ;  /* 0x0000001a198e7223 */ /* 0x040fe2000001088e */
[----:B------:R-:W-:Y:S01]  /*125e0*/  FFMA.FTZ R45, R25, R46, R31 ;  /* 0x0000002e192d7223 */ /* 0x000fe2000001001f */
[----:B------:R-:W-:Y:S01]  /*125f0*/  FFMA.FTZ R25, R14, R138, -R13 ;  /* 0x0000008a0e197223 */ /* 0x000fe2000001080d */
[----:B------:R-:W-:-:S02]  /*12600*/  IMAD.U32 R13, R140, 0x10000, RZ ;  /* 0x000100008c0d7824 */ /* 0x000fc400078e00ff */
[----:B------:R-:W-:Y:S01]  /*12610*/  FMUL.FTZ R46, R30, R15 ;  /* 0x0000000f1e2e7220 */ /* 0x000fe20000410000 */
[----:B------:R-:W-:Y:S01]  /*12620*/  LOP3.LUT R136, R136, 0xffff0000, RZ, 0xc0, !PT ;  /* 0xffff000088887812 */ /* 0x000fe200078ec0ff */
[----:B------:R-:W-:Y:S01]  /*12630*/  FMUL.FTZ R27, R27, R138 ;  /* 0x0000008a1b1b7220 */ /* 0x000fe20000410000 */
[-C--:B------:R-:W-:Y:S01]  /*12640*/  FMUL.FTZ R30, R30, R13.reuse ;  /* 0x0000000d1e1e7220 */ /* 0x080fe20000410000 */
        /* <DEDUP_REMOVED lines=8> */
[----:B------:R-:W-:Y:S01]  /*126d0*/  FMUL.FTZ R44, R29, R139 ;  /* 0x0000008b1d2c7220 */ /* 0x000fe20000410000 */
[C---:B------:R-:W-:Y:S01]  /*126e0*/  FMUL.FTZ R15, R10.reuse, R137 ;  /* 0x000000890a0f7220 */ /* 0x040fe20000410000 */
[-C--:B------:R-:W-:Y:S01]  /*126f0*/  FMUL.FTZ R13, R7, R140.reuse ;  /* 0x0000008c070d7220 */ /* 0x080fe20000410000 */
[----:B------:R-:W-:Y:S01]  /*12700*/  FMUL.FTZ R10, R10, R141 ;  /* 0x0000008d0a0a7220 */ /* 0x000fe20000410000 */
[----:B------:R-:W-:Y:S01]  /*12710*/  FFMA.FTZ R7, R4, R140, -R5 ;  /* 0x0000008c04077223 */ /* 0x000fe20000010805 */
[----:B------:R-:W-:Y:S01]  /*12720*/  FFMA.FTZ R14, R14, R134, R27 ;  /* 0x000000860e0e7223 */ /* 0x000fe2000001001b */
[C---:B------:R-:W-:Y:S01]  /*12730*/  FFMA.FTZ R26, R24.reuse, R139, -R31 ;  /* 0x0000008b181a7223 */ /* 0x040fe2000001081f */
[----:B------:R-:W-:Y:S01]  /*12740*/  FFMA.FTZ R135, R24, R135, R44 ;  /* 0x0000008718877223 */ /* 0x000fe2000001002c */
        /* <DEDUP_REMOVED lines=13> */
.L_x_2499:
[----:B------:R-:W-:Y:S05]  /*12820*/  BSYNC B1 ;  /* 0x0000000000017941 */ /* 0x000fea0003800000 */
.L_x_2498:
[----:B------:R-:W-:Y:S04]  /*12830*/  BSSY B1, `(.L_x_2502) ;  /* 0x00000e2000017945 */ /* 0x000fe80003800000 */
[----:B------:R-:W-:Y:S05]  /*12840*/  @P1 BRA `(.L_x_2503) ;  /* 0x0000000c00801947 */ /* 0x000fea0003800000 */
[----:B------:R3:W5:Y:S01]  /*12850*/  LDL R44, [R1+0x7c] ;  /* 0x00007c00012c7983 */ /* 0x0007620000100800 */
[----:B--2---:R-:W2:Y:S01]  /*12860*/  LDC R12, c[0x0][0x3d4] ;  /* 0x0000f500ff0c7b82 */ /* 0x004ea20000000800 */
[----:B------:R-:W-:Y:S01]  /*12870*/  BSSY B2, `(.L_x_2504) ;  /* 0x000006e000027945 */ /* 0x000fe20003800000 */
[-C--:B--2---:R-:W-:Y:S02]  /*12880*/  ISETP.GE.AND P0, PT, R17, R12.reuse, PT ;  /* 0x0000000c1100720c */ /* 0x084fe40003f06270 */
[----:B------:R-:W-:-:S11]  /*12890*/  ISETP.GE.AND P1, PT, R19, R12, PT ;  /* 0x0000000c1300720c */ /* 0x000fd60003f26270 */
[----:B---3--:R-:W-:Y:S05]  /*128a0*/  @P0 BRA `(.L_x_2505) ;  /* 0x0000000400a80947 */ /* 0x008fea0003800000 */
[----:B-1----:R-:W-:Y:S02]  /*128b0*/  LEA.HI R4, R12, R21, RZ, 0x1d ;  /* 0x000000150c047211 */ /* 0x002fe400078fe8ff */
[----:B-----5:R-:W-:Y:S02]  /*128c0*/  R2UR UR4, R44 ;  /* 0x000000002c0472ca */ /* 0x020fe400000e0000 */
[----:B------:R-:W-:Y:S01]  /*128d0*/  SHF.R.S32.HI R5, RZ, 0x1f, R4 ;  /* 0x0000001fff057819 */ /* 0x000fe20000011404 */
[----:B------:R-:W-:Y:S01]  /*128e0*/  IMAD.SHL.U32 R6, R4, 0x8, RZ ;  /* 0x0000000804067824 */ /* 0x000fe200078e00ff */
[----:B------:R-:W-:Y:S02]  /*128f0*/  LOP3.LUT R7, R229, 0x38, R17, 0xf8, !PT ;  /* 0x00000038e5077812 */ /* 0x000fe400078ef811 */
[----:B------:R-:W-:Y:S02]  /*12900*/  LEA.HI R5, R5, R4, RZ, 0x3 ;  /* 0x0000000405057211 */ /* 0x000fe400078f18ff */
[----:B------:R-:W-:-:S02]  /*12910*/  LOP3.LUT R4, R229, 0x38, R6, 0xf8, !PT ;  /* 0x00000038e5047812 */ /* 0x000fc400078ef806 */
[----:B------:R-:W-:Y:S01]  /*12920*/  LOP3.LUT R7, R230, R7, R233, 0xf6, !PT ;  /* 0x00000007e6077212 */ /* 0x000fe200078ef6e9 */
[----:B------:R-:W-:Y:S01]  /*12930*/  IMAD.SHL.U32 R6, R5, 0x400, RZ ;  /* 0x0000040005067824 */ /* 0x000fe200078e00ff */
[----:B------:R-:W-:Y:S02]  /*12940*/  LOP3.LUT R5, R4, R233, RZ, 0x3c, !PT ;  /* 0x000000e904057212 */ /* 0x000fe400078e3cff */
[----:B------:R-:W-:Y:S02]  /*12950*/  LEA R13, R7, UR4, 0x1 ;  /* 0x00000004070d7c11 */ /* 0x000fe4000f8e08ff */
[----:B------:R-:W-:Y:S02]  /*12960*/  LOP3.LUT R6, R6, 0x7fffe000, RZ, 0xc0, !PT ;  /* 0x7fffe00006067812 */ /* 0x000fe400078ec0ff */
[----:B------:R-:W-:Y:S02]  /*12970*/  SHF.R.U64 R29, R40, 0x10, R41 ;  /* 0x00000010281d7819 */ /* 0x000fe40000001229 */
[----:B0-----:R-:W-:-:S02]  /*12980*/  IADD3 R9, R5, R6, R230 ;  /* 0x0000000605097210 */ /* 0x001fc40007ffe0e6 */
[----:B------:R-:W0:Y:S01]  /*12990*/  LDS.128 R4, [R13] ;  /* 0x000000000d047984 */ /* 0x000e220000000c00 */
[----:B------:R-:W-:Y:S02]  /*129a0*/  SHF.R.U64 R25, R32, 0x10, R33 ;  /* 0x0000001020197819 */ /* 0x000fe40000001221 */
[----:B------:R-:W-:Y:S01]  /*129b0*/  IMAD R14, R9, 0x2, R16 ;  /* 0x00000002090e7824 */ /* 0x000fe200078e0210 */
[----:B------:R-:W-:Y:S02]  /*129c0*/  SHF.R.U64 R15, R34, 0x10, R35 ;  /* 0x00000010220f7819 */ /* 0x000fe40000001223 */
[----:B------:R-:W-:Y:S02]  /*129d0*/  SHF.R.U64 R27, R42, 0x10, R43 ;  /* 0x000000102a1b7819 */ /* 0x000fe4000000122b */
[----:B------:R-:W1:Y:S01]  /*129e0*/  LDS.128 R8, [R14+0x14400] ;  /* 0x014400000e087984 */ /* 0x000e620000000c00 */
[----:B------:R-:W-:Y:S02]  /*129f0*/  SHF.R.U32.HI R32, RZ, 0x10, R33 ;  /* 0x00000010ff207819 */ /* 0x000fe40000011621 */
[----:B------:R-:W-:-:S02]  /*12a00*/  SHF.R.U32.HI R34, RZ, 0x10, R35 ;  /* 0x00000010ff227819 */ /* 0x000fc40000011623 */
[----:B------:R-:W-:Y:S02]  /*12a10*/  PRMT R130, R130, 0x5410, R29 ;  /* 0x0000541082827816 */ /* 0x000fe4000000001d */
[----:B------:R-:W-:Y:S02]  /*12a20*/  PRMT R126, R126, 0x5410, R25 ;  /* 0x000054107e7e7816 */ /* 0x000fe40000000019 */
[----:B------:R-:W-:Y:S02]  /*12a30*/  SHF.R.U32.HI R40, RZ, 0x10, R41 ;  /* 0x00000010ff287819 */ /* 0x000fe40000011629 */
[----:B------:R-:W-:Y:S02]  /*12a40*/  SHF.R.U32.HI R42, RZ, 0x10, R43 ;  /* 0x00000010ff2a7819 */ /* 0x000fe4000001162b */
[----:B------:R-:W-:Y:S02]  /*12a50*/  PRMT R132, R132, 0x5410, R27 ;  /* 0x0000541084847816 */ /* 0x000fe4000000001b */
[----:B------:R-:W-:Y:S01]  /*12a60*/  PRMT R127, R127, 0x5410, R32 ;  /* 0x000054107f7f7816 */ /* 0x000fe20000000020 */
[----:B------:R-:W-:Y:S01]  /*12a70*/  IMAD.U32 R32, R130, 0x10000, RZ ;  /* 0x0001000082207824 */ /* 0x000fe200078e00ff */
[----:B------:R-:W-:Y:S01]  /*12a80*/  PRMT R129, R129, 0x5410, R34 ;  /* 0x0000541081817816 */ /* 0x000fe20000000022 */
[----:B------:R-:W-:Y:S01]  /*12a90*/  IMAD.U32 R34, R126, 0x10000, RZ ;  /* 0x000100007e227824 */ /* 0x000fe200078e00ff */
        /* <DEDUP_REMOVED lines=23> */
[----:B------:R-:W-:Y:S02]  /*12c10*/  IMAD.U32 R15, R133, 0x10000, RZ ;  /* 0x00010000850f7824 */ /* 0x000fe400078e00ff */
[C---:B------:R-:W-:Y:S01]  /*12c20*/  FMUL.FTZ R43, R30.reuse, R33 ;  /* 0x000000211e2b7220 */ /* 0x040fe20000410000 */
[----:B------:R-:W-:Y:S01]  /*12c30*/  IMAD.U32 R27, R131, 0x10000, RZ ;  /* 0x00010000831b7824 */ /* 0x000fe200078e00ff */
[----:B------:R-:W-:Y:S01]  /*12c40*/  LOP3.LUT R11, R11, 0xffff0000, RZ, 0xc0, !PT ;  /* 0xffff00000b0b7812 */ /* 0x000fe200078ec0ff */
[-C--:B------:R-:W-:Y:S01]  /*12c50*/  FMUL.FTZ R30, R30, R15.reuse ;  /* 0x0000000f1e1e7220 */ /* 0x080fe20000410000 */
[----:B------:R-:W-:Y:S01]  /*12c60*/  FFMA.FTZ R43, R26, R15, -R43 ;  /* 0x0000000f1a2b7223 */ /* 0x000fe2000001082b */
[-C--:B------:R-:W-:Y:S01]  /*12c70*/  FMUL.FTZ R41, R28, R27.reuse ;  /* 0x0000001b1c297220 */ /* 0x080fe20000410000 */
[----:B------:R-:W-:Y:S01]  /*12c80*/  FFMA.FTZ R35, R24, R27, -R35 ;  /* 0x0000001b18237223 */ /* 0x000fe20000010823 */
[----:B------:R-:W-:Y:S01]  /*12c90*/  LOP3.LUT R27, R126, 0xffff0000, RZ, 0xc0, !PT ;  /* 0xffff00007e1b7812 */ /* 0x000fe200078ec0ff */
[----:B------:R-:W-:Y:S01]  /*12ca0*/  FFMA.FTZ R32, R26, R33, R30 ;  /* 0x000000211a207223 */ /* 0x000fe2000001001e */
        /* <DEDUP_REMOVED lines=8> */
[----:B------:R-:W-:Y:S02]  /*12d30*/  IMAD.U32 R28, R128, 0x10000, RZ ;  /* 0x00010000801c7824 */ /* 0x000fe400078e00ff */
[C---:B------:R-:W-:Y:S01]  /*12d40*/  FFMA.FTZ R31, R4.reuse, R15, -R31 ;  /* 0x0000000f041f7223 */ /* 0x040fe2000001081f */
[----:B------:R-:W-:Y:S01]  /*12d50*/  FMUL.FTZ R9, R9, R24 ;  /* 0x0000001809097220 */ /* 0x000fe20000410000 */
[----:B------:R-:W-:Y:S01]  /*12d60*/  FFMA.FTZ R33, R4, R27, R33 ;  /* 0x0000001b04217223 */ /* 0x000fe20000010021 */
[----:B------:R-:W-:Y:S02]  /*12d70*/  IMAD.U32 R8, R132, 0x10000, RZ ;  /* 0x0001000084087824 */ /* 0x000fe400078e00ff */
[----:B------:R-:W-:Y:S01]  /*12d80*/  FMUL.FTZ R4, R29, R28 ;  /* 0x0000001c1d047220 */ /* 0x000fe20000410000 */
[C---:B------:R-:W-:Y:S01]  /*12d90*/  FFMA.FTZ R30, R5.reuse, R24, -R30 ;  /* 0x00000018051e7223 */ /* 0x040fe2000001081e */
[----:B------:R-:W-:Y:S01]  /*12da0*/  FFMA.FTZ R26, R5, R26, R9 ;  /* 0x0000001a051a7223 */ /* 0x000fe20000010009 */
[----:B------:R-:W-:Y:S01]  /*12db0*/  LOP3.LUT R10, R10, 0xffff0000, RZ, 0xc0, !PT ;  /* 0xffff00000a0a7812 */ /* 0x000fe200078ec0ff */
        /* <DEDUP_REMOVED lines=8> */
[-C--:B------:R-:W-:Y:S02]  /*12e40*/  FMUL.FTZ R28, R10, R5.reuse ;  /* 0x000000050a1c7220 */ /* 0x080fe40000410000 */
[C---:B------:R-:W-:Y:S01]  /*12e50*/  FMUL.FTZ R34, R11.reuse, R8 ;  /* 0x000000080b227220 */ /* 0x040fe20000410000 */
[C---:B------:R-:W-:Y:S01]  /*12e60*/  FFMA.FTZ R10, R6.reuse, R5, -R25 ;  /* 0x00000005060a7223 */ /* 0x040fe20000010819 */
[-C--:B------:R-:W-:Y:S01]  /*12e70*/  FMUL.FTZ R27, R11, R4.reuse ;  /* 0x000000040b1b7220 */ /* 0x080fe20000410000 */
[----:B------:R-:W-:Y:S01]  /*12e80*/  FFMA.FTZ R11, R6, R9, R28 ;  /* 0x00000009060b7223 */ /* 0x000fe2000001001c */
[----:B------:R-:W-:Y:S01]  /*12e90*/  FFMA.FTZ R34, R7, R4, -R34 ;  /* 0x0000000407227223 */ /* 0x000fe20000010822 */
[----:B------:R-:W-:Y:S01]  /*12ea0*/  F2FP.BF16.F32.PACK_AB R4, R31, R40 ;  /* 0x000000281f04723e */ /* 0x000fe200000010ff */
        /* <DEDUP_REMOVED lines=10> */
.L_x_2505:
[----:B------:R-:W-:Y:S05]  /*12f50*/  BSYNC B2 ;  /* 0x0000000000027941 */ /* 0x000fea0003800000 */
.L_x_2504:
[----:B------:R-:W-:Y:S05]  /*12f60*/  @P1 BRA `(.L_x_2503) ;  /* 0x0000000400b81947 */ /* 0x000fea0003800000 */
[----:B------:R-:W-:Y:S02]  /*12f70*/  LEA.HI R12, R12, R20, RZ, 0x1d ;  /* 0x000000140c0c7211 */ /* 0x000fe400078fe8ff */
[----:B-12---:R-:W-:Y:S02]  /*12f80*/  LEA.HI R4, R0, R19, RZ, 0x6 ;  /* 0x0000001300047211 */ /* 0x006fe400078f30ff */
[----:B------:R-:W-:Y:S02]  /*12f90*/  SHF.R.S32.HI R5, RZ, 0x1f, R12 ;  /* 0x0000001fff057819 */ /* 0x000fe4000001140c */
[----:B-----5:R-:W-:Y:S01]  /*12fa0*/  R2UR UR4, R44 ;  /* 0x000000002c0472ca */ /* 0x020fe200000e0000 */
[----:B------:R-:W-:Y:S01]  /*12fb0*/  IMAD.SHL.U32 R6, R4, 0x80, RZ ;  /* 0x0000008004067824 */ /* 0x000fe200078e00ff */
        /* <DEDUP_REMOVED lines=11> */
[----:B------:R-:W-:Y:S02]  /*13070*/  LEA R12, R7, UR4, 0x1 ;  /* 0x00000004070c7c11 */ /* 0x000fe4000f8e08ff */
[----:B------:R-:W-:Y:S01]  /*13080*/  SHF.R.U64 R29, R48, 0x10, R49 ;  /* 0x00000010301d7819 */ /* 0x000fe20000001231 */
[----:B------:R-:W-:Y:S01]  /*13090*/  IMAD R13, R13, 0x2, R16 ;  /* 0x000000020d0d7824 */ /* 0x000fe200078e0210 */
[--C-:B------:R-:W-:Y:S01]  /*130a0*/  SHF.R.U64 R25, R36, 0x10, R37.reuse ;  /* 0x0000001024197819 */ /* 0x100fe20000001225 */
[----:B------:R-:W1:Y:S01]  /*130b0*/  LDS.128 R4, [R12] ;  /* 0x000000000c047984 */ /* 0x000e620000000c00 */
[----:B------:R-:W-:Y:S02]  /*130c0*/  SHF.R.U32.HI R36, RZ, 0x10, R37 ;  /* 0x00000010ff247819 */ /* 0x000fe40000011625 */
[----:B------:R-:W-:Y:S01]  /*130d0*/  PRMT R122, R122, 0x5410, R29 ;  /* 0x000054107a7a7816 */ /* 0x000fe2000000001d */
[----:B0-----:R-:W0:Y:S01]  /*130e0*/  LDS.128 R8, [R13+0x14400] ;  /* 0x014400000d087984 */ /* 0x001e220000000c00 */
[----:B------:R-:W-:-:S02]  /*130f0*/  PRMT R118, R118, 0x5410, R25 ;  /* 0x0000541076767816 */ /* 0x000fc40000000019 */
[----:B------:R-:W-:Y:S01]  /*13100*/  SHF.R.U32.HI R48, RZ, 0x10, R49 ;  /* 0x00000010ff307819 */ /* 0x000fe20000011631 */
[----:B------:R-:W-:Y:S01]  /*13110*/  IMAD.U32 R31, R122, 0x10000, RZ ;  /* 0x000100007a1f7824 */ /* 0x000fe200078e00ff */
[----:B------:R-:W-:Y:S01]  /*13120*/  SHF.R.U64 R27, R50, 0x10, R51 ;  /* 0x00000010321b7819 */ /* 0x000fe20000001233 */
[----:B------:R-:W-:Y:S01]  /*13130*/  IMAD.U32 R33, R118, 0x10000, RZ ;  /* 0x0001000076217824 */ /* 0x000fe200078e00ff */
[--C-:B------:R-:W-:Y:S02]  /*13140*/  SHF.R.U64 R15, R38, 0x10, R39.reuse ;  /* 0x00000010260f7819 */ /* 0x100fe40000001227 */
[----:B------:R-:W-:Y:S02]  /*13150*/  PRMT R119, R119, 0x5410, R36 ;  /* 0x0000541077777816 */ /* 0x000fe40000000024 */
[----:B------:R-:W-:Y:S02]  /*13160*/  SHF.R.U32.HI R38, RZ, 0x10, R39 ;  /* 0x00000010ff267819 */ /* 0x000fe40000011627 */
[----:B------:R-:W-:Y:S01]  /*13170*/  SHF.R.U32.HI R50, RZ, 0x10, R51 ;  /* 0x00000010ff327819 */ /* 0x000fe20000011633 */
[----:B------:R-:W-:Y:S01]  /*13180*/  IMAD.U32 R30, R119, 0x10000, RZ ;  /* 0x00010000771e7824 */ /* 0x000fe200078e00ff */
[----:B------:R-:W-:-:S02]  /*13190*/  PRMT R123, R123, 0x5410, R48 ;  /* 0x000054107b7b7816 */ /* 0x000fc40000000030 */
[----:B------:R-:W-:Y:S02]  /*131a0*/  PRMT R124, R124, 0x5410, R27 ;  /* 0x000054107c7c7816 */ /* 0x000fe4000000001b */
[----:B------:R-:W-:Y:S02]  /*131b0*/  PRMT R121, R121, 0x5410, R38 ;  /* 0x0000541079797816 */ /* 0x000fe40000000026 */
[----:B------:R-:W-:Y:S02]  /*131c0*/  PRMT R125, R125, 0x5410, R50 ;  /* 0x000054107d7d7816 */ /* 0x000fe40000000032 */
[----:B------:R-:W-:Y:S01]  /*131d0*/  PRMT R120, R120, 0x5410, R15 ;  /* 0x0000541078787816 */ /* 0x000fe2000000000f */
[----:B------:R-:W-:Y:S02]  /*131e0*/  IMAD.U32 R32, R121, 0x10000, RZ ;  /* 0x0001000079207824 */ /* 0x000fe400078e00ff */
[C---:B-1----:R-:W-:Y:S01]  /*131f0*/  IMAD.U32 R14, R4.reuse, 0x10000, RZ ;  /* 0x00010000040e7824 */ /* 0x042fe200078e00ff */
[----:B------:R-:W-:Y:S01]  /*13200*/  LOP3.LUT R4, R4, 0xffff0000, RZ, 0xc0, !PT ;  /* 0xffff000004047812 */ /* 0x000fe200078ec0ff */
[C---:B------:R-:W-:Y:S01]  /*13210*/  IMAD.U32 R15, R5.reuse, 0x10000, RZ ;  /* 0x00010000050f7824 */ /* 0x040fe200078e00ff */
[----:B------:R-:W-:Y:S01]  /*13220*/  LOP3.LUT R5, R5, 0xffff0000, RZ, 0xc0, !PT ;  /* 0xffff000005057812 */ /* 0x000fe200078ec0ff */
        /* <DEDUP_REMOVED lines=14> */
[----:B------:R-:W-:Y:S02]  /*13310*/  IMAD.U32 R25, R7, 0x10000, RZ ;  /* 0x0001000007197824 */ /* 0x000fe400078e00ff */
        /* <DEDUP_REMOVED lines=35> */
[----:B------:R-:W-:Y:S01]  /*13550*/  LOP3.LUT R7, R7, 0xffff0000, RZ, 0xc0, !PT ;  /* 0xffff000007077812 */ /* 0x000fe200078ec0ff */
[----:B------:R-:W-:-:S02]  /*13560*/  FMUL.FTZ R25, R11, R4 ;  /* 0x000000040b197220 */ /* 0x000fc40000410000 */
[C---:B------:R-:W-:Y:S01]  /*13570*/  FFMA.FTZ R10, R6.reuse, R5, -R15 ;  /* 0x00000005060a7223 */ /* 0x040fe2000001080f */
[----:B------:R-:W-:Y:S01]  /*13580*/  FFMA.FTZ R14, R6, R9, R14 ;  /* 0x00000009060e7223 */ /* 0x000fe2000001000e */
[C---:B------:R-:W-:Y:S01]  /*13590*/  FFMA.FTZ R11, R7.reuse, R4, -R24 ;  /* 0x00000004070b7223 */ /* 0x040fe20000010818 */
[----:B------:R-:W-:Y:S01]  /*135a0*/  FFMA.FTZ R24, R7, R8, R25 ;  /* 0x0000000807187223 */ /* 0x000fe20000010019 */
[----:B------:R-:W-:Y:S02]  /*135b0*/  F2FP.BF16.F32.PACK_AB R4, R30, R35 ;  /* 0x000000231e04723e */ /* 0x000fe400000010ff */
        /* <DEDUP_REMOVED lines=9> */
.L_x_2503:
[----:B------:R-:W-:Y:S05]  /*13650*/  BSYNC B1 ;  /* 0x0000000000017941 */ /* 0x000fea0003800000 */
.L_x_2502:
[----:B------:R-:W-:Y:S04]  /*13660*/  BSSY B1, `(.L_x_2506) ;  /* 0x00000e2000017945 */ /* 0x000fe80003800000 */
[----:B------:R-:W-:Y:S05]  /*13670*/  @P2 BRA `(.L_x_2507) ;  /* 0x0000000c00802947 */ /* 0x000fea0003800000 */
[----:B------:R4:W5:Y:S01]  /*13680*/  LDL R39, [R1+0x7c] ;  /* 0x00007c0001277983 */ /* 0x0009620000100800 */
[----:B--23--:R-:W2:Y:S01]  /*13690*/  LDC R12, c[0x0][0x3d4] ;  /* 0x0000f500ff0c7b82 */ /* 0x00cea20000000800 */
[----:B------:R-:W-:Y:S01]  /*136a0*/  BSSY B2, `(.L_x_2508) ;  /* 0x000006e000027945 */ /* 0x000fe20003800000 */
[-C--:B--2---:R-:W-:Y:S02]  /*136b0*/  ISETP.GE.AND P0, PT, R17, R12.reuse, PT ;  /* 0x0000000c1100720c */ /* 0x084fe40003f06270 */
[----:B------:R-:W-:-:S11]  /*136c0*/  ISETP.GE.AND P1, PT, R19, R12, PT ;  /* 0x0000000c1300720c */ /* 0x000fd60003f26270 */
[----:B----4-:R-:W-:Y:S05]  /*136d0*/  @P0 BRA `(.L_x_2509) ;  /* 0x0000000400a80947 */ /* 0x010fea0003800000 */
[----:B-1----:R-:W-:Y:S02]  /*136e0*/  LEA.HI R4, R12, R21, RZ, 0x1d ;  /* 0x000000150c047211 */ /* 0x002fe400078fe8ff */
[----:B-----5:R-:W-:Y:S02]  /*136f0*/  R2UR UR4, R39 ;  /* 0x00000000270472ca */ /* 0x020fe400000e0000 */
[----:B------:R-:W-:Y:S01]  /*13700*/  SHF.R.S32.HI R7, RZ, 0x1f, R4 ;  /* 0x0000001fff077819 */ /* 0x000fe20000011404 */
[----:B------:R-:W-:Y:S01]  /*13710*/  IMAD.SHL.U32 R5, R4, 0x8, RZ ;  /* 0x0000000804057824 */ /* 0x000fe200078e00ff */
[C---:B------:R-:W-:Y:S02]  /*13720*/  LOP3.LUT R6, R228.reuse, 0x38, R17, 0xf8, !PT ;  /* 0x00000038e4067812 */ /* 0x040fe400078ef811 */
        /* <DEDUP_REMOVED lines=10> */
[--C-:B------:R-:W-:Y:S02]  /*137d0*/  SHF.R.U64 R26, R52, 0x10, R53.reuse ;  /* 0x00000010341a7819 */ /* 0x100fe40000001235 */
[----:B------:R-:W-:Y:S01]  /*137e0*/  IMAD R14, R9, 0x2, R16 ;  /* 0x00000002090e7824 */ /* 0x000fe200078e0210 */
[----:B------:R-:W-:Y:S02]  /*137f0*/  SHF.R.U32.HI R53, RZ, 0x10, R53 ;  /* 0x00000010ff357819 */ /* 0x000fe40000011635 */
[----:B------:R-:W-:Y:S02]  /*13800*/  PRMT R113, R113, 0x5410, R30 ;  /* 0x0000541071717816 */ /* 0x000fe4000000001e */
[----:B------:R-:W1:Y:S01]  /*13810*/  LDS.128 R8, [R14+0x14400] ;  /* 0x014400000e087984 */ /* 0x000e620000000c00 */
[----:B------:R-:W-:Y:S02]  /*13820*/  PRMT R109, R109, 0x5410, R26 ;  /* 0x000054106d6d7816 */ /* 0x000fe4000000001a */
[----:B------:R-:W-:Y:S01]  /*13830*/  SHF.R.U32.HI R61, RZ, 0x10, R61 ;  /* 0x00000010ff3d7819 */ /* 0x000fe2000001163d */
[----:B------:R-:W-:Y:S01]  /*13840*/  IMAD.U32 R32, R113, 0x10000, RZ ;  /* 0x0001000071207824 */ /* 0x000fe200078e00ff */
[----:B------:R-:W-:Y:S01]  /*13850*/  SHF.R.U64 R28, R62, 0x10, R63 ;  /* 0x000000103e1c7819 */ /* 0x000fe2000000123f */
[----:B------:R-:W-:Y:S01]  /*13860*/  IMAD.U32 R34, R109, 0x10000, RZ ;  /* 0x000100006d227824 */ /* 0x000fe200078e00ff */
[----:B------:R-:W-:-:S02]  /*13870*/  SHF.R.U64 R24, R54, 0x10, R55 ;  /* 0x0000001036187819 */ /* 0x000fc40000001237 */
[----:B------:R-:W-:Y:S02]  /*13880*/  PRMT R110, R110, 0x5410, R53 ;  /* 0x000054106e6e7816 */ /* 0x000fe40000000035 */
[----:B------:R-:W-:Y:S02]  /*13890*/  SHF.R.U32.HI R55, RZ, 0x10, R55 ;  /* 0x00000010ff377819 */ /* 0x000fe40000011637 */
[----:B------:R-:W-:Y:S01]  /*138a0*/  PRMT R114, R114, 0x5410, R61 ;  /* 0x0000541072727816 */ /* 0x000fe2000000003d */
[----:B------:R-:W-:Y:S01]  /*138b0*/  IMAD.U32 R31, R110, 0x10000, RZ ;  /* 0x000100006e1f7824 */ /* 0x000fe200078e00ff */
[----:B------:R-:W-:Y:S02]  /*138c0*/  PRMT R115, R115, 0x5410, R28 ;  /* 0x0000541073737816 */ /* 0x000fe4000000001c */
[----:B------:R-:W-:Y:S02]  /*138d0*/  SHF.R.U32.HI R63, RZ, 0x10, R63 ;  /* 0x00000010ff3f7819 */ /* 0x000fe4000001163f */
[----:B------:R-:W-:-:S02]  /*138e0*/  PRMT R112, R112, 0x5410, R55 ;  /* 0x0000541070707816 */ /* 0x000fc40000000037 */
[----:B------:R-:W-:Y:S02]  /*138f0*/  PRMT R111, R111, 0x5410, R24 ;  /* 0x000054106f6f7816 */ /* 0x000fe40000000018 */
[----:B------:R-:W-:Y:S01]  /*13900*/  PRMT R116, R116, 0x5410, R63 ;  /* 0x0000541074747816 */ /* 0x000fe2000000003f */
[----:B------:R-:W-:Y:S01]  /*13910*/  IMAD.U32 R33, R112, 0x10000, RZ ;  /* 0x0001000070217824 */ /* 0x000fe200078e00ff */
[----:B------:R-:W-:Y:S02]  /*13920*/  LOP3.LUT R109, R109, 0xffff0000, RZ, 0xc0, !PT ;  /* 0xffff00006d6d7812 */ /* 0x000fe400078ec0ff */
[----:B------:R-:W-:Y:S02]  /*13930*/  LOP3.LUT R113, R113, 0xffff0000, RZ, 0xc0, !PT ;  /* 0xffff000071717812 */ /* 0x000fe400078ec0ff */
        /* <DEDUP_REMOVED lines=17> */
[C---:B------:R-:W-:Y:S01]  /*13a50*/  FMUL.FTZ R35, R28.reuse, R31 ;  /* 0x0000001f1c237220 */ /* 0x040fe20000410000 */
[----:B------:R-:W-:Y:S02]  /*13a60*/  IMAD.U32 R30, R11, 0x10000, RZ ;  /* 0x000100000b1e7824 */ /* 0x000fe400078e00ff */
[C---:B------:R-:W-:Y:S01]  /*13a70*/  FFMA.FTZ R36, R15.reuse, R32, -R36 ;  /* 0x000000200f247223 */ /* 0x040fe20000010824 */
[----:B------:R-:W-:Y:S01]  /*13a80*/  FFMA.FTZ R38, R15, R34, R38 ;  /* 0x000000220f267223 */ /* 0x000fe20000010026 */
[-C--:B------:R-:W-:Y:S01]  /*13a90*/  FMUL.FTZ R37, R28, R27.reuse ;  /* 0x0000001b1c257220 */ /* 0x080fe20000410000 */
[----:B------:R-:W-:Y:S01]  /*13aa0*/  FFMA.FTZ R35, R24, R27, -R35 ;  /* 0x0000001b18237223 */ /* 0x000fe20000010823 */
[----:B------:R-:W-:Y:S02]  /*13ab0*/  IMAD.U32 R15, R116, 0x10000, RZ ;  /* 0x00010000740f7824 */ /* 0x000fe400078e00ff */
[----:B------:R-:W-:Y:S01]  /*13ac0*/  FMUL.FTZ R27, R30, R33 ;  /* 0x000000211e1b7220 */ /* 0x000fe20000410000 */
[----:B------:R-:W-:Y:S01]  /*13ad0*/  FFMA.FTZ R37, R24, R31, R37 ;  /* 0x0000001f18257223 */ /* 0x000fe20000010025 */
[----:B------:R-:W-:Y:S01]  /*13ae0*/  LOP3.LUT R114, R114, 0xffff0000, RZ, 0xc0, !PT ;  /* 0xffff000072727812 */ /* 0x000fe200078ec0ff */
[-C--:B------:R-:W-:Y:S01]  /*13af0*/  FMUL.FTZ R30, R30, R15.reuse ;  /* 0x0000000f1e1e7220 */ /* 0x080fe20000410000 */
[----:B------:R-:W-:Y:S01]  /*13b00*/  FFMA.FTZ R31, R26, R15, -R27 ;  /* 0x0000000f1a1f7223 */ /* 0x000fe2000001081b */
[C---:B------:R-:W-:Y:S01]  /*13b10*/  FMUL.FTZ R15, R8.reuse, R109 ;  /* 0x0000006d080f7220 */ /* 0x040fe20000410000 */
[----:B------:R-:W-:Y:S01]  /*13b20*/  FMUL.FTZ R27, R8, R113 ;  /* 0x00000071081b7220 */ /* 0x000fe20000410000 */
[----:B------:R-:W-:-:S02]  /*13b30*/  IMAD.U32 R29, R10, 0x10000, RZ ;  /* 0x000100000a1d7824 */ /* 0x000fc400078e00ff */
[----:B------:R-:W-:Y:S01]  /*13b40*/  FFMA.FTZ R33, R26, R33, R30 ;  /* 0x000000211a217223 */ /* 0x000fe2000001001e */
[----:B------:R-:W-:Y:S02]  /*13b50*/  IMAD.U32 R24, R111, 0x10000, RZ ;  /* 0x000100006f187824 */ /* 0x000fe400078e00ff */
[C---:B------:R-:W-:Y:S01]  /*13b60*/  FFMA.FTZ R15, R4.reuse, R113, -R15 ;  /* 0x00000071040f7223 */ /* 0x040fe2000001080f */
[----:B------:R-:W-:Y:S01]  /*13b70*/  FMUL.FTZ R26, R9, R110 ;  /* 0x0000006e091a7220 */ /* 0x000fe20000410000 */
[----:B------:R-:W-:Y:S01]  /*13b80*/  FFMA.FTZ R27, R4, R109, R27 ;  /* 0x0000006d041b7223 */ /* 0x000fe2000001001b */
[----:B------:R-:W-:Y:S01]  /*13b90*/  LOP3.LUT R10, R10, 0xffff0000, RZ, 0xc0, !PT ;  /* 0xffff00000a0a7812 */ /* 0x000fe200078ec0ff */
[----:B------:R-:W-:Y:S01]  /*13ba0*/  IMAD.U32 R8, R115, 0x10000, RZ ;  /* 0x0001000073087824 */ /* 0x000fe200078e00ff */
[----:B------:R-:W-:Y:S01]  /*13bb0*/  LOP3.LUT R11, R11, 0xffff0000, RZ, 0xc0, !PT ;  /* 0xffff00000b0b7812 */ /* 0x000fe200078ec0ff */
[----:B------:R-:W-:Y:S01]  /*13bc0*/  FMUL.FTZ R9, R9, R114 ;  /* 0x0000007209097220 */ /* 0x000fe20000410000 */
[----:B------:R-:W-:Y:S01]  /*13bd0*/  FMUL.FTZ R4, R29, R24 ;  /* 0x000000181d047220 */ /* 0x000fe20000410000 */
[----:B------:R-:W-:Y:S01]  /*13be0*/  LOP3.LUT R111, R111, 0xffff0000, RZ, 0xc0, !PT ;  /* 0xffff00006f6f7812 */ /* 0x000fe200078ec0ff */
[----:B------:R-:W-:Y:S01]  /*13bf0*/  FFMA.FTZ R26, R5, R114, -R26 ;  /* 0x00000072051a7223 */ /* 0x000fe2000001081a */
[----:B------:R-:W-:Y:S01]  /*13c00*/  LOP3.LUT R115, R115, 0xffff0000, RZ, 0xc0, !PT ;  /* 0xffff000073737812 */ /* 0x000fe200078ec0ff */
[----:B------:R-:W-:Y:S01]  /*13c10*/  FFMA.FTZ R110, R5, R110, R9 ;  /* 0x0000006e056e7223 */ /* 0x000fe20000010009 */
[----:B------:R-:W-:Y:S01]  /*13c20*/  LOP3.LUT R116, R116, 0xffff0000, RZ, 0xc0, !PT ;  /* 0xffff000074747812 */ /* 0x000fe200078ec0ff */
[----:B------:R-:W-:Y:S01]  /*13c30*/  FFMA.FTZ R28, R25, R8, -R4 ;  /* 0x00000008191c7223 */ /* 0x000fe20000010804 */
[C---:B------:R-:W-:Y:S01]  /*13c40*/  FMUL.FTZ R5, R10.reuse, R111 ;  /* 0x0000006f0a057220 */ /* 0x040fe20000410000 */
[----:B------:R-:W-:Y:S01]  /*13c50*/  FMUL.FTZ R4, R11, R112 ;  /* 0x000000700b047220 */ /* 0x000fe20000410000 */
        /* <DEDUP_REMOVED lines=18> */
.L_x_2509:
[----:B------:R-:W-:Y:S05]  /*13d80*/  BSYNC B2 ;  /* 0x0000000000027941 */ /* 0x000fea0003800000 */
.L_x_2508:
        /* <DEDUP_REMOVED lines=16> */
[----:B0-----:R-:W-:Y:S02]  /*13e90*/  IADD3 R9, R4, R6, R231 ;  /* 0x0000000604097210 */ /* 0x001fe40007ffe0e7 */
[----:B------:R-:W-:Y:S02]  /*13ea0*/  LEA R38, R7, UR4, 0x1 ;  /* 0x0000000407267c11 */ /* 0x000fe4000f8e08ff */
[----:B------:R-:W-:Y:S01]  /*13eb0*/  SHF.R.U64 R27, R80, 0x10, R81 ;  /* 0x00000010501b7819 */ /* 0x000fe20000001251 */
[----:B------:R-:W-:Y:S01]  /*13ec0*/  IMAD R12, R9, 0x2, R16 ;  /* 0x00000002090c7824 */ /* 0x000fe200078e0210 */
[----:B------:R-:W-:Y:S01]  /*13ed0*/  SHF.R.U64 R15, R56, 0x10, R57 ;  /* 0x00000010380f7819 */ /* 0x000fe20000001239 */
[----:B------:R-:W0:Y:S01]  /*13ee0*/  LDS.128 R4, [R38] ;  /* 0x0000000026047984 */ /* 0x000e220000000c00 */
[----:B------:R-:W-:Y:S02]  /*13ef0*/  SHF.R.U64 R25, R82, 0x10, R83 ;  /* 0x0000001052197819 */ /* 0x000fe40000001253 */
[----:B------:R-:W-:Y:S01]  /*13f00*/  PRMT R108, R108, 0x5410, R27 ;  /* 0x000054106c6c7816 */ /* 0x000fe2000000001b */
[----:B------:R-:W1:Y:S01]  /*13f10*/  LDS.128 R8, [R12+0x14400] ;  /* 0x014400000c087984 */ /* 0x000e620000000c00 */
[----:B------:R-:W-:-:S02]  /*13f20*/  PRMT R94, R94, 0x5410, R15 ;  /* 0x000054105e5e7816 */ /* 0x000fc4000000000f */
[----:B------:R-:W-:Y:S01]  /*13f30*/  SHF.R.U64 R13, R58, 0x10, R59 ;  /* 0x000000103a0d7819 */ /* 0x000fe2000000123b */
[----:B------:R-:W-:Y:S01]  /*13f40*/  IMAD.U32 R30, R108, 0x10000, RZ ;  /* 0x000100006c1e7824 */ /* 0x000fe200078e00ff */
[----:B------:R-:W-:Y:S01]  /*13f50*/  SHF.R.U32.HI R56, RZ, 0x10, R57 ;  /* 0x00000010ff387819 */ /* 0x000fe20000011639 */
[----:B------:R-:W-:Y:S01]  /*13f60*/  IMAD.U32 R32, R94, 0x10000, RZ ;  /* 0x000100005e207824 */ /* 0x000fe200078e00ff */
[----:B------:R-:W-:Y:S02]  /*13f70*/  SHF.R.U32.HI R58, RZ, 0x10, R59 ;  /* 0x00000010ff3a7819 */ /* 0x000fe4000001163b */
[----:B------:R-:W-:Y:S02]  /*13f80*/  PRMT R106, R106, 0x5410, R25 ;  /* 0x000054106a6a7816 */ /* 0x000fe40000000019 */
        /* <DEDUP_REMOVED lines=27> */
[----:B------:R-:W-:Y:S02]  /*14140*/  IMAD.U32 R25, R107, 0x10000, RZ ;  /* 0x000100006b197824 */ /* 0x000fe400078e00ff */
[-C--:B------:R-:W-:Y:S01]  /*14150*/  FMUL.FTZ R28, R28, R13.reuse ;  /* 0x0000000d1c1c7220 */ /* 0x080fe20000410000 */
[----:B------:R-:W-:Y:S01]  /*14160*/  FFMA.FTZ R37, R24, R13, -R37 ;  /* 0x0000000d18257223 */ /* 0x000fe20000010825 */
[----:B------:R-:W-:Y:S01]  /*14170*/  LOP3.LUT R13, R108, 0xffff0000, RZ, 0xc0, !PT ;  /* 0xffff00006c0d7812 */ /* 0x000fe200078ec0ff */
[-C--:B------:R-:W-:Y:S01]  /*14180*/  FMUL.FTZ R35, R26, R25.reuse ;  /* 0x000000191a237220 */ /* 0x080fe20000410000 */
[----:B------:R-:W-:Y:S01]  /*14190*/  FFMA.FTZ R33, R14, R25, -R33 ;  /* 0x000000190e217223 */ /* 0x000fe20000010821 */
[----:B------:R-:W-:Y:S01]  /*141a0*/  LOP3.LUT R25, R94, 0xffff0000, RZ, 0xc0, !PT ;  /* 0xffff00005e197812 */ /* 0x000fe200078ec0ff */
[----:B------:R-:W-:Y:S01]  /*141b0*/  FFMA.FTZ R30, R24, R31, R28 ;  /* 0x0000001f181e7223 */ /* 0x000fe2000001001c */
        /* <DEDUP_REMOVED lines=13> */
[----:B------:R-:W-:Y:S02]  /*14290*/  IMAD.U32 R8, R106, 0x10000, RZ ;  /* 0x000100006a087824 */ /* 0x000fe400078e00ff */
        /* <DEDUP_REMOVED lines=30> */
.L_x_2507:
[----:B------:R-:W-:Y:S05]  /*14480*/  BSYNC B1 ;  /* 0x0000000000017941 */ /* 0x000fea0003800000 */
.L_x_2506:
[----:B------:R-:W-:Y:S05]  /*14490*/  @P3 BRA `(.L_x_2465) ;  /* 0x0000000c009c3947 */ /* 0x000fea0003800000 */
[----:B------:R0:W5:Y:S01]  /*144a0*/  LDL R42, [R1+0x7c] ;  /* 0x00007c00012a7983 */ /* 0x0001620000100800 */
[----:B----4-:R-:W4:Y:S01]  /*144b0*/  LDC R38, c[0x0][0x3d4] ;  /* 0x0000f500ff267b82 */ /* 0x010f220000000800 */
[----:B-123--:R-:W-:Y:S01]  /*144c0*/  SHF.R.S32.HI R5, RZ, 0x1f, R84 ;  /* 0x0000001fff057819 */ /* 0x00efe20000011454 */
[----:B------:R-:W-:Y:S01]  /*144d0*/  IMAD.SHL.U32 R4, R84, 0x40, RZ ;  /* 0x0000004054047824 */ /* 0x000fe200078e00ff */
[----:B------:R-:W-:Y:S02]  /*144e0*/  BSSY B1, `(.L_x_2510) ;  /* 0x0000073000017945 */ /* 0x000fe40003800000 */
[----:B------:R-:W-:Y:S02]  /*144f0*/  LEA.HI R5, R5, R84, RZ, 0x3 ;  /* 0x0000005405057211 */ /* 0x000fe400078f18ff */
[----:B------:R-:W-:-:S03]  /*14500*/  LOP3.LUT R37, R4, 0x1c0, RZ, 0xc0, !PT ;  /* 0x000001c004257812 */ /* 0x000fc600078ec0ff */
[----:B------:R-:W-:Y:S01]  /*14510*/  IMAD.SHL.U32 R5, R5, 0x40, RZ ;  /* 0x0000004005057824 */ /* 0x000fe200078e00ff */
[----:B-----5:R-:W-:-:S04]  /*14520*/  SHF.R.U32.HI R39, RZ, 0x3, R37 ;  /* 0x00000003ff277819 */ /* 0x020fc80000011625 */
[----:B------:R-:W-:Y:S02]  /*14530*/  LOP3.LUT R40, R5, 0xfffffe00, RZ, 0xc0, !PT ;  /* 0xfffffe0005287812 */ /* 0x000fe400078ec0ff */
[-C--:B----4-:R-:W-:Y:S02]  /*14540*/  ISETP.GE.AND P0, PT, R17, R38.reuse, PT ;  /* 0x000000261100720c */ /* 0x090fe40003f06270 */
[----:B------:R-:W-:-:S11]  /*14550*/  ISETP.GE.AND P1, PT, R19, R38, PT ;  /* 0x000000261300720c */ /* 0x000fd60003f26270 */
[----:B0-----:R-:W-:Y:S05]  /*14560*/  @P0 BRA `(.L_x_2511) ;  /* 0x0000000400a80947 */ /* 0x001fea0003800000 */
[----:B------:R-:W-:Y:S02]  /*14570*/  LEA.HI R21, R38, R21, RZ, 0x1d ;  /* 0x0000001526157211 */ /* 0x000fe400078fe8ff */
[----:B------:R-:W-:Y:S02]  /*14580*/  R2UR UR4, R42 ;  /* 0x000000002a0472ca */ /* 0x000fe400000e0000 */
        /* <DEDUP_REMOVED lines=11> */
[----:B------:R-:W-:-:S02]  /*14640*/  IADD3 R9, R4, R9, R40 ;  /* 0x0000000904097210 */ /* 0x000fc40007ffe028 */
[----:B------:R-:W0:Y:S01]  /*14650*/  LDS.128 R4, [R41] ;  /* 0x0000000029047984 */ /* 0x000e220000000c00 */
[----:B------:R-:W-:Y:S02]  /*14660*/  SHF.R.U64 R25, R72, 0x10, R73 ;  /* 0x0000001048197819 */ /* 0x000fe40000001249 */
        /* <DEDUP_REMOVED lines=9> */
[----:B------:R-:W-:-:S02]  /*14700*/  PRMT R99, R99, 0x5410, R64 ;  /* 0x0000541063637816 */ /* 0x000fc40000000040 */
[----:B------:R-:W-:Y:S02]  /*14710*/  SHF.R.U64 R21, R74, 0x10, R75 ;  /* 0x000000104a157819 */ /* 0x000fe4000000124b */
[----:B------:R-:W-:Y:S01]  /*14720*/  SHF.R.U32.HI R66, RZ, 0x10, R67 ;  /* 0x00000010ff427819 */ /* 0x000fe20000011643 */
[----:B------:R-:W-:Y:S01]  /*14730*/  IMAD.U32 R30, R99, 0x10000, RZ ;  /* 0x00010000631e7824 */ /* 0x000fe200078e00ff */
[----:B------:R-:W-:Y:S02]  /*14740*/  SHF.R.U32.HI R74, RZ, 0x10, R75 ;  /* 0x00000010ff4a7819 */ /* 0x000fe4000001164b */
[----:B------:R-:W-:Y:S02]  /*14750*/  PRMT R103, R103, 0x5410, R72 ;  /* 0x0000541067677816 */ /* 0x000fe40000000048 */
[----:B------:R-:W-:Y:S02]  /*14760*/  PRMT R100, R100, 0x5410, R13 ;  /* 0x0000541064647816 */ /* 0x000fe4000000000d */
[----:B------:R-:W-:-:S02]  /*14770*/  PRMT R101, R101, 0x5410, R66 ;  /* 0x0000541065657816 */ /* 0x000fc40000000042 */
[----:B------:R-:W-:Y:S02]  /*14780*/  PRMT R105, R105, 0x5410, R74 ;  /* 0x0000541069697816 */ /* 0x000fe4000000004a */
        /* <DEDUP_REMOVED lines=19> */
[----:B------:R-:W-:Y:S01]  /*148c0*/  FFMA.FTZ R34, R13, R29, R34 ;  /* 0x0000001d0d227223 */ /* 0x000fe20000010022 */
[----:B------:R-:W-:Y:S02]  /*148d0*/  IMAD.U32 R32, R101, 0x10000, RZ ;  /* 0x0001000065207824 */ /* 0x000fe400078e00ff */
[-C--:B------:R-:W-:Y:S01]  /*148e0*/  FMUL.FTZ R13, R25, R24.reuse ;  /* 0x00000018190d7220 */ /* 0x080fe20000410000 */
[----:B------:R-:W-:Y:S02]  /*148f0*/  IMAD.U32 R28, R105, 0x10000, RZ ;  /* 0x00010000691c7824 */ /* 0x000fe400078e00ff */
        /* <DEDUP_REMOVED lines=8> */
[----:B------:R-:W-:Y:S01]  /*14980*/  FMUL.FTZ R21, R8, R25 ;  /* 0x0000001908157220 */ /* 0x000fe20000410000 */
[----:B------:R-:W-:Y:S01]  /*14990*/  LOP3.LUT R24, R99, 0xffff0000, RZ, 0xc0, !PT ;  /* 0xffff000063187812 */ /* 0x000fe200078ec0ff */
[----:B------:R-:W-:Y:S01]  /*149a0*/  IMAD.U32 R26, R10, 0x10000, RZ ;  /* 0x000100000a1a7824 */ /* 0x000fe200078e00ff */
[----:B------:R-:W-:Y:S01]  /*149b0*/  LOP3.LUT R14, R103, 0xffff0000, RZ, 0xc0, !PT ;  /* 0xffff0000670e7812 */ /* 0x000fe200078ec0ff */
[-C--:B------:R-:W-:Y:S01]  /*149c0*/  FMUL.FTZ R27, R8, R13.reuse ;  /* 0x0000000d081b7220 */ /* 0x080fe20000410000 */
[----:B------:R-:W-:Y:S01]  /*149d0*/  FFMA.FTZ R28, R4, R13, -R21 ;  /* 0x0000000d041c7223 */ /* 0x000fe20000010815 */
[----:B------:R-:W-:-:S02]  /*149e0*/  IMAD.U32 R13, R100, 0x10000, RZ ;  /* 0x00010000640d7824 */ /* 0x000fc400078e00ff */
[C---:B------:R-:W-:Y:S01]  /*149f0*/  FMUL.FTZ R32, R9.reuse, R24 ;  /* 0x0000001809207220 */ /* 0x040fe20000410000 */
[-C--:B------:R-:W-:Y:S01]  /*14a00*/  FMUL.FTZ R9, R9, R14.reuse ;  /* 0x0000000e09097220 */ /* 0x080fe20000410000 */
        /* <DEDUP_REMOVED lines=13> */
[----:B------:R-:W-:Y:S02]  /*14ae0*/  LOP3.LUT R8, R101, 0xffff0000, RZ, 0xc0, !PT ;  /* 0xffff000065087812 */ /* 0x000fe400078ec0ff */
[----:B------:R-:W-:Y:S01]  /*14af0*/  LOP3.LUT R4, R105, 0xffff0000, RZ, 0xc0, !PT ;  /* 0xffff000069047812 */ /* 0x000fe200078ec0ff */
[-C--:B------:R-:W-:Y:S01]  /*14b00*/  FMUL.FTZ R10, R10, R5.reuse ;  /* 0x000000050a0a7220 */ /* 0x080fe20000410000 */
[----:B------:R-:W-:Y:S01]  /*14b10*/  FFMA.FTZ R13, R6, R5, -R13 ;  /* 0x00000005060d7223 */ /* 0x000fe2000001080d */
[C---:B------:R-:W-:Y:S01]  /*14b20*/  FMUL.FTZ R24, R11.reuse, R8 ;  /* 0x000000080b187220 */ /* 0x040fe20000410000 */
[----:B------:R-:W-:Y:S01]  /*14b30*/  F2FP.BF16.F32.PACK_AB R5, R32, R33 ;  /* 0x000000212005723e */ /* 0x000fe200000010ff */
[-C--:B------:R-:W-:Y:S01]  /*14b40*/  FMUL.FTZ R15, R11, R4.reuse ;  /* 0x000000040b0f7220 */ /* 0x080fe20000410000 */
[----:B------:R-:W-:Y:S01]  /*14b50*/  FFMA.FTZ R11, R6, R9, R10 ;  /* 0x00000009060b7223 */ /* 0x000fe2000001000a */
[C---:B------:R-:W-:Y:S01]  /*14b60*/  FFMA.FTZ R24, R7.reuse, R4, -R24 ;  /* 0x0000000407187223 */ /* 0x040fe20000010818 */
        /* <DEDUP_REMOVED lines=8> */
[----:B------:R-:W-:-:S05]  /*14bf0*/  F2FP.BF16.F32.PACK_AB R11, R36, R35 ;  /* 0x00000023240b723e */ /* 0x000fca00000010ff */
[----:B------:R0:W-:Y:S02]  /*14c00*/  STS.128 [R12+0x14400], R8 ;  /* 0x014400080c007388 */ /* 0x0001e40000000c00 */
.L_x_2511:
[----:B------:R-:W-:Y:S05]  /*14c10*/  BSYNC B1 ;  /* 0x0000000000017941 */ /* 0x000fea0003800000 */
.L_x_2510:
[----:B------:R-:W-:Y:S05]  /*14c20*/  @P1 BRA `(.L_x_2465) ;  /* 0x0000000400b81947 */ /* 0x000fea0003800000 */
[----:B------:R-:W-:Y:S02]  /*14c30*/  LEA.HI R20, R38, R20, RZ, 0x1d ;  /* 0x0000001426147211 */ /* 0x000fe400078fe8ff */
[----:B------:R-:W-:Y:S02]  /*14c40*/  LEA.HI R0, R0, R19, RZ, 0x6 ;  /* 0x0000001300007211 */ /* 0x000fe400078f30ff */
[----:B0-----:R-:W-:Y:S02]  /*14c50*/  LOP3.LUT R6, R37, 0x38, R3, 0xf8, !PT ;  /* 0x0000003825067812 */ /* 0x001fe400078ef803 */
[----:B------:R-:W-:Y:S01]  /*14c60*/  SHF.R.S32.HI R3, RZ, 0x1f, R20 ;  /* 0x0000001fff037819 */ /* 0x000fe20000011414 */
[----:B------:R-:W-:Y:S01]  /*14c70*/  IMAD.SHL.U32 R4, R0, 0x80, RZ ;  /* 0x0000008000047824 */ /* 0x000fe200078e00ff */
[----:B------:R-:W-:Y:S01]  /*14c80*/  R2UR UR4, R42 ;  /* 0x000000002a0472ca */ /* 0x000fe200000e0000 */
[----:B------:R-:W-:Y:S01]  /*14c90*/  IMAD.SHL.U32 R0, R20, 0x8, RZ ;  /* 0x0000000814007824 */ /* 0x000fe200078e00ff */
[----:B------:R-:W-:-:S02]  /*14ca0*/  LEA.HI R3, R3, R20, RZ, 0x3 ;  /* 0x0000001403037211 */ /* 0x000fc400078f18ff */
[-C--:B------:R-:W-:Y:S02]  /*14cb0*/  LOP3.LUT R6, R6, R39.reuse, RZ, 0x3c, !PT ;  /* 0x0000002706067212 */ /* 0x080fe400078e3cff */
[----:B------:R-:W-:Y:S01]  /*14cc0*/  LOP3.LUT R0, R37, 0x38, R0, 0xf8, !PT ;  /* 0x0000003825007812 */ /* 0x000fe200078ef800 */
[----:B------:R-:W-:Y:S01]  /*14cd0*/  IMAD.SHL.U32 R3, R3, 0x400, RZ ;  /* 0x0000040003037824 */ /* 0x000fe200078e00ff */
[----:B------:R-:W-:Y:S02]  /*14ce0*/  LOP3.LUT R5, R4, 0xffffe000, RZ, 0xc0, !PT ;  /* 0xffffe00004057812 */ /* 0x000fe400078ec0ff */
[----:B------:R-:W-:Y:S02]  /*14cf0*/  LOP3.LUT R0, R0, R39, RZ, 0x3c, !PT ;  /* 0x0000002700007212 */ /* 0x000fe400078e3cff */
[----:B------:R-:W-:Y:S02]  /*14d00*/  LOP3.LUT R3, R3, 0x7fffe000, RZ, 0xc0, !PT ;  /* 0x7fffe00003037812 */ /* 0x000fe400078ec0ff */
[----:B------:R-:W-:-:S02]  /*14d10*/  IADD3 R5, R6, R5, R40 ;  /* 0x0000000506057210 */ /* 0x000fc40007ffe028 */
[----:B------:R-:W-:Y:S02]  /*14d20*/  IADD3 R3, R0, R3, R40 ;  /* 0x0000000300037210 */ /* 0x000fe40007ffe028 */
[----:B------:R-:W-:Y:S02]  /*14d30*/  LEA R32, R5, UR4, 0x1 ;  /* 0x0000000405207c11 */ /* 0x000fe4000f8e08ff */
[----:B------:R-:W-:Y:S01]  /*14d40*/  SHF.R.U64 R25, R76, 0x10, R77 ;  /* 0x000000104c197819 */ /* 0x000fe2000000124d */
[----:B------:R-:W-:Y:S01]  /*14d50*/  IMAD R3, R3, 0x2, R16 ;  /* 0x0000000203037824 */ /* 0x000fe200078e0210 */
[----:B------:R-:W-:Y:S01]  /*14d60*/  SHF.R.U64 R15, R68, 0x10, R69 ;  /* 0x00000010440f7819 */ /* 0x000fe20000001245 */
[----:B------:R-:W0:Y:S01]  /*14d70*/  LDS.128 R4, [R32] ;  /* 0x0000000020047984 */ /* 0x000e220000000c00 */
[----:B------:R-:W-:Y:S02]  /*14d80*/  SHF.R.U32.HI R76, RZ, 0x10, R77 ;  /* 0x00000010ff4c7819 */ /* 0x000fe4000001164d */
[----:B------:R-:W-:Y:S01]  /*14d90*/  SHF.R.U32.HI R68, RZ, 0x10, R69 ;  /* 0x00000010ff447819 */ /* 0x000fe20000011645 */
[----:B------:R-:W1:Y:S01]  /*14da0*/  LDS.128 R8, [R3+0x14400] ;  /* 0x0144000003087984 */ /* 0x000e620000000c00 */
[----:B------:R-:W-:-:S02]  /*14db0*/  PRMT R91, R91, 0x5410, R76 ;  /* 0x000054105b5b7816 */ /* 0x000fc4000000004c */
[----:B------:R-:W-:Y:S02]  /*14dc0*/  PRMT R87, R87, 0x5410, R68 ;  /* 0x0000541057577816 */ /* 0x000fe40000000044 */
[----:B------:R-:W-:Y:S01]  /*14dd0*/  PRMT R90, R90, 0x5410, R25 ;  /* 0x000054105a5a7816 */ /* 0x000fe20000000019 */
[----:B------:R-:W-:Y:S01]  /*14de0*/  IMAD.U32 R25, R91, 0x10000, RZ ;  /* 0x000100005b197824 */ /* 0x000fe200078e00ff */
[----:B------:R-:W-:Y:S01]  /*14df0*/  SHF.R.U64 R21, R78, 0x10, R79 ;  /* 0x000000104e157819 */ /* 0x000fe2000000124f */
[----:B------:R-:W-:Y:S01]  /*14e00*/  IMAD.U32 R27, R87, 0x10000, RZ ;  /* 0x00010000571b7824 */ /* 0x000fe200078e00ff */
[----:B------:R-:W-:Y:S02]  /*14e10*/  SHF.R.U64 R13, R70, 0x10, R71 ;  /* 0x00000010460d7819 */ /* 0x000fe40000001247 */
[----:B------:R-:W-:Y:S02]  /*14e20*/  SHF.R.U32.HI R78, RZ, 0x10, R79 ;  /* 0x00000010ff4e7819 */ /* 0x000fe4000001164f */
[----:B------:R-:W-:-:S02]  /*14e30*/  SHF.R.U32.HI R70, RZ, 0x10, R71 ;  /* 0x00000010ff467819 */ /* 0x000fc40000011647 */
[----:B------:R-:W-:Y:S02]  /*14e40*/  PRMT R93, R93, 0x5410, R78 ;  /* 0x000054105d5d7816 */ /* 0x000fe4000000004e */
[----:B------:R-:W-:Y:S02]  /*14e50*/  PRMT R89, R89, 0x5410, R70 ;  /* 0x0000541059597816 */ /* 0x000fe40000000046 */
[----:B------:R-:W-:Y:S02]  /*14e60*/  PRMT R88, R88, 0x5410, R13 ;  /* 0x0000541058587816 */ /* 0x000fe4000000000d */
        /* <DEDUP_REMOVED lines=13> */
[----:B------:R-:W-:Y:S01]  /*14f40*/  LOP3.LUT R20, R87, 0xffff0000, RZ, 0xc0, !PT ;  /* 0xffff000057147812 */ /* 0x000fe200078ec0ff */
[----:B------:R-:W-:Y:S01]  /*14f50*/  FMUL.FTZ R35, R24, R29 ;  /* 0x0000001d18237220 */ /* 0x000fe20000410000 */
[C---:B------:R-:W-:Y:S01]  /*14f60*/  FFMA.FTZ R31, R12.reuse, R25, -R31 ;  /* 0x000000190c1f7223 */ /* 0x040fe2000001081f */
[----:B------:R-:W-:Y:S01]  /*14f70*/  FFMA.FTZ R33, R12, R27, R33 ;  /* 0x0000001b0c217223 */ /* 0x000fe20000010021 */
[----:B------:R-:W-:Y:S01]  /*14f80*/  LOP3.LUT R12, R91, 0xffff0000, RZ, 0xc0, !PT ;  /* 0xffff00005b0c7812 */ /* 0x000fe200078ec0ff */
[----:B------:R-:W-:-:S02]  /*14f90*/  IMAD.U32 R25, R93, 0x10000, RZ ;  /* 0x000100005d197824 */ /* 0x000fc400078e00ff */
[C---:B------:R-:W-:Y:S01]  /*14fa0*/  FMUL.FTZ R26, R9.reuse, R20 ;  /* 0x00000014091a7220 */ /* 0x040fe20000410000 */
[C---:B------:R-:W-:Y:S01]  /*14fb0*/  IMAD.U32 R21, R10.reuse, 0x10000, RZ ;  /* 0x000100000a157824 */ /* 0x040fe200078e00ff */
[----:B------:R-:W-:Y:S01]  /*14fc0*/  LOP3.LUT R10, R10, 0xffff0000, RZ, 0xc0, !PT ;  /* 0xffff00000a0a7812 */ /* 0x000fe200078ec0ff */
[-C--:B------:R-:W-:Y:S01]  /*14fd0*/  FMUL.FTZ R9, R9, R12.reuse ;  /* 0x0000000c09097220 */ /* 0x080fe20000410000 */
[-C--:B------:R-:W-:Y:S01]  /*14fe0*/  FMUL.FTZ R27, R24, R25.reuse ;  /* 0x00000019181b7220 */ /* 0x080fe20000410000 */
[----:B------:R-:W-:Y:S02]  /*14ff0*/  IMAD.U32 R24, R88, 0x10000, RZ ;  /* 0x0001000058187824 */ /* 0x000fe400078e00ff */
[C---:B------:R-:W-:Y:S01]  /*15000*/  FFMA.FTZ R26, R5.reuse, R12, -R26 ;  /* 0x0000000c051a7223 */ /* 0x040fe2000001081a */
[----:B------:R-:W-:Y:S01]  /*15010*/  FFMA.FTZ R20, R5, R20, R9 ;  /* 0x0000001405147223 */ /* 0x000fe20000010009 */
[C---:B------:R-:W-:Y:S01]  /*15020*/  FFMA.FTZ R35, R14.reuse, R25, -R35 ;  /* 0x000000190e237223 */ /* 0x040fe20000010823 */
[----:B------:R-:W-:Y:S01]  /*15030*/  FFMA.FTZ R27, R14, R29, R27 ;  /* 0x0000001d0e1b7223 */ /* 0x000fe2000001001b */
[----:B------:R-:W-:Y:S01]  /*15040*/  IMAD.U32 R12, R92, 0x10000, RZ ;  /* 0x000100005c0c7824 */ /* 0x000fe200078e00ff */
[----:B------:R-:W-:Y:S01]  /*15050*/  LOP3.LUT R9, R88, 0xffff0000, RZ, 0xc0, !PT ;  /* 0xffff000058097812 */ /* 0x000fe200078ec0ff */
[----:B------:R-:W-:-:S02]  /*15060*/  IMAD.U32 R13, R6, 0x10000, RZ ;  /* 0x00010000060d7824 */ /* 0x000fc400078e00ff */
[C---:B------:R-:W-:Y:S01]  /*15070*/  FMUL.FTZ R14, R21.reuse, R24 ;  /* 0x00000018150e7220 */ /* 0x040fe20000410000 */
[----:B------:R-:W-:Y:S01]  /*15080*/  LOP3.LUT R5, R92, 0xffff0000, RZ, 0xc0, !PT ;  /* 0xffff00005c057812 */ /* 0x000fe200078ec0ff */
[-C--:B------:R-:W-:Y:S01]  /*15090*/  FMUL.FTZ R28, R21, R12.reuse ;  /* 0x0000000c151c7220 */ /* 0x080fe20000410000 */
[----:B------:R-:W-:Y:S01]  /*150a0*/  LOP3.LUT R6, R6, 0xffff0000, RZ, 0xc0, !PT ;  /* 0xffff000006067812 */ /* 0x000fe200078ec0ff */
[----:B------:R-:W-:Y:S01]  /*150b0*/  FFMA.FTZ R21, R13, R12, -R14 ;  /* 0x0000000c0d157223 */ /* 0x000fe2000001080e */
[C---:B------:R-:W-:Y:S01]  /*150c0*/  FMUL.FTZ R25, R10.reuse, R9 ;  /* 0x000000090a197220 */ /* 0x040fe20000410000 */
[----:B------:R-:W-:Y:S01]  /*150d0*/  LOP3.LUT R14, R89, 0xffff0000, RZ, 0xc0, !PT ;  /* 0xffff0000590e7812 */ /* 0x000fe200078ec0ff */
[-C--:B------:R-:W-:Y:S01]  /*150e0*/  FMUL.FTZ R10, R10, R5.reuse ;  /* 0x000000050a0a7220 */ /* 0x080fe20000410000 */
[----:B------:R-:W-:Y:S01]  /*150f0*/  LOP3.LUT R12, R93, 0xffff0000, RZ, 0xc0, !PT ;  /* 0xffff00005d0c7812 */ /* 0x000fe200078ec0ff */
[----:B------:R-:W-:Y:S01]  /*15100*/  FFMA.FTZ R28, R13, R24, R28 ;  /* 0x000000180d1c7223 */ /* 0x000fe2000001001c */
[C---:B------:R-:W-:Y:S01]  /*15110*/  FFMA.FTZ R24, R6.reuse, R5, -R25 ;  /* 0x0000000506187223 */ /* 0x040fe20000010819 */
[----:B------:R-:W-:Y:S01]  /*15120*/  FFMA.FTZ R25, R6, R9, R10 ;  /* 0x0000000906197223 */ /* 0x000fe2000001000a */
[----:B------:R-:W-:-:S02]  /*15130*/  IMAD.U32 R15, R8, 0x10000, RZ ;  /* 0x00010000080f7824 */ /* 0x000fc400078e00ff */
[C---:B------:R-:W-:Y:S01]  /*15140*/  FMUL.FTZ R30, R11.reuse, R14 ;  /* 0x0000000e0b1e7220 */ /* 0x040fe20000410000 */
[-C--:B------:R-:W-:Y:S01]  /*15150*/  FMUL.FTZ R10, R11, R12.reuse ;  /* 0x0000000c0b0a7220 */ /* 0x080fe20000410000 */
[----:B------:R-:W-:Y:S01]  /*15160*/  LOP3.LUT R8, R8, 0xffff0000, RZ, 0xc0, !PT ;  /* 0xffff000008087812 */ /* 0x000fe200078ec0ff */
[C---:B------:R-:W-:Y:S01]  /*15170*/  IMAD.U32 R6, R86.reuse, 0x10000, RZ ;  /* 0x0001000056067824 */ /* 0x040fe200078e00ff */
[----:B------:R-:W-:Y:S01]  /*15180*/  LOP3.LUT R11, R86, 0xffff0000, RZ, 0xc0, !PT ;  /* 0xffff0000560b7812 */ /* 0x000fe200078ec0ff */
[C---:B------:R-:W-:Y:S01]  /*15190*/  IMAD.U32 R5, R90.reuse, 0x10000, RZ ;  /* 0x000100005a057824 */ /* 0x040fe200078e00ff */
[----:B------:R-:W-:Y:S01]  /*151a0*/  LOP3.LUT R9, R90, 0xffff0000, RZ, 0xc0, !PT ;  /* 0xffff00005a097812 */ /* 0x000fe200078ec0ff */
[C---:B------:R-:W-:Y:S02]  /*151b0*/  IMAD.U32 R0, R4.reuse, 0x10000, RZ ;  /* 0x0001000004007824 */ /* 0x040fe400078e00ff */
[C---:B------:R-:W-:Y:S01]  /*151c0*/  FFMA.FTZ R30, R7.reuse, R12, -R30 ;  /* 0x0000000c071e7223 */ /* 0x040fe2000001081e */
[----:B------:R-:W-:Y:S01]  /*151d0*/  FFMA.FTZ R14, R7, R14, R10 ;  /* 0x0000000e070e7223 */ /* 0x000fe2000001000a */
[----:B------:R-:W-:Y:S01]  /*151e0*/  LOP3.LUT R4, R4, 0xffff0000, RZ, 0xc0, !PT ;  /* 0xffff000004047812 */ /* 0x000fe200078ec0ff */
        /* <DEDUP_REMOVED lines=18> */
.L_x_2465:
[----:B------:R-:W-:Y:S05]  /*15310*/  BSYNC B0 ;  /* 0x0000000000007941 */ /* 0x000fea0003800000 */
.L_x_2413:
        /* <DEDUP_REMOVED lines=8> */
.L_x_2411:
[----:B------:R-:W2:Y:S02]  /*153a0*/  LDL R0, [R1+0x60] ;  /* 0x0000600001007983 */ /* 0x000ea40000100800 */
[----:B--2---:R-:W-:-:S13]  /*153b0*/  R2UR UR4, R0 ;  /* 0x00000000000472ca */ /* 0x004fda00000e0000 */
[----:B------:R-:W-:-:S05]  /*153c0*/  IMAD.U32 R0, RZ, RZ, UR4 ;  /* 0x00000004ff007e24 */ /* 0x000fca000f8e00ff */
[----:B------:R-:W-:-:S13]  /*153d0*/  ISETP.NE.AND P0, PT, R0, 0x3, PT ;  /* 0x000000030000780c */ /* 0x000fda0003f05270 */
[----:B------:R-:W-:Y:S05]  /*153e0*/  @!P0 BRA `(.L_x_2512) ;  /* 0x0000000000048947 */ /* 0x000fea0003800000 */
[----:B------:R-:W-:Y:S01]  /*153f0*/  BPT.TRAP 0x1 ;  /* 0x000000040000795c */ /* 0x000fe20000300000 */
.L_x_2512:
[----:B------:R-:W-:Y:S01]  /*15400*/  IMAD R0, R214, 0x8, R16 ;  /* 0x00000008d6007824 */ /* 0x000fe200078e0210 */
[----:B01----:R-:W-:-:S04]  /*15410*/  SHF.L.U32 R3, R219, 0x1f, RZ ;  /* 0x0000001fdb037819 */ /* 0x003fc800000006ff */
[----:B------:R0:W1:Y:S01]  /*15420*/  SYNCS.PHASECHK.TRANS64.TRYWAIT P2, [R0+URZ+0x38830], R3 ;  /* 0x03883003000075a7 */ /* 0x000062000804017f */
[----:B------:R-:W-:Y:S05]  /*15430*/  @!P0 BRA `(.L_x_2513) ;  /* 0x0000000000048947 */ /* 0x000fea0003800000 */
[----:B------:R-:W-:Y:S01]  /*15440*/  BPT.TRAP 0x1 ;  /* 0x000000040000795c */ /* 0x000fe20000300000 */
.L_x_2513:
[----:B---34-:R-:W2:Y:S01]  /*15450*/  S2R R4, SR_TID.X ;  /* 0x0000000000047919 */ /* 0x018ea20000002100 */
[----:B------:R-:W-:Y:S01]  /*15460*/  IMAD.MOV.U32 R151, RZ, RZ, RZ ;  /* 0x000000ffff977224 */ /* 0x000fe200078e00ff */
[----:B--2---:R-:W-:-:S04]  /*15470*/  LOP3.LUT R4, R4, 0x7f, RZ, 0xc0, !PT ;  /* 0x0000007f04047812 */ /* 0x004fc800078ec0ff */
[----:B------:R-:W-:Y:S01]  /*15480*/  ISETP.NE.AND P1, PT, R4, RZ, PT ;  /* 0x000000ff0400720c */ /* 0x000fe20003f25270 */
[----:B-1----:R-:W-:-:S12]  /*15490*/  @P2 BRA `(.L_x_2514) ;  /* 0x0000000000082947 */ /* 0x002fd80003800000 */
[----:B------:R-:W1:Y:S02]  /*154a0*/  SYNCS.PHASECHK.TRANS64.TRYWAIT P2, [R0+URZ+0x38830], R3 ;  /* 0x03883003000075a7 */ /* 0x000e64000804017f */
[----:B-1----:R-:W-:Y:S05]  /*154b0*/  @!P2 BRA `(.L_x_2515) ;  /* 0x000001a00078a947 */ /* 0x002fea0003800000 */
.L_x_2514:
[----:B------:R-:W-:Y:S05]  /*154c0*/  WARPSYNC.ALL ;  /* 0x0000000000007948 */ /* 0x000fea0003800000 */
[----:B01----:R-:W-:Y:S01]  /*154d0*/  VIADD R3, R16, 0x24400 ;  /* 0x0002440010037836 */ /* 0x003fe20000000000 */
[----:B------:R-:W-:Y:S01]  /*154e0*/  R2UR UR12, R2 ;  /* 0x00000000020c72ca */ /* 0x000fe200000e0000 */
[----:B------:R-:W-:Y:S01]  /*154f0*/  WARPGROUP.ARRIVE ;  /* 0x00000000000079c5 */ /* 0x000fe20000000000 */
        /* <DEDUP_REMOVED lines=12> */
[----:B------:R-:W-:-:S03]  /*155c0*/  ULOP3.LUT UR12, UR12, 0x10000, URZ, 0xfc, !UPT ;  /* 0x000100000c0c7892 */ /* 0x000fc6000f8efc3f */
[----:B------:R-:W-:Y:S01]  /*155d0*/  IMAD R2, R214, 0xa00, R222 ;  /* 0x00000a00d6027824 */ /* 0x000fe200078e02de */
[----:B------:R-:W-:-:S03]  /*155e0*/  R2UR UR11, R3 ;  /* 0x00000000030b72ca */ /* 0x000fc600000e0000 */
[----:B------:R-:W-:Y:S01]  /*155f0*/  UMOV UR8, UR12 ;  /* 0x0000000c00087c82 */ /* 0x000fe20008000000 */
[C---:B------:R-:W-:Y:S01]  /*15600*/  R2UR UR10, R2.reuse ;  /* 0x00000000020a72ca */ /* 0x040fe200000e0000 */
[C---:B------:R-:W-:Y:S01]  /*15610*/  VIADD R4, R2.reuse, 0x80 ;  /* 0x0000008002047836 */ /* 0x040fe20000000000 */
[----:B------:R-:W-:Y:S01]  /*15620*/  UMOV UR4, UR8 ;  /* 0x0000000800047c82 */ /* 0x000fe20008000000 */
[----:B------:R-:W-:Y:S02]  /*15630*/  VIADD R6, R2, 0x200 ;  /* 0x0000020002067836 */ /* 0x000fe40000000000 */
[----:B------:R-:W-:Y:S01]  /*15640*/  IMAD.U32 R8, RZ, RZ, UR8 ;  /* 0x00000008ff087e24 */ /* 0x000fe2000f8e00ff */
[----:B------:R-:W-:Y:S01]  /*15650*/  R2UR UR6, R4 ;  /* 0x00000000040672ca */ /* 0x000fe200000e0000 */
[----:B------:R-:W-:-:S03]  /*15660*/  VIADD R4, R2, 0x100 ;  /* 0x0000010002047836 */ /* 0x000fc60000000000 */
[----:B------:R0:W-:Y:S03]  /*15670*/  STL.64 [R1+0x48], R8 ;  /* 0x0000480801007387 */ /* 0x0001e60000100a00 */
[----:B------:R-:W-:Y:S01]  /*15680*/  HGMMA.64x16x16.F32.BF16 R56, gdesc[UR8], RZ, !UPT, gsb0 ;  /* 0x00200000083879f0 */ /* 0x000fe2000c0018ff */
[----:B------:R-:W-:Y:S01]  /*15690*/  R2UR UR10, R6 ;  /* 0x00000000060a72ca */ /* 0x000fe200000e0000 */
[----:B------:R-:W-:Y:S01]  /*156a0*/  VIADD R6, R2, 0x202 ;  /* 0x0000020202067836 */ /* 0x000fe20000000000 */
[----:B------:R-:W-:Y:S01]  /*156b0*/  R2UR UR11, R7 ;  /* 0x00000000070b72ca */ /* 0x000fe200000e0000 */
[----:B------:R-:W-:Y:S02]  /*156c0*/  IMAD.MOV.U32 R7, RZ, RZ, 0x40000040 ;  /* 0x40000040ff077424 */ /* 0x000fe400078e00ff */
[----:B0-----:R-:W-:Y:S01]  /*156d0*/  IMAD.U32 R9, RZ, RZ, UR17 ;  /* 0x00000011ff097e24 */ /* 0x001fe2000f8e00ff */
[----:B------:R-:W-:-:S02]  /*156e0*/  WARPGROUP.DEPBAR.LE gsb0, 0x0 ;  /* 0x00008000000079c5 */ /* 0x000fc40000010000 */
[----:B------:R-:W-:-:S06]  /*156f0*/  WARPGROUP.ARRIVE ;  /* 0x00000000000079c5 */ /* 0x000fcc0000000000 */
[----:B------:R-:W-:Y:S01]  /*15700*/  HGMMA.64x16x16.F32.BF16 R48, gdesc[UR4], RZ, !UPT, gsb0 ;  /* 0x00200000043079f0 */ /* 0x000fe2000c0018ff */
[----:B------:R-:W-:Y:S01]  /*15710*/  R2UR UR6, R4 ;  /* 0x00000000040672ca */ /* 0x000fe200000e0000 */
[----:B------:R-:W-:Y:S01]  /*15720*/  UMOV UR4, UR8 ;  /* 0x0000000800047c82 */ /* 0x000fe20008000000 */
[----:B------:R-:W-:Y:S01]  /*15730*/  R2UR UR7, R5 ;  /* 0x00000000050772ca */ /* 0x000fe200000e0000 */
[----:B------:R-:W-:Y:S01]  /*15740*/  UMOV UR5, UR9 ;  /* 0x0000000900057c82 */ /* 0x000fe20008000000 */
[----:B------:R-:W-:Y:S02]  /*15750*/  VIADD R4, R2, 0x180 ;  /* 0x0000018002047836 */ /* 0x000fe40000000000 */
[----:B------:R-:W-:Y:S01]  /*15760*/  IMAD.MOV.U32 R5, RZ, RZ, 0x40000040 ;  /* 0x40000040ff057424 */ /* 0x000fe200078e00ff */
[----:B------:R-:W-:Y:S02]  /*15770*/  WARPGROUP.DEPBAR.LE gsb0, 0x0 ;  /* 0x00008000000079c5 */ /* 0x000fe40000010000 */
[----:B-----5:R-:W-:-:S06]  /*15780*/  WARPGROUP.ARRIVE ;  /* 0x00000000000079c5 */ /* 0x020fcc0000000000 */
[----:B------:R-:W-:Y:S01]  /*15790*/  HGMMA.64x16x16.F32.BF16 R40, gdesc[UR4], RZ, !UPT, gsb0 ;  /* 0x00200000042879f0 */ /* 0x000fe2000c0018ff */
        /* <DEDUP_REMOVED lines=12> */
[----:B------:R-:W-:Y:S01]  /*15860*/  HGMMA.64x16x16.F32.BF16 R32, gdesc[UR4], RZ, !UPT, gsb0 ;  /* 0x00200000042079f0 */ /* 0x000fe2000c0018ff */
        /* <DEDUP_REMOVED lines=157> */
[----:B------:R-:W-:-:S05]  /*16240*/  IMAD.U32 R8, RZ, RZ, UR16 ;  /* 0x00000010ff087e24 */ /* 0x000fca000f8e00ff */
        /* <DEDUP_REMOVED lines=193> */
[----:B------:R-:W-:Y:S01]  /*16e60*/  IMAD.U32 R8, RZ, RZ, UR16 ;  /* 0x00000010ff087e24 */ /* 0x000fe2000f8e00ff */
[----:B------:R-:W-:Y:S01]  /*16e70*/  UIADD3 UR56, UR12, 0x804, URZ ;  /* 0x000008040c387890 */ /* 0x000fe2000fffe03f */
[----:B------:R-:W-:Y:S01]  /*16e80*/  UMOV UR57, 0x40000040 ;  /* 0x4000004000397882 */ /* 0x000fe20000000000 */
[----:B------:R-:W-:Y:S02]  /*16e90*/  UIADD3 UR52, UR12, 0x806, URZ ;  /* 0x000008060c347890 */ /* 0x000fe4000fffe03f */
[----:B------:R0:W-:Y:S01]  /*16ea0*/  STL.64 [R1+0x8], R8 ;  /* 0x0000080801007387 */ /* 0x0001e20000100a00 */
[----:B------:R-:W-:Y:S01]  /*16eb0*/  UMOV UR53, 0x40000040 ;  /* 0x4000004000357882 */ /* 0x000fe20000000000 */
[----:B------:R-:W-:Y:S01]  /*16ec0*/  UIADD3 UR48, UR12, 0xc00, URZ ;  /* 0x00000c000c307890 */ /* 0x000fe2000fffe03f */
[----:B------:R-:W-:Y:S01]  /*16ed0*/  UMOV UR49, 0x40000040 ;  /* 0x4000004000317882 */ /* 0x000fe20000000000 */
[----:B------:R-:W-:Y:S01]  /*16ee0*/  UIADD3 UR44, UR12, 0xc02, URZ ;  /* 0x00000c020c2c7890 */ /* 0x000fe2000fffe03f */
[----:B------:R-:W-:Y:S01]  /*16ef0*/  UMOV UR45, 0x40000040 ;  /* 0x40000040002d7882 */ /* 0x000fe20000000000 */
[----:B------:R-:W-:Y:S01]  /*16f00*/  UIADD3 UR40, UR12, 0xc04, URZ ;  /* 0x00000c040c287890 */ /* 0x000fe2000fffe03f */
[----:B------:R-:W-:Y:S01]  /*16f10*/  UMOV UR41, 0x40000040 ;  /* 0x4000004000297882 */ /* 0x000fe20000000000 */
[----:B0-----:R-:W2:Y:S04]  /*16f20*/  LDL R9, [R1+0x68] ;  /* 0x0000680001097983 */ /* 0x001ea80000100800 */
[----:B------:R-:W3:Y:S01]  /*16f30*/  LDL R8, [R1+0x64] ;  /* 0x0000640001087983 */ /* 0x000ee20000100800 */
[----:B------:R-:W-:-:S02]  /*16f40*/  WARPGROUP.DEPBAR.LE gsb0, 0x0 ;  /* 0x00008000000079c5 */ /* 0x000fc40000010000 */
[----:B------:R-:W-:-:S06]  /*16f50*/  WARPGROUP.ARRIVE ;  /* 0x00000000000079c5 */ /* 0x000fcc0000000000 */
[----:B------:R-:W-:Y:S01]  /*16f60*/  HGMMA.64x16x16.F32.BF16 R24, gdesc[UR8], R24, gsb0 ;  /* 0x00200000081879f0 */ /* 0x000fe20008001818 */
[----:B------:R-:W-:Y:S01]  /*16f70*/  UMOV UR8, UR16 ;  /* 0x0000001000087c82 */ /* 0x000fe20008000000 */
[----:B------:R-:W-:Y:S01]  /*16f80*/  UMOV UR9, UR17 ;  /* 0x0000001100097c82 */ /* 0x000fe20008000000 */
[----:B------:R-:W-:Y:S01]  /*16f90*/  UMOV UR4, UR8 ;  /* 0x0000000800047c82 */ /* 0x000fe20008000000 */
[----:B------:R-:W-:Y:S01]  /*16fa0*/  UMOV UR5, UR9 ;  /* 0x0000000900057c82 */ /* 0x000fe20008000000 */
[----:B------:R-:W-:Y:S02]  /*16fb0*/  R2UR UR10, R6 ;  /* 0x00000000060a72ca */ /* 0x000fe400000e0000 */
[----:B------:R-:W-:Y:S01]  /*16fc0*/  R2UR UR11, R7 ;  /* 0x00000000070b72ca */ /* 0x000fe200000e0000 */
[----:B------:R-:W-:Y:S02]  /*16fd0*/  WARPGROUP.DEPBAR.LE gsb0, 0x0 ;  /* 0x00008000000079c5 */ /* 0x000fe40000010000 */
[----:B------:R-:W-:-:S06]  /*16fe0*/  WARPGROUP.ARRIVE ;  /* 0x00000000000079c5 */ /* 0x000fcc0000000000 */
[----:B------:R-:W-:Y:S01]  /*16ff0*/  HGMMA.64x16x16.F32.BF16 R56, gdesc[UR16], R56, gsb0 ;  /* 0x00200000103879f0 */ /* 0x000fe20008001838 */
[----:B------:R-:W-:Y:S02]  /*17000*/  UMOV UR17, 0x40000040 ;  /* 0x4000004000117882 */ /* 0x000fe40000000000 */
[----:B------:R-:W-:Y:S02]  /*17010*/  WARPGROUP.DEPBAR.LE gsb0, 0x0 ;  /* 0x00008000000079c5 */ /* 0x000fe40000010000 */
[----:B------:R-:W-:Y:S01]  /*17020*/  WARPGROUP.ARRIVE ;  /* 0x00000000000079c5 */ /* 0x000fe20000000000 */
[----:B------:R-:W-:Y:S01]  /*17030*/  UMOV UR15, UR17 ;  /* 0x00000011000f7c82 */ /* 0x000fe20008000000 */
[----:B------:R-:W-:Y:S02]  /*17040*/  VIADD R6, R2, 0x702 ;  /* 0x0000070202067836 */ /* 0x000fe40000000000 */
[----:B------:R-:W-:Y:S02]  /*17050*/  IMAD.MOV.U32 R7, RZ, RZ, 0x40000040 ;  /* 0x40000040ff077424 */ /* 0x000fe400078e00ff */
[----:B------:R-:W-:Y:S01]  /*17060*/  HGMMA.64x16x16.F32.BF16 R48, gdesc[UR4], R48, gsb0 ;  /* 0x00200000043079f0 */ /* 0x000fe20008001830 */
[----:B------:R-:W-:Y:S01]  /*17070*/  R2UR UR6, R4 ;  /* 0x00000000040672ca */ /* 0x000fe200000e0000 */
[----:B------:R-:W-:Y:S01]  /*17080*/  UMOV UR4, UR8 ;  /* 0x0000000800047c82 */ /* 0x000fe20008000000 */
[----:B------:R-:W-:Y:S01]  /*17090*/  R2UR UR7, R5 ;  /* 0x00000000050772ca */ /* 0x000fe200000e0000 */
[----:B------:R-:W-:Y:S01]  /*170a0*/  UMOV UR5, UR9 ;  /* 0x0000000900057c82 */ /* 0x000fe20008000000 */
[----:B------:R-:W-:-:S02]  /*170b0*/  VIADD R4, R2, 0x680 ;  /* 0x0000068002047836 */ /* 0x000fc40000000000 */
[----:B------:R-:W-:Y:S01]  /*170c0*/  IMAD.MOV.U32 R5, RZ, RZ, 0x40000040 ;  /* 0x40000040ff057424 */ /* 0x000fe200078e00ff */
[----:B------:R-:W-:Y:S01]  /*170d0*/  UIADD3 UR36, UR12, 0xc06, URZ ;  /* 0x00000c060c247890 */ /* 0x000fe2000fffe03f */
[----:B------:R-:W-:Y:S01]  /*170e0*/  UMOV UR37, 0x40000040 ;  /* 0x4000004000257882 */ /* 0x000fe20000000000 */
[----:B------:R-:W-:Y:S02]  /*170f0*/  IMAD R3, R148, -0x50, R227 ;  /* 0xffffffb094037824 */ /* 0x000fe400078e02e3 */
[----:B------:R-:W-:Y:S01]  /*17100*/  IMAD.U32 R11, RZ, RZ, UR17 ;  /* 0x00000011ff0b7e24 */ /* 0x000fe2000f8e00ff */
        /* <DEDUP_REMOVED lines=17> */
[----:B------:R-:W-:Y:S02]  /*17220*/  R2UR UR6, R4 ;  /* 0x00000000040672ca */ /* 0x000fe400000e0000 */
[----:B------:R-:W-:-:S04]  /*17230*/  R2UR UR7, R5 ;  /* 0x00000000050772ca */ /* 0x000fc800000e0000 */
[----:B------:R-:W-:Y:S01]  /*17240*/  UMOV UR16, UR4 ;  /* 0x0000000400107c82 */ /* 0x000fe20008000000 */
[----:B------:R-:W-:Y:S02]  /*17250*/  WARPGROUP.DEPBAR.LE gsb0, 0x0 ;  /* 0x00008000000079c5 */ /* 0x000fe40000010000 */
[----:B------:R-:W-:Y:S01]  /*17260*/  WARPGROUP.ARRIVE ;  /* 0x00000000000079c5 */ /* 0x000fe20000000000 */
[----:B------:R-:W-:Y:S01]  /*17270*/  UMOV UR14, UR16 ;  /* 0x00000010000e7c82 */ /* 0x000fe20008000000 */
[----:B------:R-:W-:Y:S01]  /*17280*/  UMOV UR5, UR15 ;  /* 0x0000000f00057c82 */ /* 0x000fe20008000000 */
[----:B------:R-:W-:Y:S02]  /*17290*/  VIADD R4, R2, 0x602 ;  /* 0x0000060202047836 */ /* 0x000fe40000000000 */
[----:B------:R-:W-:Y:S01]  /*172a0*/  IMAD.MOV.U32 R5, RZ, RZ, 0x40000040 ;  /* 0x40000040ff057424 */ /* 0x000fe200078e00ff */
[----:B------:R-:W-:Y:S01]  /*172b0*/  HGMMA.64x16x16.F32.BF16 R24, gdesc[UR8], R24, gsb0 ;  /* 0x00200000081879f0 */ /* 0x000fe20008001818 */
[----:B------:R-:W-:-:S02]  /*172c0*/  IMAD.U32 R10, RZ, RZ, UR16 ;  /* 0x00000010ff0a7e24 */ /* 0x000fc4000f8e00ff */
[----:B------:R-:W-:Y:S02]  /*172d0*/  WARPGROUP.DEPBAR.LE gsb0, 0x0 ;  /* 0x00008000000079c5 */ /* 0x000fe40000010000 */
[----:B------:R-:W-:-:S06]  /*172e0*/  WARPGROUP.ARRIVE ;  /* 0x00000000000079c5 */ /* 0x000fcc0000000000 */
[----:B------:R-:W-:Y:S01]  /*172f0*/  HGMMA.64x16x16.F32.BF16 R56, gdesc[UR16], R56, gsb0 ;  /* 0x00200000103879f0 */ /* 0x000fe20008001838 */
[----:B------:R-:W-:Y:S02]  /*17300*/  UMOV UR4, UR14 ;  /* 0x0000000e00047c82 */ /* 0x000fe40008000000 */
[----:B------:R-:W-:Y:S02]  /*17310*/  WARPGROUP.DEPBAR.LE gsb0, 0x0 ;  /* 0x00008000000079c5 */ /* 0x000fe40000010000 */
[----:B------:R-:W-:-:S06]  /*17320*/  WARPGROUP.ARRIVE ;  /* 0x00000000000079c5 */ /* 0x000fcc0000000000 */
[----:B------:R-:W-:Y:S01]  /*17330*/  HGMMA.64x16x16.F32.BF16 R48, gdesc[UR4], R48, gsb0 ;  /* 0x00200000043079f0 */ /* 0x000fe20008001830 */
        /* <DEDUP_REMOVED lines=245> */
[C---:B------:R-:W-:Y:S01]  /*18290*/  VIADD R4, R2.reuse, 0x806 ;  /* 0x0000080602047836 */ /* 0x040fe20000000000 */
[----:B------:R-:W-:Y:S01]  /*182a0*/  UMOV UR4, UR36 ;  /* 0x0000002400047c82 */ /* 0x000fe20008000000 */
[----:B------:R-:W-:Y:S01]  /*182b0*/  IMAD.MOV.U32 R5, RZ, RZ, 0x40000040 ;  /* 0x40000040ff057424 */ /* 0x000fe200078e00ff */
[----:B------:R-:W-:Y:S01]  /*182c0*/  UMOV UR5, UR37 ;  /* 0x0000002500057c82 */ /* 0x000fe20008000000 */
[----:B------:R-:W-:Y:S01]  /*182d0*/  VIADD R6, R2, 0x906 ;  /* 0x0000090602067836 */ /* 0x000fe20000000000 */
[----:B------:R-:W-:Y:S01]  /*182e0*/  R2UR UR6, R4 ;  /* 0x00000000040672ca */ /* 0x000fe200000e0000 */
[----:B------:R-:W-:Y:S01]  /*182f0*/  IMAD.MOV.U32 R7, RZ, RZ, 0x40000040 ;  /* 0x40000040ff077424 */ /* 0x000fe200078e00ff */
[----:B------:R-:W-:Y:S01]  /*18300*/  R2UR UR7, R5 ;  /* 0x00000000050772ca */ /* 0x000fe200000e0000 */
[----:B------:R-:W-:Y:S01]  /*18310*/  STL.64 [R1], R10 ;  /* 0x0000000a01007387 */ /* 0x000fe20000100a00 */
[----:B------:R-:W-:Y:S01]  /*18320*/  @!P1 VIADD R0, R0, 0x38840 ;  /* 0x0003884000009836 */ /* 0x000fe20000000000 */
[----:B------:R-:W-:Y:S01]  /*18330*/  ULDC UR38, c[0x0][0x988] ;  /* 0x0002620000267ab9 */ /* 0x000fe20000000800 */
[----:B------:R-:W-:Y:S01]  /*18340*/  ULDC UR39, c[0x0][0x988] ;  /* 0x0002620000277ab9 */ /* 0x000fe20000000800 */
[----:B------:R-:W-:-:S02]  /*18350*/  WARPGROUP.DEPBAR.LE gsb0, 0x0 ;  /* 0x00008000000079c5 */ /* 0x000fc40000010000 */
        /* <DEDUP_REMOVED lines=15> */
[----:B------:R-:W-:Y:S01]  /*18450*/  IADD3 R4, -R224, 0x51, R3 ;  /* 0x00000051e0047810 */ /* 0x000fe20007ffe103 */
[----:B------:R-:W-:Y:S02]  /*18460*/  VIADD R3, R3, 0x50 ;  /* 0x0000005003037836 */ /* 0x000fe40000000000 */
[----:B--2---:R-:W-:Y:S02]  /*18470*/  IMAD R6, R225, 0x80, R9 ;  /* 0x00000080e1067824 */ /* 0x004fe400078e0209 */
[----:B---3--:R-:W-:Y:S01]  /*18480*/  IMAD R5, R8, -0x2, R4 ;  /* 0xfffffffe08057824 */ /* 0x008fe200078e0204 */
[----:B------:R-:W-:-:S02]  /*18490*/  WARPGROUP.DEPBAR.LE gsb0, 0x0 ;  /* 0x00008000000079c5 */ /* 0x000fc40000010000 */
[----:B------:R-:W-:-:S06]  /*184a0*/  WARPGROUP.ARRIVE ;  /* 0x00000000000079c5 */ /* 0x000fcc0000000000 */
[----:B------:R-:W-:Y:S01]  /*184b0*/  HGMMA.64x16x16.F32.BF16 R32, gdesc[UR4], R32, gsb0 ;  /* 0x00200000042079f0 */ /* 0x000fe20008001820 */
[----:B------:R-:W-:Y:S01]  /*184c0*/  IMAD R4, R8, -0x2, R3 ;  /* 0xfffffffe08047824 */ /* 0x000fe200078e0203 */
[----:B------:R-:W-:Y:S01]  /*184d0*/  IADD3 R3, R5, 0x8, R6 ;  /* 0x0000000805037810 */ /* 0x000fe20007ffe006 */
[----:B------:R-:W-:-:S03]  /*184e0*/  VIADD R2, R2, 0x986 ;  /* 0x0000098602027836 */ /* 0x000fc60000000000 */
[----:B------:R-:W-:Y:S01]  /*184f0*/  VIMNMX R7, R4, R3, PT ;  /* 0x0000000304077248 */ /* 0x000fe20003fe0100 */
[----:B------:R-:W-:Y:S01]  /*18500*/  IMAD.MOV.U32 R3, RZ, RZ, 0x40000040 ;  /* 0x40000040ff037424 */ /* 0x000fe200078e00ff */
[----:B------:R-:W-:Y:S02]  /*18510*/  R2UR UR6, R2 ;  /* 0x00000000020672ca */ /* 0x000fe400000e0000 */
[----:B------:R-:W-:Y:S02]  /*18520*/  ISETP.GT.AND P2, PT, R7, RZ, PT ;  /* 0x000000ff0700720c */ /* 0x000fe40003f44270 */
[----:B------:R-:W-:Y:S02]  /*18530*/  R2UR UR7, R3 ;  /* 0x00000000030772ca */ /* 0x000fe400000e0000 */
[C---:B------:R-:W-:Y:S02]  /*18540*/  ISETP.GT.AND P3, PT, R7.reuse, 0x1, PT ;  /* 0x000000010700780c */ /* 0x040fe40003f64270 */
[----:B------:R-:W-:-:S02]  /*18550*/  ISETP.GT.AND P4, PT, R7, 0x8, PT ;  /* 0x000000080700780c */ /* 0x000fc40003f84270 */
[----:B------:R-:W-:Y:S02]  /*18560*/  FSEL R58, R58, -INF , P2 ;  /* 0xff8000003a3a7808 */ /* 0x000fe40001000000 */
[----:B------:R-:W-:Y:S02]  /*18570*/  FSEL R59, R59, -INF , P3 ;  /* 0xff8000003b3b7808 */ /* 0x000fe40001800000 */
[C---:B------:R-:W-:Y:S02]  /*18580*/  ISETP.GT.AND P2, PT, R7.reuse, 0x9, PT ;  /* 0x000000090700780c */ /* 0x040fe40003f44270 */
[----:B------:R-:W-:Y:S02]  /*18590*/  FSEL R62, R62, -INF , P4 ;  /* 0xff8000003e3e7808 */ /* 0x000fe40002000000 */
[----:B------:R-:W-:Y:S01]  /*185a0*/  FMNMX.FTZ R3, R58, R59, !PT ;  /* 0x0000003b3a037209 */ /* 0x000fe20007810000 */
[----:B------:R-:W-:Y:S01]  /*185b0*/  UMOV UR4, UR36 ;  /* 0x0000002400047c82 */ /* 0x000fe20008000000 */
[----:B------:R-:W-:Y:S01]  /*185c0*/  UMOV UR5, UR37 ;  /* 0x0000002500057c82 */ /* 0x000fe20008000000 */
[----:B------:R-:W-:-:S02]  /*185d0*/  ISETP.GT.AND P3, PT, R7, 0x10, PT ;  /* 0x000000100700780c */ /* 0x000fc40003f64270 */
[----:B------:R-:W-:Y:S02]  /*185e0*/  FSEL R64, R63, -INF , P2 ;  /* 0xff8000003f407808 */ /* 0x000fe40001000000 */
[----:B------:R-:W-:Y:S02]  /*185f0*/  FMNMX.FTZ R3, R62, R3, !PT ;  /* 0x000000033e037209 */ /* 0x000fe40007810000 */
[----:B------:R-:W-:Y:S02]  /*18600*/  ISETP.GT.AND P2, PT, R7, 0x11, PT ;  /* 0x000000110700780c */ /* 0x000fe40003f44270 */
[----:B------:R-:W-:Y:S02]  /*18610*/  FSEL R50, R50, -INF , P3 ;  /* 0xff80000032327808 */ /* 0x000fe40001800000 */
[----:B------:R-:W-:Y:S01]  /*18620*/  FMNMX.FTZ R3, R64, R3, !PT ;  /* 0x0000000340037209 */ /* 0x000fe20007810000 */
[----:B------:R-:W-:Y:S02]  /*18630*/  WARPGROUP.DEPBAR.LE gsb0, 0x0 ;  /* 0x00008000000079c5 */ /* 0x000fe40000010000 */
[----:B------:R-:W-:-:S06]  /*18640*/  WARPGROUP.ARRIVE ;  /* 0x00000000000079c5 */ /* 0x000fcc0000000000 */
[----:B------:R-:W-:Y:S01]  /*18650*/  HGMMA.64x16x16.F32.BF16 R24, gdesc[UR4], R24, gsb0 ;  /* 0x00200000041879f0 */ /* 0x000fe20008001818 */
[----:B------:R-:W-:Y:S01]  /*18660*/  ISETP.GT.AND P3, PT, R7, 0x18, PT ;  /* 0x000000180700780c */ /* 0x000fe20003f64270 */
[----:B------:R-:W-:Y:S01]  /*18670*/  ULDC UR4, c[0x0][0x988] ;  /* 0x0002620000047ab9 */ /* 0x000fe20000000800 */
        /* <DEDUP_REMOVED lines=31> */
[----:B------:R-:W-:Y:S01]  /*18870*/  FMNMX.FTZ R3, R38, R3, !PT ;  /* 0x0000000326037209 */ /* 0x000fe20007810000 */
[----:B------:R-:W-:Y:S02]  /*18880*/  WARPGROUP.DEPBAR.LE gsb0, 0x0 ;  /* 0x00008000000079c5 */ /* 0x000fe40000010000 */
        /* <DEDUP_REMOVED lines=9> */
[----:B------:R-:W-:Y:S02]  /*18920*/  FSEL R86, R31, -INF , P2 ;  /* 0xff8000001f567808 */ /* 0x000fe40001000000 */
[----:B------:R-:W-:-:S04]  /*18930*/  FMNMX.FTZ R3, R84, R3, !PT ;  /* 0x0000000354037209 */ /* 0x000fc80007810000 */
[----:B------:R-:W-:-:S05]  /*18940*/  FMNMX.FTZ R3, R86, R3, !PT ;  /* 0x0000000356037209 */ /* 0x000fca0007810000 */
[----:B------:R-:W0:Y:S01]  /*18950*/  SHFL.BFLY PT, R2, R3, 0x2, 0x1f ;  /* 0x0c401f0003027f89 */ /* 0x000e2200000e0000 */
[----:B------:R-:W-:-:S04]  /*18960*/  VIADDMNMX R5, R6, R5, R4, PT ;  /* 0x0000000506057246 */ /* 0x000fc80003800104 */
[----:B------:R-:W-:Y:S02]  /*18970*/  ISETP.GT.AND P2, PT, R5, RZ, PT ;  /* 0x000000ff0500720c */ /* 0x000fe40003f44270 */
[----:B0-----:R-:W-:-:S05]  /*18980*/  FMNMX.FTZ R2, R3, R2, !PT ;  /* 0x0000000203027209 */ /* 0x001fca0007810000 */
[----:B------:R-:W0:Y:S01]  /*18990*/  SHFL.BFLY PT, R7, R2, 0x1, 0x1f ;  /* 0x0c201f0002077f89 */ /* 0x000e2200000e0000 */
[C---:B------:R-:W-:Y:S02]  /*189a0*/  ISETP.GT.AND P3, PT, R5.reuse, 0x1, PT ;  /* 0x000000010500780c */ /* 0x040fe40003f64270 */
[----:B------:R-:W-:Y:S02]  /*189b0*/  ISETP.GT.AND P4, PT, R5, 0x8, PT ;  /* 0x000000080500780c */ /* 0x000fe40003f84270 */
[----:B------:R-:W-:Y:S02]  /*189c0*/  FSEL R56, R56, -INF , P2 ;  /* 0xff80000038387808 */ /* 0x000fe40001000000 */
[----:B------:R-:W-:Y:S02]  /*189d0*/  FSEL R57, R57, -INF , P3 ;  /* 0xff80000039397808 */ /* 0x000fe40001800000 */
[----:B------:R-:W-:Y:S02]  /*189e0*/  ISETP.GT.AND P5, PT, R5, 0x9, PT ;  /* 0x000000090500780c */ /* 0x000fe40003fa4270 */
[----:B------:R-:W-:-:S02]  /*189f0*/  FSEL R60, R60, -INF , P4 ;  /* 0xff8000003c3c7808 */ /* 0x000fc40002000000 */
[----:B------:R-:W-:Y:S02]  /*18a00*/  FMNMX.FTZ R3, R56, R57, !PT ;  /* 0x0000003938037209 */ /* 0x000fe40007810000 */
[----:B------:R-:W-:Y:S02]  /*18a10*/  FSEL R6, R61, -INF , P5 ;  /* 0xff8000003d067808 */ /* 0x000fe40002800000 */
[C---:B------:R-:W-:Y:S02]  /*18a20*/  ISETP.GT.AND P2, PT, R5.reuse, 0x10, PT ;  /* 0x000000100500780c */ /* 0x040fe40003f44270 */
[----:B------:R-:W-:Y:S02]  /*18a30*/  ISETP.GT.AND P3, PT, R5, 0x11, PT ;  /* 0x000000110500780c */ /* 0x000fe40003f64270 */
[----:B0-----:R-:W-:Y:S02]  /*18a40*/  FMNMX.FTZ R4, R2, R7, !PT ;  /* 0x0000000702047209 */ /* 0x001fe40007810000 */
[----:B------:R-:W-:-:S02]  /*18a50*/  FMNMX.FTZ R7, R60, R3, !PT ;  /* 0x000000033c077209 */ /* 0x000fc40007810000 */
[----:B------:R-:W-:Y:S02]  /*18a60*/  FSEL R48, R48, -INF , P2 ;  /* 0xff80000030307808 */ /* 0x000fe40001000000 */
[----:B------:R-:W-:Y:S02]  /*18a70*/  FMNMX.FTZ R7, R6, R7, !PT ;  /* 0x0000000706077209 */ /* 0x000fe40007810000 */
[----:B------:R-:W-:Y:S02]  /*18a80*/  ISETP.GT.AND P2, PT, R5, 0x18, PT ;  /* 0x000000180500780c */ /* 0x000fe40003f44270 */
[----:B------:R-:W-:Y:S02]  /*18a90*/  FSEL R8, R49, -INF , P3 ;  /* 0xff80000031087808 */ /* 0x000fe40001800000 */
[----:B------:R-:W-:Y:S01]  /*18aa0*/  FMNMX.FTZ R7, R48, R7, !PT ;  /* 0x0000000730077209 */ /* 0x000fe20007810000 */
[----:B------:R-:W-:Y:S01]  /*18ab0*/  IMAD.U32 R3, RZ, RZ, UR4 ;  /* 0x00000004ff037e24 */ /* 0x000fe2000f8e00ff */
[----:B------:R-:W-:-:S02]  /*18ac0*/  ISETP.GT.AND P4, PT, R5, 0x19, PT ;  /* 0x000000190500780c */ /* 0x000fc40003f84270 */
[----:B------:R-:W-:Y:S02]  /*18ad0*/  FSEL R52, R52, -INF , P2 ;  /* 0xff80000034347808 */ /* 0x000fe40001000000 */
[----:B------:R-:W-:Y:S01]  /*18ae0*/  FMNMX.FTZ R7, R8, R7, !PT ;  /* 0x0000000708077209 */ /* 0x000fe20007810000 */
[C---:B------:R-:W-:Y:S01]  /*18af0*/  FMUL.FTZ R2, R4.reuse, R3 ;  /* 0x0000000304027220 */ /* 0x040fe20000410000 */
[----:B------:R-:W-:Y:S02]  /*18b00*/  FSETP.NEU.FTZ.AND P3, PT, R4, -INF , PT ;  /* 0xff8000000400780b */ /* 0x000fe40003f7d000 */
[----:B------:R-:W-:Y:S02]  /*18b10*/  ISETP.GT.AND P2, PT, R5, 0x20, PT ;  /* 0x000000200500780c */ /* 0x000fe40003f44270 */
[----:B------:R-:W-:Y:S02]  /*18b20*/  FSEL R10, R53, -INF , P4 ;  /* 0xff800000350a7808 */ /* 0x000fe40002000000 */
[----:B------:R-:W-:-:S02]  /*18b30*/  FMNMX.FTZ R7, R52, R7, !PT ;  /* 0x0000000734077209 */ /* 0x000fc40007810000 */
[----:B------:R-:W-:Y:S02]  /*18b40*/  FSEL R9, R2, RZ, P3 ;  /* 0x000000ff02097208 */ /* 0x000fe40001800000 */
[C---:B------:R-:W-:Y:S02]  /*18b50*/  ISETP.GT.AND P3, PT, R5.reuse, 0x21, PT ;  /* 0x000000210500780c */ /* 0x040fe40003f64270 */
[----:B------:R-:W-:Y:S02]  /*18b60*/  FSEL R40, R40, -INF , P2 ;  /* 0xff80000028287808 */ /* 0x000fe40001000000 */
[----:B------:R-:W-:Y:S02]  /*18b70*/  FMNMX.FTZ R7, R10, R7, !PT ;  /* 0x000000070a077209 */ /* 0x000fe40007810000 */
[----:B------:R-:W-:Y:S02]  /*18b80*/  ISETP.GT.AND P2, PT, R5, 0x28, PT ;  /* 0x000000280500780c */ /* 0x000fe40003f44270 */
[----:B------:R-:W-:-:S02]  /*18b90*/  FSEL R12, R41, -INF , P3 ;  /* 0xff800000290c7808 */ /* 0x000fc40001800000 */
[----:B------:R-:W-:Y:S02]  /*18ba0*/  FMNMX.FTZ R7, R40, R7, !PT ;  /* 0x0000000728077209 */ /* 0x000fe40007810000 */
[----:B------:R-:W-:Y:S02]  /*18bb0*/  ISETP.GT.AND P3, PT, R5, 0x29, PT ;  /* 0x000000290500780c */ /* 0x000fe40003f64270 */
[----:B------:R-:W-:Y:S02]  /*18bc0*/  FSEL R44, R44, -INF , P2 ;  /* 0xff8000002c2c7808 */ /* 0x000fe40001000000 */
[----:B------:R-:W-:Y:S02]  /*18bd0*/  FMNMX.FTZ R7, R12, R7, !PT ;  /* 0x000000070c077209 */ /* 0x000fe40007810000 */
[----:B------:R-:W-:Y:S02]  /*18be0*/  FSEL R14, R45, -INF , P3 ;  /* 0xff8000002d0e7808 */ /* 0x000fe40001800000 */
[----:B------:R-:W-:-:S02]  /*18bf0*/  ISETP.GT.AND P2, PT, R5, 0x30, PT ;  /* 0x000000300500780c */ /* 0x000fc40003f44270 */
[----:B------:R-:W-:Y:S02]  /*18c00*/  FMNMX.FTZ R7, R44, R7, !PT ;  /* 0x000000072c077209 */ /* 0x000fe40007810000 */
        /* <DEDUP_REMOVED lines=22> */
[----:B------:R-:W-:Y:S01]  /*18d70*/  FMNMX.FTZ R7, R28, R7, !PT ;  /* 0x000000071c077209 */ /* 0x000fe20007810000 */
[----:B------:R-:W-:-:S03]  /*18d80*/  FFMA.FTZ R50, R50, R3, -R9 ;  /* 0x0000000332327223 */ /* 0x000fc60000010809 */
[----:B------:R-:W-:Y:S01]  /*18d90*/  FMNMX.FTZ R7, R34, R7, !PT ;  /* 0x0000000722077209 */ /* 0x000fe20007810000 */
[----:B------:R0:W-:Y:S04]  /*18da0*/  MUFU.EX2 R205, R50 ;  /* 0x0000003200cd7308 */ /* 0x0001e80000000800 */
[----:B0-----:R-:W0:Y:S02]  /*18db0*/  SHFL.BFLY PT, R50, R7, 0x2, 0x1f ;  /* 0x0c401f0007327f89 */ /* 0x001e2400000e0000 */
[----:B0-----:R-:W-:-:S05]  /*18dc0*/  FMNMX.FTZ R50, R7, R50, !PT ;  /* 0x0000003207327209 */ /* 0x001fca0007810000 */
[----:B------:R-:W0:Y:S01]  /*18dd0*/  SHFL.BFLY PT, R5, R50, 0x1, 0x1f ;  /* 0x0c201f0032057f89 */ /* 0x000e2200000e0000 */
[-CC-:B------:R-:W-:Y:S01]  /*18de0*/  FFMA.FTZ R209, R58, R3.reuse, -R9.reuse ;  /* 0x000000033ad17223 */ /* 0x180fe20000010809 */
[-CC-:B------:R-:W-:Y:S01]  /*18df0*/  FFMA.FTZ R2, R59, R3.reuse, -R9.reuse ;  /* 0x000000033b027223 */ /* 0x180fe20000010809 */
[-CC-:B------:R-:W-:Y:S01]  /*18e00*/  FFMA.FTZ R211, R62, R3.reuse, -R9.reuse ;  /* 0x000000033ed37223 */ /* 0x180fe20000010809 */
[----:B------:R-:W-:-:S03]  /*18e10*/  FFMA.FTZ R64, R64, R3, -R9 ;  /* 0x0000000340407223 */ /* 0x000fc60000010809 */
[----:B------:R-:W-:Y:S08]  /*18e20*/  MUFU.EX2 R209, R209 ;  /* 0x000000d100d17308 */ /* 0x000ff00000000800 */
[----:B------:R-:W1:Y:S01]  /*18e30*/  MUFU.EX2 R2, R2 ;  /* 0x0000000200027308 */ /* 0x000e620000000800 */
[----:B0-----:R-:W-:-:S04]  /*18e40*/  FMNMX.FTZ R5, R50, R5, !PT ;  /* 0x0000000532057209 */ /* 0x001fc80007810000 */
[C---:B------:R-:W-:Y:S01]  /*18e50*/  FSETP.NEU.FTZ.AND P2, PT, R5.reuse, -INF , PT ;  /* 0xff8000000500780b */ /* 0x040fe20003f5d000 */
[-C--:B------:R-:W-:Y:S02]  /*18e60*/  FMUL.FTZ R7, R5, R3.reuse ;  /* 0x0000000305077220 */ /* 0x080fe40000410000 */
[----:B------:R-:W0:Y:S03]  /*18e70*/  MUFU.EX2 R211, R211 ;  /* 0x000000d300d37308 */ /* 0x000e260000000800 */
[----:B------:R-:W-:Y:S01]  /*18e80*/  FSEL R7, R7, RZ, P2 ;  /* 0x000000ff07077208 */ /* 0x000fe20001000000 */
[----:B------:R-:W-:-:S04]  /*18e90*/  FFMA.FTZ R66, R66, R3, -R9 ;  /* 0x0000000342427223 */ /* 0x000fc80000010809 */
[----:B------:R-:W2:Y:S01]  /*18ea0*/  MUFU.EX2 R64, R64 ;  /* 0x0000004000407308 */ /* 0x000ea20000000800 */
[-CC-:B------:R-:W-:Y:S01]  /*18eb0*/  FFMA.FTZ R56, R56, R3.reuse, -R7.reuse ;  /* 0x0000000338387223 */ /* 0x180fe20000010807 */
[-CC-:B------:R-:W-:Y:S01]  /*18ec0*/  FFMA.FTZ R57, R57, R3.reuse, -R7.reuse ;  /* 0x0000000339397223 */ /* 0x180fe20000010807 */
[-CC-:B------:R-:W-:Y:S01]  /*18ed0*/  FFMA.FTZ R60, R60, R3.reuse, -R7.reuse ;  /* 0x000000033c3c7223 */ /* 0x180fe20000010807 */
[-C--:B------:R-:W-:Y:S01]  /*18ee0*/  FFMA.FTZ R6, R6, R3.reuse, -R7 ;  /* 0x0000000306067223 */ /* 0x080fe20000010807 */
[-CC-:B------:R-:W-:Y:S01]  /*18ef0*/  FFMA.FTZ R54, R54, R3.reuse, -R9.reuse ;  /* 0x0000000336367223 */ /* 0x180fe20000010809 */
[-CC-:B------:R-:W-:Y:S02]  /*18f00*/  FFMA.FTZ R68, R68, R3.reuse, -R9.reuse ;  /* 0x0000000344447223 */ /* 0x180fe40000010809 */
[----:B------:R-:W-:Y:S01]  /*18f10*/  MUFU.EX2 R56, R56 ;  /* 0x0000003800387308 */ /* 0x000fe20000000800 */
[-CC-:B------:R-:W-:Y:S01]  /*18f20*/  FFMA.FTZ R42, R42, R3.reuse, -R9.reuse ;  /* 0x000000032a2a7223 */ /* 0x180fe20000010809 */
[-CC-:B------:R-:W-:Y:S01]  /*18f30*/  FFMA.FTZ R70, R70, R3.reuse, -R9.reuse ;  /* 0x0000000346467223 */ /* 0x180fe20000010809 */
[-CC-:B------:R-:W-:Y:S01]  /*18f40*/  FFMA.FTZ R46, R46, R3.reuse, -R9.reuse ;  /* 0x000000032e2e7223 */ /* 0x180fe20000010809 */
[-CC-:B------:R-:W-:Y:S01]  /*18f50*/  FFMA.FTZ R72, R72, R3.reuse, -R9.reuse ;  /* 0x0000000348487223 */ /* 0x180fe20000010809 */
[-CC-:B------:R-:W-:Y:S01]  /*18f60*/  FFMA.FTZ R74, R74, R3.reuse, -R9.reuse ;  /* 0x000000034a4a7223 */ /* 0x180fe20000010809 */
[----:B------:R-:W-:-:S02]  /*18f70*/  FFMA.FTZ R76, R76, R3, -R9 ;  /* 0x000000034c4c7223 */ /* 0x000fc40000010809 */
[----:B------:R-:W3:Y:S01]  /*18f80*/  MUFU.EX2 R57, R57 ;  /* 0x0000003900397308 */ /* 0x000ee20000000800 */
[-CC-:B------:R-:W-:Y:S01]  /*18f90*/  FFMA.FTZ R38, R38, R3.reuse, -R9.reuse ;  /* 0x0000000326267223 */ /* 0x180fe20000010809 */
[-CC-:B------:R-:W-:Y:S01]  /*18fa0*/  FFMA.FTZ R78, R78, R3.reuse, -R9.reuse ;  /* 0x000000034e4e7223 */ /* 0x180fe20000010809 */
[-CC-:B------:R-:W-:Y:S01]  /*18fb0*/  FFMA.FTZ R80, R80, R3.reuse, -R9.reuse ;  /* 0x0000000350507223 */ /* 0x180fe20000010809 */
[-CC-:B------:R-:W-:Y:S01]  /*18fc0*/  FFMA.FTZ R82, R82, R3.reuse, -R9.reuse ;  /* 0x0000000352527223 */ /* 0x180fe20000010809 */
[-CC-:B------:R-:W-:Y:S01]  /*18fd0*/  FFMA.FTZ R84, R84, R3.reuse, -R9.reuse ;  /* 0x0000000354547223 */ /* 0x180fe20000010809 */
[-C--:B------:R-:W-:Y:S02]  /*18fe0*/  FFMA.FTZ R86, R86, R3.reuse, -R9 ;  /* 0x0000000356567223 */ /* 0x080fe40000010809 */
[----:B------:R-:W4:Y:S01]  /*18ff0*/  MUFU.EX2 R66, R66 ;  /* 0x0000004200427308 */ /* 0x000f220000000800 */
[----:B------:R-:W-:-:S07]  /*19000*/  FFMA.FTZ R48, R48, R3, -R7 ;  /* 0x0000000330307223 */ /* 0x000fce0000010807 */
[----:B------:R1:W-:Y:S01]  /*19010*/  MUFU.EX2 R9, R6 ;  /* 0x0000000600097308 */ /* 0x0003e20000000800 */
[----:B------:R-:W-:-:S07]  /*19020*/  FFMA.FTZ R8, R8, R3, -R7 ;  /* 0x0000000308087223 */ /* 0x000fce0000010807 */
[----:B------:R-:W4:Y:S01]  /*19030*/  MUFU.EX2 R60, R60 ;  /* 0x0000003c003c7308 */ /* 0x000f220000000800 */
[----:B-1----:R-:W-:-:S04]  /*19040*/  FADD.FTZ R6, R209, R2 ;  /* 0x00000002d1067221 */ /* 0x002fc80000010000 */
[----:B0-----:R-:W-:-:S03]  /*19050*/  FADD.FTZ R25, R211, R6 ;  /* 0x00000006d3197221 */ /* 0x001fc60000010000 */
[----:B------:R-:W0:Y:S01]  /*19060*/  MUFU.EX2 R54, R54 ;  /* 0x0000003600367308 */ /* 0x000e220000000800 */
[----:B--2---:R-:W-:Y:S01]  /*19070*/  FADD.FTZ R6, R64, R25 ;  /* 0x0000001940067221 */ /* 0x004fe20000010000 */
[----:B------:R-:W-:-:S06]  /*19080*/  FFMA.FTZ R52, R52, R3, -R7 ;  /* 0x0000000334347223 */ /* 0x000fcc0000010807 */
[----:B------:R-:W1:Y:S01]  /*19090*/  MUFU.EX2 R207, R68 ;  /* 0x0000004400cf7308 */ /* 0x000e620000000800 */
[----:B------:R-:W-:Y:S01]  /*190a0*/  FADD.FTZ R27, R205, R6 ;  /* 0x00000006cd1b7221 */ /* 0x000fe20000010000 */
[----:B---3--:R-:W-:-:S06]  /*190b0*/  FADD.FTZ R25, R56, R57 ;  /* 0x0000003938197221 */ /* 0x008fcc0000010000 */
[----:B------:R-:W2:Y:S01]  /*190c0*/  MUFU.EX2 R48, R48 ;  /* 0x0000003000307308 */ /* 0x000ea20000000800 */
[----:B------:R-:W-:Y:S01]  /*190d0*/  FFMA.FTZ R10, R10, R3, -R7 ;  /* 0x000000030a0a7223 */ /* 0x000fe20000010807 */
[----:B----4-:R-:W-:-:S06]  /*190e0*/  FADD.FTZ R27, R66, R27 ;  /* 0x0000001b421b7221 */ /* 0x010fcc0000010000 */
[----:B------:R3:W-:Y:S01]  /*190f0*/  MUFU.EX2 R11, R8 ;  /* 0x00000008000b7308 */ /* 0x0007e20000000800 */
[----:B------:R-:W-:-:S07]  /*19100*/  FADD.FTZ R6, R60, R25 ;  /* 0x000000193c067221 */ /* 0x000fce0000010000 */
[----:B------:R-:W4:Y:S01]  /*19110*/  MUFU.EX2 R42, R42 ;  /* 0x0000002a002a7308 */ /* 0x000f220000000800 */
[----:B---3--:R-:W-:Y:S02]  /*19120*/  IMAD.IADD R8, R227, 0x1, -R224 ;  /* 0x00000001e3087824 */ /* 0x008fe400078e0ae0 */
[----:B------:R-:W-:Y:S02]  /*19130*/  FFMA.FTZ R40, R40, R3, -R7 ;  /* 0x0000000328287223 */ /* 0x000fe40000010807 */
[----:B------:R-:W-:-:S03]  /*19140*/  IMAD R8, R225, 0x80, R8 ;  /* 0x00000080e1087824 */ /* 0x000fc600078e0208 */
[----:B------:R-:W3:Y:S01]  /*19150*/  MUFU.EX2 R201, R70 ;  /* 0x0000004600c97308 */ /* 0x000ee20000000800 */
[----:B------:R-:W-:-:S04]  /*19160*/  IMAD.HI R223, R8, 0x66666667, RZ ;  /* 0x6666666708df7827 */ /* 0x000fc800078e02ff */
[----:B0-----:R-:W-:Y:S01]  /*19170*/  FADD.FTZ R8, R54, R27 ;  /* 0x0000001b36087221 */ /* 0x001fe20000010000 */
[----:B------:R-:W-:Y:S02]  /*19180*/  FADD.FTZ R27, R9, R6 ;  /* 0x00000006091b7221 */ /* 0x000fe40000010000 */
[----:B------:R-:W0:Y:S01]  /*19190*/  MUFU.EX2 R52, R52 ;  /* 0x0000003400347308 */ /* 0x000e220000000800 */
[----:B------:R-:W-:Y:S01]  /*191a0*/  FFMA.FTZ R12, R12, R3, -R7 ;  /* 0x000000030c0c7223 */ /* 0x000fe20000010807 */
[----:B-1----:R-:W-:-:S06]  /*191b0*/  FADD.FTZ R29, R207, R8 ;  /* 0x00000008cf1d7221 */ /* 0x002fcc0000010000 */
[----:B------:R-:W1:Y:S01]  /*191c0*/  MUFU.EX2 R46, R46 ;  /* 0x0000002e002e7308 */ /* 0x000e620000000800 */
[----:B--2---:R-:W-:Y:S01]  /*191d0*/  FADD.FTZ R6, R48, R27 ;  /* 0x0000001b30067221 */ /* 0x004fe20000010000 */
[----:B------:R-:W-:-:S06]  /*191e0*/  FFMA.FTZ R44, R44, R3, -R7 ;  /* 0x000000032c2c7223 */ /* 0x000fcc0000010807 */
[----:B------:R-:W2:Y:S01]  /*191f0*/  MUFU.EX2 R13, R10 ;  /* 0x0000000a000d7308 */ /* 0x000ea20000000800 */
[----:B----4-:R-:W-:Y:S01]  /*19200*/  FADD.FTZ R8, R42, R29 ;  /* 0x0000001d2a087221 */ /* 0x010fe20000010000 */
[----:B------:R-:W-:-:S06]  /*19210*/  FADD.FTZ R27, R11, R6 ;  /* 0x000000060b1b7221 */ /* 0x000fcc0000010000 */
[----:B------:R-:W4:Y:S01]  /*19220*/  MUFU.EX2 R203, R72 ;  /* 0x0000004800cb7308 */ /* 0x000f220000000800 */
[----:B------:R-:W-:-:S07]  /*19230*/  @!P1 PRMT R0, RZ, 0x654, R0 ;  /* 0x00000654ff009816 */ /* 0x000fce0000000000 */
[----:B------:R-:W4:Y:S01]  /*19240*/  MUFU.EX2 R40, R40 ;  /* 0x0000002800287308 */ /* 0x000f220000000800 */
[----:B------:R-:W-:Y:S01]  /*19250*/  FFMA.FTZ R14, R14, R3, -R7 ;  /* 0x000000030e0e7223 */ /* 0x000fe20000010807 */
[----:B---3--:R-:W-:-:S06]  /*19260*/  FADD.FTZ R29, R201, R8 ;  /* 0x00000008c91d7221 */ /* 0x008fcc0000010000 */
[----:B------:R-:W3:Y:S01]  /*19270*/  MUFU.EX2 R74, R74 ;  /* 0x0000004a004a7308 */ /* 0x000ee20000000800 */
[----:B0-----:R-:W-:Y:S01]  /*19280*/  FADD.FTZ R6, R52, R27 ;  /* 0x0000001b34067221 */ /* 0x001fe20000010000 */
[----:B------:R-:W-:Y:S01]  /*19290*/  FFMA.FTZ R32, R32, R3, -R7 ;  /* 0x0000000320207223 */ /* 0x000fe20000010807 */
[----:B------:R1:W-:Y:S05]  /*192a0*/  @!P1 SYNCS.ARRIVE.TRANS64.RED.A1T0 RZ, [R0+URZ], RZ ;  /* 0x000000ff00ff99a7 */ /* 0x0003ea000810043f */
[----:B------:R-:W0:Y:S01]  /*192b0*/  MUFU.EX2 R15, R12 ;  /* 0x0000000c000f7308 */ /* 0x000e220000000800 */
[----:B-1----:R-:W-:-:S07]  /*192c0*/  FADD.FTZ R0, R46, R29 ;  /* 0x0000001d2e007221 */ /* 0x002fce0000010000 */
[----:B------:R-:W1:Y:S01]  /*192d0*/  MUFU.EX2 R197, R76 ;  /* 0x0000004c00c57308 */ /* 0x000e620000000800 */
[----:B--2---:R-:W-:-:S07]  /*192e0*/  FADD.FTZ R29, R13, R6 ;  /* 0x000000060d1d7221 */ /* 0x004fce0000010000 */
[----:B------:R-:W2:Y:S01]  /*192f0*/  MUFU.EX2 R44, R44 ;  /* 0x0000002c002c7308 */ /* 0x000ea20000000800 */
[----:B------:R-:W-:Y:S01]  /*19300*/  FFMA.FTZ R20, R20, R3, -R7 ;  /* 0x0000000314147223 */ /* 0x000fe20000010807 */
[----:B----4-:R-:W-:-:S06]  /*19310*/  FADD.FTZ R31, R203, R0 ;  /* 0x00000000cb1f7221 */ /* 0x010fcc0000010000 */
[----:B------:R-:W4:Y:S01]  /*19320*/  MUFU.EX2 R38, R38 ;  /* 0x0000002600267308 */ /* 0x000f220000000800 */
[----:B------:R-:W-:Y:S01]  /*19330*/  FADD.FTZ R0, R40, R29 ;  /* 0x0000001d28007221 */ /* 0x000fe20000010000 */
[----:B------:R-:W-:-:S06]  /*19340*/  FFMA.FTZ R36, R36, R3, -R7 ;  /* 0x0000000324247223 */ /* 0x000fcc0000010807 */
[----:B------:R-:W4:Y:S01]  /*19350*/  MUFU.EX2 R21, R14 ;  /* 0x0000000e00157308 */ /* 0x000f220000000800 */
[----:B---3--:R-:W-:Y:S01]  /*19360*/  FADD.FTZ R6, R74, R31 ;  /* 0x0000001f4a067221 */ /* 0x008fe20000010000 */
[----:B0-----:R-:W-:-:S06]  /*19370*/  FADD.FTZ R29, R15, R0 ;  /* 0x000000000f1d7221 */ /* 0x001fcc0000010000 */
[----:B------:R-:W0:Y:S01]  /*19380*/  MUFU.EX2 R199, R78 ;  /* 0x0000004e00c77308 */ /* 0x000e220000000800 */
[----:B------:R-:W-:-:S07]  /*19390*/  FFMA.FTZ R26, R26, R3, -R7 ;  /* 0x000000031a1a7223 */ /* 0x000fce0000010807 */
[----:B------:R-:W3:Y:S01]  /*193a0*/  MUFU.EX2 R32, R32 ;  /* 0x0000002000207308 */ /* 0x000ee20000000800 */
[-CC-:B------:R-:W-:Y:S01]  /*193b0*/  FFMA.FTZ R24, R24, R3.reuse, -R7.reuse ;  /* 0x0000000318187223 */ /* 0x180fe20000010807 */
[-CC-:B------:R-:W-:Y:S01]  /*193c0*/  FFMA.FTZ R30, R30, R3.reuse, -R7.reuse ;  /* 0x000000031e1e7223 */ /* 0x180fe20000010807 */
[-CC-:B------:R-:W-:Y:S01]  /*193d0*/  FFMA.FTZ R28, R28, R3.reuse, -R7.reuse ;  /* 0x000000031c1c7223 */ /* 0x180fe20000010807 */
[----:B------:R-:W-:-:S04]  /*193e0*/  FFMA.FTZ R34, R34, R3, -R7 ;  /* 0x0000000322227223 */ /* 0x000fc80000010807 */
[----:B------:R-:W3:Y:S01]  /*193f0*/  MUFU.EX2 R80, R80 ;  /* 0x0000005000507308 */ /* 0x000ee20000000800 */
[----:B-1----:R-:W-:Y:S01]  /*19400*/  FADD.FTZ R7, R197, R6 ;  /* 0x00000006c5077221 */ /* 0x002fe20000010000 */
[----:B--2---:R-:W-:-:S06]  /*19410*/  FADD.FTZ R0, R44, R29 ;  /* 0x0000001d2c007221 */ /* 0x004fcc0000010000 */
[----:B------:R-:W1:Y:S01]  /*19420*/  MUFU.EX2 R25, R20 ;  /* 0x0000001400197308 */ /* 0x000e620000000800 */
[----:B------:R-:W-:Y:S01]  /*19430*/  F2FP.BF16.F32.PACK_AB R209, R2, R209 ;  /* 0x000000d102d1723e */ /* 0x000fe200000010ff */
[----:B----4-:R-:W-:-:S06]  /*19440*/  FADD.FTZ R2, R38, R7 ;  /* 0x0000000726027221 */ /* 0x010fcc0000010000 */
[----:B------:R-:W2:Y:S01]  /*19450*/  MUFU.EX2 R193, R82 ;  /* 0x0000005200c17308 */ /* 0x000ea20000000800 */
[----:B------:R-:W-:-:S07]  /*19460*/  FADD.FTZ R29, R21, R0 ;  /* 0x00000000151d7221 */ /* 0x000fce0000010000 */
[----:B------:R-:W4:Y:S01]  /*19470*/  MUFU.EX2 R36, R36 ;  /* 0x0000002400247308 */ /* 0x000f220000000800 */
[----:B0-----:R-:W-:Y:S01]  /*19480*/  FADD.FTZ R31, R199, R2 ;  /* 0x00000002c71f7221 */ /* 0x001fe20000010000 */
[----:B---3--:R-:W-:-:S06]  /*19490*/  FADD.FTZ R0, R32, R29 ;  /* 0x0000001d20007221 */ /* 0x008fcc0000010000 */
[----:B------:R-:W0:Y:S01]  /*194a0*/  MUFU.EX2 R84, R84 ;  /* 0x0000005400547308 */ /* 0x000e220000000800 */
[----:B------:R-:W-:-:S07]  /*194b0*/  SHF.R.U32.HI R10, RZ, 0x1f, R223 ;  /* 0x0000001fff0a7819 */ /* 0x000fce00000116df */
[----:B------:R-:W3:Y:S01]  /*194c0*/  MUFU.EX2 R27, R26 ;  /* 0x0000001a001b7308 */ /* 0x000ee20000000800 */
[----:B------:R-:W-:Y:S01]  /*194d0*/  FADD.FTZ R2, R80, R31 ;  /* 0x0000001f50027221 */ /* 0x000fe20000010000 */
[----:B-1----:R-:W-:-:S06]  /*194e0*/  FADD.FTZ R29, R25, R0 ;  /* 0x00000000191d7221 */ /* 0x002fcc0000010000 */
[----:B------:R-:W1:Y:S01]  /*194f0*/  MUFU.EX2 R24, R24 ;  /* 0x0000001800187308 */ /* 0x000e620000000800 */
[----:B------:R-:W-:Y:S01]  /*19500*/  LEA.HI.SX32 R223, R223, R10, 0x1b ;  /* 0x0000000adfdf7211 */ /* 0x000fe200078fdaff */
[----:B--2---:R-:W-:Y:S01]  /*19510*/  FADD.FTZ R31, R193, R2 ;  /* 0x00000002c11f7221 */ /* 0x004fe20000010000 */
[----:B----4-:R-:W-:-:S05]  /*19520*/  FADD.FTZ R0, R36, R29 ;  /* 0x0000001d24007221 */ /* 0x010fca0000010000 */
[----:B------:R-:W2:Y:S01]  /*19530*/  MUFU.EX2 R7, R30 ;  /* 0x0000001e00077308 */ /* 0x000ea20000000800 */
[----:B------:R-:W-:Y:S01]  /*19540*/  VIADD R8, R148, 0xfffffffe ;  /* 0xfffffffe94087836 */ /* 0x000fe20000000000 */
[----:B------:R-:W-:Y:S01]  /*19550*/  VIMNMX R223, RZ, R223, !PT ;  /* 0x000000dfffdf7248 */ /* 0x000fe20007fe0100 */
[----:B0-----:R-:W-:-:S05]  /*19560*/  FADD.FTZ R12, R84, R31 ;  /* 0x0000001f540c7221 */ /* 0x001fca0000010000 */
[----:B------:R-:W0:Y:S01]  /*19570*/  MUFU.EX2 R28, R28 ;  /* 0x0000001c001c7308 */ /* 0x000e220000000800 */
[----:B---3--:R-:W-:Y:S01]  /*19580*/  FADD.FTZ R31, R27, R0 ;  /* 0x000000001b1f7221 */ /* 0x008fe20000010000 */
[----:B------:R-:W-:-:S06]  /*19590*/  ISETP.GE.AND P2, PT, R8, R223, PT ;  /* 0x000000df0800720c */ /* 0x000fcc0003f46270 */
[----:B------:R-:W3:Y:S01]  /*195a0*/  MUFU.EX2 R195, R86 ;  /* 0x0000005600c37308 */ /* 0x000ee20000000800 */
[----:B-1----:R-:W-:-:S07]  /*195b0*/  FADD.FTZ R0, R24, R31 ;  /* 0x0000001f18007221 */ /* 0x002fce0000010000 */
[----:B------:R-:W1:Y:S01]  /*195c0*/  MUFU.EX2 R29, R34 ;  /* 0x00000022001d7308 */ /* 0x000e620000000800 */
[----:B------:R-:W-:Y:S01]  /*195d0*/  F2FP.BF16.F32.PACK_AB R210, R9, R60 ;  /* 0x0000003c09d2723e */ /* 0x000fe200000010ff */
[----:B--2---:R-:W-:Y:S01]  /*195e0*/  FADD.FTZ R9, R7, R0 ;  /* 0x0000000007097221 */ /* 0x004fe20000010000 */
[----:B------:R-:W-:Y:S03]  /*195f0*/  BSSY B0, `(.L_x_2516) ;  /* 0x00005bf000007945 */ /* 0x000fe60003800000 */
[----:B0-----:R-:W-:Y:S01]  /*19600*/  FADD.FTZ R0, R28, R9 ;  /* 0x000000091c007221 */ /* 0x001fe20000010000 */
[----:B------:R-:W-:Y:S01]  /*19610*/  F2FP.BF16.F32.PACK_AB R206, R13, R52 ;  /* 0x000000340dce723e */ /* 0x000fe200000010ff */
[----:B---3--:R-:W-:Y:S01]  /*19620*/  FADD.FTZ R12, R195, R12 ;  /* 0x0000000cc30c7221 */ /* 0x008fe20000010000 */
[----:B------:R-:W-:Y:S01]  /*19630*/  F2FP.BF16.F32.PACK_AB R211, R64, R211 ;  /* 0x000000d340d3723e */ /* 0x000fe200000010ff */
[----:B------:R-:W-:Y:S01]  /*19640*/  IMAD.MOV.U32 R2, RZ, RZ, 0x3f800000 ;  /* 0x3f800000ff027424 */ /* 0x000fe200078e00ff */
[----:B------:R-:W-:Y:S01]  /*19650*/  F2FP.BF16.F32.PACK_AB R205, R66, R205 ;  /* 0x000000cd42cd723e */ /* 0x000fe200000010ff */
[--C-:B------:R-:W-:Y:S01]  /*19660*/  IMAD.MOV.U32 R150, RZ, RZ, R151.reuse ;  /* 0x000000ffff967224 */ /* 0x100fe200078e0097 */
[----:B------:R-:W-:Y:S01]  /*19670*/  F2FP.BF16.F32.PACK_AB R207, R207, R54 ;  /* 0x00000036cfcf723e */ /* 0x000fe200000010ff */
[--C-:B------:R-:W-:Y:S01]  /*19680*/  IMAD.MOV.U32 R149, RZ, RZ, R151.reuse ;  /* 0x000000ffff957224 */ /* 0x100fe200078e0097 */
[----:B------:R-:W-:Y:S01]  /*19690*/  F2FP.BF16.F32.PACK_AB R201, R201, R42 ;  /* 0x0000002ac9c9723e */ /* 0x000fe200000010ff */
[----:B-1----:R-:W-:Y:S01]  /*196a0*/  FADD.FTZ R13, R29, R0 ;  /* 0x000000001d0d7221 */ /* 0x002fe20000010000 */
[----:B------:R-:W-:Y:S01]  /*196b0*/  F2FP.BF16.F32.PACK_AB R203, R203, R46 ;  /* 0x0000002ecbcb723e */ /* 0x000fe200000010ff */
[----:B------:R-:W-:Y:S01]  /*196c0*/  IMAD.MOV.U32 R0, RZ, RZ, 0x3f800000 ;  /* 0x3f800000ff007424 */ /* 0x000fe200078e00ff */
[----:B------:R-:W-:Y:S01]  /*196d0*/  F2FP.BF16.F32.PACK_AB R197, R197, R74 ;  /* 0x0000004ac5c5723e */ /* 0x000fe200000010ff */
[--C-:B------:R-:W-:Y:S01]  /*196e0*/  IMAD.MOV.U32 R148, RZ, RZ, R151.reuse ;  /* 0x000000ffff947224 */ /* 0x100fe200078e0097 */
        /* <DEDUP_REMOVED lines=135> */
[----:B------:R-:W-:Y:S06]  /*19f60*/  @!P2 BRA `(.L_x_2517) ;  /* 0x00000050009ca947 */ /* 0x000fec0003800000 */
[----:B------:R-:W-:Y:S01]  /*19f70*/  BSSY B1, `(.L_x_2517) ;  /* 0x0000526000017945 */ /* 0x000fe20003800000 */
        /* <DEDUP_REMOVED lines=68> */
[----:B------:R-:W-:-:S07]  /*1a3c0*/  CS2R R24, SRZ ;  /* 0x0000000000187805 */ /* 0x000fce000001ff00 */
.L_x_2528:
[----:B------:R-:W-:-:S05]  /*1a3d0*/  VIADD R3, R10, 0x1 ;  /* 0x000000010a037836 */ /* 0x000fca0000000000 */
[----:B------:R-:W-:-:S04]  /*1a3e0*/  ISETP.NE.AND P2, PT, R3, 0x2, PT ;  /* 0x000000020300780c */ /* 0x000fc80003f45270 */
[----:B------:R-:W-:Y:S02]  /*1a3f0*/  SEL R4, RZ, 0x1, P2 ;  /* 0x00000001ff047807 */ /* 0x000fe40001000000 */
[----:B------:R-:W-:Y:S02]  /*1a400*/  SEL R214, R3, RZ, P2 ;  /* 0x000000ff03d67207 */ /* 0x000fe40001000000 */
[----:B------:R-:W-:Y:S01]  /*1a410*/  LOP3.LUT R219, R9, R4, RZ, 0x3c, !PT ;  /* 0x0000000409db7212 */ /* 0x000fe200078e3cff */
[----:B------:R-:W-:Y:S06]  /*1a420*/  @!P0 BRA `(.L_x_2518) ;  /* 0x0000000000048947 */ /* 0x000fec0003800000 */
[----:B------:R-:W-:Y:S01]  /*1a430*/  BPT.TRAP 0x1 ;  /* 0x000000040000795c */ /* 0x000fe20000300000 */
.L_x_2518:
[----:B------:R-:W-:Y:S01]  /*1a440*/  IMAD R11, R214, 0x8, R16 ;  /* 0x00000008d60b7824 */ /* 0x000fe200078e0210 */
[----:B------:R-:W-:-:S04]  /*1a450*/  SHF.L.U32 R4, R219, 0x1f, RZ ;  /* 0x0000001fdb047819 */ /* 0x000fc800000006ff */
[----:B------:R0:W1:Y:S01]  /*1a460*/  SYNCS.PHASECHK.TRANS64.TRYWAIT P2, [R11+URZ+0x38830], R4 ;  /* 0x038830040b0075a7 */ /* 0x000062000804017f */
[----:B------:R-:W-:Y:S05]  /*1a470*/  @!P0 BRA `(.L_x_2519) ;  /* 0x0000000000048947 */ /* 0x000fea0003800000 */
[----:B------:R-:W-:Y:S01]  /*1a480*/  BPT.TRAP 0x1 ;  /* 0x000000040000795c */ /* 0x000fe20000300000 */
.L_x_2519:
[----:B------:R-:W-:Y:S01]  /*1a490*/  IMAD R3, R214, 0xa00, R222 ;  /* 0x00000a00d6037824 */ /* 0x000fe200078e02de */
[----:B------:R-:W-:Y:S03]  /*1a4a0*/  BSSY B2, `(.L_x_2520) ;  /* 0x0000006000027945 */ /* 0x000fe60003800000 */
[C---:B------:R-:W-:Y:S02]  /*1a4b0*/  VIADD R14, R3.reuse, 0x80 ;  /* 0x00000080030e7836 */ /* 0x040fe40000000000 */
[----:B------:R-:W-:Y:S01]  /*1a4c0*/  VIADD R20, R3, 0x100 ;  /* 0x0000010003147836 */ /* 0x000fe20000000000 */
[----:B-1----:R-:W-:Y:S06]  /*1a4d0*/  @P2 BRA `(.L_x_2521) ;  /* 0x0000000000082947 */ /* 0x002fec0003800000 */
[----:B------:R-:W1:Y:S02]  /*1a4e0*/  SYNCS.PHASECHK.TRANS64.TRYWAIT P2, [R11+URZ+0x38830], R4 ;  /* 0x038830040b0075a7 */ /* 0x000e64000804017f */
[----:B-1----:R-:W-:Y:S05]  /*1a4f0*/  @!P2 BRA `(.L_x_2522) ;  /* 0x00000150007ca947 */ /* 0x002fea0003800000 */
.L_x_2521:
[----:B------:R-:W-:Y:S05]  /*1a500*/  BSYNC B2 ;  /* 0x0000000000027941 */ /* 0x000fea0003800000 */
.L_x_2520:
[----:B------:R-:W2:Y:S04]  /*1a510*/  LDL.64 R152, [R1+0x40] ;  /* 0x0000400001987983 */ /* 0x000ea80000100a00 */
[----:B------:R-:W3:Y:S01]  /*1a520*/  LDL.64 R154, [R1+0x48] ;  /* 0x00004800019a7983 */ /* 0x000ee20000100a00 */
[----:B01----:R-:W-:Y:S02]  /*1a530*/  IMAD.MOV.U32 R4, RZ, RZ, R3 ;  /* 0x000000ffff047224 */ /* 0x003fe400078e0003 */
[----:B------:R-:W-:-:S03]  /*1a540*/  IMAD.MOV.U32 R5, RZ, RZ, 0x40000040 ;  /* 0x40000040ff057424 */ /* 0x000fc600078e00ff */
[----:B------:R-:W-:Y:S02]  /*1a550*/  R2UR UR6, R4 ;  /* 0x00000000040672ca */ /* 0x000fe400000e0000 */
[----:B------:R-:W-:Y:S01]  /*1a560*/  R2UR UR7, R5 ;  /* 0x00000000050772ca */ /* 0x000fe200000e0000 */
[----:B------:R-:W-:Y:S01]  /*1a570*/  WARPGROUP.ARRIVE ;  /* 0x00000000000079c5 */ /* 0x000fe20000000000 */
[----:B------:R-:W-:Y:S01]  /*1a580*/  IMAD.MOV.U32 R15, RZ, RZ, 0x40000040 ;  /* 0x40000040ff0f7424 */ /* 0x000fe200078e00ff */
[----:B------:R-:W-:-:S04]  /*1a590*/  R2UR UR14, R14 ;  /* 0x000000000e0e72ca */ /* 0x000fc800000e0000 */
[----:B------:R-:W-:Y:S01]  /*1a5a0*/  R2UR UR15, R15 ;  /* 0x000000000f0f72ca */ /* 0x000fe200000e0000 */
[----:B------:R-:W-:Y:S01]  /*1a5b0*/  IMAD.MOV.U32 R21, RZ, RZ, 0x40000040 ;  /* 0x40000040ff157424 */ /* 0x000fe200078e00ff */
[----:B------:R-:W-:-:S04]  /*1a5c0*/  R2UR UR26, R20 ;  /* 0x00000000141a72ca */ /* 0x000fc800000e0000 */
[----:B------:R-:W-:Y:S01]  /*1a5d0*/  R2UR UR27, R21 ;  /* 0x00000000151b72ca */ /* 0x000fe200000e0000 */
[----:B------:R-:W-:Y:S01]  /*1a5e0*/  VIADD R4, R3, 0x180 ;  /* 0x0000018003047836 */ /* 0x000fe20000000000 */
[----:B------:R-:W-:-:S04]  /*1a5f0*/  R2UR UR23, R5 ;  /* 0x00000000051772ca */ /* 0x000fc800000e0000 */
[----:B------:R-:W-:Y:S02]  /*1a600*/  R2UR UR22, R4 ;  /* 0x00000000041672ca */ /* 0x000fe400000e0000 */
[----:B--2---:R-:W-:Y:S02]  /*1a610*/  R2UR UR28, R152 ;  /* 0x00000000981c72ca */ /* 0x004fe400000e0000 */
[----:B------:R-:W-:Y:S02]  /*1a620*/  R2UR UR29, R153 ;  /* 0x00000000991d72ca */ /* 0x000fe400000e0000 */
[----:B------:R-:W2:Y:S01]  /*1a630*/  LDL.64 R152, [R1+0x38] ;  /* 0x0000380001987983 */ /* 0x000ea20000100a00 */
[----:B---3--:R-:W-:Y:S02]  /*1a640*/  R2UR UR8, R154 ;  /* 0x000000009a0872ca */ /* 0x008fe400000e0000 */
        /* <DEDUP_REMOVED lines=16> */
[----:B------:R-:W-:Y:S01]  /*1a750*/  VIADD R14, R3, 0x200 ;  /* 0x00000200030e7836 */ /* 0x000fe20000000000 */
[----:B------:R-:W-:Y:S02]  /*1a760*/  WARPGROUP.DEPBAR.LE gsb0, 0x0 ;  /* 0x00008000000079c5 */ /* 0x000fe40000010000 */
[----:B------:R-:W-:-:S06]  /*1a770*/  WARPGROUP.ARRIVE ;  /* 0x00000000000079c5 */ /* 0x000fcc0000000000 */
[----:B------:R-:W-:Y:S01]  /*1a780*/  HGMMA.64x16x16.F32.BF16 R160, gdesc[UR20], RZ, !UPT, gsb0 ;  /* 0x0020000014a079f0 */ /* 0x000fe2000c0018ff */
[----:B------:R-:W-:Y:S02]  /*1a790*/  R2UR UR10, R14 ;  /* 0x000000000e0a72ca */ /* 0x000fe400000e0000 */
[----:B------:R-:W-:Y:S01]  /*1a7a0*/  R2UR UR11, R15 ;  /* 0x000000000f0b72ca */ /* 0x000fe200000e0000 */
[----:B------:R-:W-:Y:S01]  /*1a7b0*/  VIADD R4, R3, 0x2 ;  /* 0x0000000203047836 */ /* 0x000fe20000000000 */
[----:B------:R-:W-:Y:S02]  /*1a7c0*/  WARPGROUP.DEPBAR.LE gsb0, 0x0 ;  /* 0x00008000000079c5 */ /* 0x000fe40000010000 */
[----:B------:R-:W-:Y:S01]  /*1a7d0*/  IMAD.MOV.U32 R5, RZ, RZ, 0x40000040 ;  /* 0x40000040ff057424 */ /* 0x000fe200078e00ff */
[----:B--2---:R-:W-:Y:S02]  /*1a7e0*/  R2UR UR30, R152 ;  /* 0x00000000981e72ca */ /* 0x004fe400000e0000 */
[----:B------:R-:W-:-:S02]  /*1a7f0*/  R2UR UR31, R153 ;  /* 0x00000000991f72ca */ /* 0x000fc400000e0000 */
        /* <DEDUP_REMOVED lines=15> */
[----:B------:R-:W-:Y:S02]  /*1a8f0*/  VIADD R20, R3, 0x102 ;  /* 0x0000010203147836 */ /* 0x000fe40000000000 */
[----:B------:R-:W-:Y:S01]  /*1a900*/  IMAD.MOV.U32 R21, RZ, RZ, 0x40000040 ;  /* 0x40000040ff157424 */ /* 0x000fe200078e00ff */
[----:B------:R-:W-:Y:S01]  /*1a910*/  UMOV UR16, UR28 ;  /* 0x0000001c00107c82 */ /* 0x000fe20008000000 */
[----:B------:R-:W-:Y:S01]  /*1a920*/  UMOV UR17, UR29 ;  /* 0x0000001d00117c82 */ /* 0x000fe20008000000 */
[----:B------:R-:W-:-:S02]  /*1a930*/  WARPGROUP.DEPBAR.LE gsb0, 0x0 ;  /* 0x00008000000079c5 */ /* 0x000fc40000010000 */
[----:B------:R-:W-:Y:S01]  /*1a940*/  WARPGROUP.ARRIVE ;  /* 0x00000000000079c5 */ /* 0x000fe20000000000 */
[----:B------:R-:W-:Y:S01]  /*1a950*/  VIADD R4, R3, 0x182 ;  /* 0x0000018203047836 */ /* 0x000fe20000000000 */
[----:B------:R-:W-:Y:S01]  /*1a960*/  UMOV UR24, UR28 ;  /* 0x0000001c00187c82 */ /* 0x000fe20008000000 */
[----:B------:R-:W-:Y:S01]  /*1a970*/  IMAD.MOV.U32 R5, RZ, RZ, 0x40000040 ;  /* 0x40000040ff057424 */ /* 0x000fe200078e00ff */
[----:B------:R-:W-:Y:S01]  /*1a980*/  UMOV UR25, UR29 ;  /* 0x0000001d00197c82 */ /* 0x000fe20008000000 */
[----:B------:R-:W-:Y:S01]  /*1a990*/  UMOV UR20, UR28 ;  /* 0x0000001c00147c82 */ /* 0x000fe20008000000 */
[----:B------:R-:W-:Y:S01]  /*1a9a0*/  HGMMA.64x16x16.F32.BF16 R176, gdesc[UR12], R176, gsb0 ;  /* 0x002000000cb079f0 */ /* 0x000fe200080018b0 */
[----:B------:R-:W-:Y:S01]  /*1a9b0*/  R2UR UR18, R20 ;  /* 0x00000000141272ca */ /* 0x000fe200000e0000 */
[----:B------:R-:W-:Y:S01]  /*1a9c0*/  UMOV UR21, UR29 ;  /* 0x0000001d00157c82 */ /* 0x000fe20008000000 */
[----:B------:R-:W-:Y:S01]  /*1a9d0*/  R2UR UR19, R21 ;  /* 0x00000000151372ca */ /* 0x000fe200000e0000 */
[----:B------:R-:W2:Y:S01]  /*1a9e0*/  LDL.64 R14, [R1+0x30] ;  /* 0x00003000010e7983 */ /* 0x000ea20000100a00 */
[----:B------:R-:W-:Y:S01]  /*1a9f0*/  R2UR UR26, R4 ;  /* 0x00000000041a72ca */ /* 0x000fe200000e0000 */
[----:B------:R-:W-:-:S02]  /*1aa00*/  WARPGROUP.DEPBAR.LE gsb0, 0x0 ;  /* 0x00008000000079c5 */ /* 0x000fc40000010000 */
[----:B------:R-:W-:Y:S01]  /*1aa10*/  WARPGROUP.ARRIVE ;  /* 0x00000000000079c5 */ /* 0x000fe20000000000 */
[----:B------:R-:W-:Y:S01]  /*1aa20*/  R2UR UR27, R5 ;  /* 0x00000000051b72ca */ /* 0x000fe200000e0000 */
[----:B------:R-:W-:Y:S01]  /*1aa30*/  UMOV UR8, UR30 ;  /* 0x0000001e00087c82 */ /* 0x000fe20008000000 */
[----:B------:R-:W-:Y:S01]  /*1aa40*/  UMOV UR9, UR31 ;  /* 0x0000001f00097c82 */ /* 0x000fe20008000000 */
[----:B------:R-:W-:Y:S01]  /*1aa50*/  UMOV UR4, UR30 ;  /* 0x0000001e00047c82 */ /* 0x000fe20008000000 */
[----:B------:R-:W-:-:S03]  /*1aa60*/  UMOV UR5, UR31 ;  /* 0x0000001f00057c82 */ /* 0x000fc60008000000 */
[----:B------:R-:W-:Y:S01]  /*1aa70*/  HGMMA.64x16x16.F32.BF16 R168, gdesc[UR16], R168, gsb0 ;  /* 0x0020000010a879f0 */ /* 0x000fe200080018a8 */
[----:B------:R-:W-:Y:S01]  /*1aa80*/  VIADD R4, R3, 0x202 ;  /* 0x0000020203047836 */ /* 0x000fe20000000000 */
[----:B------:R-:W-:Y:S01]  /*1aa90*/  UMOV UR12, UR30 ;  /* 0x0000001e000c7c82 */ /* 0x000fe20008000000 */
[----:B------:R-:W-:Y:S01]  /*1aaa0*/  IMAD.MOV.U32 R5, RZ, RZ, 0x40000040 ;  /* 0x40000040ff057424 */ /* 0x000fe200078e00ff */
[----:B------:R-:W-:Y:S01]  /*1aab0*/  UMOV UR13, UR31 ;  /* 0x0000001f000d7c82 */ /* 0x000fe20008000000 */
[----:B------:R-:W3:Y:S01]  /*1aac0*/  LDL.64 R20, [R1+0x28] ;  /* 0x0000280001147983 */ /* 0x000ee20000100a00 */
[----:B------:R-:W-:Y:S02]  /*1aad0*/  WARPGROUP.DEPBAR.LE gsb0, 0x0 ;  /* 0x00008000000079c5 */ /* 0x000fe40000010000 */
        /* <DEDUP_REMOVED lines=243> */
[----:B------:R-:W2:Y:S01]  /*1ba10*/  LDL.64 R14, [R1] ;  /* 0x00000000010e7983 */ /* 0x000ea20000100a00 */
        /* <DEDUP_REMOVED lines=537> */
.L_x_2523:
[----:B------:R-:W-:Y:S01]  /*1dbb0*/  SHF.L.U32 R0, R9, 0x1f, RZ ;  /* 0x0000001f09007819 */ /* 0x000fe200000006ff */
[----:B------:R-:W-:-:S04]  /*1dbc0*/  IMAD R9, R10, 0x8, R16 ;  /* 0x000000080a097824 */ /* 0x000fc800078e0210 */
[----:B------:R0:W1:Y:S01]  /*1dbd0*/  SYNCS.PHASECHK.TRANS64.TRYWAIT P2, [R9+URZ+0x38850], R0 ;  /* 0x03885000090075a7 */ /* 0x000062000804017f */
[----:B------:R-:W-:Y:S05]  /*1dbe0*/  @!P0 BRA `(.L_x_2524) ;  /* 0x0000000000048947 */ /* 0x000fea0003800000 */
[----:B------:R-:W-:Y:S01]  /*1dbf0*/  BPT.TRAP 0x1 ;  /* 0x000000040000795c */ /* 0x000fe20000300000 */
.L_x_2524:
[----:B------:R-:W-:Y:S04]  /*1dc00*/  BSSY B2, `(.L_x_2525) ;  /* 0x0000004000027945 */ /* 0x000fe80003800000 */
[----:B-1----:R-:W-:Y:S05]  /*1dc10*/  @P2 BRA `(.L_x_2526) ;  /* 0x0000000000082947 */ /* 0x002fea0003800000 */
[----:B------:R-:W1:Y:S02]  /*1dc20*/  SYNCS.PHASECHK.TRANS64.TRYWAIT P2, [R9+URZ+0x38850], R0 ;  /* 0x03885000090075a7 */ /* 0x000e64000804017f */
[----:B-1----:R-:W-:Y:S05]  /*1dc30*/  @!P2 BRA `(.L_x_2527) ;  /* 0x0000011800c0a947 */ /* 0x002fea0003800000 */
.L_x_2526:
[----:B------:R-:W-:Y:S05]  /*1dc40*/  BSYNC B2 ;  /* 0x0000000000027941 */ /* 0x000fea0003800000 */
.L_x_2525:
[----:B01----:R-:W-:Y:S01]  /*1dc50*/  VIADD R0, R16, 0x400 ;  /* 0x0000040010007836 */ /* 0x003fe20000000000 */
[----:B------:R-:W2:Y:S04]  /*1dc60*/  LDL R15, [R1+0x64] ;  /* 0x00006400010f7983 */ /* 0x000ea80000100800 */
[----:B------:R-:W-:Y:S01]  /*1dc70*/  SHF.R.U32.HI R0, RZ, 0x4, R0 ;  /* 0x00000004ff007819 */ /* 0x000fe20000011600 */
[----:B------:R-:W3:Y:S01]  /*1dc80*/  LDL R14, [R1+0x68] ;  /* 0x00006800010e7983 */ /* 0x000ee20000100800 */
[----:B------:R-:W-:Y:S01]  /*1dc90*/  IMAD.MOV.U32 R3, RZ, RZ, 0x40000040 ;  /* 0x40000040ff037424 */ /* 0x000fe200078e00ff */
[----:B------:R-:W-:Y:S01]  /*1dca0*/  WARPGROUP.ARRIVE ;  /* 0x00000000000079c5 */ /* 0x000fe20000000000 */
[----:B------:R-:W-:Y:S01]  /*1dcb0*/  LOP3.LUT R0, R0, 0x3fff, RZ, 0xc0, !PT ;  /* 0x00003fff00007812 */ /* 0x000fe200078ec0ff */
[----:B------:R-:W-:-:S02]  /*1dcc0*/  IMAD.MOV.U32 R5, RZ, RZ, 0x40000040 ;  /* 0x40000040ff057424 */ /* 0x000fc400078e00ff */
[----:B------:R-:W-:Y:S01]  /*1dcd0*/  R2UR UR7, R3 ;  /* 0x00000000030772ca */ /* 0x000fe200000e0000 */
[----:B------:R-:W-:Y:S01]  /*1dce0*/  @!P1 VIADD R11, R11, 0x38840 ;  /* 0x000388400b0b9836 */ /* 0x000fe20000000000 */
[----:B------:R-:W-:Y:S01]  /*1dcf0*/  LOP3.LUT R0, R0, 0x2800000, RZ, 0xfc, !PT ;  /* 0x0280000000007812 */ /* 0x000fe200078efcff */
[----:B------:R-:W-:-:S03]  /*1dd00*/  @!P1 VIADD R9, R9, 0x38860 ;  /* 0x0003886009099836 */ /* 0x000fc60000000000 */
[----:B------:R-:W-:Y:S01]  /*1dd10*/  @!P1 PRMT R11, RZ, 0x654, R11 ;  /* 0x00000654ff0b9816 */ /* 0x000fe2000000000b */
[----:B------:R-:W-:Y:S01]  /*1dd20*/  IMAD R2, R10, 0xa00, R0 ;  /* 0x00000a000a027824 */ /* 0x000fe200078e0200 */
[----:B------:R-:W-:Y:S01]  /*1dd30*/  @!P1 PRMT R9, RZ, 0x654, R9 ;  /* 0x00000654ff099816 */ /* 0x000fe20000000009 */
[----:B------:R-:W-:Y:S02]  /*1dd40*/  IMAD.SHL.U32 R0, R225, 0x80, RZ ;  /* 0x00000080e1007824 */ /* 0x000fe400078e00ff */
[C---:B------:R-:W-:Y:S01]  /*1dd50*/  VIADD R4, R2.reuse, 0x80 ;  /* 0x0000008002047836 */ /* 0x040fe20000000000 */
[----:B------:R-:W-:Y:S01]  /*1dd60*/  R2UR UR6, R2 ;  /* 0x00000000020672ca */ /* 0x000fe200000e0000 */
[----:B------:R-:W-:-:S05]  /*1dd70*/  IMAD R0, R8, -0x50, R0 ;  /* 0xffffffb008007824 */ /* 0x000fca00078e0200 */
[----:B------:R-:W-:-:S05]  /*1dd80*/  IADD3 R0, R0, 0x1, R227 ;  /* 0x0000000100007810 */ /* 0x000fca0007ffe0e3 */
[----:B------:R-:W-:Y:S02]  /*1dd90*/  IMAD.IADD R0, R0, 0x1, -R224 ;  /* 0x0000000100007824 */ /* 0x000fe400078e0ae0 */
[----:B------:R-:W-:Y:S01]  /*1dda0*/  HGMMA.64x256x16.F32.BF16 R24, R208, gdesc[UR4].tnspB, R24, gsb0 ;  /* 0x43e00004d0187df0 */ /* 0x000fe20008001818 */
[----:B------:R-:W-:Y:S01]  /*1ddb0*/  R2UR UR6, R4 ;  /* 0x00000000040672ca */ /* 0x000fe200000e0000 */
[----:B------:R-:W-:Y:S01]  /*1ddc0*/  VIADD R4, R2, 0x100 ;  /* 0x0000010002047836 */ /* 0x000fe20000000000 */
[----:B------:R-:W-:Y:S01]  /*1ddd0*/  R2UR UR7, R5 ;  /* 0x00000000050772ca */ /* 0x000fe200000e0000 */
[----:B------:R-:W-:Y:S02]  /*1dde0*/  IMAD.MOV.U32 R5, RZ, RZ, 0x40000040 ;  /* 0x40000040ff057424 */ /* 0x000fe400078e00ff */
[----:B--2---:R-:W-:-:S04]  /*1ddf0*/  IMAD R0, R15, -0x2, R0 ;  /* 0xfffffffe0f007824 */ /* 0x004fc800078e0200 */
[----:B---3--:R-:W-:Y:S01]  /*1de00*/  IMAD.IADD R0, R14, 0x1, R0 ;  /* 0x000000010e007824 */ /* 0x008fe200078e0200 */
[----:B------:R-:W-:Y:S02]  /*1de10*/  WARPGROUP.DEPBAR.LE gsb0, 0x0 ;  /* 0x00008000000079c5 */ /* 0x000fe40000010000 */
[----:B------:R-:W-:Y:S02]  /*1de20*/  WARPGROUP.ARRIVE ;  /* 0x00000000000079c5 */ /* 0x000fe40000000000 */
[C---:B------:R-:W-:Y:S02]  /*1de30*/  ISETP.GT.AND P2, PT, R0.reuse, RZ, PT ;  /* 0x000000ff0000720c */ /* 0x040fe40003f44270 */
[----:B------:R-:W-:-:S11]  /*1de40*/  ISETP.GT.AND P3, PT, R0, 0x1, PT ;  /* 0x000000010000780c */ /* 0x000fd60003f64270 */
[----:B------:R-:W-:Y:S01]  /*1de50*/  HGMMA.64x256x16.F32.BF16 R24, R204, gdesc[UR4].tnspB, R24, gsb0 ;  /* 0x43e00004cc187df0 */ /* 0x000fe20008001818 */
[----:B------:R-:W-:Y:S01]  /*1de60*/  R2UR UR6, R4 ;  /* 0x00000000040672ca */ /* 0x000fe200000e0000 */
[----:B------:R-:W-:Y:S01]  /*1de70*/  VIADD R4, R2, 0x180 ;  /* 0x0000018002047836 */ /* 0x000fe20000000000 */
[----:B------:R-:W-:Y:S01]  /*1de80*/  R2UR UR7, R5 ;  /* 0x00000000050772ca */ /* 0x000fe200000e0000 */
[----:B------:R-:W-:Y:S01]  /*1de90*/  IMAD.MOV.U32 R5, RZ, RZ, 0x40000040 ;  /* 0x40000040ff057424 */ /* 0x000fe200078e00ff */
[----:B------:R-:W-:Y:S01]  /*1dea0*/  FSEL R184, R184, -INF , P2 ;  /* 0xff800000b8b87808 */ /* 0x000fe20001000000 */
[----:B------:R-:W-:Y:S01]  /*1deb0*/  VIADD R2, R2, 0x200 ;  /* 0x0000020002027836 */ /* 0x000fe20000000000 */
        /* <DEDUP_REMOVED lines=58> */
[----:B------:R-:W-:Y:S02]  /*1e260*/  ISETP.GT.AND P3, PT, R0, 0x1, PT ;  /* 0x000000010000780c */ /* 0x000fe40003f64270 */
[----:B------:R-:W-:Y:S02]  /*1e270*/  FSEL R186, R186, -INF , P2 ;  /* 0xff800000baba7808 */ /* 0x000fe40001000000 */
[C---:B------:R-:W-:Y:S02]  /*1e280*/  ISETP.GT.AND P4, PT, R0.reuse, 0x8, PT ;  /* 0x000000080000780c */ /* 0x040fe40003f84270 */
[----:B------:R-:W-:Y:S02]  /*1e290*/  FSEL R187, R187, -INF , P3 ;  /* 0xff800000bbbb7808 */ /* 0x000fe40001800000 */
[----:B------:R-:W-:Y:S02]  /*1e2a0*/  ISETP.GT.AND P5, PT, R0, 0x9, PT ;  /* 0x000000090000780c */ /* 0x000fe40003fa4270 */
[----:B------:R-:W-:-:S02]  /*1e2b0*/  FSEL R190, R190, -INF , P4 ;  /* 0xff800000bebe7808 */ /* 0x000fc40002000000 */
[----:B------:R-:W-:Y:S02]  /*1e2c0*/  FSEL R191, R191, -INF , P5 ;  /* 0xff800000bfbf7808 */ /* 0x000fe40002800000 */
[C---:B------:R-:W-:Y:S02]  /*1e2d0*/  ISETP.GT.AND P3, PT, R0.reuse, 0x10, PT ;  /* 0x000000100000780c */ /* 0x040fe40003f64270 */
[----:B------:R-:W-:Y:S02]  /*1e2e0*/  ISETP.GT.AND P4, PT, R0, 0x11, PT ;  /* 0x000000110000780c */ /* 0x000fe40003f84270 */
[----:B------:R-:W-:Y:S02]  /*1e2f0*/  FSEL R178, R178, -INF , P3 ;  /* 0xff800000b2b27808 */ /* 0x000fe40001800000 */
[----:B------:R-:W-:Y:S02]  /*1e300*/  ISETP.GT.AND P5, PT, R0, 0x18, PT ;  /* 0x000000180000780c */ /* 0x000fe40003fa4270 */
[----:B------:R-:W-:-:S02]  /*1e310*/  FSEL R179, R179, -INF , P4 ;  /* 0xff800000b3b37808 */ /* 0x000fc40002000000 */
[----:B------:R-:W-:Y:S02]  /*1e320*/  ISETP.GT.AND P6, PT, R0, 0x19, PT ;  /* 0x000000190000780c */ /* 0x000fe40003fc4270 */
[----:B------:R-:W-:Y:S02]  /*1e330*/  FSEL R182, R182, -INF , P5 ;  /* 0xff800000b6b67808 */ /* 0x000fe40002800000 */
[----:B------:R-:W-:Y:S02]  /*1e340*/  FSEL R183, R183, -INF , P6 ;  /* 0xff800000b7b77808 */ /* 0x000fe40003000000 */
[C---:B------:R-:W-:Y:S02]  /*1e350*/  ISETP.GT.AND P3, PT, R0.reuse, 0x20, PT ;  /* 0x000000200000780c */ /* 0x040fe40003f64270 */
[----:B------:R-:W-:Y:S02]  /*1e360*/  ISETP.GT.AND P4, PT, R0, 0x21, PT ;  /* 0x000000210000780c */ /* 0x000fe40003f84270 */
[----:B------:R-:W-:-:S02]  /*1e370*/  FSEL R170, R170, -INF , P3 ;  /* 0xff800000aaaa7808 */ /* 0x000fc40001800000 */
[C---:B------:R-:W-:Y:S02]  /*1e380*/  ISETP.GT.AND P5, PT, R0.reuse, 0x28, PT ;  /* 0x000000280000780c */ /* 0x040fe40003fa4270 */
[----:B------:R-:W-:Y:S02]  /*1e390*/  FSEL R171, R171, -INF , P4 ;  /* 0xff800000abab7808 */ /* 0x000fe40002000000 */
[----:B------:R-:W-:Y:S02]  /*1e3a0*/  ISETP.GT.AND P6, PT, R0, 0x29, PT ;  /* 0x000000290000780c */ /* 0x000fe40003fc4270 */
[----:B------:R-:W-:Y:S02]  /*1e3b0*/  FSEL R174, R174, -INF , P5 ;  /* 0xff800000aeae7808 */ /* 0x000fe40002800000 */
[----:B------:R-:W-:Y:S02]  /*1e3c0*/  FSEL R175, R175, -INF , P6 ;  /* 0xff800000afaf7808 */ /* 0x000fe40003000000 */
[----:B------:R-:W-:-:S02]  /*1e3d0*/  ISETP.GT.AND P3, PT, R0, 0x30, PT ;  /* 0x000000300000780c */ /* 0x000fc40003f64270 */
        /* <DEDUP_REMOVED lines=13> */
[----:B------:R-:W-:Y:S01]  /*1e4b0*/  FSEL R158, R158, -INF , P5 ;  /* 0xff8000009e9e7808 */ /* 0x000fe20002800000 */
[----:B------:R-:W-:Y:S02]  /*1e4c0*/  WARPGROUP.DEPBAR.LE gsb0, 0x0 ;  /* 0x00008000000079c5 */ /* 0x000fe40000010000 */
[----:B------:R-:W-:-:S06]  /*1e4d0*/  WARPGROUP.ARRIVE ;  /* 0x00000000000079c5 */ /* 0x000fcc0000000000 */
[----:B------:R-:W-:Y:S01]  /*1e4e0*/  HGMMA.64x256x16.F32.BF16 R24, R200, gdesc[UR4].tnspB, R24, gsb0 ;  /* 0x43e00004c8187df0 */ /* 0x000fe20008001818 */
[----:B------:R-:W-:Y:S02]  /*1e4f0*/  R2UR UR6, R4 ;  /* 0x00000000040672ca */ /* 0x000fe400000e0000 */
[----:B------:R-:W-:Y:S02]  /*1e500*/  R2UR UR7, R5 ;  /* 0x00000000050772ca */ /* 0x000fe400000e0000 */
[----:B------:R-:W-:Y:S02]  /*1e510*/  FMNMX.FTZ R5, R157, R3, !PT ;  /* 0x000000039d057209 */ /* 0x000fe40007810000 */
        /* <DEDUP_REMOVED lines=8> */
[----:B0-----:R-:W-:Y:S01]  /*1e5a0*/  FMNMX.FTZ R5, R5, R3, !PT ;  /* 0x0000000305057209 */ /* 0x001fe20007810000 */
        /* <DEDUP_REMOVED lines=18> */
[----:B------:R-:W0:Y:S01]  /*1e6d0*/  SHFL.BFLY PT, R2, R5, 0x1, 0x1f ;  /* 0x0c201f0005027f89 */ /* 0x000e2200000e0000 */
[----:B------:R-:W-:Y:S01]  /*1e6e0*/  IMAD.U32 R3, RZ, RZ, UR39 ;  /* 0x00000027ff037e24 */ /* 0x000fe2000f8e00ff */
[----:B0-----:R-:W-:-:S04]  /*1e6f0*/  FMNMX.FTZ R5, R5, R2, !PT ;  /* 0x0000000205057209 */ /* 0x001fc80007810000 */
[C---:B------:R-:W-:Y:S01]  /*1e700*/  FSETP.NEU.FTZ.AND P2, PT, R5.reuse, -INF , PT ;  /* 0xff8000000500780b */ /* 0x040fe20003f5d000 */
[----:B------:R-:W-:-:S05]  /*1e710*/  FMUL.FTZ R2, R5, R3 ;  /* 0x0000000305027220 */ /* 0x000fca0000410000 */
[----:B------:R-:W-:-:S05]  /*1e720*/  FSEL R2, R2, RZ, P2 ;  /* 0x000000ff02027208 */ /* 0x000fca0001000000 */
[-CC-:B------:R-:W-:Y:S01]  /*1e730*/  FFMA.FTZ R204, R176, R3.reuse, -R2.reuse ;  /* 0x00000003b0cc7223 */ /* 0x180fe20000010802 */
[----:B------:R-:W-:Y:S01]  /*1e740*/  FSEL R176, R159, -INF , P6 ;  /* 0xff8000009fb07808 */ /* 0x000fe20003000000 */
[-CC-:B------:R-:W-:Y:S01]  /*1e750*/  FFMA.FTZ R208, R184, R3.reuse, -R2.reuse ;  /* 0x00000003b8d07223 */ /* 0x180fe20000010802 */
[-CC-:B------:R-:W-:Y:S01]  /*1e760*/  FFMA.FTZ R10, R185, R3.reuse, -R2.reuse ;  /* 0x00000003b90a7223 */ /* 0x180fe20000010802 */
[-CC-:B------:R-:W-:Y:S01]  /*1e770*/  FFMA.FTZ R210, R188, R3.reuse, -R2.reuse ;  /* 0x00000003bcd27223 */ /* 0x180fe20000010802 */
[----:B------:R-:W-:Y:S01]  /*1e780*/  FMNMX.FTZ R0, R176, R0, !PT ;  /* 0x00000000b0007209 */ /* 0x000fe20007810000 */
[-CC-:B------:R-:W-:Y:S01]  /*1e790*/  FFMA.FTZ R14, R189, R3.reuse, -R2.reuse ;  /* 0x00000003bd0e7223 */ /* 0x180fe20000010802 */
[-CC-:B------:R-:W-:Y:S01]  /*1e7a0*/  FFMA.FTZ R15, R177, R3.reuse, -R2.reuse ;  /* 0x00000003b10f7223 */ /* 0x180fe20000010802 */
[-CC-:B------:R-:W-:Y:S01]  /*1e7b0*/  FFMA.FTZ R206, R180, R3.reuse, -R2.reuse ;  /* 0x00000003b4ce7223 */ /* 0x180fe20000010802 */
[-CC-:B------:R-:W-:Y:S01]  /*1e7c0*/  FFMA.FTZ R20, R181, R3.reuse, -R2.reuse ;  /* 0x00000003b5147223 */ /* 0x180fe20000010802 */
[----:B------:R-:W0:Y:S01]  /*1e7d0*/  SHFL.BFLY PT, R4, R0, 0x2, 0x1f ;  /* 0x0c401f0000047f89 */ /* 0x000e2200000e0000 */
[-CC-:B------:R-:W-:Y:S01]  /*1e7e0*/  FFMA.FTZ R200, R168, R3.reuse, -R2.reuse ;  /* 0x00000003a8c87223 */ /* 0x180fe20000010802 */
[-CC-:B------:R-:W-:Y:S01]  /*1e7f0*/  FFMA.FTZ R21, R169, R3.reuse, -R2.reuse ;  /* 0x00000003a9157223 */ /* 0x180fe20000010802 */
[-CC-:B------:R-:W-:Y:S01]  /*1e800*/  FFMA.FTZ R202, R172, R3.reuse, -R2.reuse ;  /* 0x00000003acca7223 */ /* 0x180fe20000010802 */
[----:B------:R-:W-:Y:S01]  /*1e810*/  FFMA.FTZ R159, R173, R3, -R2 ;  /* 0x00000003ad9f7223 */ /* 0x000fe20000010802 */
        /* <DEDUP_REMOVED lines=10> */
[----:B------:R-:W-:Y:S02]  /*1e8c0*/  FSEL R0, R5, RZ, P2 ;  /* 0x000000ff05007208 */ /* 0x000fe40001000000 */
[C---:B------:R-:W-:Y:S01]  /*1e8d0*/  FSETP.NEU.FTZ.AND P2, PT, R4.reuse, -INF , PT ;  /* 0xff8000000400780b */ /* 0x040fe20003f5d000 */
[-C--:B------:R-:W-:Y:S02]  /*1e8e0*/  FMUL.FTZ R168, R4, R3.reuse ;  /* 0x0000000304a87220 */ /* 0x080fe40000410000 */
[----:B------:R-:W-:Y:S02]  /*1e8f0*/  FADD.FTZ R0, -R0, R7 ;  /* 0x0000000700007221 */ /* 0x000fe40000010100 */
[----:B------:R-:W-:Y:S01]  /*1e900*/  MUFU.EX2 R20, R20 ;  /* 0x0000001400147308 */ /* 0x000fe20000000800 */
[----:B------:R-:W-:Y:S01]  /*1e910*/  FSEL R168, R168, RZ, P2 ;  /* 0x000000ffa8a87208 */ /* 0x000fe20001000000 */
[----:B------:R-:W-:-:S04]  /*1e920*/  FMUL.FTZ R0, R0, R3 ;  /* 0x0000000300007220 */ /* 0x000fc80000410000 */
        /* <DEDUP_REMOVED lines=11> */
[----:B------:R-:W-:Y:S01]  /*1e9e0*/  MUFU.EX2 R211, R211 ;  /* 0x000000d300d37308 */ /* 0x000fe20000000800 */
[----:B0-----:R-:W-:Y:S01]  /*1e9f0*/  FFMA.FTZ R13, R0, R13, R208 ;  /* 0x0000000d000d7223 */ /* 0x001fe200000100d0 */
[----:B------:R-:W-:-:S03]  /*1ea00*/  F2FP.BF16.F32.PACK_AB R208, R10, R208 ;  /* 0x000000d00ad0723e */ /* 0x000fc600000010ff */
[----:B------:R-:W-:-:S03]  /*1ea10*/  FADD.FTZ R13, R10, R13 ;  /* 0x0000000d0a0d7221 */ /* 0x000fc60000010000 */
[----:B------:R-:W-:Y:S01]  /*1ea20*/  MUFU.EX2 R205, R205 ;  /* 0x000000cd00cd7308 */ /* 0x000fe20000000800 */
[----:B------:R-:W-:Y:S01]  /*1ea30*/  FADD.FTZ R13, R210, R13 ;  /* 0x0000000dd20d7221 */ /* 0x000fe20000010000 */
[----:B------:R-:W-:-:S03]  /*1ea40*/  F2FP.BF16.F32.PACK_AB R210, R14, R210 ;  /* 0x000000d20ed2723e */ /* 0x000fc600000010ff */
[----:B------:R-:W-:-:S03]  /*1ea50*/  FADD.FTZ R13, R14, R13 ;  /* 0x0000000d0e0d7221 */ /* 0x000fc60000010000 */
[----:B------:R-:W-:Y:S01]  /*1ea60*/  MUFU.EX2 R207, R207 ;  /* 0x000000cf00cf7308 */ /* 0x000fe20000000800 */
[----:B------:R-:W-:Y:S01]  /*1ea70*/  FADD.FTZ R13, R204, R13 ;  /* 0x0000000dcc0d7221 */ /* 0x000fe20000010000 */
[----:B------:R-:W-:-:S03]  /*1ea80*/  F2FP.BF16.F32.PACK_AB R204, R15, R204 ;  /* 0x000000cc0fcc723e */ /* 0x000fc600000010ff */
[----:B------:R-:W-:-:S03]  /*1ea90*/  FADD.FTZ R13, R15, R13 ;  /* 0x0000000d0f0d7221 */ /* 0x000fc60000010000 */
[----:B------:R-:W0:Y:S01]  /*1eaa0*/  MUFU.EX2 R200, R200 ;  /* 0x000000c800c87308 */ /* 0x000e220000000800 */
[----:B------:R-:W-:Y:S01]  /*1eab0*/  FADD.FTZ R13, R206, R13 ;  /* 0x0000000dce0d7221 */ /* 0x000fe20000010000 */
[----:B------:R-:W-:-:S03]  /*1eac0*/  F2FP.BF16.F32.PACK_AB R206, R20, R206 ;  /* 0x000000ce14ce723e */ /* 0x000fc600000010ff */
[----:B------:R-:W-:-:S03]  /*1ead0*/  FADD.FTZ R13, R20, R13 ;  /* 0x0000000d140d7221 */ /* 0x000fc60000010000 */
[----:B------:R-:W1:Y:S08]  /*1eae0*/  MUFU.EX2 R21, R21 ;  /* 0x0000001500157308 */ /* 0x000e700000000800 */
[----:B------:R-:W-:Y:S01]  /*1eaf0*/  MUFU.EX2 R201, R201 ;  /* 0x000000c900c97308 */ /* 0x000fe20000000800 */
[----:B0-----:R-:W-:-:S07]  /*1eb00*/  FADD.FTZ R13, R200, R13 ;  /* 0x0000000dc80d7221 */ /* 0x001fce0000010000 */
[----:B------:R-:W0:Y:S01]  /*1eb10*/  MUFU.EX2 R202, R202 ;  /* 0x000000ca00ca7308 */ /* 0x000e220000000800 */
[C---:B-1----:R-:W-:Y:S01]  /*1eb20*/  FADD.FTZ R13, R21.reuse, R13 ;  /* 0x0000000d150d7221 */ /* 0x042fe20000010000 */
[----:B------:R-:W-:-:S06]  /*1eb30*/  F2FP.BF16.F32.PACK_AB R200, R21, R200 ;  /* 0x000000c815c8723e */ /* 0x000fcc00000010ff */
[----:B------:R-:W1:Y:S08]  /*1eb40*/  MUFU.EX2 R159, R159 ;  /* 0x0000009f009f7308 */ /* 0x000e700000000800 */
[----:B------:R-:W-:Y:S01]  /*1eb50*/  MUFU.EX2 R203, R203 ;  /* 0x000000cb00cb7308 */ /* 0x000fe20000000800 */
[----:B0-----:R-:W-:-:S07]  /*1eb60*/  FADD.FTZ R13, R202, R13 ;  /* 0x0000000dca0d7221 */ /* 0x001fce0000010000 */
[----:B------:R-:W-:Y:S01]  /*1eb70*/  MUFU.EX2 R10, R155 ;  /* 0x0000009b000a7308 */ /* 0x000fe20000000800 */
[C---:B-1----:R-:W-:Y:S01]  /*1eb80*/  FADD.FTZ R13, R159.reuse, R13 ;  /* 0x0000000d9f0d7221 */ /* 0x042fe20000010000 */
[----:B------:R-:W-:Y:S01]  /*1eb90*/  F2FP.BF16.F32.PACK_AB R202, R159, R202 ;  /* 0x000000ca9fca723e */ /* 0x000fe200000010ff */
[----:B------:R-:W-:Y:S02]  /*1eba0*/  WARPGROUP.DEPBAR.LE gsb0, 0x0 ;  /* 0x00008000000079c5 */ /* 0x000fe40000010000 */
[----:B------:R-:W-:Y:S01]  /*1ebb0*/  WARPGROUP.ARRIVE ;  /* 0x00000000000079c5 */ /* 0x000fe20000000000 */
[-CC-:B------:R-:W-:Y:S01]  /*1ebc0*/  FFMA.FTZ R196, R160, R3.reuse, -R2.reuse ;  /* 0x00000003a0c47223 */ /* 0x180fe20000010802 */
[-CC-:B------:R-:W-:Y:S01]  /*1ebd0*/  FFMA.FTZ R160, R161, R3.reuse, -R2.reuse ;  /* 0x00000003a1a07223 */ /* 0x180fe20000010802 */
[-CC-:B------:R-:W-:Y:S01]  /*1ebe0*/  FFMA.FTZ R198, R164, R3.reuse, -R2.reuse ;  /* 0x00000003a4c67223 */ /* 0x180fe20000010802 */
[-C--:B------:R-:W-:Y:S01]  /*1ebf0*/  FFMA.FTZ R161, R165, R3.reuse, -R2 ;  /* 0x00000003a5a17223 */ /* 0x080fe20000010802 */
[-CC-:B------:R-:W-:Y:S01]  /*1ec00*/  FFMA.FTZ R164, R183, R3.reuse, -R168.reuse ;  /* 0x00000003b7a47223 */ /* 0x180fe200000108a8 */
[----:B------:R-:W-:Y:S01]  /*1ec10*/  HGMMA.64x256x16.F32.BF16 R24, R192, gdesc[UR4].tnspB, R24, gsb0 ;  /* 0x43e00004c0187df0 */ /* 0x000fe20008001818 */
[-CC-:B------:R-:W-:Y:S01]  /*1ec20*/  FFMA.FTZ R165, R175, R3.reuse, -R168.reuse ;  /* 0x00000003afa57223 */ /* 0x180fe200000108a8 */
[-CC-:B------:R-:W-:Y:S01]  /*1ec30*/  FFMA.FTZ R197, R162, R3.reuse, -R168.reuse ;  /* 0x00000003a2c57223 */ /* 0x180fe200000108a8 */
[----:B------:R-:W0:Y:S01]  /*1ec40*/  MUFU.EX2 R196, R196 ;  /* 0x000000c400c47308 */ /* 0x000e220000000800 */
[----:B------:R-:W-:-:S07]  /*1ec50*/  FFMA.FTZ R199, R166, R3, -R168 ;  /* 0x00000003a6c77223 */ /* 0x000fce00000108a8 */
[----:B------:R-:W-:Y:S08]  /*1ec60*/  MUFU.EX2 R164, R164 ;  /* 0x000000a400a47308 */ /* 0x000ff00000000800 */
[----:B------:R-:W-:Y:S01]  /*1ec70*/  MUFU.EX2 R165, R165 ;  /* 0x000000a500a57308 */ /* 0x000fe20000000800 */
[----:B0-----:R-:W-:-:S07]  /*1ec80*/  FADD.FTZ R13, R196, R13 ;  /* 0x0000000dc40d7221 */ /* 0x001fce0000010000 */
[----:B------:R-:W0:Y:S08]  /*1ec90*/  MUFU.EX2 R160, R160 ;  /* 0x000000a000a07308 */ /* 0x000e300000000800 */
[----:B------:R-:W-:Y:S08]  /*1eca0*/  MUFU.EX2 R197, R197 ;  /* 0x000000c500c57308 */ /* 0x000ff00000000800 */
[----:B------:R-:W1:Y:S01]  /*1ecb0*/  MUFU.EX2 R198, R198 ;  /* 0x000000c600c67308 */ /* 0x000e620000000800 */
[C---:B0-----:R-:W-:Y:S01]  /*1ecc0*/  FADD.FTZ R13, R160.reuse, R13 ;  /* 0x0000000da00d7221 */ /* 0x041fe20000010000 */
[----:B------:R-:W-:-:S06]  /*1ecd0*/  F2FP.BF16.F32.PACK_AB R196, R160, R196 ;  /* 0x000000c4a0c4723e */ /* 0x000fcc00000010ff */
[----:B------:R-:W0:Y:S08]  /*1ece0*/  MUFU.EX2 R161, R161 ;  /* 0x000000a100a17308 */ /* 0x000e300000000800 */
[----:B------:R-:W-:Y:S01]  /*1ecf0*/  MUFU.EX2 R199, R199 ;  /* 0x000000c700c77308 */ /* 0x000fe20000000800 */
[----:B-1----:R-:W-:-:S04]  /*1ed00*/  FADD.FTZ R13, R198, R13 ;  /* 0x0000000dc60d7221 */ /* 0x002fc80000010000 */
[C---:B0-----:R-:W-:Y:S01]  /*1ed10*/  FADD.FTZ R13, R161.reuse, R13 ;  /* 0x0000000da10d7221 */ /* 0x041fe20000010000 */
[----:B------:R-:W-:Y:S01]  /*1ed20*/  F2FP.BF16.F32.PACK_AB R198, R161, R198 ;  /* 0x000000c6a1c6723e */ /* 0x000fe200000010ff */
[----:B------:R-:W-:Y:S02]  /*1ed30*/  WARPGROUP.DEPBAR.LE gsb0, 0x0 ;  /* 0x00008000000079c5 */ /* 0x000fe40000010000 */
[-CC-:B------:R-:W-:Y:S01]  /*1ed40*/  FFMA.FTZ R192, R152, R3.reuse, -R2.reuse ;  /* 0x0000000398c07223 */ /* 0x180fe20000010802 */
[-CC-:B------:R-:W-:Y:S01]  /*1ed50*/  FFMA.FTZ R152, R153, R3.reuse, -R2.reuse ;  /* 0x0000000399987223 */ /* 0x180fe20000010802 */
[-CC-:B------:R-:W-:Y:S01]  /*1ed60*/  FFMA.FTZ R194, R156, R3.reuse, -R2.reuse ;  /* 0x000000039cc27223 */ /* 0x180fe20000010802 */
[-C--:B------:R-:W-:Y:S01]  /*1ed70*/  FFMA.FTZ R2, R157, R3.reuse, -R2 ;  /* 0x000000039d027223 */ /* 0x080fe20000010802 */
[-CC-:B------:R-:W-:Y:S01]  /*1ed80*/  FFMA.FTZ R153, R187, R3.reuse, -R168.reuse ;  /* 0x00000003bb997223 */ /* 0x180fe200000108a8 */
[-CC-:B------:R-:W-:Y:S01]  /*1ed90*/  FFMA.FTZ R156, R191, R3.reuse, -R168.reuse ;  /* 0x00000003bf9c7223 */ /* 0x180fe200000108a8 */
[-CC-:B------:R-:W-:Y:S01]  /*1eda0*/  FFMA.FTZ R157, R179, R3.reuse, -R168.reuse ;  /* 0x00000003b39d7223 */ /* 0x180fe200000108a8 */
[----:B------:R0:W-:Y:S01]  /*1edb0*/  MUFU.EX2 R7, R2 ;  /* 0x0000000200077308 */ /* 0x0001e20000000800 */
[----:B------:R-:W-:Y:S01]  /*1edc0*/  @!P1 SYNCS.ARRIVE.TRANS64.RED.A1T0 RZ, [R11+URZ], RZ ;  /* 0x000000ff0bff99a7 */ /* 0x000fe2000810043f */
[-CC-:B------:R-:W-:Y:S01]  /*1edd0*/  FFMA.FTZ R193, R154, R3.reuse, -R168.reuse ;  /* 0x000000039ac17223 */ /* 0x180fe200000108a8 */
[----:B------:R-:W-:-:S05]  /*1ede0*/  FFMA.FTZ R195, R158, R3, -R168 ;  /* 0x000000039ec37223 */ /* 0x000fca00000108a8 */
[----:B------:R-:W-:Y:S01]  /*1edf0*/  MUFU.EX2 R153, R153 ;  /* 0x0000009900997308 */ /* 0x000fe20000000800 */
[----:B0-----:R-:W-:Y:S01]  /*1ee00*/  FSEL R2, R4, RZ, P2 ;  /* 0x000000ff04027208 */ /* 0x001fe20001000000 */
[----:B------:R0:W-:Y:S01]  /*1ee10*/  @!P1 SYNCS.ARRIVE.TRANS64.RED.A1T0 RZ, [R9+URZ], RZ ;  /* 0x000000ff09ff99a7 */ /* 0x0001e2000810043f */
[C---:B------:R-:W-:Y:S01]  /*1ee20*/  ISETP.GT.AND P2, PT, R8.reuse, R223, PT ;  /* 0x000000df0800720c */ /* 0x040fe20003f44270 */
[----:B------:R-:W-:Y:S02]  /*1ee30*/  VIADD R8, R8, 0xffffffff ;  /* 0xffffffff08087836 */ /* 0x000fe40000000000 */
[----:B------:R-:W-:Y:S02]  /*1ee40*/  FADD.FTZ R2, -R2, R6 ;  /* 0x0000000602027221 */ /* 0x000fe40000010100 */
[----:B------:R-:W-:Y:S02]  /*1ee50*/  MUFU.EX2 R156, R156 ;  /* 0x0000009c009c7308 */ /* 0x000fe40000000800 */
[-C--:B------:R-:W-:Y:S01]  /*1ee60*/  FMUL.FTZ R2, R2, R3.reuse ;  /* 0x0000000302027220 */ /* 0x080fe20000410000 */
[-CC-:B0-----:R-:W-:Y:S01]  /*1ee70*/  FFMA.FTZ R9, R167, R3.reuse, -R168.reuse ;  /* 0x00000003a7097223 */ /* 0x181fe200000108a8 */
[----:B------:R-:W-:-:S04]  /*1ee80*/  FFMA.FTZ R168, R176, R3, -R168 ;  /* 0x00000003b0a87223 */ /* 0x000fc800000108a8 */
[----:B------:R-:W0:Y:S08]  /*1ee90*/  MUFU.EX2 R2, R2 ;  /* 0x0000000200027308 */ /* 0x000e300000000800 */
[----:B------:R-:W1:Y:S08]  /*1eea0*/  MUFU.EX2 R157, R157 ;  /* 0x0000009d009d7308 */ /* 0x000e700000000800 */
        /* <DEDUP_REMOVED lines=10> */
[----:B-1----:R-:W-:-:S03]  /*1ef50*/  F2FP.BF16.F32.PACK_AB R205, R157, R205 ;  /* 0x000000cd9dcd723e */ /* 0x002fc600000010ff */
[----:B------:R-:W-:-:S03]  /*1ef60*/  FADD.FTZ R12, R157, R12 ;  /* 0x0000000c9d0c7221 */ /* 0x000fc60000010000 */
[----:B------:R-:W-:Y:S01]  /*1ef70*/  MUFU.EX2 R9, R9 ;  /* 0x0000000900097308 */ /* 0x000fe20000000800 */
[----:B------:R-:W-:Y:S01]  /*1ef80*/  FADD.FTZ R12, R207, R12 ;  /* 0x0000000ccf0c7221 */ /* 0x000fe20000010000 */
[----:B------:R-:W-:-:S03]  /*1ef90*/  F2FP.BF16.F32.PACK_AB R207, R164, R207 ;  /* 0x000000cfa4cf723e */ /* 0x000fc600000010ff */
[----:B------:R-:W-:-:S03]  /*1efa0*/  FADD.FTZ R12, R164, R12 ;  /* 0x0000000ca40c7221 */ /* 0x000fc60000010000 */
[----:B------:R-:W1:Y:S01]  /*1efb0*/  MUFU.EX2 R152, R152 ;  /* 0x0000009800987308 */ /* 0x000e620000000800 */
[----:B------:R-:W-:Y:S01]  /*1efc0*/  FADD.FTZ R12, R201, R12 ;  /* 0x0000000cc90c7221 */ /* 0x000fe20000010000 */
[----:B0-----:R-:W-:Y:S01]  /*1efd0*/  FADD.FTZ R13, R192, R13 ;  /* 0x0000000dc00d7221 */ /* 0x001fe20000010000 */
[C---:B------:R-:W-:Y:S02]  /*1efe0*/  F2FP.BF16.F32.PACK_AB R201, R6.reuse, R201 ;  /* 0x000000c906c9723e */ /* 0x040fe400000010ff */
[----:B------:R-:W-:Y:S01]  /*1eff0*/  FADD.FTZ R12, R6, R12 ;  /* 0x0000000c060c7221 */ /* 0x000fe20000010000 */
[----:B------:R-:W-:Y:S02]  /*1f000*/  IMAD.MOV.U32 R6, RZ, RZ, R4 ;  /* 0x000000ffff067224 */ /* 0x000fe400078e0004 */
[----:B------:R-:W0:Y:S01]  /*1f010*/  MUFU.EX2 R193, R193 ;  /* 0x000000c100c17308 */ /* 0x000e220000000800 */
[----:B------:R-:W-:Y:S01]  /*1f020*/  FADD.FTZ R12, R203, R12 ;  /* 0x0000000ccb0c7221 */ /* 0x000fe20000010000 */
[----:B------:R-:W-:-:S03]  /*1f030*/  F2FP.BF16.F32.PACK_AB R203, R165, R203 ;  /* 0x000000cba5cb723e */ /* 0x000fc600000010ff */
[----:B------:R-:W-:-:S03]  /*1f040*/  FADD.FTZ R12, R165, R12 ;  /* 0x0000000ca50c7221 */ /* 0x000fc60000010000 */
[----:B------:R-:W2:Y:S01]  /*1f050*/  MUFU.EX2 R194, R194 ;  /* 0x000000c200c27308 */ /* 0x000ea20000000800 */
[----:B------:R-:W-:Y:S01]  /*1f060*/  FADD.FTZ R12, R197, R12 ;  /* 0x0000000cc50c7221 */ /* 0x000fe20000010000 */
[C---:B-1----:R-:W-:Y:S01]  /*1f070*/  FADD.FTZ R13, R152.reuse, R13 ;  /* 0x0000000d980d7221 */ /* 0x042fe20000010000 */
[----:B------:R-:W-:Y:S02]  /*1f080*/  F2FP.BF16.F32.PACK_AB R192, R152, R192 ;  /* 0x000000c098c0723e */ /* 0x000fe400000010ff */
[C---:B------:R-:W-:Y:S01]  /*1f090*/  FADD.FTZ R12, R11.reuse, R12 ;  /* 0x0000000c0b0c7221 */ /* 0x040fe20000010000 */
[----:B------:R-:W-:Y:S02]  /*1f0a0*/  F2FP.BF16.F32.PACK_AB R197, R11, R197 ;  /* 0x000000c50bc5723e */ /* 0x000fe400000010ff */
[----:B------:R-:W1:Y:S01]  /*1f0b0*/  MUFU.EX2 R195, R195 ;  /* 0x000000c300c37308 */ /* 0x000e620000000800 */
[----:B------:R-:W-:Y:S01]  /*1f0c0*/  FADD.FTZ R12, R199, R12 ;  /* 0x0000000cc70c7221 */ /* 0x000fe20000010000 */
[----:B------:R-:W-:-:S03]  /*1f0d0*/  F2FP.BF16.F32.PACK_AB R199, R9, R199 ;  /* 0x000000c709c7723e */ /* 0x000fc600000010ff */
[----:B------:R-:W-:Y:S01]  /*1f0e0*/  FADD.FTZ R12, R9, R12 ;  /* 0x0000000c090c7221 */ /* 0x000fe20000010000 */
[----:B------:R-:W-:Y:S02]  /*1f0f0*/  IMAD.MOV.U32 R9, RZ, RZ, R219 ;  /* 0x000000ffff097224 */ /* 0x000fe400078e00db */
[----:B------:R-:W3:Y:S01]  /*1f100*/  MUFU.EX2 R168, R168 ;  /* 0x000000a800a87308 */ /* 0x000ee20000000800 */
[----:B0-----:R-:W-:Y:S01]  /*1f110*/  FADD.FTZ R12, R193, R12 ;  /* 0x0000000cc10c7221 */ /* 0x001fe20000010000 */
[----:B--2---:R-:W-:Y:S01]  /*1f120*/  FADD.FTZ R13, R194, R13 ;  /* 0x0000000dc20d7221 */ /* 0x004fe20000010000 */
[C---:B------:R-:W-:Y:S02]  /*1f130*/  F2FP.BF16.F32.PACK_AB R194, R7.reuse, R194 ;  /* 0x000000c207c2723e */ /* 0x040fe400000010ff */
[C---:B------:R-:W-:Y:S01]  /*1f140*/  FADD.FTZ R12, R10.reuse, R12 ;  /* 0x0000000c0a0c7221 */ /* 0x040fe20000010000 */
[----:B------:R-:W-:Y:S01]  /*1f150*/  FADD.FTZ R13, R7, R13 ;  /* 0x0000000d070d7221 */ /* 0x000fe20000010000 */
[----:B------:R-:W-:Y:S01]  /*1f160*/  F2FP.BF16.F32.PACK_AB R193, R10, R193 ;  /* 0x000000c10ac1723e */ /* 0x000fe200000010ff */
[----:B------:R-:W-:-:S02]  /*1f170*/  IMAD.MOV.U32 R10, RZ, RZ, R214 ;  /* 0x000000ffff0a7224 */ /* 0x000fc400078e00d6 */
[----:B-1----:R-:W-:-:S04]  /*1f180*/  FADD.FTZ R7, R195, R12 ;  /* 0x0000000cc3077221 */ /* 0x002fc80000010000 */
[C---:B---3--:R-:W-:Y:S01]  /*1f190*/  FADD.FTZ R12, R168.reuse, R7 ;  /* 0x00000007a80c7221 */ /* 0x048fe20000010000 */
[----:B------:R-:W-:Y:S01]  /*1f1a0*/  F2FP.BF16.F32.PACK_AB R195, R168, R195 ;  /* 0x000000c3a8c3723e */ /* 0x000fe200000010ff */
[----:B------:R-:W-:Y:S01]  /*1f1b0*/  IMAD.MOV.U32 R7, RZ, RZ, R5 ;  /* 0x000000ffff077224 */ /* 0x000fe200078e0005 */
[----:B------:R-:W-:Y:S06]  /*1f1c0*/  @P2 BRA `(.L_x_2528) ;  /* 0xffffffb000802947 */ /* 0x000fec000383ffff */
[----:B------:R-:W-:Y:S05]  /*1f1d0*/  BSYNC B1 ;  /* 0x0000000000017941 */ /* 0x000fea0003800000 */
.L_x_2517:
[----:B------:R-:W-:Y:S05]  /*1f1e0*/  BSYNC B0 ;  /* 0x0000000000007941 */ /* 0x000fea0003800000 */
.L_x_2516:
[----:B------:R-:W-:Y:S01]  /*1f1f0*/  ISETP.GE.AND P2, PT, R8, RZ, PT ;  /* 0x000000ff0800720c */ /* 0x000fe20003f46270 */
[----:B------:R-:W-:-:S12]  /*1f200*/  BSSY B0, `(.L_x_2529) ;  /* 0x000048a000007945 */ /* 0x000fd80003800000 */
[----:B------:R-:W-:Y:S05]  /*1f210*/  @!P2 BRA `(.L_x_2530) ;  /* 0x000000480020a947 */ /* 0x000fea0003800000 */
[----:B------:R-:W-:Y:S02]  /*1f220*/  IMAD.MOV.U32 R6, RZ, RZ, R4 ;  /* 0x000000ffff067224 */ /* 0x000fe400078e0004 */
[----:B------:R-:W-:Y:S02]  /*1f230*/  IMAD.MOV.U32 R7, RZ, RZ, R5 ;  /* 0x000000ffff077224 */ /* 0x000fe400078e0005 */
[----:B------:R-:W-:Y:S02]  /*1f240*/  IMAD.MOV.U32 R9, RZ, RZ, R219 ;  /* 0x000000ffff097224 */ /* 0x000fe400078e00db */
[----:B------:R-:W-:-:S07]  /*1f250*/  IMAD.MOV.U32 R10, RZ, RZ, R214 ;  /* 0x000000ffff0a7224 */ /* 0x000fce00078e00d6 */
.L_x_2541:
        /* <DEDUP_REMOVED lines=8> */
.L_x_2531:
[----:B------:R-:W-:Y:S01]  /*1f2e0*/  IMAD R4, R214, 0x8, R16 ;  /* 0x00000008d6047824 */ /* 0x000fe200078e0210 */
[----:B------:R-:W-:-:S04]  /*1f2f0*/  SHF.L.U32 R5, R219, 0x1f, RZ ;  /* 0x0000001fdb057819 */ /* 0x000fc800000006ff */
[----:B------:R0:W1:Y:S01]  /*1f300*/  SYNCS.PHASECHK.TRANS64.TRYWAIT P2, [R4+URZ+0x38830], R5 ;  /* 0x03883005040075a7 */ /* 0x000062000804017f */
[----:B------:R-:W-:Y:S05]  /*1f310*/  @!P0 BRA `(.L_x_2532) ;  /* 0x0000000000048947 */ /* 0x000fea0003800000 */
[----:B------:R-:W-:Y:S01]  /*1f320*/  BPT.TRAP 0x1 ;  /* 0x000000040000795c */ /* 0x000fe20000300000 */
.L_x_2532:
[----:B------:R-:W-:Y:S01]  /*1f330*/  IMAD R3, R214, 0xa00, R222 ;  /* 0x00000a00d6037824 */ /* 0x000fe200078e02de */
[----:B------:R-:W-:Y:S03]  /*1f340*/  BSSY B1, `(.L_x_2533) ;  /* 0x0000006000017945 */ /* 0x000fe60003800000 */
[C---:B------:R-:W-:Y:S02]  /*1f350*/  VIADD R14, R3.reuse, 0x80 ;  /* 0x00000080030e7836 */ /* 0x040fe40000000000 */
[----:B------:R-:W-:Y:S01]  /*1f360*/  VIADD R20, R3, 0x100 ;  /* 0x0000010003147836 */ /* 0x000fe20000000000 */
[----:B-1----:R-:W-:Y:S06]  /*1f370*/  @P2 BRA `(.L_x_2534) ;  /* 0x0000000000082947 */ /* 0x002fec0003800000 */
[----:B------:R-:W1:Y:S02]  /*1f380*/  SYNCS.PHASECHK.TRANS64.TRYWAIT P2, [R4+URZ+0x38830], R5 ;  /* 0x03883005040075a7 */ /* 0x000e64000804017f */
[----:B-1----:R-:W-:Y:S05]  /*1f390*/  @!P2 BRA `(.L_x_2535) ;  /* 0x0000010000fca947 */ /* 0x002fea0003800000 */
.L_x_2534:
[----:B------:R-:W-:Y:S05]  /*1f3a0*/  BSYNC B1 ;  /* 0x0000000000017941 */ /* 0x000fea0003800000 */
.L_x_2533:
[----:B------:R-:W2:Y:S04]  /*1f3b0*/  LDL.64 R152, [R1+0x40] ;  /* 0x0000400001987983 */ /* 0x000ea80000100a00 */
[----:B------:R-:W3:Y:S01]  /*1f3c0*/  LDL.64 R154, [R1+0x48] ;  /* 0x00004800019a7983 */ /* 0x000ee20000100a00 */
[----:B01----:R-:W-:Y:S02]  /*1f3d0*/  IMAD.MOV.U32 R4, RZ, RZ, R3 ;  /* 0x000000ffff047224 */ /* 0x003fe400078e0003 */
[----:B------:R-:W-:Y:S01]  /*1f3e0*/  IMAD.MOV.U32 R5, RZ, RZ, 0x40000040 ;  /* 0x40000040ff057424 */ /* 0x000fe200078e00ff */
[----:B------:R-:W4:Y:S02]  /*1f3f0*/  LDL.64 R224, [R1+0x30] ;  /* 0x0000300001e07983 */ /* 0x000f240000100a00 */
[----:B------:R-:W-:-:S02]  /*1f400*/  R2UR UR6, R4 ;  /* 0x00000000040672ca */ /* 0x000fc400000e0000 */
        /* <DEDUP_REMOVED lines=63> */
[----:B------:R-:W-:Y:S02]  /*1f800*/  VIADD R4, R3, 0x182 ;  /* 0x0000018203047836 */ /* 0x000fe40000000000 */
[----:B------:R-:W-:Y:S01]  /*1f810*/  IMAD.MOV.U32 R5, RZ, RZ, 0x40000040 ;  /* 0x40000040ff057424 */ /* 0x000fe200078e00ff */
        /* <DEDUP_REMOVED lines=18> */
[----:B------:R-:W3:Y:S02]  /*1f940*/  LDL.64 R20, [R1+0x28] ;  /* 0x0000280001147983 */ /* 0x000ee40000100a00 */
[----:B------:R-:W-:Y:S01]  /*1f950*/  HGMMA.64x16x16.F32.BF16 R168, gdesc[UR16], R168, gsb0 ;  /* 0x0020000010a879f0 */ /* 0x000fe200080018a8 */
[----:B------:R-:W-:Y:S02]  /*1f960*/  VIADD R4, R3, 0x202 ;  /* 0x0000020203047836 */ /* 0x000fe40000000000 */
        /* <DEDUP_REMOVED lines=50> */
[----:B----4-:R-:W-:Y:S02]  /*1fc90*/  R2UR UR28, R224 ;  /* 0x00000000e01c72ca */ /* 0x010fe400000e0000 */
        /* <DEDUP_REMOVED lines=731> */
.L_x_2536:
[----:B------:R-:W-:Y:S01]  /*22a50*/  SHF.L.U32 R0, R9, 0x1f, RZ ;  /* 0x0000001f09007819 */ /* 0x000fe200000006ff */
[----:B------:R-:W-:-:S04]  /*22a60*/  IMAD R9, R10, 0x8, R16 ;  /* 0x000000080a097824 */ /* 0x000fc800078e0210 */
[----:B------:R0:W1:Y:S01]  /*22a70*/  SYNCS.PHASECHK.TRANS64.TRYWAIT P2, [R9+URZ+0x38850], R0 ;  /* 0x03885000090075a7 */ /* 0x000062000804017f */
[----:B------:R-:W-:Y:S05]  /*22a80*/  @!P0 BRA `(.L_x_2537) ;  /* 0x0000000000048947 */ /* 0x000fea0003800000 */
[----:B------:R-:W-:Y:S01]  /*22a90*/  BPT.TRAP 0x1 ;  /* 0x000000040000795c */ /* 0x000fe20000300000 */
.L_x_2537:
[----:B------:R-:W-:Y:S04]  /*22aa0*/  BSSY B1, `(.L_x_2538) ;  /* 0x0000004000017945 */ /* 0x000fe80003800000 */
[----:B-1----:R-:W-:Y:S05]  /*22ab0*/  @P2 BRA `(.L_x_2539) ;  /* 0x0000000000082947 */ /* 0x002fea0003800000 */
[----:B------:R-:W1:Y:S02]  /*22ac0*/  SYNCS.PHASECHK.TRANS64.TRYWAIT P2, [R9+URZ+0x38850], R0 ;  /* 0x03885000090075a7 */ /* 0x000e64000804017f */
[----:B-1----:R-:W-:Y:S05]  /*22ad0*/  @!P2 BRA `(.L_x_2540) ;  /* 0x000000cc0040a947 */ /* 0x002fea0003800000 */
.L_x_2539:
[----:B------:R-:W-:Y:S05]  /*22ae0*/  BSYNC B1 ;  /* 0x0000000000017941 */ /* 0x000fea0003800000 */
.L_x_2538:
[----:B01----:R-:W-:Y:S01]  /*22af0*/  VIADD R0, R16, 0x400 ;  /* 0x0000040010007836 */ /* 0x003fe20000000000 */
[----:B------:R-:W-:Y:S01]  /*22b00*/  WARPGROUP.ARRIVE ;  /* 0x00000000000079c5 */ /* 0x000fe20000000000 */
[----:B------:R-:W-:Y:S01]  /*22b10*/  IMAD.MOV.U32 R3, RZ, RZ, 0x40000040 ;  /* 0x40000040ff037424 */ /* 0x000fe200078e00ff */
[----:B------:R-:W-:Y:S01]  /*22b20*/  ISETP.GT.AND P2, PT, R8, RZ, PT ;  /* 0x000000ff0800720c */ /* 0x000fe20003f44270 */
[----:B------:R-:W-:Y:S01]  /*22b30*/  IMAD.MOV.U32 R5, RZ, RZ, 0x40000040 ;  /* 0x40000040ff057424 */ /* 0x000fe200078e00ff */
[----:B------:R-:W-:Y:S01]  /*22b40*/  SHF.R.U32.HI R0, RZ, 0x4, R0 ;  /* 0x00000004ff007819 */ /* 0x000fe20000011600 */
[----:B------:R-:W-:Y:S01]  /*22b50*/  @!P1 IMAD R11, R11, 0x8, R16 ;  /* 0x000000080b0b9824 */ /* 0x000fe200078e0210 */
[----:B------:R-:W-:Y:S01]  /*22b60*/  R2UR UR7, R3 ;  /* 0x00000000030772ca */ /* 0x000fe200000e0000 */
[----:B------:R-:W-:Y:S01]  /*22b70*/  IMAD.MOV.U32 R3, RZ, RZ, 0x40000040 ;  /* 0x40000040ff037424 */ /* 0x000fe200078e00ff */
[----:B------:R-:W-:Y:S01]  /*22b80*/  LOP3.LUT R0, R0, 0x3fff, RZ, 0xc0, !PT ;  /* 0x00003fff00007812 */ /* 0x000fe200078ec0ff */
[----:B------:R-:W-:-:S02]  /*22b90*/  @!P1 VIADD R11, R11, 0x38840 ;  /* 0x000388400b0b9836 */ /* 0x000fc40000000000 */
[----:B------:R-:W-:Y:S01]  /*22ba0*/  @!P1 VIADD R9, R9, 0x38860 ;  /* 0x0003886009099836 */ /* 0x000fe20000000000 */
[----:B------:R-:W-:Y:S01]  /*22bb0*/  LOP3.LUT R0, R0, 0x2800000, RZ, 0xfc, !PT ;  /* 0x0280000000007812 */ /* 0x000fe200078efcff */
[----:B------:R-:W-:-:S03]  /*22bc0*/  VIADD R8, R8, 0xffffffff ;  /* 0xffffffff08087836 */ /* 0x000fc60000000000 */
[----:B------:R-:W-:Y:S01]  /*22bd0*/  @!P1 PRMT R9, RZ, 0x654, R9 ;  /* 0x00000654ff099816 */ /* 0x000fe20000000009 */
        /* <DEDUP_REMOVED lines=52> */
[----:B------:R-:W-:Y:S01]  /*22f20*/  IMAD.U32 R3, RZ, RZ, UR38 ;  /* 0x00000026ff037e24 */ /* 0x000fe2000f8e00ff */
[----:B------:R-:W-:-:S03]  /*22f30*/  FMNMX.FTZ R2, R186, R6, !PT ;  /* 0x00000006ba027209 */ /* 0x000fc60007810000 */
[----:B------:R-:W-:Y:S01]  /*22f40*/  FMUL.FTZ R0, R0, R3 ;  /* 0x0000000300007220 */ /* 0x000fe20000410000 */
[----:B------:R-:W-:-:S04]  /*22f50*/  FMNMX.FTZ R2, R187, R2, !PT ;  /* 0x00000002bb027209 */ /* 0x000fc80007810000 */
[----:B------:R-:W-:Y:S01]  /*22f60*/  FMNMX.FTZ R2, R190, R2, !PT ;  /* 0x00000002be027209 */ /* 0x000fe20007810000 */
[----:B------:R-:W-:Y:S03]  /*22f70*/  MUFU.EX2 R0, R0 ;  /* 0x0000000000007308 */ /* 0x000fe60000000800 */
[----:B------:R-:W-:Y:S01]  /*22f80*/  FMNMX.FTZ R4, R191, R2, !PT ;  /* 0x00000002bf047209 */ /* 0x000fe20007810000 */
[----:B------:R-:W-:-:S03]  /*22f90*/  FMUL.FTZ R2, R5, R3 ;  /* 0x0000000305027220 */ /* 0x000fc60000410000 */
[----:B------:R-:W-:Y:S01]  /*22fa0*/  FMNMX.FTZ R4, R178, R4, !PT ;  /* 0x00000004b2047209 */ /* 0x000fe20007810000 */
[-CC-:B------:R-:W-:Y:S01]  /*22fb0*/  FFMA.FTZ R208, R184, R3.reuse, -R2.reuse ;  /* 0x00000003b8d07223 */ /* 0x180fe20000010802 */
[-CC-:B------:R-:W-:Y:S01]  /*22fc0*/  FFMA.FTZ R7, R185, R3.reuse, -R2.reuse ;  /* 0x00000003b9077223 */ /* 0x180fe20000010802 */
[-CC-:B------:R-:W-:Y:S01]  /*22fd0*/  FFMA.FTZ R210, R188, R3.reuse, -R2.reuse ;  /* 0x00000003bcd27223 */ /* 0x180fe20000010802 */
        /* <DEDUP_REMOVED lines=11> */
[----:B------:R-:W-:Y:S01]  /*23090*/  FFMA.FTZ R20, R173, R3, -R2 ;  /* 0x00000003ad147223 */ /* 0x000fe20000010802 */
[----:B------:R-:W-:Y:S01]  /*230a0*/  FMNMX.FTZ R4, R170, R4, !PT ;  /* 0x00000004aa047209 */ /* 0x000fe20007810000 */
[----:B------:R-:W0:Y:S01]  /*230b0*/  MUFU.EX2 R208, R208 ;  /* 0x000000d000d07308 */ /* 0x000e220000000800 */
[----:B------:R-:W-:-:S02]  /*230c0*/  @!P1 PRMT R168, RZ, 0x654, R11 ;  /* 0x00000654ffa89816 */ /* 0x000fc4000000000b */
[----:B------:R-:W-:-:S04]  /*230d0*/  FMNMX.FTZ R4, R171, R4, !PT ;  /* 0x00000004ab047209 */ /* 0x000fc80007810000 */
[----:B------:R-:W-:Y:S01]  /*230e0*/  FMNMX.FTZ R4, R174, R4, !PT ;  /* 0x00000004ae047209 */ /* 0x000fe20007810000 */
[----:B------:R-:W1:Y:S03]  /*230f0*/  MUFU.EX2 R7, R7 ;  /* 0x0000000700077308 */ /* 0x000e660000000800 */
[----:B------:R-:W-:-:S04]  /*23100*/  FMNMX.FTZ R4, R175, R4, !PT ;  /* 0x00000004af047209 */ /* 0x000fc80007810000 */
[----:B------:R-:W-:Y:S01]  /*23110*/  FMNMX.FTZ R4, R162, R4, !PT ;  /* 0x00000004a2047209 */ /* 0x000fe20007810000 */
[----:B------:R-:W2:Y:S01]  /*23120*/  MUFU.EX2 R210, R210 ;  /* 0x000000d200d27308 */ /* 0x000ea20000000800 */
[----:B0-----:R-:W-:Y:S02]  /*23130*/  FFMA.FTZ R13, R0, R13, R208 ;  /* 0x0000000d000d7223 */ /* 0x001fe400000100d0 */
[----:B------:R-:W-:-:S04]  /*23140*/  FMNMX.FTZ R4, R163, R4, !PT ;  /* 0x00000004a3047209 */ /* 0x000fc80007810000 */
[----:B------:R-:W-:Y:S01]  /*23150*/  FMNMX.FTZ R4, R166, R4, !PT ;  /* 0x00000004a6047209 */ /* 0x000fe20007810000 */
[----:B------:R-:W0:Y:S01]  /*23160*/  MUFU.EX2 R184, R184 ;  /* 0x000000b800b87308 */ /* 0x000e220000000800 */
[C---:B-1----:R-:W-:Y:S01]  /*23170*/  FADD.FTZ R13, R7.reuse, R13 ;  /* 0x0000000d070d7221 */ /* 0x042fe20000010000 */
[----:B------:R-:W-:Y:S02]  /*23180*/  F2FP.BF16.F32.PACK_AB R208, R7, R208 ;  /* 0x000000d007d0723e */ /* 0x000fe400000010ff */
[----:B------:R-:W-:-:S04]  /*23190*/  FMNMX.FTZ R4, R167, R4, !PT ;  /* 0x00000004a7047209 */ /* 0x000fc80007810000 */
[----:B------:R-:W-:Y:S01]  /*231a0*/  FMNMX.FTZ R4, R154, R4, !PT ;  /* 0x000000049a047209 */ /* 0x000fe20007810000 */
[----:B------:R-:W1:Y:S01]  /*231b0*/  MUFU.EX2 R204, R204 ;  /* 0x000000cc00cc7308 */ /* 0x000e620000000800 */
[----:B--2---:R-:W-:Y:S02]  /*231c0*/  FADD.FTZ R13, R210, R13 ;  /* 0x0000000dd20d7221 */ /* 0x004fe40000010000 */
[----:B------:R-:W-:-:S04]  /*231d0*/  FMNMX.FTZ R4, R155, R4, !PT ;  /* 0x000000049b047209 */ /* 0x000fc80007810000 */
[----:B------:R-:W-:Y:S01]  /*231e0*/  FMNMX.FTZ R4, R158, R4, !PT ;  /* 0x000000049e047209 */ /* 0x000fe20007810000 */
[----:B------:R-:W2:Y:S01]  /*231f0*/  MUFU.EX2 R10, R10 ;  /* 0x0000000a000a7308 */ /* 0x000ea20000000800 */
[C---:B0-----:R-:W-:Y:S01]  /*23200*/  FADD.FTZ R13, R184.reuse, R13 ;  /* 0x0000000db80d7221 */ /* 0x041fe20000010000 */
[----:B------:R-:W-:Y:S02]  /*23210*/  F2FP.BF16.F32.PACK_AB R210, R184, R210 ;  /* 0x000000d2b8d2723e */ /* 0x000fe400000010ff */
[----:B------:R-:W-:-:S04]  /*23220*/  FMNMX.FTZ R4, R159, R4, !PT ;  /* 0x000000049f047209 */ /* 0x000fc80007810000 */
[----:B------:R-:W0:Y:S01]  /*23230*/  MUFU.EX2 R206, R206 ;  /* 0x000000ce00ce7308 */ /* 0x000e220000000800 */
[----:B------:R-:W3:Y:S01]  /*23240*/  SHFL.BFLY PT, R21, R4, 0x2, 0x1f ;  /* 0x0c401f0004157f89 */ /* 0x000ee200000e0000 */
[----:B-1----:R-:W-:-:S06]  /*23250*/  FADD.FTZ R13, R204, R13 ;  /* 0x0000000dcc0d7221 */ /* 0x002fcc0000010000 */
[----:B------:R-:W1:Y:S01]  /*23260*/  MUFU.EX2 R14, R14 ;  /* 0x0000000e000e7308 */ /* 0x000e620000000800 */
[C---:B--2---:R-:W-:Y:S01]  /*23270*/  FADD.FTZ R13, R10.reuse, R13 ;  /* 0x0000000d0a0d7221 */ /* 0x044fe20000010000 */
[----:B------:R-:W-:-:S06]  /*23280*/  F2FP.BF16.F32.PACK_AB R204, R10, R204 ;  /* 0x000000cc0acc723e */ /* 0x000fcc00000010ff */
[----:B------:R-:W2:Y:S01]  /*23290*/  MUFU.EX2 R200, R200 ;  /* 0x000000c800c87308 */ /* 0x000ea20000000800 */
[----:B0-----:R-:W-:-:S07]  /*232a0*/  FADD.FTZ R13, R206, R13 ;  /* 0x0000000dce0d7221 */ /* 0x001fce0000010000 */
[----:B------:R-:W0:Y:S01]  /*232b0*/  MUFU.EX2 R15, R15 ;  /* 0x0000000f000f7308 */ /* 0x000e220000000800 */
[----:B---3--:R-:W-:Y:S01]  /*232c0*/  FMNMX.FTZ R4, R4, R21, !PT ;  /* 0x0000001504047209 */ /* 0x008fe20007810000 */
[----:B------:R-:W-:Y:S01]  /*232d0*/  FFMA.FTZ R21, R161, R3, -R2 ;  /* 0x00000003a1157223 */ /* 0x000fe20000010802 */
[C---:B-1----:R-:W-:Y:S01]  /*232e0*/  FADD.FTZ R13, R14.reuse, R13 ;  /* 0x0000000d0e0d7221 */ /* 0x042fe20000010000 */
[----:B------:R-:W-:Y:S02]  /*232f0*/  F2FP.BF16.F32.PACK_AB R206, R14, R206 ;  /* 0x000000ce0ece723e */ /* 0x000fe400000010ff */
[----:B------:R-:W1:Y:S02]  /*23300*/  SHFL.BFLY PT, R161, R4, 0x1, 0x1f ;  /* 0x0c201f0004a17f89 */ /* 0x000e6400000e0000 */
[----:B------:R-:W3:Y:S01]  /*23310*/  MUFU.EX2 R202, R202 ;  /* 0x000000ca00ca7308 */ /* 0x000ee20000000800 */
[----:B--2---:R-:W-:-:S07]  /*23320*/  FADD.FTZ R13, R200, R13 ;  /* 0x0000000dc80d7221 */ /* 0x004fce0000010000 */
[----:B------:R-:W2:Y:S01]  /*23330*/  MUFU.EX2 R20, R20 ;  /* 0x0000001400147308 */ /* 0x000ea20000000800 */
[C---:B0-----:R-:W-:Y:S01]  /*23340*/  FADD.FTZ R13, R15.reuse, R13 ;  /* 0x0000000d0f0d7221 */ /* 0x041fe20000010000 */
[----:B------:R-:W-:-:S06]  /*23350*/  F2FP.BF16.F32.PACK_AB R200, R15, R200 ;  /* 0x000000c80fc8723e */ /* 0x000fcc00000010ff */
[----:B------:R-:W-:Y:S01]  /*23360*/  MUFU.EX2 R21, R21 ;  /* 0x0000001500157308 */ /* 0x000fe20000000800 */
[----:B---3--:R-:W-:Y:S01]  /*23370*/  FADD.FTZ R13, R202, R13 ;  /* 0x0000000dca0d7221 */ /* 0x008fe20000010000 */
[----:B-1----:R-:W-:-:S03]  /*23380*/  FMNMX.FTZ R4, R4, R161, !PT ;  /* 0x000000a104047209 */ /* 0x002fc60007810000 */
[C---:B--2---:R-:W-:Y:S01]  /*23390*/  FADD.FTZ R13, R20.reuse, R13 ;  /* 0x0000000d140d7221 */ /* 0x044fe20000010000 */
[----:B------:R-:W-:Y:S01]  /*233a0*/  F2FP.BF16.F32.PACK_AB R202, R20, R202 ;  /* 0x000000ca14ca723e */ /* 0x000fe200000010ff */
[----:B------:R-:W-:Y:S02]  /*233b0*/  WARPGROUP.DEPBAR.LE gsb0, 0x0 ;  /* 0x00008000000079c5 */ /* 0x000fe40000010000 */
[----:B------:R-:W-:Y:S01]  /*233c0*/  WARPGROUP.ARRIVE ;  /* 0x00000000000079c5 */ /* 0x000fe20000000000 */
[-CC-:B------:R-:W-:Y:S01]  /*233d0*/  FFMA.FTZ R196, R160, R3.reuse, -R2.reuse ;  /* 0x00000003a0c47223 */ /* 0x180fe20000010802 */
[-CC-:B------:R-:W-:Y:S01]  /*233e0*/  FFMA.FTZ R198, R164, R3.reuse, -R2.reuse ;  /* 0x00000003a4c67223 */ /* 0x180fe20000010802 */
[----:B------:R-:W-:-:S03]  /*233f0*/  FFMA.FTZ R160, R165, R3, -R2 ;  /* 0x00000003a5a07223 */ /* 0x000fc60000010802 */
[----:B------:R-:W-:Y:S01]  /*23400*/  HGMMA.64x256x16.F32.BF16 R24, R192, gdesc[UR4].tnspB, R24, gsb0 ;  /* 0x43e00004c0187df0 */ /* 0x000fe20008001818 */
[----:B------:R-:W0:Y:S08]  /*23410*/  MUFU.EX2 R196, R196 ;  /* 0x000000c400c47308 */ /* 0x000e300000000800 */
[----:B------:R-:W1:Y:S08]  /*23420*/  MUFU.EX2 R198, R198 ;  /* 0x000000c600c67308 */ /* 0x000e700000000800 */
[----:B------:R-:W2:Y:S01]  /*23430*/  MUFU.EX2 R160, R160 ;  /* 0x000000a000a07308 */ /* 0x000ea20000000800 */
[----:B0-----:R-:W-:Y:S01]  /*23440*/  FADD.FTZ R13, R196, R13 ;  /* 0x0000000dc40d7221 */ /* 0x001fe20000010000 */
[----:B------:R-:W-:-:S03]  /*23450*/  F2FP.BF16.F32.PACK_AB R196, R21, R196 ;  /* 0x000000c415c4723e */ /* 0x000fc600000010ff */
[----:B------:R-:W-:-:S04]  /*23460*/  FADD.FTZ R13, R21, R13 ;  /* 0x0000000d150d7221 */ /* 0x000fc80000010000 */
[----:B-1----:R-:W-:-:S04]  /*23470*/  FADD.FTZ R13, R198, R13 ;  /* 0x0000000dc60d7221 */ /* 0x002fc80000010000 */
[C---:B--2---:R-:W-:Y:S01]  /*23480*/  FADD.FTZ R13, R160.reuse, R13 ;  /* 0x0000000da00d7221 */ /* 0x044fe20000010000 */
[----:B------:R-:W-:Y:S01]  /*23490*/  F2FP.BF16.F32.PACK_AB R198, R160, R198 ;  /* 0x000000c6a0c6723e */ /* 0x000fe200000010ff */
[----:B------:R-:W-:Y:S02]  /*234a0*/  WARPGROUP.DEPBAR.LE gsb0, 0x0 ;  /* 0x00008000000079c5 */ /* 0x000fe40000010000 */
[-CC-:B------:R-:W-:Y:S01]  /*234b0*/  FFMA.FTZ R192, R152, R3.reuse, -R2.reuse ;  /* 0x0000000398c07223 */ /* 0x180fe20000010802 */
[-CC-:B------:R-:W-:Y:S01]  /*234c0*/  FFMA.FTZ R152, R153, R3.reuse, -R2.reuse ;  /* 0x0000000399987223 */ /* 0x180fe20000010802 */
[-C--:B------:R-:W-:Y:S01]  /*234d0*/  FFMA.FTZ R194, R156, R3.reuse, -R2 ;  /* 0x000000039cc27223 */ /* 0x080fe20000010802 */
[C---:B------:R-:W-:Y:S01]  /*234e0*/  FADD.FTZ R153, -R4.reuse, R6 ;  /* 0x0000000604997221 */ /* 0x040fe20000010100 */
[-C--:B------:R-:W-:Y:S01]  /*234f0*/  FMUL.FTZ R156, R4, R3.reuse ;  /* 0x00000003049c7220 */ /* 0x080fe20000410000 */
[-C--:B------:R-:W-:Y:S01]  /*23500*/  FFMA.FTZ R2, R157, R3.reuse, -R2 ;  /* 0x000000039d027223 */ /* 0x080fe20000010802 */
[----:B------:R-:W-:Y:S01]  /*23510*/  @!P1 SYNCS.ARRIVE.TRANS64.RED.A1T0 RZ, [R168+URZ], RZ ;  /* 0x000000ffa8ff99a7 */ /* 0x000fe2000810043f */
[-C--:B------:R-:W-:Y:S01]  /*23520*/  FMUL.FTZ R153, R153, R3.reuse ;  /* 0x0000000399997220 */ /* 0x080fe20000410000 */
        /* <DEDUP_REMOVED lines=9> */
[----:B------:R0:W-:Y:S01]  /*235c0*/  MUFU.EX2 R2, R153 ;  /* 0x0000009900027308 */ /* 0x0001e20000000800 */
[-CC-:B------:R-:W-:Y:S01]  /*235d0*/  FFMA.FTZ R197, R162, R3.reuse, -R156.reuse ;  /* 0x00000003a2c57223 */ /* 0x180fe2000001089c */
[-CC-:B------:R-:W-:Y:S01]  /*235e0*/  FFMA.FTZ R161, R171, R3.reuse, -R156.reuse ;  /* 0x00000003aba17223 */ /* 0x180fe2000001089c */
[-CC-:B------:R-:W-:Y:S01]  /*235f0*/  FFMA.FTZ R203, R174, R3.reuse, -R156.reuse ;  /* 0x00000003aecb7223 */ /* 0x180fe2000001089c */
[-CC-:B------:R-:W-:Y:S01]  /*23600*/  FFMA.FTZ R175, R175, R3.reuse, -R156.reuse ;  /* 0x00000003afaf7223 */ /* 0x180fe2000001089c */
[-CC-:B------:R-:W-:Y:S01]  /*23610*/  FFMA.FTZ R163, R163, R3.reuse, -R156.reuse ;  /* 0x00000003a3a37223 */ /* 0x180fe2000001089c */
[-CC-:B------:R-:W-:Y:S01]  /*23620*/  FFMA.FTZ R199, R166, R3.reuse, -R156.reuse ;  /* 0x00000003a6c77223 */ /* 0x180fe2000001089c */
[----:B------:R1:W-:Y:S01]  /*23630*/  @!P1 SYNCS.ARRIVE.TRANS64.RED.A1T0 RZ, [R9+URZ], RZ ;  /* 0x000000ff09ff99a7 */ /* 0x0003e2000810043f */
[----:B------:R-:W2:Y:S01]  /*23640*/  MUFU.EX2 R209, R209 ;  /* 0x000000d100d17308 */ /* 0x000ea20000000800 */
[-CC-:B0-----:R-:W-:Y:S01]  /*23650*/  FFMA.FTZ R153, R187, R3.reuse, -R156.reuse ;  /* 0x00000003bb997223 */ /* 0x181fe2000001089c */
[-CC-:B------:R-:W-:Y:S01]  /*23660*/  FFMA.FTZ R193, R154, R3.reuse, -R156.reuse ;  /* 0x000000039ac17223 */ /* 0x180fe2000001089c */
[-CC-:B------:R-:W-:Y:S01]  /*23670*/  FFMA.FTZ R155, R155, R3.reuse, -R156.reuse ;  /* 0x000000039b9b7223 */ /* 0x180fe2000001089c */
[----:B------:R-:W-:-:S04]  /*23680*/  FFMA.FTZ R158, R158, R3, -R156 ;  /* 0x000000039e9e7223 */ /* 0x000fc8000001089c */
[----:B------:R-:W0:Y:S08]  /*23690*/  MUFU.EX2 R153, R153 ;  /* 0x0000009900997308 */ /* 0x000e300000000800 */
[----:B------:R-:W3:Y:S01]  /*236a0*/  MUFU.EX2 R211, R211 ;  /* 0x000000d300d37308 */ /* 0x000ee20000000800 */
[----:B--2---:R-:W-:-:S07]  /*236b0*/  FFMA.FTZ R12, R2, R12, R209 ;  /* 0x0000000c020c7223 */ /* 0x004fce00000100d1 */
[----:B------:R-:W2:Y:S01]  /*236c0*/  MUFU.EX2 R165, R165 ;  /* 0x000000a500a57308 */ /* 0x000ea20000000800 */
[C---:B0-----:R-:W-:Y:S01]  /*236d0*/  FADD.FTZ R12, R153.reuse, R12 ;  /* 0x0000000c990c7221 */ /* 0x041fe20000010000 */
[----:B------:R-:W-:-:S06]  /*236e0*/  F2FP.BF16.F32.PACK_AB R209, R153, R209 ;  /* 0x000000d199d1723e */ /* 0x000fcc00000010ff */
[----:B------:R-:W0:Y:S01]  /*236f0*/  MUFU.EX2 R205, R205 ;  /* 0x000000cd00cd7308 */ /* 0x000e220000000800 */
[----:B---3--:R-:W-:-:S07]  /*23700*/  FADD.FTZ R12, R211, R12 ;  /* 0x0000000cd30c7221 */ /* 0x008fce0000010000 */
[----:B------:R-:W3:Y:S01]  /*23710*/  MUFU.EX2 R157, R157 ;  /* 0x0000009d009d7308 */ /* 0x000ee20000000800 */
[----:B--2---:R-:W-:Y:S01]  /*23720*/  FADD.FTZ R162, R165, R12 ;  /* 0x0000000ca5a27221 */ /* 0x004fe20000010000 */
[-CC-:B------:R-:W-:Y:S01]  /*23730*/  FFMA.FTZ R12, R167, R3.reuse, -R156.reuse ;  /* 0x00000003a70c7223 */ /* 0x180fe2000001089c */
[----:B------:R-:W-:Y:S01]  /*23740*/  FFMA.FTZ R156, R159, R3, -R156 ;  /* 0x000000039f9c7223 */ /* 0x000fe2000001089c */
[----:B------:R-:W-:-:S04]  /*23750*/  F2FP.BF16.F32.PACK_AB R211, R165, R211 ;  /* 0x000000d3a5d3723e */ /* 0x000fc800000010ff */
[----:B------:R-:W2:Y:S01]  /*23760*/  MUFU.EX2 R207, R207 ;  /* 0x000000cf00cf7308 */ /* 0x000ea20000000800 */
[----:B0-----:R-:W-:-:S07]  /*23770*/  FADD.FTZ R162, R205, R162 ;  /* 0x000000a2cda27221 */ /* 0x001fce0000010000 */
[----:B------:R-:W0:Y:S01]  /*23780*/  MUFU.EX2 R164, R164 ;  /* 0x000000a400a47308 */ /* 0x000e220000000800 */
[C---:B---3--:R-:W-:Y:S01]  /*23790*/  FADD.FTZ R162, R157.reuse, R162 ;  /* 0x000000a29da27221 */ /* 0x048fe20000010000 */
[----:B------:R-:W-:-:S06]  /*237a0*/  F2FP.BF16.F32.PACK_AB R205, R157, R205 ;  /* 0x000000cd9dcd723e */ /* 0x000fcc00000010ff */
[----:B------:R-:W3:Y:S01]  /*237b0*/  MUFU.EX2 R201, R201 ;  /* 0x000000c900c97308 */ /* 0x000ee20000000800 */
[----:B--2---:R-:W-:-:S07]  /*237c0*/  FADD.FTZ R162, R207, R162 ;  /* 0x000000a2cfa27221 */ /* 0x004fce0000010000 */
[----:B------:R-:W2:Y:S01]  /*237d0*/  MUFU.EX2 R161, R161 ;  /* 0x000000a100a17308 */ /* 0x000ea20000000800 */
[C---:B0-----:R-:W-:Y:S01]  /*237e0*/  FADD.FTZ R162, R164.reuse, R162 ;  /* 0x000000a2a4a27221 */ /* 0x041fe20000010000 */
[----:B------:R-:W-:-:S06]  /*237f0*/  F2FP.BF16.F32.PACK_AB R207, R164, R207 ;  /* 0x000000cfa4cf723e */ /* 0x000fcc00000010ff */
[----:B------:R-:W0:Y:S01]  /*23800*/  MUFU.EX2 R203, R203 ;  /* 0x000000cb00cb7308 */ /* 0x000e220000000800 */
[----:B---3--:R-:W-:-:S07]  /*23810*/  FADD.FTZ R162, R201, R162 ;  /* 0x000000a2c9a27221 */ /* 0x008fce0000010000 */
[----:B------:R-:W3:Y:S01]  /*23820*/  MUFU.EX2 R11, R175 ;  /* 0x000000af000b7308 */ /* 0x000ee20000000800 */
[C---:B--2---:R-:W-:Y:S01]  /*23830*/  FADD.FTZ R162, R161.reuse, R162 ;  /* 0x000000a2a1a27221 */ /* 0x044fe20000010000 */
[----:B------:R-:W-:-:S06]  /*23840*/  F2FP.BF16.F32.PACK_AB R201, R161, R201 ;  /* 0x000000c9a1c9723e */ /* 0x000fcc00000010ff */
[----:B------:R-:W2:Y:S01]  /*23850*/  MUFU.EX2 R197, R197 ;  /* 0x000000c500c57308 */ /* 0x000ea20000000800 */
[----:B0-----:R-:W-:-:S07]  /*23860*/  FADD.FTZ R162, R203, R162 ;  /* 0x000000a2cba27221 */ /* 0x001fce0000010000 */
[----:B-1----:R-:W0:Y:S01]  /*23870*/  MUFU.EX2 R9, R163 ;  /* 0x000000a300097308 */ /* 0x002e220000000800 */
[C---:B---3--:R-:W-:Y:S01]  /*23880*/  FADD.FTZ R162, R11.reuse, R162 ;  /* 0x000000a20ba27221 */ /* 0x048fe20000010000 */
[----:B------:R-:W-:-:S06]  /*23890*/  F2FP.BF16.F32.PACK_AB R203, R11, R203 ;  /* 0x000000cb0bcb723e */ /* 0x000fcc00000010ff */
[----:B------:R-:W1:Y:S01]  /*238a0*/  MUFU.EX2 R199, R199 ;  /* 0x000000c700c77308 */ /* 0x000e620000000800 */
[----:B--2---:R-:W-:-:S07]  /*238b0*/  FADD.FTZ R162, R197, R162 ;  /* 0x000000a2c5a27221 */ /* 0x004fce0000010000 */
[----:B------:R-:W2:Y:S01]  /*238c0*/  MUFU.EX2 R12, R12 ;  /* 0x0000000c000c7308 */ /* 0x000ea20000000800 */
[C---:B0-----:R-:W-:Y:S01]  /*238d0*/  FADD.FTZ R162, R9.reuse, R162 ;  /* 0x000000a209a27221 */ /* 0x041fe20000010000 */
[----:B------:R-:W-:Y:S01]  /*238e0*/  F2FP.BF16.F32.PACK_AB R197, R9, R197 ;  /* 0x000000c509c5723e */ /* 0x000fe200000010ff */
[----:B------:R-:W-:-:S05]  /*238f0*/  IMAD.MOV.U32 R9, RZ, RZ, R219 ;  /* 0x000000ffff097224 */ /* 0x000fca00078e00db */
        /* <DEDUP_REMOVED lines=8> */
[----:B-1----:R-:W-:-:S07]  /*23980*/  FADD.FTZ R10, R193, R10 ;  /* 0x0000000ac10a7221 */ /* 0x002fce0000010000 */
[----:B------:R-:W1:Y:S01]  /*23990*/  MUFU.EX2 R194, R194 ;  /* 0x000000c200c27308 */ /* 0x000e620000000800 */
[C---:B--2---:R-:W-:Y:S01]  /*239a0*/  FADD.FTZ R13, R152.reuse, R13 ;  /* 0x0000000d980d7221 */ /* 0x044fe20000010000 */
[----:B------:R-:W-:-:S06]  /*239b0*/  F2FP.BF16.F32.PACK_AB R192, R152, R192 ;  /* 0x000000c098c0723e */ /* 0x000fcc00000010ff */
[----:B------:R-:W2:Y:S01]  /*239c0*/  MUFU.EX2 R158, R158 ;  /* 0x0000009e009e7308 */ /* 0x000ea20000000800 */
[C---:B0-----:R-:W-:Y:S01]  /*239d0*/  FADD.FTZ R7, R155.reuse, R10 ;  /* 0x0000000a9b077221 */ /* 0x041fe20000010000 */
[----:B------:R-:W-:Y:S01]  /*239e0*/  F2FP.BF16.F32.PACK_AB R193, R155, R193 ;  /* 0x000000c19bc1723e */ /* 0x000fe200000010ff */
[----:B------:R-:W-:-:S05]  /*239f0*/  IMAD.MOV.U32 R10, RZ, RZ, R214 ;  /* 0x000000ffff0a7224 */ /* 0x000fca00078e00d6 */
[----:B------:R-:W0:Y:S01]  /*23a00*/  MUFU.EX2 R156, R156 ;  /* 0x0000009c009c7308 */ /* 0x000e220000000800 */
[----:B-1----:R-:W-:Y:S01]  /*23a10*/  FADD.FTZ R13, R194, R13 ;  /* 0x0000000dc20d7221 */ /* 0x002fe20000010000 */
[----:B------:R-:W-:-:S03]  /*23a20*/  F2FP.BF16.F32.PACK_AB R194, R6, R194 ;  /* 0x000000c206c2723e */ /* 0x000fc600000010ff */
[----:B------:R-:W-:Y:S01]  /*23a30*/  FADD.FTZ R13, R6, R13 ;  /* 0x0000000d060d7221 */ /* 0x000fe20000010000 */
[----:B------:R-:W-:Y:S02]  /*23a40*/  IMAD.MOV.U32 R6, RZ, RZ, R4 ;  /* 0x000000ffff067224 */ /* 0x000fe400078e0004 */
[----:B--2---:R-:W-:-:S04]  /*23a50*/  FADD.FTZ R7, R158, R7 ;  /* 0x000000079e077221 */ /* 0x004fc80000010000 */
[C---:B0-----:R-:W-:Y:S01]  /*23a60*/  FADD.FTZ R12, R156.reuse, R7 ;  /* 0x000000079c0c7221 */ /* 0x041fe20000010000 */
[----:B------:R-:W-:Y:S01]  /*23a70*/  F2FP.BF16.F32.PACK_AB R195, R156, R158 ;  /* 0x0000009e9cc3723e */ /* 0x000fe200000010ff */
[----:B------:R-:W-:Y:S01]  /*23a80*/  IMAD.MOV.U32 R7, RZ, RZ, R5 ;  /* 0x000000ffff077224 */ /* 0x000fe200078e0005 */
[----:B------:R-:W-:Y:S06]  /*23a90*/  @P2 BRA `(.L_x_2541) ;  /* 0xffffffb400f02947 */ /* 0x000fec000383ffff */
.L_x_2530:
[----:B------:R-:W-:Y:S05]  /*23aa0*/  BSYNC B0 ;  /* 0x0000000000007941 */ /* 0x000fea0003800000 */
.L_x_2529:
        /* <DEDUP_REMOVED lines=131> */
.L_x_2542:
[----:B------:R-:W-:Y:S01]  /*242e0*/  IMAD R0, R214, 0x8, R16 ;  /* 0x00000008d6007824 */ /* 0x000fe200078e0210 */
[----:B------:R-:W-:-:S04]  /*242f0*/  SHF.L.U32 R7, R219, 0x1f, RZ ;  /* 0x0000001fdb077819 */ /* 0x000fc800000006ff */
[----:B------:R0:W1:Y:S01]  /*24300*/  SYNCS.PHASECHK.TRANS64.TRYWAIT P2, [R0+URZ+0x38850], R7 ;  /* 0x03885007000075a7 */ /* 0x000062000804017f */
[----:B------:R-:W-:Y:S05]  /*24310*/  @!P0 BRA `(.L_x_2543) ;  /* 0x0000000000048947 */ /* 0x000fea0003800000 */
[----:B------:R-:W-:Y:S01]  /*24320*/  BPT.TRAP 0x1 ;  /* 0x000000040000795c */ /* 0x000fe20000300000 */
.L_x_2543:
        /* <DEDUP_REMOVED lines=9> */
.L_x_2545:
[----:B------:R-:W-:Y:S05]  /*243c0*/  BSYNC B0 ;  /* 0x0000000000007941 */ /* 0x000fea0003800000 */
.L_x_2544:
        /* <DEDUP_REMOVED lines=10> */
[----:B------:R-:W-:-:S02]  /*24470*/  @!P1 VIADD R11, R0, 0x38860 ;  /* 0x00038860000b9836 */ /* 0x000fc40000000000 */
[----:B------:R-:W-:Y:S01]  /*24480*/  IMAD.MOV.U32 R0, RZ, RZ, -0x800000 ;  /* 0xff800000ff007424 */ /* 0x000fe200078e00ff */
[----:B------:R-:W-:Y:S02]  /*24490*/  SEL R214, R214, RZ, P2 ;  /* 0x000000ffd6d67207 */ /* 0x000fe40001000000 */
[----:B------:R-:W-:-:S05]  /*244a0*/  @!P1 PRMT R11, RZ, 0x654, R11 ;  /* 0x00000654ff0b9816 */ /* 0x000fca000000000b */
        /* <DEDUP_REMOVED lines=18> */
[----:B------:R-:W-:Y:S01]  /*245d0*/  R2UR UR6, R6 ;  /* 0x00000000060672ca */ /* 0x000fe200000e0000 */
[----:B------:R-:W-:Y:S01]  /*245e0*/  VIADD R6, R2, 0x200 ;  /* 0x0000020002067836 */ /* 0x000fe20000000000 */
[----:B------:R-:W-:Y:S01]  /*245f0*/  R2UR UR7, R7 ;  /* 0x00000000070772ca */ /* 0x000fe200000e0000 */
[----:B------:R-:W-:Y:S01]  /*24600*/  IMAD.MOV.U32 R7, RZ, RZ, 0x40000040 ;  /* 0x40000040ff077424 */ /* 0x000fe200078e00ff */
[----:B------:R-:W0:Y:S02]  /*24610*/  SHFL.BFLY PT, R2, R13, 0x2, 0x1f ;  /* 0x0c401f000d027f89 */ /* 0x000e2400000e0000 */
[----:B0-----:R-:W-:Y:S01]  /*24620*/  FADD.FTZ R2, R2, R13 ;  /* 0x0000000d02027221 */ /* 0x001fe20000010000 */
[----:B------:R-:W-:Y:S02]  /*24630*/  WARPGROUP.DEPBAR.LE gsb0, 0x0 ;  /* 0x00008000000079c5 */ /* 0x000fe40000010000 */
[----:B------:R-:W-:-:S15]  /*24640*/  WARPGROUP.ARRIVE ;  /* 0x00000000000079c5 */ /* 0x000fde0000000000 */
[----:B------:R-:W-:-:S03]  /*24650*/  NOP ;  /* 0x0000000000007918 */ /* 0x000fc60000000000 */
[----:B------:R-:W-:Y:S01]  /*24660*/  HGMMA.64x256x16.F32.BF16 R24, R196, gdesc[UR4].tnspB, R24, gsb0 ;  /* 0x43e00004c4187df0 */ /* 0x000fe20008001818 */
[----:B------:R-:W-:Y:S02]  /*24670*/  R2UR UR6, R6 ;  /* 0x00000000060672ca */ /* 0x000fe400000e0000 */
[----:B------:R-:W-:Y:S02]  /*24680*/  R2UR UR7, R7 ;  /* 0x00000000070772ca */ /* 0x000fe400000e0000 */
[----:B------:R-:W0:Y:S02]  /*24690*/  SHFL.BFLY PT, R7, R12, 0x2, 0x1f ;  /* 0x0c401f000c077f89 */ /* 0x000e2400000e0000 */
[----:B0-----:R-:W-:Y:S02]  /*246a0*/  FADD.FTZ R6, R7, R12 ;  /* 0x0000000c07067221 */ /* 0x001fe40000010000 */
[----:B------:R-:W0:Y:S04]  /*246b0*/  SHFL.BFLY PT, R7, R2, 0x1, 0x1f ;  /* 0x0c201f0002077f89 */ /* 0x000e2800000e0000 */
[----:B------:R-:W1:Y:S01]  /*246c0*/  SHFL.BFLY PT, R9, R6, 0x1, 0x1f ;  /* 0x0c201f0006097f89 */ /* 0x000e6200000e0000 */
[----:B0-----:R-:W-:Y:S01]  /*246d0*/  FADD.FTZ R14, R2, R7 ;  /* 0x00000007020e7221 */ /* 0x001fe20000010000 */
[----:B------:R-:W-:Y:S01]  /*246e0*/  SEL R2, RZ, 0x1, P2 ;  /* 0x00000001ff027807 */ /* 0x000fe20001000000 */
[----:B-1----:R-:W-:-:S03]  /*246f0*/  FADD.FTZ R15, R6, R9 ;  /* 0x00000009060f7221 */ /* 0x002fc60000010000 */
[----:B------:R-:W-:Y:S02]  /*24700*/  FSETP.NE.FTZ.AND P0, PT, R14, RZ, PT ;  /* 0x000000ff0e00720b */ /* 0x000fe40003f15000 */
[----:B------:R-:W-:Y:S02]  /*24710*/  CS2R R6, SRZ ;  /* 0x0000000000067805 */ /* 0x000fe4000001ff00 */
[----:B------:R-:W-:Y:S01]  /*24720*/  LOP3.LUT R219, R219, R2, RZ, 0x3c, !PT ;  /* 0x00000002dbdb7212 */ /* 0x000fe200078e3cff */
[----:B------:R-:W-:Y:S01]  /*24730*/  IMAD.MOV.U32 R2, RZ, RZ, -0x800000 ;  /* 0xff800000ff027424 */ /* 0x000fe200078e00ff */
[----:B------:R-:W-:-:S07]  /*24740*/  FSETP.NE.FTZ.AND P3, PT, R15, RZ, PT ;  /* 0x000000ff0f00720b */ /* 0x000fce0003f75000 */
[----:B------:R-:W0:Y:S01]  /*24750*/  @P0 MUFU.LG2 R9, R14 ;  /* 0x0000000e00090308 */ /* 0x000e220000000c00 */
[----:B------:R-:W-:-:S05]  /*24760*/  @P0 FMUL.FTZ R8, R3, 0.69314718246459960938 ;  /* 0x3f31721803080820 */ /* 0x000fca0000410000 */
[----:B------:R-:W-:Y:S02]  /*24770*/  @P3 FMUL.FTZ R12, R3, 0.69314718246459960938 ;  /* 0x3f317218030c3820 */ /* 0x000fe40000410000 */
[----:B------:R-:W1:Y:S08]  /*24780*/  @P3 MUFU.LG2 R10, R15 ;  /* 0x0000000f000a3308 */ /* 0x000e700000000c00 */
[----:B------:R-:W2:Y:S01]  /*24790*/  @P0 MUFU.RCP R7, R14 ;  /* 0x0000000e00070308 */ /* 0x000ea20000001000 */
[----:B0-----:R-:W-:-:S04]  /*247a0*/  @P0 FMUL.FTZ R9, R9, 0.69314718246459960938 ;  /* 0x3f31721809090820 */ /* 0x001fc80000410000 */
[----:B------:R-:W-:Y:S01]  /*247b0*/  @P0 FFMA.FTZ R0, R8, R5, R9 ;  /* 0x0000000508000223 */ /* 0x000fe20000010009 */
[----:B------:R-:W-:Y:S02]  /*247c0*/  PLOP3.LUT P0, PT, PT, PT, PT, 0x8, 0x0 ;  /* 0x000000000000781c */ /* 0x000fe40003f0e170 */
[----:B------:R-:W0:Y:S01]  /*247d0*/  @P3 MUFU.RCP R6, R15 ;  /* 0x0000000f00063308 */ /* 0x000e220000001000 */
[----:B-1----:R-:W-:-:S04]  /*247e0*/  @P3 FMUL.FTZ R3, R10, 0.69314718246459960938 ;  /* 0x3f3172180a033820 */ /* 0x002fc80000410000 */
[----:B------:R-:W-:Y:S01]  /*247f0*/  @P3 FFMA.FTZ R2, R12, R4, R3 ;  /* 0x000000040c023223 */ /* 0x000fe20000010003 */
[----:B------:R-:W-:Y:S02]  /*24800*/  WARPGROUP.DEPBAR.LE gsb0, 0x0 ;  /* 0x00008000000079c5 */ /* 0x000fe40000010000 */
[----:B------:R-:W-:-:S06]  /*24810*/  WARPGROUP.ARRIVE ;  /* 0x00000000000079c5 */ /* 0x000fcc0000000000 */
        /* <DEDUP_REMOVED lines=131> */
.L_x_2405:
        /* <DEDUP_REMOVED lines=10> */
[----:B------:R-:W3:Y:S01]  /*250f0*/  LDL R144, [R1+0x74] ;  /* 0x0000740001907983 */ /* 0x000ee20000100800 */
[----:B------:R-:W4:Y:S01]  /*25100*/  S2R R55, SR_SWINHI ;  /* 0x0000000000377919 */ /* 0x000f220000002f00 */
[----:B------:R-:W-:Y:S01]  /*25110*/  F2FP.BF16.F32.PACK_AB R4, R25, R4 ;  /* 0x000000041904723e */ /* 0x000fe200000010ff */
[----:B------:R-:W-:Y:S01]  /*25120*/  ULDC.64 UR4, c[0x0][0xbd8] ;  /* 0x0002f60000047ab9 */ /* 0x000fe20000000a00 */
[----:B------:R-:W-:Y:S02]  /*25130*/  MOV R20, R16 ;  /* 0x0000001000147202 */ /* 0x000fe40000000f00 */
[----:B----4-:R-:W-:-:S02]  /*25140*/  MOV R21, R55 ;  /* 0x0000003700157202 */ /* 0x010fc40000000f00 */
        /* <DEDUP_REMOVED lines=17> */
[----:B------:R-:W-:Y:S01]  /*25260*/  F2FP.BF16.F32.PACK_AB R179, R151, R150 ;  /* 0x0000009697b3723e */ /* 0x000fe200000010ff */
[----:B------:R-:W-:Y:S01]  /*25270*/  IMAD.MOV.U32 R76, RZ, RZ, RZ ;  /* 0x000000ffff4c7224 */ /* 0x000fe200078e00ff */
[----:B------:R-:W-:Y:S01]  /*25280*/  BAR.SYNC.DEFER_BLOCKING 0x1, 0x100 ;  /* 0x0044000000007b1d */ /* 0x000fe20000010000 */
[----:B--2---:R-:W-:-:S03]  /*25290*/  IMAD.WIDE R120, R6, 0x2, R20 ;  /* 0x0000000206787825 */ /* 0x004fc600078e0214 */
[----:B------:R-:W-:-:S04]  /*252a0*/  IADD3 R6, P1, R120, 0x20, RZ ;  /* 0x0000002078067810 */ /* 0x000fc80007f3e0ff */
[----:B------:R-:W-:Y:S02]  /*252b0*/  LOP3.LUT R88, R6, 0x380, RZ, 0xc0, !PT ;  /* 0x0000038006587812 */ /* 0x000fe400078ec0ff */
[----:B------:R-:W-:Y:S02]  /*252c0*/  IADD3 R55, P0, R120, 0x40, RZ ;  /* 0x0000004078377810 */ /* 0x000fe40007f1e0ff */
[----:B------:R-:W-:Y:S02]  /*252d0*/  SHF.R.U64 R88, R88, 0x3, RZ ;  /* 0x0000000358587819 */ /* 0x000fe400000012ff */
[C---:B------:R-:W-:Y:S02]  /*252e0*/  IADD3 R106, P2, R120.reuse, 0x4060, RZ ;  /* 0x00004060786a7810 */ /* 0x040fe40007f5e0ff */
[----:B------:R-:W-:Y:S02]  /*252f0*/  IADD3 R80, P4, R120, 0x60, RZ ;  /* 0x0000006078507810 */ /* 0x000fe40007f9e0ff */
[----:B------:R-:W-:-:S02]  /*25300*/  LOP3.LUT R92, R55, 0x380, RZ, 0xc0, !PT ;  /* 0x00000380375c7812 */ /* 0x000fc400078ec0ff */
[----:B------:R-:W-:Y:S02]  /*25310*/  IADD3 R84, P3, R120, 0x4000, RZ ;  /* 0x0000400078547810 */ /* 0x000fe40007f7e0ff */
[----:B------:R-:W-:Y:S02]  /*25320*/  LOP3.LUT R88, R88, R6, RZ, 0x3c, !PT ;  /* 0x0000000658587212 */ /* 0x000fe400078e3cff */
[----:B------:R-:W-:Y:S01]  /*25330*/  LOP3.LUT R6, R106, 0x380, RZ, 0xc0, !PT ;  /* 0x000003806a067812 */ /* 0x000fe200078ec0ff */
[--C-:B------:R-:W-:Y:S01]  /*25340*/  IMAD.X R89, RZ, RZ, R121.reuse, P1 ;  /* 0x000000ffff597224 */ /* 0x100fe200008e0679 */
[----:B------:R-:W-:Y:S02]  /*25350*/  LOP3.LUT R96, R80, 0x380, RZ, 0xc0, !PT ;  /* 0x0000038050607812 */ /* 0x000fe400078ec0ff */
[----:B------:R-:W-:Y:S01]  /*25360*/  SHF.R.U64 R92, R92, 0x3, RZ ;  /* 0x000000035c5c7819 */ /* 0x000fe200000012ff */
[----:B------:R-:W-:Y:S01]  /*25370*/  IMAD.X R101, RZ, RZ, R121, P3 ;  /* 0x000000ffff657224 */ /* 0x000fe200018e0679 */
[----:B------:R-:W-:-:S02]  /*25380*/  IADD3 R108, P1, R120, 0x8000, RZ ;  /* 0x00008000786c7810 */ /* 0x000fc40007f3e0ff */
[----:B------:R-:W-:Y:S02]  /*25390*/  SHF.R.U64 R6, R6, 0x3, RZ ;  /* 0x0000000306067819 */ /* 0x000fe400000012ff */
[----:B------:R-:W-:Y:S02]  /*253a0*/  IADD3 R114, P3, R120, 0x8060, RZ ;  /* 0x0000806078727810 */ /* 0x000fe40007f7e0ff */
[----:B------:R-:W-:Y:S02]  /*253b0*/  SHF.R.U64 R96, R96, 0x3, RZ ;  /* 0x0000000360607819 */ /* 0x000fe400000012ff */
[C---:B------:R-:W-:Y:S02]  /*253c0*/  LOP3.LUT R81, R120.reuse, 0x380, RZ, 0xc0, !PT ;  /* 0x0000038078517812 */ /* 0x040fe400078ec0ff */
[C---:B------:R-:W-:Y:S02]  /*253d0*/  IADD3 R102, P6, R120.reuse, 0x4020, RZ ;  /* 0x0000402078667810 */ /* 0x040fe40007fde0ff */
[----:B------:R-:W-:-:S02]  /*253e0*/  IADD3 R104, P5, R120, 0x4040, RZ ;  /* 0x0000404078687810 */ /* 0x000fc40007fbe0ff */
[----:B------:R-:W-:Y:S02]  /*253f0*/  LOP3.LUT R100, R84, 0x380, RZ, 0xc0, !PT ;  /* 0x0000038054647812 */ /* 0x000fe400078ec0ff */
[----:B------:R-:W-:Y:S02]  /*25400*/  LOP3.LUT R92, R92, R55, RZ, 0x3c, !PT ;  /* 0x000000375c5c7212 */ /* 0x000fe400078e3cff */
[----:B------:R-:W-:Y:S02]  /*25410*/  LOP3.LUT R55, R108, 0x380, RZ, 0xc0, !PT ;  /* 0x000003806c377812 */ /* 0x000fe400078ec0ff */
[----:B------:R-:W-:Y:S02]  /*25420*/  LOP3.LUT R106, R6, R106, RZ, 0x3c, !PT ;  /* 0x0000006a066a7212 */ /* 0x000fe400078e3cff */
[----:B------:R-:W-:Y:S02]  /*25430*/  LOP3.LUT R96, R96, R80, RZ, 0x3c, !PT ;  /* 0x0000005060607212 */ /* 0x000fe400078e3cff */
[----:B------:R-:W-:Y:S01]  /*25440*/  LOP3.LUT R6, R114, 0x380, RZ, 0xc0, !PT ;  /* 0x0000038072067812 */ /* 0x000fe200078ec0ff */
[----:B------:R-:W-:Y:S01]  /*25450*/  IMAD.X R103, RZ, RZ, R121, P6 ;  /* 0x000000ffff677224 */ /* 0x000fe200030e0679 */
[----:B------:R-:W-:-:S02]  /*25460*/  SHF.R.U64 R81, R81, 0x3, RZ ;  /* 0x0000000351517819 */ /* 0x000fc400000012ff */
[----:B------:R-:W-:Y:S02]  /*25470*/  SHF.R.U64 R100, R100, 0x3, RZ ;  /* 0x0000000364647819 */ /* 0x000fe400000012ff */
[----:B------:R-:W-:Y:S01]  /*25480*/  LOP3.LUT R80, R104, 0x380, RZ, 0xc0, !PT ;  /* 0x0000038068507812 */ /* 0x000fe200078ec0ff */
[--C-:B------:R-:W-:Y:S01]  /*25490*/  IMAD.X R93, RZ, RZ, R121.reuse, P0 ;  /* 0x000000ffff5d7224 */ /* 0x100fe200000e0679 */
[----:B------:R-:W-:Y:S01]  /*254a0*/  SHF.R.U64 R55, R55, 0x3, RZ ;  /* 0x0000000337377819 */ /* 0x000fe200000012ff */
[--C-:B------:R-:W-:Y:S01]  /*254b0*/  IMAD.X R97, RZ, RZ, R121.reuse, P4 ;  /* 0x000000ffff617224 */ /* 0x100fe200020e0679 */
[C---:B------:R-:W-:Y:S01]  /*254c0*/  IADD3 R116, P6, R120.reuse, 0xc000, RZ ;  /* 0x0000c00078747810 */ /* 0x040fe20007fde0ff */
[--C-:B------:R-:W-:Y:S01]  /*254d0*/  IMAD.X R105, RZ, RZ, R121.reuse, P5 ;  /* 0x000000ffff697224 */ /* 0x100fe200028e0679 */
[C---:B------:R-:W-:Y:S01]  /*254e0*/  IADD3 R110, P0, R120.reuse, 0x8020, RZ ;  /* 0x00008020786e7810 */ /* 0x040fe20007f1e0ff */
[--C-:B------:R-:W-:Y:S01]  /*254f0*/  IMAD.X R107, RZ, RZ, R121.reuse, P2 ;  /* 0x000000ffff6b7224 */ /* 0x100fe200010e0679 */
[C---:B------:R-:W-:Y:S01]  /*25500*/  IADD3 R112, P4, R120.reuse, 0x8040, RZ ;  /* 0x0000804078707810 */ /* 0x040fe20007f9e0ff */
[----:B------:R-:W-:Y:S01]  /*25510*/  IMAD.X R109, RZ, RZ, R121, P1 ;  /* 0x000000ffff6d7224 */ /* 0x000fe200008e0679 */
[----:B------:R-:W-:-:S02]  /*25520*/  IADD3 R26, P5, R120, 0xc020, RZ ;  /* 0x0000c020781a7810 */ /* 0x000fc40007fbe0ff */
[C---:B------:R-:W-:Y:S02]  /*25530*/  IADD3 R30, P2, R120.reuse, 0xc040, RZ ;  /* 0x0000c040781e7810 */ /* 0x040fe40007f5e0ff */
[----:B------:R-:W-:Y:S02]  /*25540*/  IADD3 R42, P1, R120, 0xc060, RZ ;  /* 0x0000c060782a7810 */ /* 0x000fe40007f3e0ff */
[----:B------:R-:W-:Y:S02]  /*25550*/  SHF.R.U64 R6, R6, 0x3, RZ ;  /* 0x0000000306067819 */ /* 0x000fe400000012ff */
[----:B------:R-:W-:Y:S02]  /*25560*/  LOP3.LUT R120, R81, R120, RZ, 0x3c, !PT ;  /* 0x0000007851787212 */ /* 0x000fe400078e3cff */
[----:B------:R-:W-:Y:S02]  /*25570*/  LOP3.LUT R100, R100, R84, RZ, 0x3c, !PT ;  /* 0x0000005464647212 */ /* 0x000fe400078e3cff */
[----:B------:R-:W-:-:S02]  /*25580*/  SHF.R.U64 R80, R80, 0x3, RZ ;  /* 0x0000000350507819 */ /* 0x000fc400000012ff */
[----:B------:R-:W-:Y:S02]  /*25590*/  LOP3.LUT R84, R102, 0x380, RZ, 0xc0, !PT ;  /* 0x0000038066547812 */ /* 0x000fe400078ec0ff */
[----:B------:R-:W-:Y:S02]  /*255a0*/  LOP3.LUT R108, R55, R108, RZ, 0x3c, !PT ;  /* 0x0000006c376c7212 */ /* 0x000fe400078e3cff */
[----:B------:R-:W-:Y:S02]  /*255b0*/  LOP3.LUT R55, R116, 0x380, RZ, 0xc0, !PT ;  /* 0x0000038074377812 */ /* 0x000fe400078ec0ff */
[----:B------:R-:W-:Y:S02]  /*255c0*/  LOP3.LUT R114, R6, R114, RZ, 0x3c, !PT ;  /* 0x0000007206727212 */ /* 0x000fe400078e3cff */
[----:B------:R-:W-:Y:S02]  /*255d0*/  LOP3.LUT R104, R80, R104, RZ, 0x3c, !PT ;  /* 0x0000006850687212 */ /* 0x000fe400078e3cff */
[----:B------:R-:W-:-:S02]  /*255e0*/  MOV R120, R120 ;  /* 0x0000007800787202 */ /* 0x000fc40000000f00 */
[----:B------:R-:W-:Y:S02]  /*255f0*/  F2FP.BF16.F32.PACK_AB R6, R29, R8 ;  /* 0x000000081d06723e */ /* 0x000fe400000010ff */
[----:B------:R-:W-:Y:S02]  /*25600*/  SHF.R.U64 R84, R84, 0x3, RZ ;  /* 0x0000000354547819 */ /* 0x000fe400000012ff */
[----:B------:R-:W-:Y:S02]  /*25610*/  LOP3.LUT R80, R110, 0x380, RZ, 0xc0, !PT ;  /* 0x000003806e507812 */ /* 0x000fe400078ec0ff */
[----:B------:R-:W-:Y:S02]  /*25620*/  SHF.R.U64 R55, R55, 0x3, RZ ;  /* 0x0000000337377819 */ /* 0x000fe400000012ff */
[----:B------:R-:W-:Y:S02]  /*25630*/  LOP3.LUT R25, R26, 0x380, RZ, 0xc0, !PT ;  /* 0x000003801a197812 */ /* 0x000fe400078ec0ff */
[----:B------:R-:W-:Y:S01]  /*25640*/  LOP3.LUT R27, R30, 0x380, RZ, 0xc0, !PT ;  /* 0x000003801e1b7812 */ /* 0x000fe200078ec0ff */
[----:B------:R2:W-:Y:S01]  /*25650*/  STSM.16.M88.4 [R120], R4 ;  /* 0x0000000478007844 */ /* 0x0005e20000000200 */
[----:B------:R-:W-:-:S02]  /*25660*/  LOP3.LUT R102, R84, R102, RZ, 0x3c, !PT ;  /* 0x0000006654667212 */ /* 0x000fc400078e3cff */
[----:B------:R-:W-:Y:S02]  /*25670*/  SHF.R.U64 R80, R80, 0x3, RZ ;  /* 0x0000000350507819 */ /* 0x000fe400000012ff */
[----:B------:R-:W-:Y:S02]  /*25680*/  LOP3.LUT R84, R112, 0x380, RZ, 0xc0, !PT ;  /* 0x0000038070547812 */ /* 0x000fe400078ec0ff */
[----:B------:R-:W-:Y:S02]  /*25690*/  LOP3.LUT R116, R55, R116, RZ, 0x3c, !PT ;  /* 0x0000007437747212 */ /* 0x000fe400078e3cff */
[----:B------:R-:W-:Y:S02]  /*256a0*/  SHF.R.U64 R25, R25, 0x3, RZ ;  /* 0x0000000319197819 */ /* 0x000fe400000012ff */
[----:B------:R-:W-:Y:S02]  /*256b0*/  SHF.R.U64 R27, R27, 0x3, RZ ;  /* 0x000000031b1b7819 */ /* 0x000fe400000012ff */
[----:B------:R-:W-:-:S02]  /*256c0*/  MOV R88, R88 ;  /* 0x0000005800587202 */ /* 0x000fc40000000f00 */
[----:B------:R-:W-:Y:S02]  /*256d0*/  LOP3.LUT R55, R42, 0x380, RZ, 0xc0, !PT ;  /* 0x000003802a377812 */ /* 0x000fe400078ec0ff */
[----:B--2---:R-:W-:Y:S02]  /*256e0*/  F2FP.BF16.F32.PACK_AB R4, R33, R10 ;  /* 0x0000000a2104723e */ /* 0x004fe400000010ff */
[----:B------:R-:W-:Y:S02]  /*256f0*/  F2FP.BF16.F32.PACK_AB R5, R35, R34 ;  /* 0x000000222305723e */ /* 0x000fe400000010ff */
[----:B------:R-:W-:Y:S02]  /*25700*/  F2FP.BF16.F32.PACK_AB R6, R37, R12 ;  /* 0x0000000c2506723e */ /* 0x000fe400000010ff */
[----:B------:R-:W-:Y:S02]  /*25710*/  F2FP.BF16.F32.PACK_AB R7, R39, R38 ;  /* 0x000000262707723e */ /* 0x000fe400000010ff */
[----:B------:R-:W-:-:S02]  /*25720*/  MOV R92, R92 ;  /* 0x0000005c005c7202 */ /* 0x000fc40000000f00 */
[----:B------:R-:W-:Y:S02]  /*25730*/  F2FP.BF16.F32.PACK_AB R8, R41, R14 ;  /* 0x0000000e2908723e */ /* 0x000fe400000010ff */
[----:B------:R-:W-:Y:S02]  /*25740*/  F2FP.BF16.F32.PACK_AB R10, R45, R24 ;  /* 0x000000182d0a723e */ /* 0x000fe400000010ff */
[----:B------:R-:W-:Y:S01]  /*25750*/  LOP3.LUT R110, R80, R110, RZ, 0x3c, !PT ;  /* 0x0000006e506e7212 */ /* 0x000fe200078e3cff */
[----:B------:R2:W-:Y:S01]  /*25760*/  STSM.16.M88.4 [R88], R4 ;  /* 0x0000000458007844 */ /* 0x0005e20000000200 */
[----:B------:R-:W-:Y:S02]  /*25770*/  SHF.R.U64 R84, R84, 0x3, RZ ;  /* 0x0000000354547819 */ /* 0x000fe400000012ff */
[----:B------:R-:W-:Y:S02]  /*25780*/  LOP3.LUT R118, R25, R26, RZ, 0x3c, !PT ;  /* 0x0000001a19767212 */ /* 0x000fe400078e3cff */
[----:B------:R-:W-:-:S02]  /*25790*/  LOP3.LUT R80, R27, R30, RZ, 0x3c, !PT ;  /* 0x0000001e1b507212 */ /* 0x000fc400078e3cff */
[----:B------:R-:W-:Y:S02]  /*257a0*/  MOV R96, R96 ;  /* 0x0000006000607202 */ /* 0x000fe40000000f00 */
[----:B------:R-:W-:Y:S02]  /*257b0*/  F2FP.BF16.F32.PACK_AB R12, R49, R157 ;  /* 0x0000009d310c723e */ /* 0x000fe400000010ff */
[----:B------:R-:W-:Y:S01]  /*257c0*/  F2FP.BF16.F32.PACK_AB R14, R53, R158 ;  /* 0x0000009e350e723e */ /* 0x000fe200000010ff */
[----:B------:R-:W-:Y:S01]  /*257d0*/  IMAD.X R111, RZ, RZ, R121, P0 ;  /* 0x000000ffff6f7224 */ /* 0x000fe200000e0679 */
[----:B------:R-:W-:Y:S02]  /*257e0*/  SHF.R.U64 R55, R55, 0x3, RZ ;  /* 0x0000000337377819 */ /* 0x000fe400000012ff */
[----:B------:R-:W-:Y:S02]  /*257f0*/  MOV R100, R100 ;  /* 0x0000006400647202 */ /* 0x000fe40000000f00 */
[----:B------:R-:W-:-:S02]  /*25800*/  F2FP.BF16.F32.PACK_AB R24, R57, R159 ;  /* 0x0000009f3918723e */ /* 0x000fc400000010ff */
[----:B------:R-:W-:Y:S02]  /*25810*/  F2FP.BF16.F32.PACK_AB R25, R59, R58 ;  /* 0x0000003a3b19723e */ /* 0x000fe400000010ff */
[----:B------:R-:W-:Y:S02]  /*25820*/  F2FP.BF16.F32.PACK_AB R26, R61, R160 ;  /* 0x000000a03d1a723e */ /* 0x000fe400000010ff */
[----:B------:R-:W-:Y:S01]  /*25830*/  F2FP.BF16.F32.PACK_AB R27, R63, R62 ;  /* 0x0000003e3f1b723e */ /* 0x000fe200000010ff */
[----:B------:R-:W-:Y:S01]  /*25840*/  IMAD.X R113, RZ, RZ, R121, P4 ;  /* 0x000000ffff717224 */ /* 0x000fe200020e0679 */
[----:B------:R-:W-:Y:S01]  /*25850*/  MOV R102, R102 ;  /* 0x0000006600667202 */ /* 0x000fe20000000f00 */
[----:B------:R4:W-:Y:S01]  /*25860*/  STSM.16.M88.4 [R92], R8 ;  /* 0x000000085c007844 */ /* 0x0009e20000000200 */
[----:B--2---:R-:W-:Y:S02]  /*25870*/  F2FP.BF16.F32.PACK_AB R4, R65, R161 ;  /* 0x000000a14104723e */ /* 0x004fe400000010ff */
[----:B------:R-:W-:-:S02]  /*25880*/  F2FP.BF16.F32.PACK_AB R5, R67, R66 ;  /* 0x000000424305723e */ /* 0x000fc400000010ff */
[----:B------:R-:W-:Y:S02]  /*25890*/  F2FP.BF16.F32.PACK_AB R6, R69, R162 ;  /* 0x000000a24506723e */ /* 0x000fe400000010ff */
[----:B------:R-:W-:Y:S01]  /*258a0*/  F2FP.BF16.F32.PACK_AB R7, R71, R70 ;  /* 0x000000464707723e */ /* 0x000fe200000010ff */
[----:B------:R-:W-:Y:S01]  /*258b0*/  STSM.16.M88.4 [R96], R12 ;  /* 0x0000000c60007844 */ /* 0x000fe20000000200 */
[----:B------:R-:W-:Y:S02]  /*258c0*/  LOP3.LUT R112, R84, R112, RZ, 0x3c, !PT ;  /* 0x0000007054707212 */ /* 0x000fe400078e3cff */
[----:B------:R-:W-:Y:S01]  /*258d0*/  MOV R104, R104 ;  /* 0x0000006800687202 */ /* 0x000fe20000000f00 */
[----:B------:R-:W-:Y:S01]  /*258e0*/  STSM.16.M88.4 [R100], R24 ;  /* 0x0000001864007844 */ /* 0x000fe20000000200 */
[----:B------:R-:W-:Y:S02]  /*258f0*/  LOP3.LUT R84, R55, R42, RZ, 0x3c, !PT ;  /* 0x0000002a37547212 */ /* 0x000fe400078e3cff */
[----:B------:R-:W-:-:S02]  /*25900*/  MOV R106, R106 ;  /* 0x0000006a006a7202 */ /* 0x000fc40000000f00 */
[----:B----4-:R-:W-:Y:S02]  /*25910*/  F2FP.BF16.F32.PACK_AB R8, R73, R163 ;  /* 0x000000a34908723e */ /* 0x010fe400000010ff */
[----:B------:R-:W-:Y:S02]  /*25920*/  F2FP.BF16.F32.PACK_AB R9, R75, R74 ;  /* 0x0000004a4b09723e */ /* 0x000fe400000010ff */
        /* <DEDUP_REMOVED lines=9> */
[----:B------:R-:W-:Y:S02]  /*259c0*/  MOV R110, R110 ;  /* 0x0000006e006e7202 */ /* 0x000fe40000000f00 */
[----:B------:R-:W-:Y:S02]  /*259d0*/  F2FP.BF16.F32.PACK_AB R52, R72, R169 ;  /* 0x000000a94834723e */ /* 0x000fe400000010ff */
[----:B------:R-:W-:-:S02]  /*259e0*/  F2FP.BF16.F32.PACK_AB R53, R99, R98 ;  /* 0x000000626335723e */ /* 0x000fc400000010ff */
[----:B------:R-:W-:Y:S01]  /*259f0*/  F2FP.BF16.F32.PACK_AB R55, R32, R3 ;  /* 0x000000032037723e */ /* 0x000fe200000010ff */
[----:B------:R4:W-:Y:S01]  /*25a00*/  STSM.16.M88.4 [R104], R8 ;  /* 0x0000000868007844 */ /* 0x0009e20000000200 */
[----:B------:R-:W-:Y:S02]  /*25a10*/  MOV R112, R112 ;  /* 0x0000007000707202 */ /* 0x000fe40000000f00 */
[----:B--2---:R-:W-:Y:S02]  /*25a20*/  F2FP.BF16.F32.PACK_AB R4, R152, R171 ;  /* 0x000000ab9804723e */ /* 0x004fe400000010ff */
[----:B------:R-:W-:Y:S02]  /*25a30*/  F2FP.BF16.F32.PACK_AB R5, R44, R36 ;  /* 0x000000242c05723e */ /* 0x000fe400000010ff */
[----:B------:R-:W-:Y:S02]  /*25a40*/  F2FP.BF16.F32.PACK_AB R6, R153, R172 ;  /* 0x000000ac9906723e */ /* 0x000fe400000010ff */
[----:B------:R-:W-:Y:S01]  /*25a50*/  F2FP.BF16.F32.PACK_AB R7, R48, R46 ;  /* 0x0000002e3007723e */ /* 0x000fe200000010ff */
[----:B------:R-:W-:Y:S04]  /*25a60*/  STSM.16.M88.4 [R106], R28 ;  /* 0x0000001c6a007844 */ /* 0x000fe80000000200 */
[----:B------:R-:W-:Y:S01]  /*25a70*/  STSM.16.M88.4 [R108], R40 ;  /* 0x000000286c007844 */ /* 0x000fe20000000200 */
[----:B------:R-:W-:-:S03]  /*25a80*/  IMAD.X R115, RZ, RZ, R121, P3 ;  /* 0x000000ffff737224 */ /* 0x000fc600018e0679 */
[----:B------:R-:W-:Y:S01]  /*25a90*/  STSM.16.M88.4 [R110], R52 ;  /* 0x000000346e007844 */ /* 0x000fe20000000200 */
[----:B---3--:R-:W-:-:S03]  /*25aa0*/  SHF.R.S32.HI R78, RZ, 0x1f, R144 ;  /* 0x0000001fff4e7819 */ /* 0x008fc60000011490 */
[----:B------:R2:W-:Y:S01]  /*25ab0*/  STSM.16.M88.4 [R112], R4 ;  /* 0x0000000470007844 */ /* 0x0005e20000000200 */
[--C-:B------:R-:W-:Y:S02]  /*25ac0*/  IMAD.X R117, RZ, RZ, R121.reuse, P6 ;  /* 0x000000ffff757224 */ /* 0x100fe400030e0679 */
[--C-:B------:R-:W-:Y:S01]  /*25ad0*/  IMAD.X R119, RZ, RZ, R121.reuse, P5 ;  /* 0x000000ffff777224 */ /* 0x100fe200028e0679 */
[----:B------:R-:W-:Y:S01]  /*25ae0*/  ISETP.NE.U32.AND P0, PT, RZ, UR4, PT ;  /* 0x00000004ff007c0c */ /* 0x000fe2000bf05070 */
[--C-:B------:R-:W-:Y:S01]  /*25af0*/  IMAD.X R81, RZ, RZ, R121.reuse, P2 ;  /* 0x000000ffff517224 */ /* 0x100fe200010e0679 */
[----:B------:R-:W-:Y:S01]  /*25b00*/  SHF.L.U64.HI R3, R144, 0x2, R78 ;  /* 0x0000000290037819 */ /* 0x000fe2000001024e */
[----:B------:R-:W-:Y:S01]  /*25b10*/  IMAD.X R85, RZ, RZ, R121, P1 ;  /* 0x000000ffff557224 */ /* 0x000fe200008e0679 */
[----:B------:R-:W-:Y:S02]  /*25b20*/  MOV R114, R114 ;  /* 0x0000007200727202 */ /* 0x000fe40000000f00 */
[----:B----4-:R-:W-:Y:S01]  /*25b30*/  F2FP.BF16.F32.PACK_AB R8, R154, R173 ;  /* 0x000000ad9a08723e */ /* 0x010fe200000010ff */
[----:B--2---:R-:W-:Y:S01]  /*25b40*/  IMAD.SHL.U32 R4, R144, 0x4, RZ ;  /* 0x0000000490047824 */ /* 0x004fe200078e00ff */
[----:B------:R-:W-:-:S02]  /*25b50*/  F2FP.BF16.F32.PACK_AB R9, R56, R51 ;  /* 0x000000333809723e */ /* 0x000fc400000010ff */
[----:B------:R-:W-:Y:S02]  /*25b60*/  F2FP.BF16.F32.PACK_AB R10, R155, R174 ;  /* 0x000000ae9b0a723e */ /* 0x000fe400000010ff */
[----:B------:R-:W-:Y:S02]  /*25b70*/  IADD3 R6, P1, R4, UR4, RZ ;  /* 0x0000000404067c10 */ /* 0x000fe4000ff3e0ff */
[----:B------:R-:W-:Y:S02]  /*25b80*/  F2FP.BF16.F32.PACK_AB R11, R64, R60 ;  /* 0x0000003c400b723e */ /* 0x000fe400000010ff */
[----:B------:R-:W-:Y:S02]  /*25b90*/  MOV R116, R116 ;  /* 0x0000007400747202 */ /* 0x000fe40000000f00 */
[----:B------:R-:W-:Y:S02]  /*25ba0*/  F2FP.BF16.F32.PACK_AB R12, R156, R175 ;  /* 0x000000af9c0c723e */ /* 0x000fe400000010ff */
[----:B------:R-:W-:-:S02]  /*25bb0*/  F2FP.BF16.F32.PACK_AB R13, R123, R122 ;  /* 0x0000007a7b0d723e */ /* 0x000fc400000010ff */
[----:B------:R-:W-:Y:S02]  /*25bc0*/  F2FP.BF16.F32.PACK_AB R14, R125, R124 ;  /* 0x0000007c7d0e723e */ /* 0x000fe400000010ff */
[----:B------:R-:W-:Y:S02]  /*25bd0*/  F2FP.BF16.F32.PACK_AB R15, R127, R126 ;  /* 0x0000007e7f0f723e */ /* 0x000fe400000010ff */
[----:B------:R-:W-:Y:S02]  /*25be0*/  MOV R118, R118 ;  /* 0x0000007600767202 */ /* 0x000fe40000000f00 */
[----:B------:R-:W-:Y:S02]  /*25bf0*/  F2FP.BF16.F32.PACK_AB R24, R129, R128 ;  /* 0x000000808118723e */ /* 0x000fe400000010ff */
[----:B------:R-:W-:Y:S02]  /*25c00*/  F2FP.BF16.F32.PACK_AB R25, R131, R130 ;  /* 0x000000828319723e */ /* 0x000fe400000010ff */
[----:B------:R-:W-:-:S02]  /*25c10*/  F2FP.BF16.F32.PACK_AB R26, R133, R132 ;  /* 0x00000084851a723e */ /* 0x000fc400000010ff */
[----:B------:R-:W-:Y:S02]  /*25c20*/  F2FP.BF16.F32.PACK_AB R27, R135, R134 ;  /* 0x00000086871b723e */ /* 0x000fe400000010ff */
[----:B------:R-:W-:Y:S02]  /*25c30*/  MOV R80, R80 ;  /* 0x0000005000507202 */ /* 0x000fe40000000f00 */
[----:B------:R-:W-:Y:S02]  /*25c40*/  ISETP.NE.AND.EX P0, PT, RZ, UR5, PT, P0 ;  /* 0x00000005ff007c0c */ /* 0x000fe4000bf05300 */
[----:B------:R-:W-:Y:S01]  /*25c50*/  IADD3.X R7, R3, UR5, RZ, P1, !PT ;  /* 0x0000000503077c10 */ /* 0x000fe20008ffe4ff */
[----:B------:R-:W-:Y:S01]  /*25c60*/  ULDC.64 UR4, c[0x0][0xbe0] ;  /* 0x0002f80000047ab9 */ /* 0x000fe20000000a00 */
[----:B------:R-:W-:Y:S01]  /*25c70*/  MOV R84, R84 ;  /* 0x0000005400547202 */ /* 0x000fe20000000f00 */
[----:B------:R2:W-:Y:S01]  /*25c80*/  STSM.16.M88.4 [R114], R8 ;  /* 0x0000000872007844 */ /* 0x0005e20000000200 */
[----:B------:R-:W-:-:S03]  /*25c90*/  ISETP.NE.U32.AND P1, PT, RZ, UR4, PT ;  /* 0x00000004ff007c0c */ /* 0x000fc6000bf25070 */
[----:B------:R3:W-:Y:S01]  /*25ca0*/  STSM.16.M88.4 [R116], R12 ;  /* 0x0000000c74007844 */ /* 0x0007e20000000200 */
[----:B------:R-:W-:-:S03]  /*25cb0*/  ISETP.NE.AND.EX P1, PT, RZ, UR5, PT, P1 ;  /* 0x00000005ff007c0c */ /* 0x000fc6000bf25310 */
[----:B------:R3:W-:Y:S04]  /*25cc0*/  STSM.16.M88.4 [R118], R24 ;  /* 0x0000001876007844 */ /* 0x0007e80000000200 */
[----:B------:R3:W-:Y:S04]  /*25cd0*/  STSM.16.M88.4 [R80], R136 ;  /* 0x0000008850007844 */ /* 0x0007e80000000200 */
[----:B------:R3:W-:Y:S01]  /*25ce0*/  STSM.16.M88.4 [R84], R176 ;  /* 0x000000b054007844 */ /* 0x0007e20000000200 */
[----:B------:R-:W-:Y:S01]  /*25cf0*/  BAR.SYNC.DEFER_BLOCKING 0x1, 0x100 ;  /* 0x0044000000007b1d */ /* 0x000fe20000010000 */
[----:B------:R-:W-:-:S04]  /*25d00*/  @P1 IADD3 R4, P2, R4, UR4, RZ ;  /* 0x0000000404041c10 */ /* 0x000fc8000ff5e0ff */
[----:B------:R-:W-:Y:S01]  /*25d10*/  @P1 IADD3.X R5, R3, UR5, RZ, P2, !PT ;  /* 0x0000000503051c10 */ /* 0x000fe200097fe4ff */
[----:B------:R-:W-:Y:S02]  /*25d20*/  ULDC UR4, c[0x0][0xa88] ;  /* 0x0002a20000047ab9 */ /* 0x000fe40000000800 */
[----:B------:R-:W-:Y:S01]  /*25d30*/  IMAD.U32 R3, RZ, RZ, UR4 ;  /* 0x00000004ff037e24 */ /* 0x000fe2000f8e00ff */
[----:B------:R3:W5:Y:S05]  /*25d40*/  @P0 LDG.E R76, desc[UR60][R6.64] ;  /* 0x0000003c064c0981 */ /* 0x00076a000c1e1900 */
[----:B------:R3:W5:Y:S01]  /*25d50*/  @P1 LDG.E R3, desc[UR60][R4.64] ;  /* 0x0000003c04031981 */ /* 0x000762000c1e1900 */
[----:B------:R-:W2:Y:S02]  /*25d60*/  S2R R148, SR_TID.X ;  /* 0x0000000000947919 */ /* 0x000ea40000002100 */
[----:B--2---:R-:W-:-:S05]  /*25d70*/  VIADD R11, R148, 0xffffff80 ;  /* 0xffffff80940b7836 */ /* 0x004fca0000000000 */
[----:B------:R-:W-:-:S04]  /*25d80*/  SHF.R.S32.HI R8, RZ, 0x1f, R11 ;  /* 0x0000001fff087819 */ /* 0x000fc8000001140b */
[----:B------:R-:W-:Y:S01]  /*25d90*/  LEA.HI R9, R8, R11, RZ, 0x3 ;  /* 0x0000000b08097211 */ /* 0x000fe200078f18ff */
[----:B---3--:R-:W-:Y:S06]  /*25da0*/  @P1 BRA `(.L_x_2549) ;  /* 0x0000000000101947 */ /* 0x008fec0003800000 */
[----:B------:R-:W-:Y:S05]  /*25db0*/  @!P0 BRA `(.L_x_2549) ;  /* 0x00000000000c8947 */ /* 0x000fea0003800000 */
[----:B------:R-:W2:Y:S04]  /*25dc0*/  LDG.E R4, desc[UR60][R6.64] ;  /* 0x0000003c06047981 */ /* 0x000ea8000c1e1900 */
[----:B-----5:R-:W2:Y:S02]  /*25dd0*/  LDG.E R3, desc[UR60][R6.64+0x4] ;  /* 0x0000043c06037981 */ /* 0x020ea4000c1e1900 */
[----:B--2---:R-:W-:-:S07]  /*25de0*/  IMAD.IADD R3, R3, 0x1, -R4 ;  /* 0x0000000103037824 */ /* 0x004fce00078e0a04 */
.L_x_2549:
[----:B------:R-:W2:Y:S01]  /*25df0*/  LDL R10, [R1+0x68] ;  /* 0x00006800010a7983 */ /* 0x000ea20000100800 */
[----:B------:R-:W-:Y:S01]  /*25e00*/  LOP3.LUT R4, R9, 0xfffffff8, RZ, 0xc0, !PT ;  /* 0xfffffff809047812 */ /* 0x000fe200078ec0ff */
[----:B------:R-:W-:Y:S02]  /*25e10*/  ULDC.64 UR4, c[0x0][0xb70] ;  /* 0x0002dc0000047ab9 */ /* 0x000fe40000000a00 */
[----:B------:R-:W3:Y:S04]  /*25e20*/  LDL.LU R83, [R1+0x78] ;  /* 0x0000780001537983 */ /* 0x000ee80000300800 */
[----:B------:R-:W2:Y:S01]  /*25e30*/  LDL.LU R82, [R1+0x84] ;  /* 0x0000840001527983 */ /* 0x000ea20000300800 */
[----:B-----5:R-:W-:Y:S01]  /*25e40*/  SHF.R.S32.HI R77, RZ, 0x1f, R76 ;  /* 0x0000001fff4d7819 */ /* 0x020fe2000001144c */
[----:B------:R-:W-:Y:S01]  /*25e50*/  IMAD.IADD R7, R11, 0x1, -R4 ;  /* 0x000000010b077824 */ /* 0x000fe200078e0a04 */
[----:B------:R-:W-:-:S02]  /*25e60*/  SEL R78, R78, RZ, !P0 ;  /* 0x000000ff4e4e7207 */ /* 0x000fc40004000000 */
[----:B------:R-:W-:Y:S01]  /*25e70*/  SEL R79, R144, RZ, !P0 ;  /* 0x000000ff904f7207 */ /* 0x000fe20004000000 */
[----:B------:R-:W-:Y:S01]  /*25e80*/  IMAD R7, R7, 0x8, R234 ;  /* 0x0000000807077824 */ /* 0x000fe200078e02ea */
[----:B------:R-:W-:-:S03]  /*25e90*/  LEA.HI R8, R8, R11, RZ, 0x7 ;  /* 0x0000000b08087211 */ /* 0x000fc600078f38ff */
[----:B------:R-:W-:Y:S01]  /*25ea0*/  IMAD.WIDE R20, R7, 0x2, R20 ;  /* 0x0000000207147825 */ /* 0x000fe200078e0214 */
[----:B------:R-:W-:Y:S02]  /*25eb0*/  LOP3.LUT R12, R8, 0xffffff80, RZ, 0xc0, !PT ;  /* 0xffffff80080c7812 */ /* 0x000fe400078ec0ff */
[----:B------:R-:W-:-:S03]  /*25ec0*/  IADD3 R13, P3, R20, 0x2000, RZ ;  /* 0x00002000140d7810 */ /* 0x000fc60007f7e0ff */
[----:B------:R-:W-:Y:S01]  /*25ed0*/  IMAD.IADD R11, R11, 0x1, -R12 ;  /* 0x000000010b0b7824 */ /* 0x000fe200078e0a0c */
[----:B------:R-:W-:Y:S02]  /*25ee0*/  IADD3 R29, P2, R20, 0x4000, RZ ;  /* 0x00004000141d7810 */ /* 0x000fe40007f5e0ff */
[----:B------:R-:W-:Y:S02]  /*25ef0*/  LOP3.LUT R12, R13, 0x380, RZ, 0xc0, !PT ;  /* 0x000003800d0c7812 */ /* 0x000fe400078ec0ff */
        /* <DEDUP_REMOVED lines=11> */
[----:B------:R-:W-:Y:S02]  /*25fb0*/  LOP3.LUT R32, R33, 0x380, RZ, 0xc0, !PT ;  /* 0x0000038021207812 */ /* 0x000fe400078ec0ff */
[----:B------:R-:W-:Y:S02]  /*25fc0*/  LOP3.LUT R36, R37, 0x380, RZ, 0xc0, !PT ;  /* 0x0000038025247812 */ /* 0x000fe400078ec0ff */
[----:B------:R-:W-:-:S02]  /*25fd0*/  LOP3.LUT R44, R45, 0x380, RZ, 0xc0, !PT ;  /* 0x000003802d2c7812 */ /* 0x000fc400078ec0ff */
[----:B------:R-:W-:Y:S02]  /*25fe0*/  LOP3.LUT R54, R55, 0x380, RZ, 0xc0, !PT ;  /* 0x0000038037367812 */ /* 0x000fe400078ec0ff */
[----:B------:R-:W-:Y:S02]  /*25ff0*/  SHF.R.U64 R32, R32, 0x3, RZ ;  /* 0x0000000320207819 */ /* 0x000fe400000012ff */
[----:B------:R-:W-:Y:S02]  /*26000*/  SHF.R.U64 R36, R36, 0x3, RZ ;  /* 0x0000000324247819 */ /* 0x000fe400000012ff */
        /* <DEDUP_REMOVED lines=25> */
[----:B------:R-:W-:Y:S01]  /*261a0*/  BSSY B1, `(.L_x_2550) ;  /* 0x000007f000017945 */ /* 0x000fe20003800000 */
[----:B---3--:R-:W-:Y:S01]  /*261b0*/  SHF.R.S32.HI R80, RZ, 0x1f, R83 ;  /* 0x0000001fff507819 */ /* 0x008fe20000011453 */
[----:B------:R-:W-:-:S04]  /*261c0*/  IMAD.WIDE.U32 R4, R83, UR4, R76 ;  /* 0x0000000453047c25 */ /* 0x000fc8000f8e004c */
[----:B------:R-:W-:Y:S02]  /*261d0*/  IMAD R6, R80, UR4, RZ ;  /* 0x0000000450067c24 */ /* 0x000fe4000f8e02ff */
[----:B--2---:R-:W-:Y:S02]  /*261e0*/  IMAD R10, R82, 0x80, R10 ;  /* 0x00000080520a7824 */ /* 0x004fe400078e020a */
[----:B------:R-:W-:Y:S01]  /*261f0*/  IMAD R9, R83, UR5, R6 ;  /* 0x0000000553097c24 */ /* 0x000fe2000f8e0206 */
[----:B------:R-:W-:Y:S02]  /*26200*/  ULDC.64 UR4, c[0x0][0xb78] ;  /* 0x0002de0000047ab9 */ /* 0x000fe40000000a00 */
[----:B------:R-:W-:Y:S01]  /*26210*/  IMAD R6, R78, UR4, RZ ;  /* 0x000000044e067c24 */ /* 0x000fe2000f8e02ff */
[----:B------:R-:W-:Y:S01]  /*26220*/  SHF.R.S32.HI R7, RZ, 0x1f, R10 ;  /* 0x0000001fff077819 */ /* 0x000fe2000001140a */
[----:B------:R-:W-:Y:S01]  /*26230*/  IMAD.IADD R5, R5, 0x1, R9 ;  /* 0x0000000105057824 */ /* 0x000fe200078e0209 */
[----:B------:R-:W-:Y:S01]  /*26240*/  IADD3 R9, P4, R20, 0x1000, RZ ;  /* 0x0000100014097810 */ /* 0x000fe20007f9e0ff */
[----:B------:R-:W-:-:S02]  /*26250*/  IMAD R6, R79, UR5, R6 ;  /* 0x000000054f067c24 */ /* 0x000fc4000f8e0206 */
[----:B------:R-:W-:Y:S01]  /*26260*/  IMAD.WIDE.U32 R4, R79, UR4, R4 ;  /* 0x000000044f047c25 */ /* 0x000fe2000f8e0004 */
[----:B------:R-:W-:Y:S01]  /*26270*/  ULDC.64 UR4, c[0x0][0xb40] ;  /* 0x0002d00000047ab9 */ /* 0x000fe20000000a00 */
[----:B------:R-:W-:Y:S02]  /*26280*/  LOP3.LUT R8, R9, 0x380, RZ, 0xc0, !PT ;  /* 0x0000038009087812 */ /* 0x000fe400078ec0ff */
[----:B------:R-:W-:Y:S02]  /*26290*/  IADD3 R4, P0, R10, R4, RZ ;  /* 0x000000040a047210 */ /* 0x000fe40007f1e0ff */
[----:B------:R-:W-:Y:S02]  /*262a0*/  SHF.R.U64 R8, R8, 0x3, RZ ;  /* 0x0000000308087819 */ /* 0x000fe400000012ff */
[----:B------:R-:W-:Y:S02]  /*262b0*/  IADD3.X R7, R7, R5, R6, P0, !PT ;  /* 0x0000000507077210 */ /* 0x000fe400007fe406 */
[----:B------:R-:W-:-:S02]  /*262c0*/  LEA R52, P1, R4, UR4, 0x2 ;  /* 0x0000000404347c11 */ /* 0x000fc4000f8210ff */
[----:B------:R-:W-:Y:S01]  /*262d0*/  LOP3.LUT R8, R8, R9, RZ, 0x3c, !PT ;  /* 0x0000000908087212 */ /* 0x000fe200078e3cff */
[----:B------:R-:W-:Y:S01]  /*262e0*/  IMAD.X R9, RZ, RZ, R21, P4 ;  /* 0x000000ffff097224 */ /* 0x000fe200020e0615 */
[----:B------:R-:W-:Y:S01]  /*262f0*/  LEA.HI.X R53, R4, UR5, R7, 0x2, P1 ;  /* 0x0000000504357c11 */ /* 0x000fe200088f1407 */
[----:B------:R-:W-:Y:S01]  /*26300*/  VIADD R4, R10, 0x8 ;  /* 0x000000080a047836 */ /* 0x000fe20000000000 */
[C---:B------:R-:W-:Y:S01]  /*26310*/  IADD3 R25, P1, R20.reuse, 0x3000, RZ ;  /* 0x0000300014197810 */ /* 0x040fe20007f3e0ff */
[----:B------:R-:W-:Y:S01]  /*26320*/  ULDC.64 UR4, c[0x0][0xaa0] ;  /* 0x0002a80000047ab9 */ /* 0x000fe20000000a00 */
[----:B------:R-:W-:Y:S02]  /*26330*/  IADD3 R41, P4, R20, 0x7000, RZ ;  /* 0x0000700014297810 */ /* 0x000fe40007f9e0ff */
[----:B------:R-:W-:Y:S02]  /*26340*/  LOP3.LUT R24, R25, 0x380, RZ, 0xc0, !PT ;  /* 0x0000038019187812 */ /* 0x000fe400078ec0ff */
[----:B------:R-:W-:-:S02]  /*26350*/  LOP3.LUT R40, R41, 0x380, RZ, 0xc0, !PT ;  /* 0x0000038029287812 */ /* 0x000fc400078ec0ff */
[----:B------:R-:W-:Y:S02]  /*26360*/  SHF.R.U64 R24, R24, 0x3, RZ ;  /* 0x0000000318187819 */ /* 0x000fe400000012ff */
[----:B------:R-:W-:Y:S02]  /*26370*/  SHF.R.U64 R40, R40, 0x3, RZ ;  /* 0x0000000328287819 */ /* 0x000fe400000012ff */
[----:B------:R-:W-:Y:S01]  /*26380*/  LOP3.LUT R24, R24, R25, RZ, 0x3c, !PT ;  /* 0x0000001918187212 */ /* 0x000fe200078e3cff */
[--C-:B------:R-:W-:Y:S01]  /*26390*/  IMAD.X R25, RZ, RZ, R21.reuse, P1 ;  /* 0x000000ffff197224 */ /* 0x100fe200008e0615 */
[----:B------:R-:W-:Y:S02]  /*263a0*/  IADD3 R49, P1, R20, 0x9000, RZ ;  /* 0x0000900014317810 */ /* 0x000fe40007f3e0ff */
[----:B------:R-:W-:Y:S01]  /*263b0*/  LOP3.LUT R40, R40, R41, RZ, 0x3c, !PT ;  /* 0x0000002928287212 */ /* 0x000fe200078e3cff */
[----:B------:R-:W-:Y:S01]  /*263c0*/  IMAD.X R41, RZ, RZ, R21, P4 ;  /* 0x000000ffff297224 */ /* 0x000fe200020e0615 */
[----:B------:R-:W-:-:S02]  /*263d0*/  LOP3.LUT R48, R49, 0x380, RZ, 0xc0, !PT ;  /* 0x0000038031307812 */ /* 0x000fc400078ec0ff */
[----:B------:R-:W-:Y:S02]  /*263e0*/  LOP3.LUT P0, RZ, R11, 0x3, RZ, 0xc0, !PT ;  /* 0x000000030bff7812 */ /* 0x000fe4000780c0ff */
[----:B------:R-:W-:Y:S02]  /*263f0*/  SHF.R.U64 R48, R48, 0x3, RZ ;  /* 0x0000000330307819 */ /* 0x000fe400000012ff */
[----:B------:R-:W-:Y:S02]  /*26400*/  IADD3 R65, P4, R20, 0xd000, RZ ;  /* 0x0000d00014417810 */ /* 0x000fe40007f9e0ff */
[----:B------:R-:W-:Y:S01]  /*26410*/  LOP3.LUT R48, R48, R49, RZ, 0x3c, !PT ;  /* 0x0000003130307212 */ /* 0x000fe200078e3cff */
[----:B------:R-:W-:Y:S01]  /*26420*/  IMAD.X R49, RZ, RZ, R21, P1 ;  /* 0x000000ffff317224 */ /* 0x000fe200008e0615 */
[----:B------:R-:W-:Y:S02]  /*26430*/  IADD3 R5, P2, R20, 0xf000, RZ ;  /* 0x0000f00014057810 */ /* 0x000fe40007f5e0ff */
[----:B------:R-:W-:-:S02]  /*26440*/  ISETP.GE.OR P1, PT, R10, R3, P0 ;  /* 0x000000030a00720c */ /* 0x000fc40000726670 */
[----:B------:R-:W-:Y:S01]  /*26450*/  LOP3.LUT R64, R65, 0x380, RZ, 0xc0, !PT ;  /* 0x0000038041407812 */ /* 0x000fe200078ec0ff */
[----:B------:R-:W-:Y:S01]  /*26460*/  IMAD.X R73, RZ, RZ, R21, P2 ;  /* 0x000000ffff497224 */ /* 0x000fe200010e0615 */
[----:B------:R-:W-:Y:S02]  /*26470*/  ISETP.GE.OR P0, PT, R4, R3, P0 ;  /* 0x000000030400720c */ /* 0x000fe40000706670 */
[----:B------:R-:W-:Y:S02]  /*26480*/  LOP3.LUT R4, R5, 0x380, RZ, 0xc0, !PT ;  /* 0x0000038005047812 */ /* 0x000fe400078ec0ff */
[----:B------:R-:W-:Y:S02]  /*26490*/  LOP3.LUT R7, R20, 0x380, RZ, 0xc0, !PT ;  /* 0x0000038014077812 */ /* 0x000fe400078ec0ff */
[----:B------:R-:W-:Y:S02]  /*264a0*/  SHF.R.U64 R64, R64, 0x3, RZ ;  /* 0x0000000340407819 */ /* 0x000fe400000012ff */
[----:B------:R-:W-:Y:S01]  /*264b0*/  SHF.R.U64 R4, R4, 0x3, RZ ;  /* 0x0000000304047819 */ /* 0x000fe200000012ff */
[----:B------:R-:W-:Y:S01]  /*264c0*/  @!P1 STG.E desc[UR60][R52.64], R0 ;  /* 0x0000000034009986 */ /* 0x000fe2000c10193c */
[----:B------:R-:W-:-:S02]  /*264d0*/  SHF.R.U64 R7, R7, 0x3, RZ ;  /* 0x0000000307077819 */ /* 0x000fc400000012ff */
[----:B------:R-:W-:Y:S01]  /*264e0*/  LOP3.LUT R64, R64, R65, RZ, 0x3c, !PT ;  /* 0x0000004140407212 */ /* 0x000fe200078e3cff */
[----:B------:R-:W-:Y:S01]  /*264f0*/  IMAD.X R65, RZ, RZ, R21, P4 ;  /* 0x000000ffff417224 */ /* 0x000fe200020e0615 */
[----:B------:R-:W-:Y:S01]  /*26500*/  LOP3.LUT R72, R4, R5, RZ, 0x3c, !PT ;  /* 0x0000000504487212 */ /* 0x000fe200078e3cff */
[----:B------:R2:W-:Y:S01]  /*26510*/  @!P0 STG.E desc[UR60][R52.64+0x20], R2 ;  /* 0x0000200234008986 */ /* 0x0005e2000c10193c */
[----:B------:R-:W-:-:S03]  /*26520*/  LOP3.LUT R20, R7, R20, RZ, 0x3c, !PT ;  /* 0x0000001407147212 */ /* 0x000fc600078e3cff */
[----:B------:R-:W5:Y:S04]  /*26530*/  LD.E.128 R8, desc[UR60][R8.64] ;  /* 0x0000003c08087980 */ /* 0x000f68000c101d00 */
[----:B------:R3:W5:Y:S04]  /*26540*/  LD.E.128 R4, desc[UR60][R20.64] ;  /* 0x0000003c14047980 */ /* 0x000768000c101d00 */
[----:B------:R-:W5:Y:S04]  /*26550*/  LD.E.128 R12, desc[UR60][R12.64] ;  /* 0x0000003c0c0c7980 */ /* 0x000f68000c101d00 */
[----:B------:R-:W5:Y:S04]  /*26560*/  LD.E.128 R24, desc[UR60][R24.64] ;  /* 0x0000003c18187980 */ /* 0x000f68000c101d00 */
[----:B------:R-:W5:Y:S01]  /*26570*/  LD.E.128 R28, desc[UR60][R28.64] ;  /* 0x0000003c1c1c7980 */ /* 0x000f62000c101d00 */
[----:B---3--:R-:W-:-:S03]  /*26580*/  SHF.R.S32.HI R21, RZ, 0x1f, R17 ;  /* 0x0000001fff157819 */ /* 0x008fc60000011411 */
        /* <DEDUP_REMOVED lines=17> */
[----:B--2---:R-:W2:Y:S01]  /*266a0*/  FENCE.VIEW.ASYNC.S ;  /* 0x00000000000073c6 */ /* 0x004ea20000000000 */
[----:B------:R-:W-:-:S02]  /*266b0*/  IMAD.MOV.U32 R20, RZ, RZ, R17 ;  /* 0x000000ffff147224 */ /* 0x000fc400078e0011 */
[C---:B------:R-:W-:Y:S02]  /*266c0*/  IMAD R77, R76.reuse, UR5, R77 ;  /* 0x000000054c4d7c24 */ /* 0x040fe4000f8e024d */
[----:B------:R-:W-:Y:S01]  /*266d0*/  IMAD.WIDE.U32 R20, R76, UR4, R20 ;  /* 0x000000044c147c25 */ /* 0x000fe2000f8e0014 */
[----:B------:R-:W-:-:S03]  /*266e0*/  ULDC.64 UR4, c[0x0][0xae0] ;  /* 0x0002b80000047ab9 */ /* 0x000fc60000000a00 */
[----:B------:R-:W-:Y:S02]  /*266f0*/  IMAD R81, R82, -0x80, R3 ;  /* 0xffffff8052517824 */ /* 0x000fe400078e0203 */
[C---:B------:R-:W-:Y:S02]  /*26700*/  VIADD R0, R22.reuse, 0x60 ;  /* 0x0000006016007836 */ /* 0x040fe40000000000 */
[----:B------:R-:W-:Y:S01]  /*26710*/  IMAD.IADD R21, R21, 0x1, R77 ;  /* 0x0000000115157824 */ /* 0x000fe200078e024d */
[-C--:B------:R-:W-:Y:S01]  /*26720*/  ISETP.GE.AND P3, PT, R22, R81.reuse, PT ;  /* 0x000000511600720c */ /* 0x080fe20003f66270 */
[----:B------:R-:W-:Y:S01]  /*26730*/  IMAD R80, R80, UR4, RZ ;  /* 0x0000000450507c24 */ /* 0x000fe2000f8e02ff */
[----:B------:R-:W-:Y:S01]  /*26740*/  ISETP.GE.AND P0, PT, R0, R81, PT ;  /* 0x000000510000720c */ /* 0x000fe20003f06270 */
[----:B------:R-:W-:-:S04]  /*26750*/  IMAD.WIDE.U32 R2, R83, UR4, R20 ;  /* 0x0000000453027c25 */ /* 0x000fc8000f8e0014 */
[----:B------:R-:W-:Y:S01]  /*26760*/  IMAD R77, R83, UR5, R80 ;  /* 0x00000005534d7c24 */ /* 0x000fe2000f8e0250 */
[----:B------:R-:W-:Y:S01]  /*26770*/  ULDC.64 UR4, c[0x0][0xae8] ;  /* 0x0002ba0000047ab9 */ /* 0x000fe20000000a00 */
[----:B------:R-:W-:Y:S02]  /*26780*/  VIADD R0, R16, 0x38820 ;  /* 0x0003882010007836 */ /* 0x000fe40000000000 */
[----:B------:R-:W-:Y:S02]  /*26790*/  IMAD R78, R78, UR4, RZ ;  /* 0x000000044e4e7c24 */ /* 0x000fe4000f8e02ff */
[----:B------:R-:W-:Y:S01]  /*267a0*/  IMAD.IADD R3, R3, 0x1, R77 ;  /* 0x0000000103037824 */ /* 0x000fe200078e024d */
[----:B------:R-:W-:Y:S02]  /*267b0*/  PRMT R0, RZ, 0x654, R0 ;  /* 0x00000654ff007816 */ /* 0x000fe40000000000 */
[-C--:B------:R-:W-:Y:S01]  /*267c0*/  ISETP.GE.AND P1, PT, R218, R81.reuse, PT ;  /* 0x00000051da00720c */ /* 0x080fe20003f26270 */
[C---:B------:R-:W-:Y:S01]  /*267d0*/  IMAD.WIDE.U32 R76, R79.reuse, UR4, R2 ;  /* 0x000000044f4c7c25 */ /* 0x040fe2000f8e0002 */
[----:B------:R-:W-:Y:S01]  /*267e0*/  ISETP.GE.AND P2, PT, R220, R81, PT ;  /* 0x00000051dc00720c */ /* 0x000fe20003f46270 */
[----:B--2---:R2:W-:Y:S02]  /*267f0*/  SYNCS.ARRIVE.TRANS64.RED.A1T0 RZ, [R0+URZ], RZ ;  /* 0x000000ff00ff79a7 */ /* 0x0045e4000810043f */
[----:B------:R-:W-:-:S02]  /*26800*/  IMAD R81, R79, UR5, R78 ;  /* 0x000000054f517c24 */ /* 0x000fc4000f8e024e */
[----:B------:R-:W-:-:S04]  /*26810*/  IMAD.WIDE R20, R82, 0x80, R22 ;  /* 0x0000008052147825 */ /* 0x000fc800078e0216 */
[C---:B------:R-:W-:Y:S02]  /*26820*/  VIADD R80, R17.reuse, 0xc0 ;  /* 0x000000c011507836 */ /* 0x040fe40000000000 */
[----:B------:R-:W-:Y:S02]  /*26830*/  VIADD R82, R17, 0x80 ;  /* 0x0000008011527836 */ /* 0x000fe40000000000 */
[----:B------:R-:W-:Y:S01]  /*26840*/  IMAD.IADD R81, R77, 0x1, R81 ;  /* 0x000000014d517824 */ /* 0x000fe200078e0251 */
[----:B--2---:R-:W-:Y:S06]  /*26850*/  @P3 BRA `(.L_x_2551) ;  /* 0x00000000004c3947 */ /* 0x004fec0003800000 */
[----:B------:R-:W-:Y:S01]  /*26860*/  ULDC.64 UR4, c[0x0][0xad8] ;  /* 0x0002b60000047ab9 */ /* 0x000fe20000000a00 */
[----:B------:R-:W-:Y:S01]  /*26870*/  IMAD.MOV.U32 R2, RZ, RZ, R76 ;  /* 0x000000ffff027224 */ /* 0x000fe200078e004c */
[----:B------:R-:W-:Y:S01]  /*26880*/  ULDC.64 UR6, c[0x0][0xa80] ;  /* 0x0002a00000067ab9 */ /* 0x000fe20000000a00 */
[----:B------:R-:W-:Y:S02]  /*26890*/  IMAD R79, R21, UR4, RZ ;  /* 0x00000004154f7c24 */ /* 0x000fe4000f8e02ff */
        /* <DEDUP_REMOVED lines=15> */
.L_x_2551:
[----:B------:R-:W-:Y:S05]  /*26990*/  BSYNC B1 ;  /* 0x0000000000017941 */ /* 0x000fea0003800000 */
.L_x_2550:
[----:B------:R-:W-:Y:S04]  /*269a0*/  BSSY B1, `(.L_x_2552) ;  /* 0x0000017000017945 */ /* 0x000fe80003800000 */
[----:B------:R-:W-:Y:S05]  /*269b0*/  @P1 BRA `(.L_x_2553) ;  /* 0x0000000000541947 */ /* 0x000fea0003800000 */
[----:B--2--5:R-:W-:Y:S01]  /*269c0*/  IADD3 R5, P1, R20, 0x20, RZ ;  /* 0x0000002014057810 */ /* 0x024fe20007f3e0ff */
        /* <DEDUP_REMOVED lines=8> */
[----:B------:R-:W-:Y:S02]  /*26a50*/  ISETP.GE.AND P5, PT, R82, UR4, PT ;  /* 0x0000000452007c0c */ /* 0x000fe4000bfa6270 */
        /* <DEDUP_REMOVED lines=11> */
.L_x_2553:
[----:B------:R-:W-:Y:S05]  /*26b10*/  BSYNC B1 ;  /* 0x0000000000017941 */ /* 0x000fea0003800000 */
.L_x_2552:
[----:B------:R-:W-:Y:S04]  /*26b20*/  BSSY B1, `(.L_x_2554) ;  /* 0x0000017000017945 */ /* 0x000fe80003800000 */
[----:B------:R-:W-:Y:S05]  /*26b30*/  @P2 BRA `(.L_x_2555) ;  /* 0x0000000000542947 */ /* 0x000fea0003800000 */
[----:B--23-5:R-:W-:Y:S01]  /*26b40*/  IADD3 R5, P1, R20, 0x40, RZ ;  /* 0x0000004014057810 */ /* 0x02cfe20007f3e0ff */
        /* <DEDUP_REMOVED lines=20> */
.L_x_2555:
[----:B------:R-:W-:Y:S05]  /*26c90*/  BSYNC B1 ;  /* 0x0000000000017941 */ /* 0x000fea0003800000 */
.L_x_2554:
[----:B------:R-:W-:Y:S05]  /*26ca0*/  @P0 BRA `(.L_x_2556) ;  /* 0x0000000c00240947 */ /* 0x000fea0003800000 */
[----:B--2345:R-:W-:Y:S01]  /*26cb0*/  IADD3 R5, P0, R20, 0x60, RZ ;  /* 0x0000006014057810 */ /* 0x03cfe20007f1e0ff */
        /* <DEDUP_REMOVED lines=8> */
[----:B------:R-:W-:-:S03]  /*26d40*/  ISETP.GE.AND P3, PT, R82, UR4, PT ;  /* 0x0000000452007c0c */ /* 0x000fc6000bf66270 */
        /* <DEDUP_REMOVED lines=13> */
.L_x_2548:
[----:B------:R-:W2:Y:S01]  /*26e20*/  LDL R13, [R1+0x74] ;  /* 0x00007400010d7983 */ /* 0x000ea20000100800 */
[----:B------:R-:W-:Y:S01]  /*26e30*/  ULDC.64 UR4, c[0x0][0xbd8] ;  /* 0x0002f60000047ab9 */ /* 0x000fe20000000a00 */
[----:B------:R-:W-:Y:S01]  /*26e40*/  IMAD.MOV.U32 R7, RZ, RZ, RZ ;  /* 0x000000ffff077224 */ /* 0x000fe200078e00ff */
[----:B------:R-:W-:-:S04]  /*26e50*/  ISETP.NE.U32.AND P0, PT, RZ, UR4, PT ;  /* 0x00000004ff007c0c */ /* 0x000fc8000bf05070 */
[----:B------:R-:W-:Y:S01]  /*26e60*/  ISETP.NE.AND.EX P0, PT, RZ, UR5, PT, P0 ;  /* 0x00000005ff007c0c */ /* 0x000fe2000bf05300 */
        /* <DEDUP_REMOVED lines=12> */
[----:B------:R-:W-:-:S06]  /*26f30*/  IMAD.U32 R0, RZ, RZ, UR4 ;  /* 0x00000004ff007e24 */ /* 0x000fcc000f8e00ff */
[----:B------:R2:W5:Y:S01]  /*26f40*/  @P1 LDG.E R0, desc[UR60][R4.64] ;  /* 0x0000003c04001981 */ /* 0x000562000c1e1900 */
[----:B------:R-:W3:Y:S02]  /*26f50*/  S2R R8, SR_TID.X ;  /* 0x0000000000087919 */ /* 0x000ee40000002100 */
[----:B---3--:R-:W-:-:S05]  /*26f60*/  VIADD R6, R8, 0xffffff80 ;  /* 0xffffff8008067836 */ /* 0x008fca0000000000 */
[----:B------:R-:W-:Y:S01]  /*26f70*/  ISETP.GT.AND P2, PT, R6, 0x7f, PT ;  /* 0x0000007f0600780c */ /* 0x000fe20003f44270 */
[----:B--2---:R-:W-:-:S12]  /*26f80*/  @P1 BRA `(.L_x_2557) ;  /* 0x0000000000101947 */ /* 0x004fd80003800000 */
[----:B------:R-:W-:Y:S05]  /*26f90*/  @!P0 BRA `(.L_x_2557) ;  /* 0x00000000000c8947 */ /* 0x000fea0003800000 */
[----:B------:R-:W2:Y:S04]  /*26fa0*/  LDG.E R5, desc[UR60][R2.64] ;  /* 0x0000003c02057981 */ /* 0x000ea8000c1e1900 */
[----:B-----5:R-:W2:Y:S02]  /*26fb0*/  LDG.E R0, desc[UR60][R2.64+0x4] ;  /* 0x0000043c02007981 */ /* 0x020ea4000c1e1900 */
[----:B--2---:R-:W-:-:S07]  /*26fc0*/  IMAD.IADD R0, R0, 0x1, -R5 ;  /* 0x0000000100007824 */ /* 0x004fce00078e0a05 */
.L_x_2557:
[----:B------:R-:W2:Y:S04]  /*26fd0*/  LDL R11, [R1+0x78] ;  /* 0x00007800010b7983 */ /* 0x000ea80000100800 */
[----:B------:R3:W5:Y:S01]  /*26fe0*/  LDL R14, [R1+0x84] ;  /* 0x00008400010e7983 */ /* 0x0007620000100800 */
[----:B------:R-:W-:Y:S01]  /*26ff0*/  BSSY B1, `(.L_x_2558) ;  /* 0x000001c000017945 */ /* 0x000fe20003800000 */
[----:B------:R-:W-:Y:S02]  /*27000*/  SHF.R.S32.HI R12, RZ, 0x1f, R17 ;  /* 0x0000001fff0c7819 */ /* 0x000fe40000011411 */
[----:B------:R-:W-:Y:S02]  /*27010*/  SEL R13, R13, RZ, !P0 ;  /* 0x000000ff0d0d7207 */ /* 0x000fe40004000000 */
        /* <DEDUP_REMOVED lines=9> */
[----:B------:R-:W-:Y:S02]  /*270b0*/  ULDC.64 UR4, c[0x0][0xb70] ;  /* 0x0002dc0000047ab9 */ /* 0x000fe40000000a00 */
        /* <DEDUP_REMOVED lines=15> */
.L_x_2559:
[----:B------:R-:W-:Y:S05]  /*271b0*/  BSYNC B1 ;  /* 0x0000000000017941 */ /* 0x000fea0003800000 */
.L_x_2558:
[----:B------:R-:W-:Y:S01]  /*271c0*/  ULDC.64 UR4, c[0x0][0xaa0] ;  /* 0x0002a80000047ab9 */ /* 0x000fe20000000a00 */
[----:B------:R-:W-:Y:S01]  /*271d0*/  IMAD.MOV.U32 R2, RZ, RZ, R17 ;  /* 0x000000ffff027224 */ /* 0x000fe200078e0011 */
[----:B------:R-:W-:Y:S01]  /*271e0*/  BSSY B1, `(.L_x_2560) ;  /* 0x000002e000017945 */ /* 0x000fe20003800000 */
[----:B--2---:R-:W-:Y:S02]  /*271f0*/  IMAD.MOV.U32 R3, RZ, RZ, R12 ;  /* 0x000000ffff037224 */ /* 0x004fe400078e000c */
        /* <DEDUP_REMOVED lines=44> */
.L_x_2561:
[----:B------:R-:W-:Y:S05]  /*274c0*/  BSYNC B1 ;  /* 0x0000000000017941 */ /* 0x000fea0003800000 */
.L_x_2560:
[----:B------:R-:W-:Y:S01]  /*274d0*/  BSSY B1, `(.L_x_2562) ;  /* 0x0000018000017945 */ /* 0x000fe20003800000 */
[----:B------:R-:W-:-:S03]  /*274e0*/  ISETP.GE.AND P2, PT, R220, R11, PT ;  /* 0x0000000bdc00720c */ /* 0x000fc60003f46270 */
        /* <DEDUP_REMOVED lines=22> */
.L_x_2563:
[----:B------:R-:W-:Y:S05]  /*27650*/  BSYNC B1 ;  /* 0x0000000000017941 */ /* 0x000fea0003800000 */
.L_x_2562:
        /* <DEDUP_REMOVED lines=23> */
.L_x_2565:
[----:B------:R-:W-:Y:S05]  /*277d0*/  BSYNC B1 ;  /* 0x0000000000017941 */ /* 0x000fea0003800000 */
.L_x_2564:
        /* <DEDUP_REMOVED lines=22> */
.L_x_2556:
[----:B------:R-:W-:Y:S05]  /*27940*/  BSYNC B0 ;  /* 0x0000000000007941 */ /* 0x000fea0003800000 */
.L_x_2547:
[----:B------:R-:W-:Y:S02]  /*27950*/  ULDC UR4, c[0x0][0xc14] ;  /* 0x0003050000047ab9 */ /* 0x000fe40000000800 */
[----:B-1----:R-:W-:-:S13]  /*27960*/  ISETP.GE.AND P0, PT, R227, UR4, PT ;  /* 0x00000004e3007c0c */ /* 0x002fda000bf06270 */
[----:B------:R-:W-:Y:S05]  /*27970*/  @!P0 BRA `(.L_x_2566) ;  /* 0xfffffd9800088947 */ /* 0x000fea000383ffff */
[----:B------:R-:W-:Y:S05]  /*27980*/  BRA `(.L_x_2286) ;  /* 0x0000006400c47947 */ /* 0x000fea0003800000 */
.L_x_2284:
        /* <DEDUP_REMOVED lines=61> */
.L_x_2571:
        /* <DEDUP_REMOVED lines=15> */
.L_x_2570:
[----:B------:R-:W-:Y:S05]  /*27e50*/  BSYNC B0 ;  /* 0x0000000000007941 */ /* 0x000fea0003800000 */
.L_x_2569:
        /* <DEDUP_REMOVED lines=25> */
.L_x_2567:
        /* <DEDUP_REMOVED lines=20> */
.L_x_2572:
        /* <DEDUP_REMOVED lines=56> */
.L_x_2568:
[----:B------:R-:W-:Y:S02]  /*284b0*/  IMAD.MOV.U32 R17, RZ, RZ, RZ ;  /* 0x000000ffff117224 */ /* 0x000fe400078e00ff */
[----:B------:R-:W-:Y:S02]  /*284c0*/  IMAD.U32 R16, RZ, RZ, UR6 ;  /* 0x00000006ff107e24 */ /* 0x000fe4000f8e00ff */
[----:B------:R-:W-:-:S07]  /*284d0*/  IMAD.MOV.U32 R18, RZ, RZ, RZ ;  /* 0x000000ffff127224 */ /* 0x000fce00078e00ff */
.L_x_2573:
        /* <DEDUP_REMOVED lines=16> */
[----:B------:R-:W-:Y:S01]  /*285e0*/  ULDC.64 UR36, c[0x0][0x198] ;  /* 0x0000660000247ab9 */ /* 0x000fe20000000a00 */
[----:B------:R-:W-:Y:S02]  /*285f0*/  ULDC UR38, c[0x0][0xc] ;  /* 0x0000030000267ab9 */ /* 0x000fe40000000800 */
[----:B------:R1:W-:Y:S04]  /*28600*/  STL [R1+0x8], R0 ;  /* 0x0000080001007387 */ /* 0x0003e80000100800 */
[----:B------:R1:W-:Y:S04]  /*28610*/  STL [R1+0xc], RZ ;  /* 0x00000cff01007387 */ /* 0x0003e80000100800 */
[----:B------:R1:W-:Y:S04]  /*28620*/  STL [R1+0x10], R0 ;  /* 0x0000100001007387 */ /* 0x0003e80000100800 */
[----:B------:R1:W-:Y:S02]  /*28630*/  STL [R1+0x2c], RZ ;  /* 0x00002cff01007387 */ /* 0x0003e40000100800 */
.L_x_2661:
[----:B--2---:R-:W2:Y:S02]  /*28640*/  LDC.64 R2, c[0x0][0xc60] ;  /* 0x00031800ff027b82 */ /* 0x004ea40000000a00 */
[----:B--2---:R-:W-:-:S05]  /*28650*/  IMAD.WIDE R2, R19, 0x4, R2 ;  /* 0x0000000413027825 */ /* 0x004fca00078e0202 */
[----:B------:R-:W1:Y:S01]  /*28660*/  LDG.E R11, desc[UR60][R2.64] ;  /* 0x0000003c020b7981 */ /* 0x000e62000c1e1900 */
[----:B------:R-:W-:Y:S05]  /*28670*/  YIELD ;  /* 0x0000000000007946 */ /* 0x000fea0003800000 */
[----:B------:R-:W-:Y:S01]  /*28680*/  ULDC.64 UR4, c[0x0][0xa28] ;  /* 0x00028a0000047ab9 */ /* 0x000fe20000000a00 */
[----:B------:R-:W-:Y:S02]  /*28690*/  CS2R R8, SRZ ;  /* 0x0000000000087805 */ /* 0x000fe4000001ff00 */
[----:B------:R-:W-:Y:S01]  /*286a0*/  ISETP.NE.U32.AND P0, PT, RZ, UR4, PT ;  /* 0x00000004ff007c0c */ /* 0x000fe2000bf05070 */
[----:B------:R-:W-:Y:S01]  /*286b0*/  ULDC.64 UR8, c[0x0][0xa08] ;  /* 0x0002820000087ab9 */ /* 0x000fe20000000a00 */
[----:B------:R-:W-:-:S02]  /*286c0*/  ULDC.64 UR10, c[0x0][0xa10] ;  /* 0x00028400000a7ab9 */ /* 0x000fc40000000a00 */
[----:B------:R-:W-:Y:S02]  /*286d0*/  ISETP.NE.AND.EX P0, PT, RZ, UR5, PT, P0 ;  /* 0x00000005ff007c0c */ /* 0x000fe4000bf05300 */
[----:B-1----:R-:W-:Y:S01]  /*286e0*/  SHF.R.S32.HI R0, RZ, 0x1f, R11 ;  /* 0x0000001fff007819 */ /* 0x002fe2000001140b */
[----:B------:R-:W-:-:S10]  /*286f0*/  IMAD.SHL.U32 R15, R11, 0x4, RZ ;  /* 0x000000040b0f7824 */ /* 0x000fd400078e00ff */
[C---:B------:R-:W-:Y:S01]  /*28700*/  @P0 LEA R2, P1, R11.reuse, UR4, 0x2 ;  /* 0x000000040b020c11 */ /* 0x040fe2000f8210ff */
[----:B------:R-:W-:Y:S03]  /*28710*/  STL [R1+0x1c], R11 ;  /* 0x00001c0b01007387 */ /* 0x000fe60000100800 */
[----:B------:R-:W-:Y:S01]  /*28720*/  @P0 LEA.HI.X R3, R11, UR5, R0, 0x2, P1 ;  /* 0x000000050b030c11 */ /* 0x000fe200088f1400 */
[----:B------:R-:W-:-:S04]  /*28730*/  ULDC.64 UR4, c[0x0][0xa18] ;  /* 0x0002860000047ab9 */ /* 0x000fc80000000a00 */
[----:B------:R1:W5:Y:S01]  /*28740*/  @P0 LDG.E R8, desc[UR60][R2.64] ;  /* 0x0000003c02080981 */ /* 0x000362000c1e1900 */
[----:B------:R-:W-:Y:S02]  /*28750*/  ISETP.NE.U32.AND P0, PT, RZ, UR4, PT ;  /* 0x00000004ff007c0c */ /* 0x000fe4000bf05070 */
[----:B------:R-:W-:Y:S01]  /*28760*/  SHF.L.U64.HI R14, R11, 0x2, R0 ;  /* 0x000000020b0e7819 */ /* 0x000fe20000010200 */
[----:B------:R-:W-:Y:S01]  /*28770*/  STL [R1+0x24], R15 ;  /* 0x0000240f01007387 */ /* 0x000fe20000100800 */
[----:B------:R-:W-:Y:S01]  /*28780*/  ISETP.NE.AND.EX P0, PT, RZ, UR5, PT, P0 ;  /* 0x00000005ff007c0c */ /* 0x000fe2000bf05300 */
[----:B------:R-:W-:Y:S02]  /*28790*/  ULDC UR6, c[0x0][0x338] ;  /* 0x0000ce0000067ab9 */ /* 0x000fe40000000800 */
[----:B------:R-:W-:Y:S10]  /*287a0*/  STL [R1+0x28], R14 ;  /* 0x0000280e01007387 */ /* 0x000ff40000100800 */
[----:B------:R-:W-:-:S04]  /*287b0*/  @P0 IADD3 R12, P1, R15, UR4, RZ ;  /* 0x000000040f0c0c10 */ /* 0x000fc8000ff3e0ff */
[C---:B0-----:R-:W-:Y:S01]  /*287c0*/  @P0 IADD3.X R13, R14.reuse, UR5, RZ, P1, !PT ;  /* 0x000000050e0d0c10 */ /* 0x041fe20008ffe4ff */
[----:B------:R-:W-:Y:S02]  /*287d0*/  ULDC.64 UR4, c[0x0][0xa00] ;  /* 0x0002800000047ab9 */ /* 0x000fe40000000a00 */
[----:B------:R-:W-:Y:S02]  /*287e0*/  ISETP.NE.U32.AND P2, PT, RZ, UR4, PT ;  /* 0x00000004ff007c0c */ /* 0x000fe4000bf45070 */
[C---:B-1----:R-:W-:Y:S02]  /*287f0*/  IADD3 R2, P1, R15.reuse, UR4, RZ ;  /* 0x000000040f027c10 */ /* 0x042fe4000ff3e0ff */
[----:B------:R-:W-:Y:S02]  /*28800*/  ISETP.NE.AND.EX P2, PT, RZ, UR5, PT, P2 ;  /* 0x00000005ff007c0c */ /* 0x000fe4000bf45320 */
[----:B------:R-:W-:Y:S01]  /*28810*/  IADD3.X R3, R14, UR5, RZ, P1, !PT ;  /* 0x000000050e037c10 */ /* 0x000fe20008ffe4ff */
[----:B------:R-:W-:Y:S01]  /*28820*/  ULDC UR4, c[0x0][0x288] ;  /* 0x0000a20000047ab9 */ /* 0x000fe20000000800 */
[----:B------:R-:W-:Y:S01]  /*28830*/  IADD3 R6, P1, R15, UR8, RZ ;  /* 0x000000080f067c10 */ /* 0x000fe2000ff3e0ff */
[----:B------:R-:W-:Y:S01]  /*28840*/  IMAD.U32 R10, RZ, RZ, UR4 ;  /* 0x00000004ff0a7e24 */ /* 0x000fe2000f8e00ff */
[----:B------:R-:W-:-:S02]  /*28850*/  ULDC.64 UR4, c[0x0][0x3f8] ;  /* 0x0000fe0000047ab9 */ /* 0x000fc40000000a00 */
[----:B------:R-:W-:-:S03]  /*28860*/  IADD3.X R7, R14, UR9, RZ, P1, !PT ;  /* 0x000000090e077c10 */ /* 0x000fc60008ffe4ff */
[----:B------:R0:W5:Y:S04]  /*28870*/  @P0 LDG.E R10, desc[UR60][R12.64] ;  /* 0x0000003c0c0a0981 */ /* 0x000168000c1e1900 */
[----:B------:R-:W2:Y:S01]  /*28880*/  @P2 LDG.E R9, desc[UR60][R2.64] ;  /* 0x0000003c02092981 */ /* 0x000ea2000c1e1900 */
[----:B------:R-:W-:Y:S01]  /*28890*/  UISETP.NE.U32.AND UP0, UPT, UR4, URZ, UPT ;  /* 0x0000003f0400728c */ /* 0x000fe2000bf05070 */
[----:B------:R-:W-:Y:S02]  /*288a0*/  IADD3 R4, P1, R15, UR10, RZ ;  /* 0x0000000a0f047c10 */ /* 0x000fe4000ff3e0ff */
[----:B------:R-:W-:Y:S01]  /*288b0*/  ULDC UR4, c[0x0][0x404] ;  /* 0x0001010000047ab9 */ /* 0x000fe20000000800 */
[----:B------:R-:W-:Y:S01]  /*288c0*/  UISETP.NE.AND.EX UP0, UPT, UR5, URZ, UPT, UP0 ;  /* 0x0000003f0500728c */ /* 0x000fe2000bf05300 */
[----:B------:R-:W-:-:S02]  /*288d0*/  IADD3.X R5, R14, UR11, RZ, P1, !PT ;  /* 0x0000000b0e057c10 */ /* 0x000fc40008ffe4ff */
[----:B------:R-:W-:Y:S01]  /*288e0*/  ISETP.NE.U32.AND P1, PT, RZ, UR8, PT ;  /* 0x00000008ff007c0c */ /* 0x000fe2000bf25070 */
[----:B------:R-:W-:Y:S01]  /*288f0*/  USEL UR4, UR4, 0x1, UP0 ;  /* 0x0000000104047887 */ /* 0x000fe20008000000 */
[----:B------:R-:W-:Y:S02]  /*28900*/  ULDC UR5, c[0x0][0x2e0] ;  /* 0x0000b80000057ab9 */ /* 0x000fe40000000800 */
[----:B------:R-:W-:Y:S01]  /*28910*/  ISETP.NE.AND.EX P3, PT, RZ, UR9, PT, P1 ;  /* 0x00000009ff007c0c */ /* 0x000fe2000bf65310 */
[----:B------:R-:W-:Y:S01]  /*28920*/  UIMAD UR4, UR4, UR5, URZ ;  /* 0x00000005040472a4 */ /* 0x000fe2000f8e023f */
[----:B------:R-:W-:Y:S01]  /*28930*/  ISETP.NE.U32.AND P1, PT, RZ, UR10, PT ;  /* 0x0000000aff007c0c */ /* 0x000fe2000bf25070 */
[----:B------:R-:W-:-:S03]  /*28940*/  IMAD.U32 R0, RZ, RZ, UR6 ;  /* 0x00000006ff007e24 */ /* 0x000fc6000f8e00ff */
[----:B------:R-:W-:Y:S01]  /*28950*/  ISETP.NE.AND.EX P1, PT, RZ, UR11, PT, P1 ;  /* 0x0000000bff007c0c */ /* 0x000fe2000bf25310 */
[----:B--2---:R1:W-:Y:S02]  /*28960*/  STL [R1+0x30], R9 ;  /* 0x0000300901007387 */ /* 0x0043e40000100800 */
[----:B-1----:R-:W-:Y:S01]  /*28970*/  IMAD.U32 R9, RZ, RZ, UR4 ;  /* 0x00000004ff097e24 */ /* 0x002fe2000f8e00ff */
[----:B0-----:R-:W-:Y:S09]  /*28980*/  @P0 BRA `(.L_x_2575) ;  /* 0x0000000000100947 */ /* 0x001ff20003800000 */
[----:B------:R-:W-:Y:S05]  /*28990*/  @!P2 BRA `(.L_x_2575) ;  /* 0x00000000000ca947 */ /* 0x000fea0003800000 */
[----:B-----5:R-:W2:Y:S04]  /*289a0*/  LDG.E R10, desc[UR60][R2.64] ;  /* 0x0000003c020a7981 */ /* 0x020ea8000c1e1900 */
[----:B------:R-:W2:Y:S02]  /*289b0*/  LDG.E R2, desc[UR60][R2.64+0x4] ;  /* 0x0000043c02027981 */ /* 0x000ea4000c1e1900 */
[----:B--2---:R-:W-:-:S07]  /*289c0*/  IMAD.IADD R10, R2, 0x1, -R10 ;  /* 0x00000001020a7824 */ /* 0x004fce00078e0a0a */
.L_x_2575:
[----:B------:R-:W-:Y:S01]  /*289d0*/  IMAD.MOV.U32 R2, RZ, RZ, RZ ;  /* 0x000000ffff027224 */ /* 0x000fe200078e00ff */
[----:B------:R-:W-:-:S05]  /*289e0*/  ULDC.64 UR4, c[0x0][0xa20] ;  /* 0x0002880000047ab9 */ /* 0x000fca0000000a00 */
[----:B------:R-:W2:Y:S01]  /*289f0*/  @P3 LDG.E R2, desc[UR60][R6.64] ;  /* 0x0000003c06023981 */ /* 0x000ea2000c1e1900 */
[----:B------:R-:W-:-:S06]  /*28a00*/  IMAD.MOV.U32 R20, RZ, RZ, RZ ;  /* 0x000000ffff147224 */ /* 0x000fcc00078e00ff */
[----:B------:R0:W5:Y:S01]  /*28a10*/  @P1 LDG.E R20, desc[UR60][R4.64] ;  /* 0x0000003c04141981 */ /* 0x000162000c1e1900 */
[----:B------:R-:W-:-:S04]  /*28a20*/  ISETP.NE.U32.AND P0, PT, RZ, UR4, PT ;  /* 0x00000004ff007c0c */ /* 0x000fc8000bf05070 */
[----:B------:R-:W-:Y:S01]  /*28a30*/  ISETP.NE.AND.EX P0, PT, RZ, UR5, PT, P0 ;  /* 0x00000005ff007c0c */ /* 0x000fe2000bf05300 */
[----:B--2--5:R-:W-:-:S05]  /*28a40*/  IMAD.IADD R2, R2, 0x1, R8 ;  /* 0x0000000102027824 */ /* 0x024fca00078e0208 */
[----:B------:R0:W-:Y:S07]  /*28a50*/  STL [R1+0x4], R2 ;  /* 0x0000040201007387 */ /* 0x0001ee0000100800 */
[----:B------:R-:W-:Y:S05]  /*28a60*/  @!P0 BRA `(.L_x_2576) ;  /* 0x0000000000108947 */ /* 0x000fea0003800000 */
[----:B0-----:R-:W-:-:S04]  /*28a70*/  IADD3 R2, P0, R15, UR4, RZ ;  /* 0x000000040f027c10 */ /* 0x001fc8000ff1e0ff */
[----:B------:R-:W-:-:S05]  /*28a80*/  IADD3.X R3, R14, UR5, RZ, P0, !PT ;  /* 0x000000050e037c10 */ /* 0x000fca00087fe4ff */
[----:B------:R0:W5:Y:S01]  /*28a90*/  LDG.E R9, desc[UR60][R2.64] ;  /* 0x0000003c02097981 */ /* 0x000162000c1e1900 */
[----:B------:R-:W-:Y:S05]  /*28aa0*/  BRA `(.L_x_2577) ;  /* 0x0000000000107947 */ /* 0x000fea0003800000 */
.L_x_2576:
[----:B------:R-:W-:Y:S05]  /*28ab0*/  @!P3 BRA `(.L_x_2577) ;  /* 0x00000000000cb947 */ /* 0x000fea0003800000 */
[----:B------:R-:W2:Y:S04]  /*28ac0*/  LDG.E R9, desc[UR60][R6.64] ;  /* 0x0000003c06097981 */ /* 0x000ea8000c1e1900 */
[----:B------:R-:W2:Y:S02]  /*28ad0*/  LDG.E R6, desc[UR60][R6.64+0x4] ;  /* 0x0000043c06067981 */ /* 0x000ea4000c1e1900 */
[----:B--2---:R-:W-:-:S07]  /*28ae0*/  IMAD.IADD R9, R6, 0x1, -R9 ;  /* 0x0000000106097824 */ /* 0x004fce00078e0a09 */
.L_x_2577:
[----:B0-----:R-:W2:Y:S01]  /*28af0*/  @P1 LDG.E R2, desc[UR60][R4.64] ;  /* 0x0000003c04021981 */ /* 0x001ea2000c1e1900 */
[----:B-----5:R-:W-:-:S03]  /*28b00*/  IMAD.IADD R9, R9, 0x1, -R8 ;  /* 0x0000000109097824 */ /* 0x020fc600078e0a08 */
[----:B------:R-:W2:Y:S01]  /*28b10*/  @P1 LDG.E R4, desc[UR60][R4.64+0x4] ;  /* 0x0000043c04041981 */ /* 0x000ea2000c1e1900 */
[----:B------:R-:W-:Y:S01]  /*28b20*/  LEA R3, R17, 0xcf, 0x7 ;  /* 0x000000cf11037811 */ /* 0x000fe200078e38ff */
[----:B------:R-:W-:Y:S01]  /*28b30*/  BSSY B0, `(.L_x_2578) ;  /* 0x0000108000007945 */ /* 0x000fe20003800000 */
[----:B------:R-:W-:Y:S01]  /*28b40*/  PLOP3.LUT P2, PT, PT, PT, PT, 0x80, 0x0 ;  /* 0x000000000000781c */ /* 0x000fe20003f4f070 */
[----:B--2---:R-:W-:-:S04]  /*28b50*/  @P1 IMAD.IADD R0, R4, 0x1, -R2 ;  /* 0x0000000104001824 */ /* 0x004fc800078e0a02 */
[----:B------:R-:W-:-:S05]  /*28b60*/  IMAD.IADD R2, R9, 0x1, R0 ;  /* 0x0000000109027824 */ /* 0x000fca00078e0200 */
[C---:B------:R-:W-:Y:S01]  /*28b70*/  IADD3 R3, R2.reuse, R3, -R10 ;  /* 0x0000000302037210 */ /* 0x040fe20007ffe80a */
[----:B------:R-:W-:-:S04]  /*28b80*/  VIADD R2, R2, 0x4f ;  /* 0x0000004f02027836 */ /* 0x000fc80000000000 */
[----:B------:R-:W-:-:S04]  /*28b90*/  IMAD.HI R2, R2, 0x66666667, RZ ;  /* 0x6666666702027827 */ /* 0x000fc800078e02ff */
[----:B------:R-:W-:Y:S01]  /*28ba0*/  IMAD.HI R3, R3, 0x66666667, RZ ;  /* 0x6666666703037827 */ /* 0x000fe200078e02ff */
[----:B------:R-:W-:-:S04]  /*28bb0*/  SHF.R.U32.HI R4, RZ, 0x1f, R2 ;  /* 0x0000001fff047819 */ /* 0x000fc80000011602 */
[----:B------:R-:W-:Y:S02]  /*28bc0*/  LEA.HI.SX32 R4, R2, R4, 0x1b ;  /* 0x0000000402047211 */ /* 0x000fe400078fdaff */
[----:B------:R-:W-:-:S04]  /*28bd0*/  SHF.R.U32.HI R2, RZ, 0x1f, R3 ;  /* 0x0000001fff027819 */ /* 0x000fc80000011603 */
[----:B------:R-:W-:-:S04]  /*28be0*/  LEA.HI.SX32 R2, R3, R2, 0x1b ;  /* 0x0000000203027211 */ /* 0x000fc800078fdaff */
[----:B------:R-:W-:-:S05]  /*28bf0*/  VIMNMX R6, R4, R2, PT ;  /* 0x0000000204067248 */ /* 0x000fca0003fe0100 */
[--C-:B------:R-:W-:Y:S02]  /*28c00*/  IMAD R2, R6, 0x50, -R9.reuse ;  /* 0x0000005006027824 */ /* 0x100fe400078e0a09 */
[----:B------:R-:W-:-:S03]  /*28c10*/  IMAD.MOV R9, RZ, RZ, -R9 ;  /* 0x000000ffff097224 */ /* 0x000fc600078e0a09 */
[----:B------:R-:W-:Y:S02]  /*28c20*/  VIMNMX R2, R2, R0, PT ;  /* 0x0000000002027248 */ /* 0x000fe40003fe0100 */
[----:B------:R-:W-:-:S04]  /*28c30*/  VIMNMX R9, RZ, R9, !PT ;  /* 0x00000009ff097248 */ /* 0x000fc80007fe0100 */
[----:B------:R-:W-:Y:S01]  /*28c40*/  ISETP.GT.AND P0, PT, R2, R9, PT ;  /* 0x000000090200720c */ /* 0x000fe20003f04270 */
[----:B------:R0:W-:-:S12]  /*28c50*/  STL [R1+0x20], R6 ;  /* 0x0000200601007387 */ /* 0x0001d80000100800 */
[----:B------:R-:W-:Y:S02]  /*28c60*/  @P0 VIADD R4, R2, 0x4f ;  /* 0x0000004f02040836 */ /* 0x000fe40000000000 */
[----:B------:R-:W-:-:S04]  /*28c70*/  IMAD.WIDE.U32 R2, R9, -0x33333333, RZ ;  /* 0xcccccccd09027825 */ /* 0x000fc800078e00ff */
[----:B------:R-:W-:Y:S01]  /*28c80*/  @P0 IMAD.HI R4, R4, 0x66666667, RZ ;  /* 0x6666666704040827 */ /* 0x000fe200078e02ff */
[----:B------:R-:W-:-:S04]  /*28c90*/  SHF.R.U32.HI R0, RZ, 0x6, R3 ;  /* 0x00000006ff007819 */ /* 0x000fc80000011603 */
[----:B------:R-:W-:Y:S01]  /*28ca0*/  @P0 SHF.R.U32.HI R3, RZ, 0x1f, R4 ;  /* 0x0000001fff030819 */ /* 0x000fe20000011604 */
[----:B------:R-:W-:-:S03]  /*28cb0*/  IMAD.MOV.U32 R2, RZ, RZ, R0 ;  /* 0x000000ffff027224 */ /* 0x000fc600078e0000 */
[----:B------:R-:W-:-:S04]  /*28cc0*/  @P0 LEA.HI.SX32 R2, R4, R3, 0x1b ;  /* 0x0000000304020211 */ /* 0x000fc800078fdaff */
[----:B------:R-:W-:-:S13]  /*28cd0*/  ISETP.GT.AND P0, PT, R2, R0, PT ;  /* 0x000000000200720c */ /* 0x000fda0003f04270 */
        /* <DEDUP_REMOVED lines=11> */
.L_x_2776:
[----:B------:R-:W-:-:S03]  /*28d90*/  UMOV UR4, 0xffffffff ;  /* 0xffffffff00047882 */ /* 0x000fc60000000000 */
[----:B------:R-:W-:Y:S05]  /*28da0*/  BRA.DIV UR4, `(.L_x_2581) ;  /* 0x0000006a04e87947 */ /* 0x000fea000b800000 */
[----:B------:R-:W-:-:S13]  /*28db0*/  ELECT P6, URZ, PT ;  /* 0x00000000003f782f */ /* 0x000fda00038c0000 */
.L_x_2779:
        /* <DEDUP_REMOVED lines=12> */
.L_x_2780:
[----:B------:R-:W-:Y:S05]  /*28e80*/  BSYNC B1 ;  /* 0x0000000000017941 */ /* 0x000fea0003800000 */
.L_x_2582:
        /* <DEDUP_REMOVED lines=8> */
.L_x_2781:
        /* <DEDUP_REMOVED lines=11> */
.L_x_2587:
[----:B-1----:R-:W2:Y:S01]  /*28fc0*/  LDL R6, [R1+0xc] ;  /* 0x00000c0001067983 */ /* 0x002ea20000100800 */
[----:B------:R-:W-:Y:S01]  /*28fd0*/  R2UR UR9, R5 ;  /* 0x00000000050972ca */ /* 0x000fe200000e0000 */
[----:B------:R-:W-:Y:S01]  /*28fe0*/  IMAD R7, R2, 0x50, R20 ;  /* 0x0000005002077824 */ /* 0x000fe200078e0214 */
        /* <DEDUP_REMOVED lines=31> */
.L_x_2782:
        /* <DEDUP_REMOVED lines=8> */
.L_x_2589:
        /* <DEDUP_REMOVED lines=29> */
.L_x_2585:
[----:B------:R-:W-:Y:S05]  /*29430*/  BSYNC B1 ;  /* 0x0000000000017941 */ /* 0x000fea0003800000 */
.L_x_2584:
        /* <DEDUP_REMOVED lines=13> */
[C---:B------:R-:W-:Y:S02]  /*29510*/  IMAD R5, R2.reuse, 0x50, R20 ;  /* 0x0000005002057824 */ /* 0x040fe400078e0214 */
[----:B------:R-:W-:Y:S02]  /*29520*/  VIADD R2, R2, 0xffffffff ;  /* 0xffffffff02027836 */ /* 0x000fe40000000000 */
[----:B------:R-:W-:-:S07]  /*29530*/  VIADD R5, R5, 0xffffff60 ;  /* 0xffffff6005057836 */ /* 0x000fce0000000000 */
.L_x_2596:
        /* <DEDUP_REMOVED lines=9> */
.L_x_2783:
        /* <DEDUP_REMOVED lines=11> */
.L_x_2593:
        /* <DEDUP_REMOVED lines=32> */
.L_x_2784:
        /* <DEDUP_REMOVED lines=8> */
.L_x_2595:
        /* <DEDUP_REMOVED lines=29> */
.L_x_2591:
[----:B------:R-:W-:Y:S05]  /*29ad0*/  BSYNC B1 ;  /* 0x0000000000017941 */ /* 0x000fea0003800000 */
.L_x_2590:
        /* <DEDUP_REMOVED lines=13> */
.L_x_2579:
[----:B------:R-:W-:Y:S05]  /*29bb0*/  BSYNC B0 ;  /* 0x0000000000007941 */ /* 0x000fea0003800000 */
.L_x_2578:
        /* <DEDUP_REMOVED lines=10> */
[----:B0-----:R-:W0:Y:S01]  /*29c60*/  S2R R7, SR_LANEID ;  /* 0x0000000000077919 */ /* 0x001e220000000000 */
[----:B------:R-:W-:Y:S01]  /*29c70*/  VOTEU.ANY UR4, UPT, PT ;  /* 0x0000000000047886 */ /* 0x000fe200038e0100 */
[----:B------:R-:W1:Y:S01]  /*29c80*/  LDC.64 R2, c[0x0][0xc38] ;  /* 0x00030e00ff027b82 */ /* 0x000e620000000a00 */
[----:B------:R-:W0:Y:S08]  /*29c90*/  FLO.U32 R0, UR4 ;  /* 0x0000000400007d00 */ /* 0x000e3000080e0000 */
        /* <DEDUP_REMOVED lines=9> */
.L_x_2598:
        /* <DEDUP_REMOVED lines=15> */
[----:B0-----:R-:W-:-:S02]  /*29e20*/  IMAD.U32 R7, RZ, RZ, UR9 ;  /* 0x00000009ff077e24 */ /* 0x001fc4000f8e00ff */
[----:B------:R-:W-:Y:S02]  /*29e30*/  IMAD.U32 R10, RZ, RZ, UR4 ;  /* 0x00000004ff0a7e24 */ /* 0x000fe4000f8e00ff */
[----:B------:R-:W-:Y:S02]  /*29e40*/  IMAD.U32 R11, RZ, RZ, UR5 ;  /* 0x00000005ff0b7e24 */ /* 0x000fe4000f8e00ff */
[----:B------:R-:W-:Y:S02]  /*29e50*/  IMAD.MOV.U32 R8, RZ, RZ, 0x70 ;  /* 0x00000070ff087424 */ /* 0x000fe400078e00ff */
[----:B------:R-:W-:Y:S02]  /*29e60*/  IMAD.MOV.U32 R12, RZ, RZ, 0x1 ;  /* 0x00000001ff0c7424 */ /* 0x000fe400078e00ff */
[----:B------:R-:W-:-:S07]  /*29e70*/  IMAD.MOV.U32 R13, RZ, RZ, RZ ;  /* 0x000000ffff0d7224 */ /* 0x000fce00078e00ff */
[----:B------:R-:W-:-:S07]  /*29e80*/  LEPC R20, `(.L_x_2600) ;  /* 0x000000001014794e */ /* 0x000fce0000000000 */
[----:B-1----:R-:W-:Y:S05]  /*29e90*/  CALL.ABS.NOINC R2 ;  /* 0x0000000002007343 */ /* 0x002fea0003c00000 */
.L_x_2600:
        /* <DEDUP_REMOVED lines=12> */
[----:B0-----:R-:W-:-:S02]  /*29f60*/  IMAD.U32 R7, RZ, RZ, UR9 ;  /* 0x00000009ff077e24 */ /* 0x001fc4000f8e00ff */
[----:B------:R-:W-:Y:S02]  /*29f70*/  IMAD.U32 R10, RZ, RZ, UR4 ;  /* 0x00000004ff0a7e24 */ /* 0x000fe4000f8e00ff */
[----:B------:R-:W-:Y:S02]  /*29f80*/  IMAD.U32 R11, RZ, RZ, UR5 ;  /* 0x00000005ff0b7e24 */ /* 0x000fe4000f8e00ff */
[----:B------:R-:W-:Y:S02]  /*29f90*/  IMAD.MOV.U32 R8, RZ, RZ, 0x70 ;  /* 0x00000070ff087424 */ /* 0x000fe400078e00ff */
[----:B------:R-:W-:Y:S02]  /*29fa0*/  IMAD.MOV.U32 R12, RZ, RZ, 0x1 ;  /* 0x00000001ff0c7424 */ /* 0x000fe400078e00ff */
[----:B-1----:R-:W-:-:S07]  /*29fb0*/  IMAD.MOV.U32 R13, RZ, RZ, RZ ;  /* 0x000000ffff0d7224 */ /* 0x002fce00078e00ff */
[----:B------:R-:W-:-:S07]  /*29fc0*/  LEPC R20, `(.L_x_2602) ;  /* 0x000000001014794e */ /* 0x000fce0000000000 */
[----:B--2---:R-:W-:Y:S05]  /*29fd0*/  CALL.ABS.NOINC R2 ;  /* 0x0000000002007343 */ /* 0x004fea0003c00000 */
.L_x_2602:
        /* <DEDUP_REMOVED lines=16> */
.L_x_2601:
[----:B------:R-:W2:Y:S01]  /*2a0e0*/  LDL.LU R2, [R1+0x24] ;  /* 0x0000240001027983 */ /* 0x000ea20000300800 */
[----:B------:R-:W-:-:S03]  /*2a0f0*/  ULDC.64 UR4, c[0x0][0x9f8] ;  /* 0x00027e0000047ab9 */ /* 0x000fc60000000a00 */
[----:B------:R-:W3:Y:S04]  /*2a100*/  LDL.LU R0, [R1+0x28] ;  /* 0x0000280001007983 */ /* 0x000ee80000300800 */
[----:B------:R-:W4:Y:S04]  /*2a110*/  LDL.LU R4, [R1+0x30] ;  /* 0x0000300001047983 */ /* 0x000f280000300800 */
[----:B------:R-:W4:Y:S01]  /*2a120*/  LDL.LU R6, [R1+0x1c] ;  /* 0x00001c0001067983 */ /* 0x000f220000300800 */
[----:B------:R-:W-:-:S04]  /*2a130*/  ISETP.NE.U32.AND P0, PT, RZ, UR4, PT ;  /* 0x00000004ff007c0c */ /* 0x000fc8000bf05070 */
[----:B------:R-:W-:Y:S01]  /*2a140*/  ISETP.NE.AND.EX P0, PT, RZ, UR5, PT, P0 ;  /* 0x00000005ff007c0c */ /* 0x000fe2000bf05300 */
[----:B0-----:R-:W0:Y:S02]  /*2a150*/  S2R R8, SR_TID.X ;  /* 0x0000000000087919 */ /* 0x001e240000002100 */
        /* <DEDUP_REMOVED lines=9> */
[----:B----4-:R-:W-:-:S06]  /*2a1f0*/  IMAD.MOV.U32 R0, RZ, RZ, R6 ;  /* 0x000000ffff007224 */ /* 0x010fcc00078e0006 */
[----:B------:R0:W5:Y:S01]  /*2a200*/  @P0 LDG.E R0, desc[UR60][R2.64] ;  /* 0x0000003c02000981 */ /* 0x000162000c1e1900 */
[----:B------:R-:W-:Y:S01]  /*2a210*/  PLOP3.LUT P1, PT, P6, PT, PT, 0x8, 0x0 ;  /* 0x000000000000781c */ /* 0x000fe2000372e170 */
[----:B0-----:R-:W-:Y:S02]  /*2a220*/  IMAD R2, R17, 0x80, R4 ;  /* 0x0000008011027824 */ /* 0x001fe400078e0204 */
[----:B------:R-:W0:Y:S02]  /*2a230*/  LDC R4, c[0x0][0x428] ;  /* 0x00010a00ff047b82 */ /* 0x000e240000000800 */
[----:B0-----:R-:W-:-:S13]  /*2a240*/  ISETP.NE.AND P0, PT, R4, 0x1, PT ;  /* 0x000000010400780c */ /* 0x001fda0003f05270 */
[----:B------:R-:W0:Y:S08]  /*2a250*/  @P0 LDC R5, c[0x0][0x42c] ;  /* 0x00010b00ff050b82 */ /* 0x000e300000000800 */
[----:B------:R-:W1:Y:S01]  /*2a260*/  @P0 LDC R4, c[0x0][0x430] ;  /* 0x00010c00ff040b82 */ /* 0x000e620000000800 */
[----:B0-----:R-:W-:-:S04]  /*2a270*/  @P0 IMAD.HI.U32 R7, R18, R5, RZ ;  /* 0x0000000512070227 */ /* 0x001fc800078e00ff */
[----:B------:R-:W-:Y:S01]  /*2a280*/  IMAD.MOV.U32 R5, RZ, RZ, R18 ;  /* 0x000000ffff057224 */ /* 0x000fe200078e0012 */
[----:B-1----:R-:W-:Y:S02]  /*2a290*/  @P0 SHF.R.U32.HI R5, RZ, R4, R7 ;  /* 0x00000004ff050219 */ /* 0x002fe40000011607 */
[----:B------:R-:W-:-:S04]  /*2a2a0*/  ISETP.NE.U32.AND P0, PT, RZ, UR4, PT ;  /* 0x00000004ff007c0c */ /* 0x000fc8000bf05070 */
[----:B------:R-:W-:-:S04]  /*2a2b0*/  ISETP.NE.AND.EX P0, PT, RZ, UR5, PT, P0 ;  /* 0x00000005ff007c0c */ /* 0x000fc8000bf05300 */
[----:B------:R-:W-:-:S09]  /*2a2c0*/  SEL R3, R6, RZ, !P0 ;  /* 0x000000ff06037207 */ /* 0x000fd20004000000 */
.L_x_2603:
        /* <DEDUP_REMOVED lines=16> */
.L_x_2604:
        /* <DEDUP_REMOVED lines=15> */
.L_x_2605:
        /* <DEDUP_REMOVED lines=15> */
.L_x_2606:
        /* <DEDUP_REMOVED lines=9> */
[----:B------:R-:W2:Y:S01]  /*2a640*/  LDL R4, [R1+0x20] ;  /* 0x0000200001047983 */ /* 0x000ea20000100800 */
[----:B------:R-:W0:Y:S01]  /*2a650*/  LDC.64 R8, c[0x0][0x3f8] ;  /* 0x0000fe00ff087b82 */ /* 0x000e220000000a00 */
[----:B------:R-:W-:Y:S02]  /*2a660*/  ULDC.64 UR4, c[0x0][0xa08] ;  /* 0x0002820000047ab9 */ /* 0x000fe40000000a00 */
[----:B0-----:R-:W-:Y:S01]  /*2a670*/  LOP3.LUT P0, RZ, R8, UR4, RZ, 0xfc, !PT ;  /* 0x0000000408ff7c12 */ /* 0x001fe2000f80fcff */
[----:B------:R-:W-:-:S03]  /*2a680*/  UMOV UR4, 0xffffffff ;  /* 0xffffffff00047882 */ /* 0x000fc60000000000 */
[----:B------:R-:W-:-:S04]  /*2a690*/  LOP3.LUT P0, RZ, R9, UR5, RZ, 0xfc, P0 ;  /* 0x0000000509ff7c12 */ /* 0x000fc8000800fcff */
[----:B-----5:R-:W-:Y:S01]  /*2a6a0*/  SEL R6, R0, RZ, !P0 ;  /* 0x000000ff00067207 */ /* 0x020fe20004000000 */
[----:B--2---:R-:W-:Y:S01]  /*2a6b0*/  VIADD R4, R4, 0xffffffff ;  /* 0xffffffff04047836 */ /* 0x004fe20000000000 */
[----:B------:R-:W-:Y:S07]  /*2a6c0*/  BRA.DIV UR4, `(.L_x_2607) ;  /* 0x0000005604247947 */ /* 0x000fee000b800000 */
.L_x_2787:
[----:B------:R-:W-:Y:S01]  /*2a6d0*/  UMOV UR4, 0xffffffff ;  /* 0xffffffff00047882 */ /* 0x000fe20000000000 */
[----:B------:R-:W-:Y:S02]  /*2a6e0*/  SHF.R.S32.HI R17, RZ, 0x1f, R0 ;  /* 0x0000001fff117819 */ /* 0x000fe40000011400 */
[----:B------:R-:W-:Y:S05]  /*2a6f0*/  BRA.DIV UR4, `(.L_x_2608) ;  /* 0x00000056044c7947 */ /* 0x000fea000b800000 */
[----:B------:R-:W-:-:S13]  /*2a700*/  ELECT P6, URZ, PT ;  /* 0x00000000003f782f */ /* 0x000fda00038c0000 */
.L_x_2790:
[----:B------:R-:W-:Y:S05]  /*2a710*/  @!P6 BRA `(.L_x_2609) ;  /* 0x000000040034e947 */ /* 0x000fea0003800000 */
[----:B------:R-:W-:-:S04]  /*2a720*/  ISETP.NE.U32.AND P0, PT, R8, RZ, PT ;  /* 0x000000ff0800720c */ /* 0x000fc80003f05070 */
        /* <DEDUP_REMOVED lines=19> */
.L_x_2610:
        /* <DEDUP_REMOVED lines=9> */
.L_x_2791:
        /* <DEDUP_REMOVED lines=11> */
.L_x_2612:
        /* <DEDUP_REMOVED lines=37> */
.L_x_2609:
        /* <DEDUP_REMOVED lines=55> */
.L_x_2792:
[----:B------:R-:W-:Y:S05]  /*2af60*/  BSYNC B0 ;  /* 0x0000000000007941 */ /* 0x000fea0003800000 */
.L_x_2613:
        /* <DEDUP_REMOVED lines=20> */
[----:B------:R-:W-:Y:S02]  /*2b0b0*/  IMAD.MOV.U32 R2, RZ, RZ, R6 ;  /* 0x000000ffff027224 */ /* 0x000fe400078e0006 */
[----:B------:R-:W-:Y:S01]  /*2b0c0*/  IMAD.MOV.U32 R3, RZ, RZ, R10 ;  /* 0x000000ffff037224 */ /* 0x000fe200078e000a */
        /* <DEDUP_REMOVED lines=19> */
.L_x_2621:
[----:B0-----:R-:W0:Y:S01]  /*2b200*/  S2R R8, SR_CgaCtaId ;  /* 0x0000000000087919 */ /* 0x001e220000008800 */
[----:B------:R-:W-:-:S04]  /*2b210*/  MOV R7, 0x400 ;  /* 0x0000040000077802 */ /* 0x000fc80000000f00 */
[----:B0-----:R-:W-:Y:S02]  /*2b220*/  LEA R7, R8, R7, 0x18 ;  /* 0x0000000708077211 */ /* 0x001fe400078ec0ff */
[----:B------:R-:W-:-:S03]  /*2b230*/  SHF.L.U32 R8, R14, 0x1f, RZ ;  /* 0x0000001f0e087819 */ /* 0x000fc600000006ff */
[----:B------:R-:W-:-:S04]  /*2b240*/  IMAD R7, R11, 0x8, R7 ;  /* 0x000000080b077824 */ /* 0x000fc800078e0207 */
[----:B------:R-:W0:Y:S02]  /*2b250*/  SYNCS.PHASECHK.TRANS64.TRYWAIT P0, [R7+URZ+0x38840], R8 ;  /* 0x03884008070075a7 */ /* 0x000e24000800017f */
[----:B0-----:R-:W-:Y:S05]  /*2b260*/  @!P0 BRA `(.L_x_2622) ;  /* 0x0000004800c48947 */ /* 0x001fea0003800000 */
.L_x_2793:
        /* <DEDUP_REMOVED lines=11> */
.L_x_2623:
        /* <DEDUP_REMOVED lines=42> */
.L_x_2794:
        /* <DEDUP_REMOVED lines=13> */
.L_x_2625:
[----:B01----:R-:W2:Y:S01]  /*2b690*/  LDL.LU R7, [R1] ;  /* 0x0000000001077983 */ /* 0x003ea20000300800 */
[----:B------:R-:W-:Y:S01]  /*2b6a0*/  MOV R9, 0x400 ;  /* 0x0000040000097802 */ /* 0x000fe20000000f00 */
[----:B------:R-:W0:Y:S01]  /*2b6b0*/  S2R R12, SR_CgaCtaId ;  /* 0x00000000000c7919 */ /* 0x000e220000008800 */
[----:B------:R-:W-:Y:S01]  /*2b6c0*/  R2UR UR11, R4 ;  /* 0x00000000040b72ca */ /* 0x000fe200000e0000 */
[----:B------:R-:W-:Y:S01]  /*2b6d0*/  UIADD3 UR4, UP0, UR36, 0x470, URZ ;  /* 0x0000047024047890 */ /* 0x000fe2000ff1e03f */
[----:B------:R-:W-:Y:S02]  /*2b6e0*/  R2UR UR13, R6 ;  /* 0x00000000060d72ca */ /* 0x000fe400000e0000 */
[----:B------:R-:W-:Y:S02]  /*2b6f0*/  R2UR UR12, R5 ;  /* 0x00000000050c72ca */ /* 0x000fe400000e0000 */
[----:B0-----:R-:W-:Y:S01]  /*2b700*/  LEA R9, R12, R9, 0x18 ;  /* 0x000000090c097211 */ /* 0x001fe200078ec0ff */
[----:B--2---:R-:W-:-:S02]  /*2b710*/  IMAD.MOV.U32 R8, RZ, RZ, R7 ;  /* 0x000000ffff087224 */ /* 0x004fc400078e0007 */
[----:B------:R-:W2:Y:S01]  /*2b720*/  LDL R7, [R1+0x4] ;  /* 0x0000040001077983 */ /* 0x000ea20000100800 */
[----:B------:R-:W-:Y:S01]  /*2b730*/  UMOV UR10, URZ ;  /* 0x0000003f000a7c82 */ /* 0x000fe20008000000 */
[--C-:B------:R-:W-:Y:S01]  /*2b740*/  IMAD R4, R8, 0x8, R9.reuse ;  /* 0x0000000808047824 */ /* 0x100fe200078e0209 */
[----:B------:R-:W-:Y:S01]  /*2b750*/  UMOV UR6, 0x0 ;  /* 0x0000000000067882 */ /* 0x000fe20000000000 */
[----:B------:R-:W-:Y:S01]  /*2b760*/  UMOV UR7, 0x14f00000 ;  /* 0x14f0000000077882 */ /* 0x000fe20000000000 */
[----:B------:R-:W-:Y:S01]  /*2b770*/  UMOV UR17, 0x40 ;  /* 0x0000004000117882 */ /* 0x000fe20000000000 */
[----:B------:R-:W-:Y:S01]  /*2b780*/  IMAD.MOV.U32 R6, RZ, RZ, R2 ;  /* 0x000000ffff067224 */ /* 0x000fe200078e0002 */
[----:B------:R-:W-:Y:S01]  /*2b790*/  R2UR UR9, R4 ;  /* 0x00000000040972ca */ /* 0x000fe200000e0000 */
[----:B------:R-:W-:-:S05]  /*2b7a0*/  IMAD R4, R8, 0xa000, R9 ;  /* 0x0000a00008047824 */ /* 0x000fca00078e0209 */
[----:B------:R-:W-:Y:S01]  /*2b7b0*/  R2UR UR16, R4 ;  /* 0x00000000041072ca */ /* 0x000fe200000e0000 */
[----:B------:R-:W-:-:S06]  /*2b7c0*/  IMAD.MOV.U32 R4, RZ, RZ, R3 ;  /* 0x000000ffff047224 */ /* 0x000fcc00078e0003 */
[----:B------:R-:W-:-:S06]  /*2b7d0*/  UIADD3 UR9, UR9, 0x38850, URZ ;  /* 0x0003885009097890 */ /* 0x000fcc000fffe03f */
[----:B------:R-:W-:Y:S02]  /*2b7e0*/  UIADD3 UR8, UR16, 0x400, URZ ;  /* 0x0000040010087890 */ /* 0x000fe4000fffe03f */
[----:B------:R-:W-:Y:S02]  /*2b7f0*/  UIADD3 UR14, UR16, 0x2c00, URZ ;  /* 0x00002c00100e7890 */ /* 0x000fe4000fffe03f */
[----:B------:R-:W-:Y:S02]  /*2b800*/  UIADD3 UR15, UR16, 0x5400, URZ ;  /* 0x00005400100f7890 */ /* 0x000fe4000fffe03f */
[----:B------:R-:W-:Y:S01]  /*2b810*/  UIADD3 UR16, UR16, 0x7c00, URZ ;  /* 0x00007c0010107890 */ /* 0x000fe2000fffe03f */
        /* <DEDUP_REMOVED lines=16> */
.L_x_2620:
[----:B------:R-:W-:Y:S05]  /*2b920*/  BSYNC B2 ;  /* 0x0000000000027941 */ /* 0x000fea0003800000 */
.L_x_2619:
[----:B------:R-:W2:Y:S04]  /*2b930*/  LDL.LU R2, [R1+0x20] ;  /* 0x0000200001027983 */ /* 0x000ea80000300800 */
[----:B------:R0:W-:Y:S04]  /*2b940*/  STL [R1], R11 ;  /* 0x0000000b01007387 */ /* 0x0001e80000100800 */
[----:B------:R0:W-:Y:S02]  /*2b950*/  STL [R1+0x8], R14 ;  /* 0x0000080e01007387 */ /* 0x0001e40000100800 */
[----:B0-2---:R-:W-:-:S07]  /*2b960*/  VIADD R7, R2, 0xfffffffd ;  /* 0xfffffffd02077836 */ /* 0x005fce0000000000 */
.L_x_2618:
[----:B------:R-:W-:Y:S05]  /*2b970*/  BSYNC B1 ;  /* 0x0000000000017941 */ /* 0x000fea0003800000 */
.L_x_2617:
[----:B------:R-:W-:-:S13]  /*2b980*/  ISETP.NE.AND P0, PT, R10, RZ, PT ;  /* 0x000000ff0a00720c */ /* 0x000fda0003f05270 */
[----:B------:R-:W-:Y:S05]  /*2b990*/  @!P0 BRA `(.L_x_2616) ;  /* 0x0000001000688947 */ /* 0x000fea0003800000 */
[----:B------:R-:W-:-:S07]  /*2b9a0*/  IMAD.MOV.U32 R11, RZ, RZ, R6 ;  /* 0x000000ffff0b7224 */ /* 0x000fce00078e0006 */
.L_x_2640:
        /* <DEDUP_REMOVED lines=32> */
.L_x_2628:
[----:B------:R-:W1:Y:S01]  /*2bbb0*/  S2R R3, SR_CgaCtaId ;  /* 0x0000000000037919 */ /* 0x000e620000008800 */
[----:B------:R-:W-:-:S04]  /*2bbc0*/  MOV R2, 0x400 ;  /* 0x0000040000027802 */ /* 0x000fc80000000f00 */
[----:B-1----:R-:W-:Y:S02]  /*2bbd0*/  LEA R2, R3, R2, 0x18 ;  /* 0x0000000203027211 */ /* 0x002fe400078ec0ff */
[----:B------:R-:W-:-:S03]  /*2bbe0*/  SHF.L.U32 R3, R9, 0x1f, RZ ;  /* 0x0000001f09037819 */ /* 0x000fc600000006ff */
[----:B------:R-:W-:-:S04]  /*2bbf0*/  IMAD R2, R8, 0x8, R2 ;  /* 0x0000000808027824 */ /* 0x000fc800078e0202 */
[----:B------:R-:W1:Y:S02]  /*2bc00*/  SYNCS.PHASECHK.TRANS64.TRYWAIT P0, [R2+URZ+0x38840], R3 ;  /* 0x03884003020075a7 */ /* 0x000e64000800017f */
[----:B-1----:R-:W-:Y:S05]  /*2bc10*/  @!P0 BRA `(.L_x_2629) ;  /* 0x0000004000808947 */ /* 0x002fea0003800000 */
.L_x_2795:
        /* <DEDUP_REMOVED lines=11> */
.L_x_2630:
        /* <DEDUP_REMOVED lines=42> */
.L_x_2796:
        /* <DEDUP_REMOVED lines=8> */
.L_x_2632:
        /* <DEDUP_REMOVED lines=39> */
.L_x_2627:
[----:B------:R-:W-:Y:S05]  /*2c260*/  BSYNC B1 ;  /* 0x0000000000017941 */ /* 0x000fea0003800000 */
.L_x_2626:
        /* <DEDUP_REMOVED lines=31> */
.L_x_2635:
[----:B------:R-:W2:Y:S01]  /*2c460*/  S2R R3, SR_CgaCtaId ;  /* 0x0000000000037919 */ /* 0x000ea20000008800 */
[----:B------:R-:W-:-:S04]  /*2c470*/  MOV R2, 0x400 ;  /* 0x0000040000027802 */ /* 0x000fc80000000f00 */
[----:B--2---:R-:W-:Y:S02]  /*2c480*/  LEA R2, R3, R2, 0x18 ;  /* 0x0000000203027211 */ /* 0x004fe400078ec0ff */
[----:B------:R-:W-:-:S03]  /*2c490*/  SHF.L.U32 R3, R14, 0x1f, RZ ;  /* 0x0000001f0e037819 */ /* 0x000fc600000006ff */
[----:B------:R-:W-:-:S04]  /*2c4a0*/  IMAD R2, R15, 0x8, R2 ;  /* 0x000000080f027824 */ /* 0x000fc800078e0202 */
[----:B------:R-:W2:Y:S02]  /*2c4b0*/  SYNCS.PHASECHK.TRANS64.TRYWAIT P0, [R2+URZ+0x38840], R3 ;  /* 0x03884003020075a7 */ /* 0x000ea4000800017f */
[----:B--2---:R-:W-:Y:S05]  /*2c4c0*/  @!P0 BRA `(.L_x_2636) ;  /* 0x00000038007c8947 */ /* 0x004fea0003800000 */
.L_x_2797:
        /* <DEDUP_REMOVED lines=11> */
.L_x_2637:
[----:B------:R-:W3:Y:S01]  /*2c580*/  LDL R13, [R1] ;  /* 0x00000000010d7983 */ /* 0x000ee20000100800 */
[----:B0-----:R-:W-:-:S03]  /*2c590*/  MOV R14, 0x400 ;  /* 0x00000400000e7802 */ /* 0x001fc60000000f00 */
        /* <DEDUP_REMOVED lines=40> */
.L_x_2798:
        /* <DEDUP_REMOVED lines=8> */
.L_x_2639:
        /* <DEDUP_REMOVED lines=38> */
.L_x_2634:
[----:B------:R-:W-:Y:S05]  /*2cb00*/  BSYNC B1 ;  /* 0x0000000000017941 */ /* 0x000fea0003800000 */
.L_x_2633:
[C---:B------:R-:W-:Y:S01]  /*2cb10*/  ISETP.GT.AND P0, PT, R7.reuse, 0x1, PT ;  /* 0x000000010700780c */ /* 0x040fe20003f04270 */
[----:B------:R-:W-:-:S12]  /*2cb20*/  VIADD R7, R7, 0xfffffffe ;  /* 0xfffffffe07077836 */ /* 0x000fd80000000000 */
[----:B------:R-:W-:Y:S05]  /*2cb30*/  @P0 BRA `(.L_x_2640) ;  /* 0xffffffec009c0947 */ /* 0x000fea000383ffff */
.L_x_2616:
[----:B------:R-:W-:Y:S05]  /*2cb40*/  BSYNC B0 ;  /* 0x0000000000007941 */ /* 0x000fea0003800000 */
.L_x_2615:
        /* <DEDUP_REMOVED lines=8> */
[----:B------:R-:W1:Y:S02]  /*2cbd0*/  FLO.U32 R0, UR4 ;  /* 0x0000000400007d00 */ /* 0x000e6400080e0000 */
        /* <DEDUP_REMOVED lines=8> */
.L_x_2642:
[----:B------:R-:W-:Y:S05]  /*2cc60*/  BSYNC B0 ;  /* 0x0000000000007941 */ /* 0x000fea0003800000 */
.L_x_2641:
        /* <DEDUP_REMOVED lines=11> */
.L_x_2799:
        /* <DEDUP_REMOVED lines=11> */
.L_x_2646:
        /* <DEDUP_REMOVED lines=37> */
.L_x_2644:
[----:B------:R-:W-:Y:S05]  /*2d020*/  BSYNC B0 ;  /* 0x0000000000007941 */ /* 0x000fea0003800000 */
.L_x_2643:
        /* <DEDUP_REMOVED lines=9> */
.L_x_2599:
[----:B------:R-:W-:Y:S05]  /*2d0c0*/  BSYNC B6 ;  /* 0x0000000000067941 */ /* 0x000fea0003800000 */
.L_x_2597:
[----:B------:R-:W-:-:S03]  /*2d0d0*/  UMOV UR4, 0xffffffff ;  /* 0xffffffff00047882 */ /* 0x000fc60000000000 */
[----:B------:R-:W-:Y:S05]  /*2d0e0*/  BRA.DIV UR4, `(.L_x_2647) ;  /* 0x0000002e04b07947 */ /* 0x000fea000b800000 */
[----:B------:R2:W3:Y:S04]  /*2d0f0*/  SHFL.IDX PT, R4, R16, RZ, 0x1f ;  /* 0x00001fff10047589 */ /* 0x0004e800000e0000 */
[----:B------:R-:W4:Y:S02]  /*2d100*/  SHFL.IDX PT, R16, R16, 0x1, 0x1f ;  /* 0x00201f0010107f89 */ /* 0x000f2400000e0000 */
.L_x_2803:
[----:B-1----:R-:W0:Y:S01]  /*2d110*/  S2R R0, SR_TID.X ;  /* 0x0000000000007919 */ /* 0x002e220000002100 */
        /* <DEDUP_REMOVED lines=9> */
[----:B------:R-:W0:Y:S02]  /*2d1b0*/  LDC.64 R2, c[0x0][0xc58] ;  /* 0x00031600ff027b82 */ /* 0x000e240000000a00 */
[----:B0-----:R-:W-:-:S06]  /*2d1c0*/  IMAD.WIDE R2, R5, 0x4, R2 ;  /* 0x0000000405027825 */ /* 0x001fcc00078e0202 */
[----:B------:R0:W5:Y:S02]  /*2d1d0*/  LDG.E R3, desc[UR60][R2.64] ;  /* 0x0000003c02037981 */ /* 0x000164000c1e1900 */
.L_x_2649:
[----:B------:R-:W-:Y:S05]  /*2d1e0*/  BSYNC B0 ;  /* 0x0000000000007941 */ /* 0x000fea0003800000 */
.L_x_2648:
        /* <DEDUP_REMOVED lines=23> */
.L_x_2811:
[----:B------:R-:W-:Y:S02]  /*2d360*/  ULDC UR4, c[0x0][0xc10] ;  /* 0x0003040000047ab9 */ /* 0x000fe40000000800 */
[----:B------:R-:W-:-:S04]  /*2d370*/  IMAD.U32 R5, RZ, RZ, UR4 ;  /* 0x00000004ff057e24 */ /* 0x000fc8000f8e00ff */
[----:B-1----:R-:W-:-:S04]  /*2d380*/  IMAD R7, R14, R5, RZ ;  /* 0x000000050e077224 */ /* 0x002fc800078e02ff */
[----:B--2-4-:R-:W-:-:S05]  /*2d390*/  IMAD.IADD R16, R16, 0x1, R7 ;  /* 0x0000000110107824 */ /* 0x014fca00078e0207 */
[----:B---3--:R-:W-:-:S13]  /*2d3a0*/  ISETP.GT.AND P0, PT, R16, R4, PT ;  /* 0x000000041000720c */ /* 0x008fda0003f04270 */
[----:B------:R-:W-:Y:S05]  /*2d3b0*/  @P0 BRA `(.L_x_2651) ;  /* 0x0000000000b40947 */ /* 0x000fea0003800000 */
[----:B------:R-:W1:Y:S02]  /*2d3c0*/  LDC R0, c[0x0][0xc14] ;  /* 0x00030500ff007b82 */ /* 0x000e640000000800 */
.L_x_2656:
        /* <DEDUP_REMOVED lines=12> */
[----:B0-----:R-:W-:-:S06]  /*2d490*/  IMAD.WIDE R2, R5, 0x4, R2 ;  /* 0x0000000405027825 */ /* 0x001fcc00078e0202 */
[----:B------:R0:W5:Y:S02]  /*2d4a0*/  LDG.E R3, desc[UR60][R2.64] ;  /* 0x0000003c02037981 */ /* 0x000164000c1e1900 */
.L_x_2654:
[----:B------:R-:W-:Y:S05]  /*2d4b0*/  BSYNC B0 ;  /* 0x0000000000007941 */ /* 0x000fea0003800000 */
.L_x_2653:
        /* <DEDUP_REMOVED lines=23> */
.L_x_2819:
[----:B------:R-:W-:Y:S02]  /*2d630*/  ULDC UR4, c[0x0][0xc10] ;  /* 0x0003040000047ab9 */ /* 0x000fe40000000800 */
[----:B------:R-:W-:-:S04]  /*2d640*/  IMAD.U32 R5, RZ, RZ, UR4 ;  /* 0x00000004ff057e24 */ /* 0x000fc8000f8e00ff */
[----:B-1----:R-:W-:-:S04]  /*2d650*/  IMAD R7, R14, R5, RZ ;  /* 0x000000050e077224 */ /* 0x002fc800078e02ff */
[----:B------:R-:W-:-:S05]  /*2d660*/  IMAD.IADD R16, R7, 0x1, R16 ;  /* 0x0000000107107824 */ /* 0x000fca00078e0210 */
[----:B------:R-:W-:-:S13]  /*2d670*/  ISETP.GT.AND P0, PT, R16, R4, PT ;  /* 0x000000041000720c */ /* 0x000fda0003f04270 */
[----:B------:R-:W-:Y:S05]  /*2d680*/  @!P0 BRA `(.L_x_2656) ;  /* 0xfffffffc00508947 */ /* 0x000fea000383ffff */
.L_x_2651:
        /* <DEDUP_REMOVED lines=8> */
.L_x_2823:
[----:B------:R-:W-:Y:S01]  /*2d710*/  ISETP.NE.AND P0, PT, R6, RZ, PT ;  /* 0x000000ff0600720c */ /* 0x000fe20003f05270 */
[----:B------:R-:W-:-:S12]  /*2d720*/  IMAD.MOV.U32 R8, RZ, RZ, RZ ;  /* 0x000000ffff087224 */ /* 0x000fd800078e00ff */
[----:B------:R-:W-:Y:S05]  /*2d730*/  @!P0 BRA `(.L_x_2658) ;  /* 0x0000000000108947 */ /* 0x000fea0003800000 */
[----:B------:R-:W-:Y:S01]  /*2d740*/  UMOV UR4, 0xffffffff ;  /* 0xffffffff00047882 */ /* 0x000fe20000000000 */
[----:B------:R-:W-:Y:S02]  /*2d750*/  VIADD R12, R7, 0xffffffff ;  /* 0xffffffff070c7836 */ /* 0x000fe40000000000 */
[----:B------:R-:W-:Y:S05]  /*2d760*/  BRA.DIV UR4, `(.L_x_2659) ;  /* 0x0000003204447947 */ /* 0x000fea000b800000 */
[----:B------:R3:W4:Y:S02]  /*2d770*/  SHFL.IDX PT, R8, R2, R12, 0x1f ;  /* 0x00001f0c02087589 */ /* 0x00072400000e0000 */
.L_x_2658:
[----:B01-3--:R-:W0:Y:S01]  /*2d780*/  LDC.64 R2, c[0x0][0xc68] ;  /* 0x00031a00ff027b82 */ /* 0x00be220000000a00 */
[----:B------:R-:W-:-:S04]  /*2d790*/  IMAD.IADD R19, R7, 0x1, R19 ;  /* 0x0000000107137824 */ /* 0x000fc800078e0213 */
[----:B0-----:R-:W-:-:S05]  /*2d7a0*/  IMAD.WIDE R2, R19, 0x4, R2 ;  /* 0x0000000413027825 */ /* 0x001fca00078e0202 */
[----:B------:R-:W2:Y:S01]  /*2d7b0*/  LDG.E R9, desc[UR60][R2.64] ;  /* 0x0000003c02097981 */ /* 0x000ea2000c1e1900 */
[----:B----4-:R-:W-:-:S04]  /*2d7c0*/  IMAD R16, R8, R5, R16 ;  /* 0x0000000508107224 */ /* 0x010fc800078e0210 */
[----:B------:R-:W-:Y:S02]  /*2d7d0*/  IMAD.IADD R11, R4, 0x1, -R16 ;  /* 0x00000001040b7824 */ /* 0x000fe400078e0a10 */
        /* <DEDUP_REMOVED lines=9> */
[----:B------:R-:W-:Y:S01]  /*2d870*/  IMAD.HI.U32 R10, R3, R10, R2 ;  /* 0x0000000a030a7227 */ /* 0x000fe200078e0002 */
[----:B------:R-:W-:Y:S02]  /*2d880*/  IABS R3, R11 ;  /* 0x0000000b00037213 */ /* 0x000fe40000000000 */
[----:B------:R-:W-:-:S03]  /*2d890*/  IABS R2, R6 ;  /* 0x0000000600027213 */ /* 0x000fc60000000000 */
[----:B------:R-:W-:-:S04]  /*2d8a0*/  IMAD.HI.U32 R10, R10, R3, RZ ;  /* 0x000000030a0a7227 */ /* 0x000fc800078e00ff */
[----:B------:R-:W-:-:S04]  /*2d8b0*/  IMAD.MOV R2, RZ, RZ, -R2 ;  /* 0x000000ffff027224 */ /* 0x000fc800078e0a02 */
        /* <DEDUP_REMOVED lines=17> */
[----:B------:R-:W-:-:S04]  /*2d9d0*/  IABS R5, R9 ;  /* 0x0000000900057213 */ /* 0x000fc80000000000 */
[----:B------:R-:W0:Y:S08]  /*2d9e0*/  I2F.RP R7, R5 ;  /* 0x0000000500077306 */ /* 0x000e300000209400 */
[----:B0-----:R-:W0:Y:S02]  /*2d9f0*/  MUFU.RCP R7, R7 ;  /* 0x0000000700077308 */ /* 0x001e240000001000 */
[----:B0-----:R-:W-:Y:S01]  /*2da00*/  VIADD R8, R7, 0xffffffe ;  /* 0x0ffffffe07087836 */ /* 0x001fe20000000000 */
[----:B------:R-:W-:-:S05]  /*2da10*/  IABS R7, R9 ;  /* 0x0000000900077213 */ /* 0x000fca0000000000 */
[----:B------:R0:W1:Y:S02]  /*2da20*/  F2I.FTZ.U32.TRUNC.NTZ R3, R8 ;  /* 0x0000000800037305 */ /* 0x000064000021f000 */
[----:B0-----:R-:W-:Y:S02]  /*2da30*/  IMAD.MOV R8, RZ, RZ, -R7 ;  /* 0x000000ffff087224 */ /* 0x001fe400078e0a07 */
[----:B-1----:R-:W-:-:S04]  /*2da40*/  IMAD.MOV R2, RZ, RZ, -R3 ;  /* 0x000000ffff027224 */ /* 0x002fc800078e0a03 */
[----:B------:R-:W-:Y:S02]  /*2da50*/  IMAD R11, R2, R5, RZ ;  /* 0x00000005020b7224 */ /* 0x000fe400078e02ff */
[----:B------:R-:W-:-:S04]  /*2da60*/  IMAD.MOV.U32 R2, RZ, RZ, RZ ;  /* 0x000000ffff027224 */ /* 0x000fc800078e00ff */
        /* <DEDUP_REMOVED lines=10> */
[----:B------:R-:W-:Y:S01]  /*2db10*/  ISETP.GE.AND P0, PT, R3, RZ, PT ;  /* 0x000000ff0300720c */ /* 0x000fe20003f06270 */
[----:B------:R-:W-:-:S12]  /*2db20*/  IMAD.IADD R3, R6, 0x1, R4 ;  /* 0x0000000106037824 */ /* 0x000fd800078e0204 */
        /* <DEDUP_REMOVED lines=8> */
.L_x_2652:
[----:B------:R-:W-:Y:S01]  /*2dbb0*/  UMOV UR4, URZ ;  /* 0x0000003f00047c82 */ /* 0x000fe20008000000 */
[----:B------:R-:W-:Y:S01]  /*2dbc0*/  UMOV UR5, URZ ;  /* 0x0000003f00057c82 */ /* 0x000fe20008000000 */
[----:B------:R-:W-:Y:S01]  /*2dbd0*/  ULDC UR6, c[0x0][0xc14] ;  /* 0x0003050000067ab9 */ /* 0x000fe20000000800 */
[----:B------:R-:W-:Y:S02]  /*2dbe0*/  IMAD.MOV.U32 R16, RZ, RZ, R4 ;  /* 0x000000ffff107224 */ /* 0x000fe400078e0004 */
[----:B------:R-:W-:Y:S02]  /*2dbf0*/  IMAD.U32 R17, RZ, RZ, UR4 ;  /* 0x00000004ff117e24 */ /* 0x000fe4000f8e00ff */
[----:B------:R-:W-:Y:S02]  /*2dc00*/  IMAD.U32 R18, RZ, RZ, UR5 ;  /* 0x00000005ff127e24 */ /* 0x000fe4000f8e00ff */
[----:B------:R-:W-:-:S07]  /*2dc10*/  IMAD.U32 R19, RZ, RZ, UR6 ;  /* 0x00000006ff137e24 */ /* 0x000fce000f8e00ff */
.L_x_2660:
        /* <DEDUP_REMOVED lines=12> */
.L_x_2574:
        /* <DEDUP_REMOVED lines=12> */
.L_x_2826:
[----:B------:R-:W-:Y:S05]  /*2dda0*/  BSYNC B0 ;  /* 0x0000000000007941 */ /* 0x000fea0003800000 */
.L_x_2662:
[----:B------:R-:W-:-:S03]  /*2ddb0*/  UMOV UR4, 0xffffffff ;  /* 0xffffffff00047882 */ /* 0x000fc60000000000 */
[----:B------:R-:W-:Y:S05]  /*2ddc0*/  BRA.DIV UR4, `(.L_x_2664) ;  /* 0x0000002a04e87947 */ /* 0x000fea000b800000 */
[----:B------:R-:W2:Y:S02]  /*2ddd0*/  S2R R2, SR_TID.X ;  /* 0x0000000000027919 */ /* 0x000ea40000002100 */
[----:B--2---:R-:W-:-:S04]  /*2dde0*/  SHF.R.U32.HI R2, RZ, 0x5, R2 ;  /* 0x00000005ff027819 */ /* 0x004fc80000011602 */
[----:B------:R-:W-:-:S05]  /*2ddf0*/  LOP3.LUT R2, R2, 0x3, RZ, 0xc0, !PT ;  /* 0x0000000302027812 */ /* 0x000fca00078ec0ff */
[----:B------:R2:W3:Y:S02]  /*2de00*/  SHFL.IDX PT, R14, R2, RZ, 0x1f ;  /* 0x00001fff020e7589 */ /* 0x0004e400000e0000 */
.L_x_2829:
[----:B---3--:R-:W-:-:S13]  /*2de10*/  ISETP.NE.AND P0, PT, R14, RZ, PT ;  /* 0x000000ff0e00720c */ /* 0x008fda0003f05270 */
[----:B------:R-:W-:Y:S05]  /*2de20*/  @P0 BRA `(.L_x_2286) ;  /* 0x00000000009c0947 */ /* 0x000fea0003800000 */
[----:B------:R-:W-:-:S03]  /*2de30*/  UMOV UR4, 0xffffffff ;  /* 0xffffffff00047882 */ /* 0x000fc60000000000 */
[----:B------:R-:W-:Y:S05]  /*2de40*/  BRA.DIV UR4, `(.L_x_2665) ;  /* 0x0000002a04fc7947 */ /* 0x000fea000b800000 */
[----:B------:R-:W-:-:S13]  /*2de50*/  ELECT P6, URZ, PT ;  /* 0x00000000003f782f */ /* 0x000fda00038c0000 */
.L_x_2832:
        /* <DEDUP_REMOVED lines=8> */
.L_x_2666:
        /* <DEDUP_REMOVED lines=14> */
.L_x_2833:
[----:B------:R-:W2:Y:S02]  /*2dfc0*/  SYNCS.PHASECHK.TRANS64.TRYWAIT P0, [R7+URZ], R2 ;  /* 0x00000002070075a7 */ /* 0x000ea4000800017f */
[----:B--2---:R-:W-:Y:S05]  /*2dfd0*/  @!P0 BRA `(.L_x_2668) ;  /* 0x0000002800cc8947 */ /* 0x004fea0003800000 */
.L_x_2834:
[----:B------:R-:W-:Y:S05]  /*2dfe0*/  @!P2 BRA `(.L_x_2669) ;  /* 0x000000000004a947 */ /* 0x000fea0003800000 */
[----:B------:R-:W-:Y:S01]  /*2dff0*/  BPT.TRAP 0x1 ;  /* 0x000000040000795c */ /* 0x000fe20000300000 */
.L_x_2669:
[----:B------:R-:W3:Y:S01]  /*2e000*/  LDL.LU R4, [R1] ;  /* 0x0000000001047983 */ /* 0x000ee20000300800 */
[----:B------:R-:W-:-:S04]  /*2e010*/  VIADD R0, R0, 0x38860 ;  /* 0x0003886000007836 */ /* 0x000fc80000000000 */
[----:B---3--:R-:W-:-:S04]  /*2e020*/  IMAD R4, R4, 0x8, R0 ;  /* 0x0000000804047824 */ /* 0x008fc800078e0200 */
[----:B------:R-:W3:Y:S02]  /*2e030*/  SYNCS.PHASECHK.TRANS64.TRYWAIT P0, [R4+URZ], R5 ;  /* 0x00000005040075a7 */ /* 0x000ee4000800017f */
[----:B---3--:R-:W-:Y:S05]  /*2e040*/  @!P0 BRA `(.L_x_2670) ;  /* 0x0000002800c48947 */ /* 0x008fea0003800000 */
.L_x_2835:
[----:B------:R-:W-:-:S07]  /*2e050*/  IMAD R3, R3, 0x8, R0 ;  /* 0x0000000803037824 */ /* 0x000fce00078e0200 */
.L_x_2671:
[----:B----4-:R4:W0:Y:S02]  /*2e060*/  SYNCS.PHASECHK.TRANS64.TRYWAIT P0, [R3+URZ], R2 ;  /* 0x00000002030075a7 */ /* 0x010824000800017f */
[----:B0-----:R-:W-:Y:S05]  /*2e070*/  @!P0 NANOSLEEP.SYNCS 0x989680 ;  /* 0x009896800000895d */ /* 0x001fea0003900000 */
[----:B------:R-:W0:Y:S02]  /*2e080*/  @!P0 SYNCS.PHASECHK.TRANS64 P0, [R3+URZ], R2 ;  /* 0x00000002030085a7 */ /* 0x000e24000800007f */
[----:B0-----:R-:W-:Y:S05]  /*2e090*/  @!P0 BRA `(.L_x_2671) ;  /* 0xfffffffc00f08947 */ /* 0x001fea000383ffff */
.L_x_2286:
[----:B------:R-:W-:Y:S05]  /*2e0a0*/  BSYNC B7 ;  /* 0x0000000000077941 */ /* 0x000fea0003800000 */
.L_x_2283:
[----:B------:R-:W-:Y:S05]  /*2e0b0*/  EXIT ;  /* 0x000000000000794d */ /* 0x000fea0003800000 */
.L_x_2306:
[----:B0-----:R0:W1:Y:S02]  /*2e0c0*/  SYNCS.PHASECHK.TRANS64.TRYWAIT P6, [R0+URZ+0x38890], R115 ;  /* 0x03889073000075a7 */ /* 0x00106400080c017f */
[----:B-1----:R-:W-:Y:S05]  /*2e0d0*/  @!P6 NANOSLEEP.SYNCS 0x989680 ;  /* 0x009896800000e95d */ /* 0x002fea0003900000 */
[----:B------:R-:W1:Y:S02]  /*2e0e0*/  @!P6 SYNCS.PHASECHK.TRANS64 P6, [R0+URZ+0x38890], R115 ;  /* 0x038890730000e5a7 */ /* 0x000e6400080c007f */
[----:B-1----:R-:W-:Y:S05]  /*2e0f0*/  @!P6 BRA `(.L_x_2306) ;  /* 0xfffffffc00f0e947 */ /* 0x002fea000383ffff */
[----:B------:R-:W-:Y:S05]  /*2e100*/  BRA `(.L_x_2672) ;  /* 0xfffffd5400787947 */ /* 0x000fea000383ffff */
.L_x_2362:
[----:B-1----:R1:W3:Y:S02]  /*2e110*/  SYNCS.PHASECHK.TRANS64.TRYWAIT P6, [R0+URZ+0x38890], R115 ;  /* 0x03889073000075a7 */ /* 0x0022e400080c017f */
[----:B---3--:R-:W-:Y:S05]  /*2e120*/  @!P6 NANOSLEEP.SYNCS 0x989680 ;  /* 0x009896800000e95d */ /* 0x008fea0003900000 */
[----:B------:R-:W3:Y:S02]  /*2e130*/  @!P6 SYNCS.PHASECHK.TRANS64 P6, [R0+URZ+0x38890], R115 ;  /* 0x038890730000e5a7 */ /* 0x000ee400080c007f */
[----:B---3--:R-:W-:Y:S05]  /*2e140*/  @!P6 BRA `(.L_x_2362) ;  /* 0xfffffffc00f0e947 */ /* 0x008fea000383ffff */
[----:B------:R-:W-:Y:S05]  /*2e150*/  BRA `(.L_x_2673) ;  /* 0xfffffd8c00047947 */ /* 0x000fea000383ffff */
.L_x_2387:
[----:B0-----:R0:W1:Y:S02]  /*2e160*/  SYNCS.PHASECHK.TRANS64.TRYWAIT P3, [R0+URZ+0x38890], R115 ;  /* 0x03889073000075a7 */ /* 0x001064000806017f */
[----:B-1----:R-:W-:Y:S05]  /*2e170*/  @!P3 NANOSLEEP.SYNCS 0x989680 ;  /* 0x009896800000b95d */ /* 0x002fea0003900000 */
[----:B------:R-:W1:Y:S02]  /*2e180*/  @!P3 SYNCS.PHASECHK.TRANS64 P3, [R0+URZ+0x38890], R115 ;  /* 0x038890730000b5a7 */ /* 0x000e64000806007f */
[----:B-1----:R-:W-:Y:S05]  /*2e190*/  @!P3 BRA `(.L_x_2387) ;  /* 0xfffffffc00f0b947 */ /* 0x002fea000383ffff */
[----:B------:R-:W-:Y:S05]  /*2e1a0*/  BRA `(.L_x_2674) ;  /* 0xfffffdbc00bc7947 */ /* 0x000fea000383ffff */
.L_x_2395:
[----:B-1----:R1:W2:Y:S02]  /*2e1b0*/  SYNCS.PHASECHK.TRANS64.TRYWAIT P2, [R0+URZ+0x388b0], R115 ;  /* 0x0388b073000075a7 */ /* 0x0022a4000804017f */
[----:B--2---:R-:W-:Y:S05]  /*2e1c0*/  @!P2 NANOSLEEP.SYNCS 0x989680 ;  /* 0x009896800000a95d */ /* 0x004fea0003900000 */
[----:B------:R-:W2:Y:S02]  /*2e1d0*/  @!P2 SYNCS.PHASECHK.TRANS64 P2, [R0+URZ+0x388b0], R115 ;  /* 0x0388b0730000a5a7 */ /* 0x000ea4000804007f */
[----:B--2---:R-:W-:Y:S05]  /*2e1e0*/  @!P2 BRA `(.L_x_2395) ;  /* 0xfffffffc00f0a947 */ /* 0x004fea000383ffff */
[----:B------:R-:W-:Y:S05]  /*2e1f0*/  BRA `(.L_x_2675) ;  /* 0xfffffdc000e87947 */ /* 0x000fea000383ffff */
.L_x_2423:
        /* <DEDUP_REMOVED lines=8> */
.L_x_2677:
[----:B------:R-:W-:Y:S05]  /*2e280*/  BSYNC B1 ;  /* 0x0000000000017941 */ /* 0x000fea0003800000 */
.L_x_2676:
[----:B------:R-:W-:Y:S05]  /*2e290*/  BRA `(.L_x_2678) ;  /* 0xfffffde800b47947 */ /* 0x000fea000383ffff */
.L_x_2424:
        /* <DEDUP_REMOVED lines=8> */
.L_x_2680:
[----:B------:R-:W-:Y:S05]  /*2e320*/  BSYNC B1 ;  /* 0x0000000000017941 */ /* 0x000fea0003800000 */
.L_x_2679:
[----:B------:R-:W-:Y:S05]  /*2e330*/  BRA `(.L_x_2681) ;  /* 0xfffffde800947947 */ /* 0x000fea000383ffff */
.L_x_2425:
        /* <DEDUP_REMOVED lines=8> */
.L_x_2683:
[----:B------:R-:W-:Y:S05]  /*2e3c0*/  BSYNC B1 ;  /* 0x0000000000017941 */ /* 0x000fea0003800000 */
.L_x_2682:
[----:B------:R-:W-:Y:S05]  /*2e3d0*/  BRA `(.L_x_2684) ;  /* 0xfffffde800747947 */ /* 0x000fea000383ffff */
.L_x_2426:
        /* <DEDUP_REMOVED lines=8> */
.L_x_2686:
[----:B------:R-:W-:Y:S05]  /*2e460*/  BSYNC B1 ;  /* 0x0000000000017941 */ /* 0x000fea0003800000 */
.L_x_2685:
[----:B------:R-:W-:Y:S05]  /*2e470*/  BRA `(.L_x_2687) ;  /* 0xfffffde800547947 */ /* 0x000fea000383ffff */
.L_x_2427:
        /* <DEDUP_REMOVED lines=8> */
.L_x_2689:
[----:B------:R-:W-:Y:S05]  /*2e500*/  BSYNC B1 ;  /* 0x0000000000017941 */ /* 0x000fea0003800000 */
.L_x_2688:
[----:B------:R-:W-:Y:S05]  /*2e510*/  BRA `(.L_x_2690) ;  /* 0xfffffde800347947 */ /* 0x000fea000383ffff */
.L_x_2428:
        /* <DEDUP_REMOVED lines=8> */
.L_x_2692:
[----:B------:R-:W-:Y:S05]  /*2e5a0*/  BSYNC B1 ;  /* 0x0000000000017941 */ /* 0x000fea0003800000 */
.L_x_2691:
[----:B------:R-:W-:Y:S05]  /*2e5b0*/  BRA `(.L_x_2693) ;  /* 0xfffffde800147947 */ /* 0x000fea000383ffff */
.L_x_2429:
        /* <DEDUP_REMOVED lines=8> */
.L_x_2695:
[----:B------:R-:W-:Y:S05]  /*2e640*/  BSYNC B1 ;  /* 0x0000000000017941 */ /* 0x000fea0003800000 */
.L_x_2694:
[----:B------:R-:W-:Y:S05]  /*2e650*/  BRA `(.L_x_2696) ;  /* 0xfffffde400f47947 */ /* 0x000fea000383ffff */
.L_x_2430:
        /* <DEDUP_REMOVED lines=8> */
.L_x_2698:
[----:B------:R-:W-:Y:S05]  /*2e6e0*/  BSYNC B1 ;  /* 0x0000000000017941 */ /* 0x000fea0003800000 */
.L_x_2697:
[----:B------:R-:W-:Y:S05]  /*2e6f0*/  BRA `(.L_x_2699) ;  /* 0xfffffde400d47947 */ /* 0x000fea000383ffff */
.L_x_2431:
        /* <DEDUP_REMOVED lines=8> */
.L_x_2701:
[----:B------:R-:W-:Y:S05]  /*2e780*/  BSYNC B1 ;  /* 0x0000000000017941 */ /* 0x000fea0003800000 */
.L_x_2700:
[----:B------:R-:W-:Y:S05]  /*2e790*/  BRA `(.L_x_2702) ;  /* 0xfffffde400b47947 */ /* 0x000fea000383ffff */
.L_x_2432:
        /* <DEDUP_REMOVED lines=8> */
.L_x_2704:
[----:B------:R-:W-:Y:S05]  /*2e820*/  BSYNC B1 ;  /* 0x0000000000017941 */ /* 0x000fea0003800000 */
.L_x_2703:
[----:B------:R-:W-:Y:S05]  /*2e830*/  BRA `(.L_x_2705) ;  /* 0xfffffde400947947 */ /* 0x000fea000383ffff */
.L_x_2433:
        /* <DEDUP_REMOVED lines=8> */
.L_x_2707:
[----:B------:R-:W-:Y:S05]  /*2e8c0*/  BSYNC B1 ;  /* 0x0000000000017941 */ /* 0x000fea0003800000 */
.L_x_2706:
[----:B------:R-:W-:Y:S05]  /*2e8d0*/  BRA `(.L_x_2708) ;  /* 0xfffffde400747947 */ /* 0x000fea000383ffff */
.L_x_2434:
        /* <DEDUP_REMOVED lines=8> */
.L_x_2710:
[----:B------:R-:W-:Y:S05]  /*2e960*/  BSYNC B1 ;  /* 0x0000000000017941 */ /* 0x000fea0003800000 */
.L_x_2709:
[----:B------:R-:W-:Y:S05]  /*2e970*/  BRA `(.L_x_2711) ;  /* 0xfffffde400547947 */ /* 0x000fea000383ffff */
.L_x_2435:
        /* <DEDUP_REMOVED lines=8> */
.L_x_2713:
[----:B------:R-:W-:Y:S05]  /*2ea00*/  BSYNC B1 ;  /* 0x0000000000017941 */ /* 0x000fea0003800000 */
.L_x_2712:
[----:B------:R-:W-:Y:S05]  /*2ea10*/  BRA `(.L_x_2714) ;  /* 0xfffffde400347947 */ /* 0x000fea000383ffff */
.L_x_2436:
        /* <DEDUP_REMOVED lines=8> */
.L_x_2716:
[----:B------:R-:W-:Y:S05]  /*2eaa0*/  BSYNC B1 ;  /* 0x0000000000017941 */ /* 0x000fea0003800000 */
.L_x_2715:
[----:B------:R-:W-:Y:S05]  /*2eab0*/  BRA `(.L_x_2717) ;  /* 0xfffffde400187947 */ /* 0x000fea000383ffff */
.L_x_2437:
        /* <DEDUP_REMOVED lines=8> */
.L_x_2719:
[----:B------:R-:W-:Y:S05]  /*2eb40*/  BSYNC B1 ;  /* 0x0000000000017941 */ /* 0x000fea0003800000 */
.L_x_2718:
[----:B------:R-:W-:Y:S05]  /*2eb50*/  BRA `(.L_x_2720) ;  /* 0xfffffde000fc7947 */ /* 0x000fea000383ffff */
.L_x_2438:
        /* <DEDUP_REMOVED lines=8> */
.L_x_2722:
[----:B------:R-:W-:Y:S05]  /*2ebe0*/  BSYNC B1 ;  /* 0x0000000000017941 */ /* 0x000fea0003800000 */
.L_x_2721:
[----:B------:R-:W-:Y:S05]  /*2ebf0*/  BRA `(.L_x_2723) ;  /* 0xfffffde000e07947 */ /* 0x000fea000383ffff */
.L_x_2440:
[----:B0-----:R0:W1:Y:S02]  /*2ec00*/  SYNCS.PHASECHK.TRANS64.TRYWAIT P4, [R16+URZ+0x38800], R99 ;  /* 0x03880063100075a7 */ /* 0x001064000808017f */
[----:B-1----:R-:W-:Y:S05]  /*2ec10*/  @!P4 NANOSLEEP.SYNCS 0x989680 ;  /* 0x009896800000c95d */ /* 0x002fea0003900000 */
[----:B------:R-:W1:Y:S02]  /*2ec20*/  @!P4 SYNCS.PHASECHK.TRANS64 P4, [R16+URZ+0x38800], R99 ;  /* 0x038800631000c5a7 */ /* 0x000e64000808007f */
[----:B-1----:R-:W-:Y:S05]  /*2ec30*/  @!P4 BRA `(.L_x_2440) ;  /* 0xfffffffc00f0c947 */ /* 0x002fea000383ffff */
[----:B------:R-:W-:Y:S05]  /*2ec40*/  BRA `(.L_x_2724) ;  /* 0xfffffde400607947 */ /* 0x000fea000383ffff */
.L_x_2480:
        /* <DEDUP_REMOVED lines=8> */
.L_x_2726:
[----:B------:R-:W-:Y:S05]  /*2ecd0*/  BSYNC B1 ;  /* 0x0000000000017941 */ /* 0x000fea0003800000 */
.L_x_2725:
[----:B------:R-:W-:Y:S05]  /*2ece0*/  BRA `(.L_x_2727) ;  /* 0xfffffe2800447947 */ /* 0x000fea000383ffff */
.L_x_2481:
        /* <DEDUP_REMOVED lines=8> */
.L_x_2729:
[----:B------:R-:W-:Y:S05]  /*2ed70*/  BSYNC B1 ;  /* 0x0000000000017941 */ /* 0x000fea0003800000 */
.L_x_2728:
[----:B------:R-:W-:Y:S05]  /*2ed80*/  BRA `(.L_x_2730) ;  /* 0xfffffe2800247947 */ /* 0x000fea000383ffff */
.L_x_2482:
        /* <DEDUP_REMOVED lines=8> */
.L_x_2732:
[----:B------:R-:W-:Y:S05]  /*2ee10*/  BSYNC B1 ;  /* 0x0000000000017941 */ /* 0x000fea0003800000 */
.L_x_2731:
[----:B------:R-:W-:Y:S05]  /*2ee20*/  BRA `(.L_x_2733) ;  /* 0xfffffe2800047947 */ /* 0x000fea000383ffff */
.L_x_2483:
        /* <DEDUP_REMOVED lines=8> */
.L_x_2735:
[----:B------:R-:W-:Y:S05]  /*2eeb0*/  BSYNC B1 ;  /* 0x0000000000017941 */ /* 0x000fea0003800000 */
.L_x_2734:
[----:B------:R-:W-:Y:S05]  /*2eec0*/  BRA `(.L_x_2736) ;  /* 0xfffffe2400e47947 */ /* 0x000fea000383ffff */
.L_x_2484:
        /* <DEDUP_REMOVED lines=8> */
.L_x_2738:
[----:B------:R-:W-:Y:S05]  /*2ef50*/  BSYNC B1 ;  /* 0x0000000000017941 */ /* 0x000fea0003800000 */
.L_x_2737:
[----:B------:R-:W-:Y:S05]  /*2ef60*/  BRA `(.L_x_2739) ;  /* 0xfffffe2400c47947 */ /* 0x000fea000383ffff */
.L_x_2485:
        /* <DEDUP_REMOVED lines=8> */
.L_x_2741:
[----:B------:R-:W-:Y:S05]  /*2eff0*/  BSYNC B1 ;  /* 0x0000000000017941 */ /* 0x000fea0003800000 */
.L_x_2740:
[----:B------:R-:W-:Y:S05]  /*2f000*/  BRA `(.L_x_2742) ;  /* 0xfffffe2400a47947 */ /* 0x000fea000383ffff */
.L_x_2486:
        /* <DEDUP_REMOVED lines=8> */
.L_x_2744:
[----:B------:R-:W-:Y:S05]  /*2f090*/  BSYNC B1 ;  /* 0x0000000000017941 */ /* 0x000fea0003800000 */
.L_x_2743:
[----:B------:R-:W-:Y:S05]  /*2f0a0*/  BRA `(.L_x_2745) ;  /* 0xfffffe2400847947 */ /* 0x000fea000383ffff */
.L_x_2487:
        /* <DEDUP_REMOVED lines=8> */
.L_x_2747:
[----:B------:R-:W-:Y:S05]  /*2f130*/  BSYNC B1 ;  /* 0x0000000000017941 */ /* 0x000fea0003800000 */
.L_x_2746:
[----:B------:R-:W-:Y:S05]  /*2f140*/  BRA `(.L_x_2748) ;  /* 0xfffffe2400647947 */ /* 0x000fea000383ffff */
.L_x_2488:
        /* <DEDUP_REMOVED lines=8> */
.L_x_2750:
[----:B------:R-:W-:Y:S05]  /*2f1d0*/  BSYNC B1 ;  /* 0x0000000000017941 */ /* 0x000fea0003800000 */
.L_x_2749:
[----:B------:R-:W-:Y:S05]  /*2f1e0*/  BRA `(.L_x_2751) ;  /* 0xfffffe2400447947 */ /* 0x000fea000383ffff */
.L_x_2489:
        /* <DEDUP_REMOVED lines=8> */
.L_x_2753:
[----:B------:R-:W-:Y:S05]  /*2f270*/  BSYNC B1 ;  /* 0x0000000000017941 */ /* 0x000fea0003800000 */
.L_x_2752:
[----:B------:R-:W-:Y:S05]  /*2f280*/  BRA `(.L_x_2754) ;  /* 0xfffffe2400247947 */ /* 0x000fea000383ffff */
.L_x_2490:
        /* <DEDUP_REMOVED lines=8> */
.L_x_2756:
[----:B------:R-:W-:Y:S05]  /*2f310*/  BSYNC B1 ;  /* 0x0000000000017941 */ /* 0x000fea0003800000 */
.L_x_2755:
[----:B------:R-:W-:Y:S05]  /*2f320*/  BRA `(.L_x_2757) ;  /* 0xfffffe2400047947 */ /* 0x000fea000383ffff */
.L_x_2491:
        /* <DEDUP_REMOVED lines=8> */
.L_x_2759:
[----:B------:R-:W-:Y:S05]  /*2f3b0*/  BSYNC B1 ;  /* 0x0000000000017941 */ /* 0x000fea0003800000 */
.L_x_2758:
[----:B------:R-:W-:Y:S05]  /*2f3c0*/  BRA `(.L_x_2760) ;  /* 0xfffffe2000e47947 */ /* 0x000fea000383ffff */
.L_x_2492:
        /* <DEDUP_REMOVED lines=8> */
.L_x_2762:
[----:B------:R-:W-:Y:S05]  /*2f450*/  BSYNC B1 ;  /* 0x0000000000017941 */ /* 0x000fea0003800000 */
.L_x_2761:
[----:B------:R-:W-:Y:S05]  /*2f460*/  BRA `(.L_x_2763) ;  /* 0xfffffe2000c47947 */ /* 0x000fea000383ffff */
.L_x_2493:
        /* <DEDUP_REMOVED lines=8> */
.L_x_2765:
[----:B------:R-:W-:Y:S05]  /*2f4f0*/  BSYNC B1 ;  /* 0x0000000000017941 */ /* 0x000fea0003800000 */
.L_x_2764:
[----:B------:R-:W-:Y:S05]  /*2f500*/  BRA `(.L_x_2766) ;  /* 0xfffffe2000a87947 */ /* 0x000fea000383ffff */
.L_x_2494:
        /* <DEDUP_REMOVED lines=8> */
.L_x_2768:
[----:B------:R-:W-:Y:S05]  /*2f590*/  BSYNC B1 ;  /* 0x0000000000017941 */ /* 0x000fea0003800000 */
.L_x_2767:
[----:B------:R-:W-:Y:S05]  /*2f5a0*/  BRA `(.L_x_2769) ;  /* 0xfffffe20008c7947 */ /* 0x000fea000383ffff */
.L_x_2495:
        /* <DEDUP_REMOVED lines=8> */
.L_x_2771:
[----:B------:R-:W-:Y:S05]  /*2f630*/  BSYNC B1 ;  /* 0x0000000000017941 */ /* 0x000fea0003800000 */
.L_x_2770:
[----:B------:R-:W-:Y:S05]  /*2f640*/  BRA `(.L_x_2772) ;  /* 0xfffffe2000747947 */ /* 0x000fea000383ffff */
.L_x_2497:
[----:B0-----:R0:W1:Y:S02]  /*2f650*/  SYNCS.PHASECHK.TRANS64.TRYWAIT P4, [R16+URZ+0x38800], R9 ;  /* 0x03880009100075a7 */ /* 0x001064000808017f */
[----:B-1----:R-:W-:Y:S05]  /*2f660*/  @!P4 NANOSLEEP.SYNCS 0x989680 ;  /* 0x009896800000c95d */ /* 0x002fea0003900000 */
[----:B------:R-:W1:Y:S02]  /*2f670*/  @!P4 SYNCS.PHASECHK.TRANS64 P4, [R16+URZ+0x38800], R9 ;  /* 0x038800091000c5a7 */ /* 0x000e64000808007f */
[----:B-1----:R-:W-:Y:S05]  /*2f680*/  @!P4 BRA `(.L_x_2497) ;  /* 0xfffffffc00f0c947 */ /* 0x002fea000383ffff */
[----:B------:R-:W-:Y:S05]  /*2f690*/  BRA `(.L_x_2773) ;  /* 0xfffffe2000f47947 */ /* 0x000fea000383ffff */
.L_x_2515:
[----:B-1----:R1:W2:Y:S02]  /*2f6a0*/  SYNCS.PHASECHK.TRANS64.TRYWAIT P2, [R0+URZ+0x38830], R3 ;  /* 0x03883003000075a7 */ /* 0x0022a4000804017f */
[----:B--2---:R-:W-:Y:S05]  /*2f6b0*/  @!P2 NANOSLEEP.SYNCS 0x989680 ;  /* 0x009896800000a95d */ /* 0x004fea0003900000 */
[----:B------:R-:W2:Y:S02]  /*2f6c0*/  @!P2 SYNCS.PHASECHK.TRANS64 P2, [R0+URZ+0x38830], R3 ;  /* 0x038830030000a5a7 */ /* 0x000ea4000804007f */
[----:B--2---:R-:W-:Y:S05]  /*2f6d0*/  @!P2 BRA `(.L_x_2515) ;  /* 0xfffffffc00f0a947 */ /* 0x004fea000383ffff */
[----:B------:R-:W-:Y:S05]  /*2f6e0*/  BRA `(.L_x_2514) ;  /* 0xfffffe5c00747947 */ /* 0x000fea000383ffff */
.L_x_2522:
[----:B-1----:R1:W2:Y:S02]  /*2f6f0*/  SYNCS.PHASECHK.TRANS64.TRYWAIT P2, [R11+URZ+0x38830], R4 ;  /* 0x038830040b0075a7 */ /* 0x0022a4000804017f */
[----:B--2---:R-:W-:Y:S05]  /*2f700*/  @!P2 NANOSLEEP.SYNCS 0x989680 ;  /* 0x009896800000a95d */ /* 0x004fea0003900000 */
[----:B------:R-:W2:Y:S02]  /*2f710*/  @!P2 SYNCS.PHASECHK.TRANS64 P2, [R11+URZ+0x38830], R4 ;  /* 0x038830040b00a5a7 */ /* 0x000ea4000804007f */
[----:B--2---:R-:W-:Y:S05]  /*2f720*/  @!P2 BRA `(.L_x_2522) ;  /* 0xfffffffc00f0a947 */ /* 0x004fea000383ffff */
[----:B------:R-:W-:Y:S05]  /*2f730*/  BRA `(.L_x_2521) ;  /* 0xfffffeac00707947 */ /* 0x000fea000383ffff */
.L_x_2527:
[----:B-1----:R1:W2:Y:S02]  /*2f740*/  SYNCS.PHASECHK.TRANS64.TRYWAIT P2, [R9+URZ+0x38850], R0 ;  /* 0x03885000090075a7 */ /* 0x0022a4000804017f */
[----:B--2---:R-:W-:Y:S05]  /*2f750*/  @!P2 NANOSLEEP.SYNCS 0x989680 ;  /* 0x009896800000a95d */ /* 0x004fea0003900000 */
[----:B------:R-:W2:Y:S02]  /*2f760*/  @!P2 SYNCS.PHASECHK.TRANS64 P2, [R9+URZ+0x38850], R0 ;  /* 0x038850000900a5a7 */ /* 0x000ea4000804007f */
[----:B--2---:R-:W-:Y:S05]  /*2f770*/  @!P2 BRA `(.L_x_2527) ;  /* 0xfffffffc00f0a947 */ /* 0x004fea000383ffff */
[----:B------:R-:W-:Y:S05]  /*2f780*/  BRA `(.L_x_2526) ;  /* 0xfffffee4002c7947 */ /* 0x000fea000383ffff */
.L_x_2535:
[----:B-1----:R1:W2:Y:S02]  /*2f790*/  SYNCS.PHASECHK.TRANS64.TRYWAIT P2, [R4+URZ+0x38830], R5 ;  /* 0x03883005040075a7 */ /* 0x0022a4000804017f */
[----:B--2---:R-:W-:Y:S05]  /*2f7a0*/  @!P2 NANOSLEEP.SYNCS 0x989680 ;  /* 0x009896800000a95d */ /* 0x004fea0003900000 */
[----:B------:R-:W2:Y:S02]  /*2f7b0*/  @!P2 SYNCS.PHASECHK.TRANS64 P2, [R4+URZ+0x38830], R5 ;  /* 0x038830050400a5a7 */ /* 0x000ea4000804007f */
[----:B--2---:R-:W-:Y:S05]  /*2f7c0*/  @!P2 BRA `(.L_x_2535) ;  /* 0xfffffffc00f0a947 */ /* 0x004fea000383ffff */
[----:B------:R-:W-:Y:S05]  /*2f7d0*/  BRA `(.L_x_2534) ;  /* 0xfffffef800f07947 */ /* 0x000fea000383ffff */
.L_x_2540:
[----:B-1----:R1:W2:Y:S02]  /*2f7e0*/  SYNCS.PHASECHK.TRANS64.TRYWAIT P2, [R9+URZ+0x38850], R0 ;  /* 0x03885000090075a7 */ /* 0x0022a4000804017f */
[----:B--2---:R-:W-:Y:S05]  /*2f7f0*/  @!P2 NANOSLEEP.SYNCS 0x989680 ;  /* 0x009896800000a95d */ /* 0x004fea0003900000 */
[----:B------:R-:W2:Y:S02]  /*2f800*/  @!P2 SYNCS.PHASECHK.TRANS64 P2, [R9+URZ+0x38850], R0 ;  /* 0x038850000900a5a7 */ /* 0x000ea4000804007f */
[----:B--2---:R-:W-:Y:S05]  /*2f810*/  @!P2 BRA `(.L_x_2540) ;  /* 0xfffffffc00f0a947 */ /* 0x004fea000383ffff */
[----:B------:R-:W-:Y:S05]  /*2f820*/  BRA `(.L_x_2539) ;  /* 0xffffff3000ac7947 */ /* 0x000fea000383ffff */
.L_x_2546:
[----:B-1----:R1:W2:Y:S02]  /*2f830*/  SYNCS.PHASECHK.TRANS64.TRYWAIT P0, [R0+URZ+0x38850], R7 ;  /* 0x03885007000075a7 */ /* 0x0022a4000800017f */
[----:B--2---:R-:W-:Y:S05]  /*2f840*/  @!P0 NANOSLEEP.SYNCS 0x989680 ;  /* 0x009896800000895d */ /* 0x004fea0003900000 */
[----:B------:R-:W2:Y:S02]  /*2f850*/  @!P0 SYNCS.PHASECHK.TRANS64 P0, [R0+URZ+0x38850], R7 ;  /* 0x03885007000085a7 */ /* 0x000ea4000800007f */
[----:B--2---:R-:W-:Y:S05]  /*2f860*/  @!P0 BRA `(.L_x_2546) ;  /* 0xfffffffc00f08947 */ /* 0x004fea000383ffff */
[----:B------:R-:W-:Y:S05]  /*2f870*/  BRA `(.L_x_2545) ;  /* 0xffffff4800d07947 */ /* 0x000fea000383ffff */
.L_x_2580:
        /* <DEDUP_REMOVED lines=11> */
.L_x_2775:
[----:B------:R-:W-:Y:S05]  /*2f930*/  BSYNC B1 ;  /* 0x0000000000017941 */ /* 0x000fea0003800000 */
.L_x_2774:
[----:B------:R-:W-:Y:S05]  /*2f940*/  BRA `(.L_x_2776) ;  /* 0xffffff9400107947 */ /* 0x000fea000383ffff */
.L_x_2581:
[----:B------:R-:W-:Y:S01]  /*2f950*/  BSSY B1, `(.L_x_2777) ;  /* 0x0000006000017945 */ /* 0x000fe20003800000 */
[----:B------:R-:W-:-:S07]  /*2f960*/  IMAD.MOV.U32 R15, RZ, RZ, -0x1 ;  /* 0xffffffffff0f7424 */ /* 0x000fce00078e00ff */
[----:B------:R-:W-:Y:S05]  /*2f970*/  WARPSYNC.COLLECTIVE R15, `(.L_x_2778) ;  /* 0x000000000f0c7348 */ /* 0x000fea0003c00000 */
[----:B------:R-:W-:Y:S02]  /*2f980*/  ELECT P6, UR62, PT ;  /* 0x00000000003e782f */ /* 0x000fe400038c0000 */
[----:B------:R-:W-:Y:S01]  /*2f990*/  MOV R14, UR62 ;  /* 0x0000003e000e7c02 */ /* 0x000fe20008000f00 */
[----:B------:R-:W-:Y:S10]  /*2f9a0*/  ENDCOLLECTIVE ;  /* 0x000000000000791b */ /* 0x000ff40003800000 */
.L_x_2778:
[----:B------:R-:W-:Y:S05]  /*2f9b0*/  BSYNC B1 ;  /* 0x0000000000017941 */ /* 0x000fea0003800000 */
.L_x_2777:
[----:B------:R-:W-:Y:S05]  /*2f9c0*/  BRA `(.L_x_2779) ;  /* 0xffffff9000fc7947 */ /* 0x000fea000383ffff */
.L_x_2583:
[----:B0-----:R0:W1:Y:S02]  /*2f9d0*/  SYNCS.PHASECHK.TRANS64.TRYWAIT P0, [R9+URZ+0x38820], R5 ;  /* 0x03882005090075a7 */ /* 0x001064000800017f */
[----:B-1----:R-:W-:Y:S05]  /*2f9e0*/  @!P0 NANOSLEEP.SYNCS 0x989680 ;  /* 0x009896800000895d */ /* 0x002fea0003900000 */
[----:B------:R-:W1:Y:S02]  /*2f9f0*/  @!P0 SYNCS.PHASECHK.TRANS64 P0, [R9+URZ+0x38820], R5 ;  /* 0x03882005090085a7 */ /* 0x000e64000800007f */
[----:B-1----:R-:W-:Y:S05]  /*2fa00*/  @!P0 BRA `(.L_x_2583) ;  /* 0xfffffffc00f08947 */ /* 0x002fea000383ffff */
[----:B------:R-:W-:Y:S05]  /*2fa10*/  BRA `(.L_x_2780) ;  /* 0xffffff9400187947 */ /* 0x000fea000383ffff */
.L_x_2586:
[----:B0-----:R0:W1:Y:S02]  /*2fa20*/  SYNCS.PHASECHK.TRANS64.TRYWAIT P0, [R5+URZ+0x388a0], R8 ;  /* 0x0388a008050075a7 */ /* 0x001064000800017f */
[----:B-1----:R-:W-:Y:S05]  /*2fa30*/  @!P0 NANOSLEEP.SYNCS 0x989680 ;  /* 0x009896800000895d */ /* 0x002fea0003900000 */
[----:B------:R-:W1:Y:S02]  /*2fa40*/  @!P0 SYNCS.PHASECHK.TRANS64 P0, [R5+URZ+0x388a0], R8 ;  /* 0x0388a008050085a7 */ /* 0x000e64000800007f */
[----:B-1----:R-:W-:Y:S05]  /*2fa50*/  @!P0 BRA `(.L_x_2586) ;  /* 0xfffffffc00f08947 */ /* 0x002fea000383ffff */
[----:B------:R-:W-:Y:S05]  /*2fa60*/  BRA `(.L_x_2781) ;  /* 0xffffff9400287947 */ /* 0x000fea000383ffff */
.L_x_2588:
[----:B-1----:R1:W2:Y:S02]  /*2fa70*/  SYNCS.PHASECHK.TRANS64.TRYWAIT P0, [R5+URZ+0x388c0], R8 ;  /* 0x0388c008050075a7 */ /* 0x0022a4000800017f */
[----:B--2---:R-:W-:Y:S05]  /*2fa80*/  @!P0 NANOSLEEP.SYNCS 0x989680 ;  /* 0x009896800000895d */ /* 0x004fea0003900000 */
[----:B------:R-:W2:Y:S02]  /*2fa90*/  @!P0 SYNCS.PHASECHK.TRANS64 P0, [R5+URZ+0x388c0], R8 ;  /* 0x0388c008050085a7 */ /* 0x000ea4000800007f */
[----:B--2---:R-:W-:Y:S05]  /*2faa0*/  @!P0 BRA `(.L_x_2588) ;  /* 0xfffffffc00f08947 */ /* 0x004fea000383ffff */
[----:B------:R-:W-:Y:S05]  /*2fab0*/  BRA `(.L_x_2782) ;  /* 0xffffff9400c87947 */ /* 0x000fea000383ffff */
.L_x_2592:
[----:B0-----:R0:W1:Y:S02]  /*2fac0*/  SYNCS.PHASECHK.TRANS64.TRYWAIT P0, [R6+URZ+0x388a0], R7 ;  /* 0x0388a007060075a7 */ /* 0x001064000800017f */
[----:B-1----:R-:W-:Y:S05]  /*2fad0*/  @!P0 NANOSLEEP.SYNCS 0x989680 ;  /* 0x009896800000895d */ /* 0x002fea0003900000 */
[----:B------:R-:W1:Y:S02]  /*2fae0*/  @!P0 SYNCS.PHASECHK.TRANS64 P0, [R6+URZ+0x388a0], R7 ;  /* 0x0388a007060085a7 */ /* 0x000e64000800007f */
[----:B-1----:R-:W-:Y:S05]  /*2faf0*/  @!P0 BRA `(.L_x_2592) ;  /* 0xfffffffc00f08947 */ /* 0x002fea000383ffff */
[----:B------:R-:W-:Y:S05]  /*2fb00*/  BRA `(.L_x_2783) ;  /* 0xffffff9800b07947 */ /* 0x000fea000383ffff */
.L_x_2594:
[----:B-1----:R1:W2:Y:S02]  /*2fb10*/  SYNCS.PHASECHK.TRANS64.TRYWAIT P1, [R6+URZ+0x388c0], R7 ;  /* 0x0388c007060075a7 */ /* 0x0022a4000802017f */
[----:B--2---:R-:W-:Y:S05]  /*2fb20*/  @!P1 NANOSLEEP.SYNCS 0x989680 ;  /* 0x009896800000995d */ /* 0x004fea0003900000 */
[----:B------:R-:W2:Y:S02]  /*2fb30*/  @!P1 SYNCS.PHASECHK.TRANS64 P1, [R6+URZ+0x388c0], R7 ;  /* 0x0388c007060095a7 */ /* 0x000ea4000802007f */
[----:B--2---:R-:W-:Y:S05]  /*2fb40*/  @!P1 BRA `(.L_x_2594) ;  /* 0xfffffffc00f09947 */ /* 0x004fea000383ffff */
[----:B------:R-:W-:Y:S05]  /*2fb50*/  BRA `(.L_x_2784) ;  /* 0xffffff9c00487947 */ /* 0x000fea000383ffff */
.L_x_2607:
        /* <DEDUP_REMOVED lines=11> */
.L_x_2786:
[----:B------:R-:W-:Y:S05]  /*2fc10*/  BSYNC B0 ;  /* 0x0000000000007941 */ /* 0x000fea0003800000 */
.L_x_2785:
[----:B------:R-:W-:Y:S05]  /*2fc20*/  BRA `(.L_x_2787) ;  /* 0xffffffa800a87947 */ /* 0x000fea000383ffff */
.L_x_2608:
[----:B------:R-:W-:Y:S01]  /*2fc30*/  BSSY B0, `(.L_x_2788) ;  /* 0x0000006000007945 */ /* 0x000fe20003800000 */
[----:B------:R-:W-:-:S07]  /*2fc40*/  IMAD.MOV.U32 R15, RZ, RZ, -0x1 ;  /* 0xffffffffff0f7424 */ /* 0x000fce00078e00ff */
[----:B------:R-:W-:Y:S05]  /*2fc50*/  WARPSYNC.COLLECTIVE R15, `(.L_x_2789) ;  /* 0x000000000f0c7348 */ /* 0x000fea0003c00000 */
[----:B------:R-:W-:Y:S02]  /*2fc60*/  ELECT P6, UR62, PT ;  /* 0x00000000003e782f */ /* 0x000fe400038c0000 */
[----:B------:R-:W-:Y:S01]  /*2fc70*/  MOV R14, UR62 ;  /* 0x0000003e000e7c02 */ /* 0x000fe20008000f00 */
[----:B------:R-:W-:Y:S10]  /*2fc80*/  ENDCOLLECTIVE ;  /* 0x000000000000791b */ /* 0x000ff40003800000 */
.L_x_2789:
[----:B------:R-:W-:Y:S05]  /*2fc90*/  BSYNC B0 ;  /* 0x0000000000007941 */ /* 0x000fea0003800000 */
.L_x_2788:
[----:B------:R-:W-:Y:S05]  /*2fca0*/  BRA `(.L_x_2790) ;  /* 0xffffffa800987947 */ /* 0x000fea000383ffff */
.L_x_2611:
[----:B0-----:R0:W1:Y:S02]  /*2fcb0*/  SYNCS.PHASECHK.TRANS64.TRYWAIT P0, [R7+URZ+0x38840], R10 ;  /* 0x0388400a070075a7 */ /* 0x001064000800017f */
[----:B-1----:R-:W-:Y:S05]  /*2fcc0*/  @!P0 NANOSLEEP.SYNCS 0x989680 ;  /* 0x009896800000895d */ /* 0x002fea0003900000 */
[----:B------:R-:W1:Y:S02]  /*2fcd0*/  @!P0 SYNCS.PHASECHK.TRANS64 P0, [R7+URZ+0x38840], R10 ;  /* 0x0388400a070085a7 */ /* 0x000e64000800007f */
[----:B-1----:R-:W-:Y:S05]  /*2fce0*/  @!P0 BRA `(.L_x_2611) ;  /* 0xfffffffc00f08947 */ /* 0x002fea000383ffff */
[----:B------:R-:W-:Y:S05]  /*2fcf0*/  BRA `(.L_x_2791) ;  /* 0xffffffa800fc7947 */ /* 0x000fea000383ffff */
.L_x_2614:
        /* <DEDUP_REMOVED lines=8> */
.L_x_2622:
[----:B0-----:R0:W1:Y:S02]  /*2fd80*/  SYNCS.PHASECHK.TRANS64.TRYWAIT P0, [R7+URZ+0x38840], R8 ;  /* 0x03884008070075a7 */ /* 0x001064000800017f */
[----:B-1----:R-:W-:Y:S05]  /*2fd90*/  @!P0 NANOSLEEP.SYNCS 0x989680 ;  /* 0x009896800000895d */ /* 0x002fea0003900000 */
[----:B------:R-:W1:Y:S02]  /*2fda0*/  @!P0 SYNCS.PHASECHK.TRANS64 P0, [R7+URZ+0x38840], R8 ;  /* 0x03884008070085a7 */ /* 0x000e64000800007f */
[----:B-1----:R-:W-:Y:S05]  /*2fdb0*/  @!P0 BRA `(.L_x_2622) ;  /* 0xfffffffc00f08947 */ /* 0x002fea000383ffff */
[----:B------:R-:W-:Y:S05]  /*2fdc0*/  BRA `(.L_x_2793) ;  /* 0xffffffb400287947 */ /* 0x000fea000383ffff */
.L_x_2624:
[----:B0-----:R0:W1:Y:S02]  /*2fdd0*/  SYNCS.PHASECHK.TRANS64.TRYWAIT P0, [R8+URZ+0x60], R7 ;  /* 0x00006007080075a7 */ /* 0x001064000800017f */
[----:B-1----:R-:W-:Y:S05]  /*2fde0*/  @!P0 NANOSLEEP.SYNCS 0x989680 ;  /* 0x009896800000895d */ /* 0x002fea0003900000 */
[----:B------:R-:W1:Y:S02]  /*2fdf0*/  @!P0 SYNCS.PHASECHK.TRANS64 P0, [R8+URZ+0x60], R7 ;  /* 0x00006007080085a7 */ /* 0x000e64000800007f */
[----:B-1----:R-:W-:Y:S05]  /*2fe00*/  @!P0 BRA `(.L_x_2624) ;  /* 0xfffffffc00f08947 */ /* 0x002fea000383ffff */
[----:B------:R-:W-:Y:S05]  /*2fe10*/  BRA `(.L_x_2794) ;  /* 0xffffffb400e87947 */ /* 0x000fea000383ffff */
.L_x_2629:
[----:B-1----:R1:W2:Y:S02]  /*2fe20*/  SYNCS.PHASECHK.TRANS64.TRYWAIT P0, [R2+URZ+0x38840], R3 ;  /* 0x03884003020075a7 */ /* 0x0022a4000800017f */
[----:B--2---:R-:W-:Y:S05]  /*2fe30*/  @!P0 NANOSLEEP.SYNCS 0x989680 ;  /* 0x009896800000895d */ /* 0x004fea0003900000 */
[----:B------:R-:W2:Y:S02]  /*2fe40*/  @!P0 SYNCS.PHASECHK.TRANS64 P0, [R2+URZ+0x38840], R3 ;  /* 0x03884003020085a7 */ /* 0x000ea4000800007f */
[----:B--2---:R-:W-:Y:S05]  /*2fe50*/  @!P0 BRA `(.L_x_2629) ;  /* 0xfffffffc00f08947 */ /* 0x004fea000383ffff */
[----:B------:R-:W-:Y:S05]  /*2fe60*/  BRA `(.L_x_2795) ;  /* 0xffffffbc006c7947 */ /* 0x000fea000383ffff */
.L_x_2631:
[----:B0-----:R0:W1:Y:S02]  /*2fe70*/  SYNCS.PHASECHK.TRANS64.TRYWAIT P1, [R3+URZ+0x60], R2 ;  /* 0x00006002030075a7 */ /* 0x001064000802017f */
[----:B-1----:R-:W-:Y:S05]  /*2fe80*/  @!P1 NANOSLEEP.SYNCS 0x989680 ;  /* 0x009896800000995d */ /* 0x002fea0003900000 */
[----:B------:R-:W1:Y:S02]  /*2fe90*/  @!P1 SYNCS.PHASECHK.TRANS64 P1, [R3+URZ+0x60], R2 ;  /* 0x00006002030095a7 */ /* 0x000e64000802007f */
[----:B-1----:R-:W-:Y:S05]  /*2fea0*/  @!P1 BRA `(.L_x_2631) ;  /* 0xfffffffc00f09947 */ /* 0x002fea000383ffff */
[----:B------:R-:W-:Y:S05]  /*2feb0*/  BRA `(.L_x_2796) ;  /* 0xffffffc0002c7947 */ /* 0x000fea000383ffff */
.L_x_2636:
[----:B--2---:R2:W3:Y:S02]  /*2fec0*/  SYNCS.PHASECHK.TRANS64.TRYWAIT P0, [R2+URZ+0x38840], R3 ;  /* 0x03884003020075a7 */ /* 0x0044e4000800017f */
[----:B---3--:R-:W-:Y:S05]  /*2fed0*/  @!P0 NANOSLEEP.SYNCS 0x989680 ;  /* 0x009896800000895d */ /* 0x008fea0003900000 */
[----:B------:R-:W3:Y:S02]  /*2fee0*/  @!P0 SYNCS.PHASECHK.TRANS64 P0, [R2+URZ+0x38840], R3 ;  /* 0x03884003020085a7 */ /* 0x000ee4000800007f */
[----:B---3--:R-:W-:Y:S05]  /*2fef0*/  @!P0 BRA `(.L_x_2636) ;  /* 0xfffffffc00f08947 */ /* 0x008fea000383ffff */
[----:B------:R-:W-:Y:S05]  /*2ff00*/  BRA `(.L_x_2797) ;  /* 0xffffffc400707947 */ /* 0x000fea000383ffff */
.L_x_2638:
[----:B0-----:R0:W1:Y:S02]  /*2ff10*/  SYNCS.PHASECHK.TRANS64.TRYWAIT P1, [R2+URZ+0x60], R9 ;  /* 0x00006009020075a7 */ /* 0x001064000802017f */
[----:B-1----:R-:W-:Y:S05]  /*2ff20*/  @!P1 NANOSLEEP.SYNCS 0x989680 ;  /* 0x009896800000995d */ /* 0x002fea0003900000 */
[----:B------:R-:W1:Y:S02]  /*2ff30*/  @!P1 SYNCS.PHASECHK.TRANS64 P1, [R2+URZ+0x60], R9 ;  /* 0x00006009020095a7 */ /* 0x000e64000802007f */
[----:B-1----:R-:W-:Y:S05]  /*2ff40*/  @!P1 BRA `(.L_x_2638) ;  /* 0xfffffffc00f09947 */ /* 0x002fea000383ffff */
[----:B------:R-:W-:Y:S05]  /*2ff50*/  BRA `(.L_x_2798) ;  /* 0xffffffc800307947 */ /* 0x000fea000383ffff */
.L_x_2645:
[----:B-1----:R1:W2:Y:S02]  /*2ff60*/  SYNCS.PHASECHK.TRANS64.TRYWAIT P0, [R3+URZ+0x38860], R0 ;  /* 0x03886000030075a7 */ /* 0x0022a4000800017f */
[----:B--2---:R-:W-:Y:S05]  /*2ff70*/  @!P0 NANOSLEEP.SYNCS 0x989680 ;  /* 0x009896800000895d */ /* 0x004fea0003900000 */
[----:B------:R-:W2:Y:S02]  /*2ff80*/  @!P0 SYNCS.PHASECHK.TRANS64 P0, [R3+URZ+0x38860], R0 ;  /* 0x03886000030085a7 */ /* 0x000ea4000800007f */
[----:B--2---:R-:W-:Y:S05]  /*2ff90*/  @!P0 BRA `(.L_x_2645) ;  /* 0xfffffffc00f08947 */ /* 0x004fea000383ffff */
[----:B------:R-:W-:Y:S05]  /*2ffa0*/  BRA `(.L_x_2799) ;  /* 0xffffffcc005c7947 */ /* 0x000fea000383ffff */
.L_x_2647:
[----:B------:R-:W-:Y:S01]  /*2ffb0*/  BSSY B0, `(.L_x_2800) ;  /* 0x0000008000007945 */ /* 0x000fe20003800000 */
[----:B------:R-:W-:Y:S02]  /*2ffc0*/  IMAD.MOV.U32 R13, RZ, RZ, R16 ;  /* 0x000000ffff0d7224 */ /* 0x000fe400078e0010 */
[----:B------:R-:W-:Y:S02]  /*2ffd0*/  IMAD.MOV.U32 R12, RZ, RZ, RZ ;  /* 0x000000ffff0c7224 */ /* 0x000fe400078e00ff */
[----:B------:R-:W-:Y:S02]  /*2ffe0*/  IMAD.MOV.U32 R11, RZ, RZ, 0x1f ;  /* 0x0000001fff0b7424 */ /* 0x000fe400078e00ff */
[----:B0-----:R-:W-:-:S07]  /*2fff0*/  IMAD.MOV.U32 R15, RZ, RZ, -0x1 ;  /* 0xffffffffff0f7424 */ /* 0x001fce00078e00ff */
[----:B-1----:R-:W-:Y:S05]  /*30000*/  WARPSYNC.COLLECTIVE R15, `(.L_x_2801) ;  /* 0x000000000f087348 */ /* 0x002fea0003c00000 */
[----:B------:R0:W2:Y:S02]  /*30010*/  SHFL.IDX P6, R14, R13, R12, R11 ;  /* 0x0000000c0d0e7389 */ /* 0x0000a400000c000b */
[----:B012---:R-:W-:Y:S01]  /*30020*/  ENDCOLLECTIVE ;  /* 0x000000000000791b */ /* 0x007fe20003800000 */
.L_x_2801:
[----:B------:R-:W-:Y:S05]  /*30030*/  BSYNC B0 ;  /* 0x0000000000007941 */ /* 0x000fea0003800000 */
.L_x_2800:
        /* <DEDUP_REMOVED lines=8> */
.L_x_2802:
[----:B------:R-:W-:Y:S01]  /*300c0*/  IMAD.MOV.U32 R16, RZ, RZ, R14 ;  /* 0x000000ffff107224 */ /* 0x000fe200078e000e */
[----:B------:R-:W-:Y:S06]  /*300d0*/  BRA `(.L_x_2803) ;  /* 0xffffffd0000c7947 */ /* 0x000fec000383ffff */
.L_x_2650:
        /* <DEDUP_REMOVED lines=8> */
.L_x_2805:
[----:B------:R-:W-:Y:S05]  /*30160*/  BSYNC B0 ;  /* 0x0000000000007941 */ /* 0x000fea0003800000 */
.L_x_2804:
        /* <DEDUP_REMOVED lines=10> */
.L_x_2806:
        /* <DEDUP_REMOVED lines=8> */
.L_x_2807:
        /* <DEDUP_REMOVED lines=8> */
.L_x_2808:
        /* <DEDUP_REMOVED lines=8> */
.L_x_2809:
        /* <DEDUP_REMOVED lines=8> */
.L_x_2810:
[----:B------:R-:W-:Y:S05]  /*30410*/  BRA `(.L_x_2811) ;  /* 0xffffffcc00d07947 */ /* 0x000fea000383ffff */
.L_x_2655:
        /* <DEDUP_REMOVED lines=8> */
.L_x_2813:
[----:B------:R-:W-:Y:S05]  /*304a0*/  BSYNC B0 ;  /* 0x0000000000007941 */ /* 0x000fea0003800000 */
.L_x_2812:
        /* <DEDUP_REMOVED lines=10> */
.L_x_2814:
        /* <DEDUP_REMOVED lines=8> */
.L_x_2815:
        /* <DEDUP_REMOVED lines=8> */
.L_x_2816:
        /* <DEDUP_REMOVED lines=8> */
.L_x_2817:
        /* <DEDUP_REMOVED lines=8> */
.L_x_2818:
[----:B------:R-:W-:Y:S05]  /*30750*/  BRA `(.L_x_2819) ;  /* 0xffffffcc00b47947 */ /* 0x000fea000383ffff */
.L_x_2657:
[----:B------:R-:W-:Y:S01]  /*30760*/  BSSY B0, `(.L_x_2820) ;  /* 0x0000006000007945 */ /* 0x000fe20003800000 */
[----:B------:R-:W-:Y:S01]  /*30770*/  PLOP3.LUT P6, PT, P6, PT, PT, 0x8, 0x0 ;  /* 0x000000000000781c */ /* 0x000fe200037ce170 */
[----:B------:R-:W-:-:S12]  /*30780*/  IMAD.MOV.U32 R15, RZ, RZ, -0x1 ;  /* 0xffffffffff0f7424 */ /* 0x000fd800078e00ff */
[----:B0-----:R-:W-:Y:S05]  /*30790*/  WARPSYNC.COLLECTIVE R15, `(.L_x_2821) ;  /* 0x000000000f087348 */ /* 0x001fea0003c00000 */
[----:B------:R-:W-:Y:S01]  /*307a0*/  VOTE.ANY R14, PT, P6 ;  /* 0x00000000000e7806 */ /* 0x000fe200030e0100 */
[----:B0-----:R-:W-:Y:S06]  /*307b0*/  ENDCOLLECTIVE ;  /* 0x000000000000791b */ /* 0x001fec0003800000 */
.L_x_2821:
[----:B------:R-:W-:Y:S05]  /*307c0*/  BSYNC B0 ;  /* 0x0000000000007941 */ /* 0x000fea0003800000 */
.L_x_2820:
        /* <DEDUP_REMOVED lines=9> */
.L_x_2822:
[----:B------:R-:W-:Y:S01]  /*30860*/  IMAD.MOV.U32 R17, RZ, RZ, R14 ;  /* 0x000000ffff117224 */ /* 0x000fe200078e000e */
[----:B------:R-:W-:Y:S06]  /*30870*/  BRA `(.L_x_2823) ;  /* 0xffffffcc00a47947 */ /* 0x000fec000383ffff */
.L_x_2659:
[----:B------:R-:W-:Y:S01]  /*30880*/  BSSY B0, `(.L_x_2824) ;  /* 0x0000007000007945 */ /* 0x000fe20003800000 */
[----:B------:R-:W-:Y:S02]  /*30890*/  IMAD.MOV.U32 R13, RZ, RZ, R2 ;  /* 0x000000ffff0d7224 */ /* 0x000fe400078e0002 */
[----:B------:R-:W-:Y:S02]  /*308a0*/  IMAD.MOV.U32 R11, RZ, RZ, 0x1f ;  /* 0x0000001fff0b7424 */ /* 0x000fe400078e00ff */
[----:B------:R-:W-:-:S07]  /*308b0*/  IMAD.MOV.U32 R15, RZ, RZ, -0x1 ;  /* 0xffffffffff0f7424 */ /* 0x000fce00078e00ff */
[----:B012---:R-:W-:Y:S05]  /*308c0*/  WARPSYNC.COLLECTIVE R15, `(.L_x_2825) ;  /* 0x000000000f087348 */ /* 0x007fea0003c00000 */
[----:B------:R3:W4:Y:S02]  /*308d0*/  SHFL.IDX P6, R14, R13, R12, R11 ;  /* 0x0000000c0d0e7389 */ /* 0x00072400000c000b */
[----:B01234-:R-:W-:Y:S01]  /*308e0*/  ENDCOLLECTIVE ;  /* 0x000000000000791b */ /* 0x01ffe20003800000 */
.L_x_2825:
[----:B------:R-:W-:Y:S05]  /*308f0*/  BSYNC B0 ;  /* 0x0000000000007941 */ /* 0x000fea0003800000 */
.L_x_2824:
[----:B------:R-:W-:Y:S01]  /*30900*/  IMAD.MOV.U32 R8, RZ, RZ, R14 ;  /* 0x000000ffff087224 */ /* 0x000fe200078e000e */
[----:B------:R-:W-:Y:S06]  /*30910*/  BRA `(.L_x_2658) ;  /* 0xffffffcc00987947 */ /* 0x000fec000383ffff */
.L_x_2663:
[----:B-1----:R1:W2:Y:S02]  /*30920*/  SYNCS.PHASECHK.TRANS64.TRYWAIT P0, [R0+URZ+0x38820], R3 ;  /* 0x03882003000075a7 */ /* 0x0022a4000800017f */
[----:B--2---:R-:W-:Y:S05]  /*30930*/  @!P0 NANOSLEEP.SYNCS 0x989680 ;  /* 0x009896800000895d */ /* 0x004fea0003900000 */
[----:B------:R-:W2:Y:S02]  /*30940*/  @!P0 SYNCS.PHASECHK.TRANS64 P0, [R0+URZ+0x38820], R3 ;  /* 0x03882003000085a7 */ /* 0x000ea4000800007f */
[----:B--2---:R-:W-:Y:S05]  /*30950*/  @!P0 BRA `(.L_x_2663) ;  /* 0xfffffffc00f08947 */ /* 0x004fea000383ffff */
[----:B------:R-:W-:Y:S05]  /*30960*/  BRA `(.L_x_2826) ;  /* 0xffffffd4000c7947 */ /* 0x000fea000383ffff */
.L_x_2664:
        /* <DEDUP_REMOVED lines=11> */
.L_x_2828:
[----:B------:R-:W-:Y:S05]  /*30a20*/  BSYNC B0 ;  /* 0x0000000000007941 */ /* 0x000fea0003800000 */
.L_x_2827:
[----:B------:R-:W-:Y:S05]  /*30a30*/  BRA `(.L_x_2829) ;  /* 0xffffffd000f47947 */ /* 0x000fea000383ffff */
.L_x_2665:
[----:B------:R-:W-:Y:S01]  /*30a40*/  BSSY B0, `(.L_x_2830) ;  /* 0x0000006000007945 */ /* 0x000fe20003800000 */
[----:B------:R-:W-:-:S07]  /*30a50*/  IMAD.MOV.U32 R15, RZ, RZ, -0x1 ;  /* 0xffffffffff0f7424 */ /* 0x000fce00078e00ff */
[----:B012---:R-:W-:Y:S05]  /*30a60*/  WARPSYNC.COLLECTIVE R15, `(.L_x_2831) ;  /* 0x000000000f0c7348 */ /* 0x007fea0003c00000 */
[----:B------:R-:W-:Y:S02]  /*30a70*/  ELECT P6, UR62, PT ;  /* 0x00000000003e782f */ /* 0x000fe400038c0000 */
[----:B------:R-:W-:Y:S01]  /*30a80*/  MOV R14, UR62 ;  /* 0x0000003e000e7c02 */ /* 0x000fe20008000f00 */
[----:B012---:R-:W-:Y:S10]  /*30a90*/  ENDCOLLECTIVE ;  /* 0x000000000000791b */ /* 0x007ff40003800000 */
.L_x_2831:
[----:B------:R-:W-:Y:S05]  /*30aa0*/  BSYNC B0 ;  /* 0x0000000000007941 */ /* 0x000fea0003800000 */
.L_x_2830:
[----:B------:R-:W-:Y:S05]  /*30ab0*/  BRA `(.L_x_2832) ;  /* 0xffffffd000e87947 */ /* 0x000fea000383ffff */
.L_x_2667:
[----:B-1----:R1:W2:Y:S02]  /*30ac0*/  SYNCS.PHASECHK.TRANS64.TRYWAIT P0, [R6+URZ], R5 ;  /* 0x00000005060075a7 */ /* 0x0022a4000800017f */
[----:B--2---:R-:W-:Y:S05]  /*30ad0*/  @!P0 NANOSLEEP.SYNCS 0x989680 ;  /* 0x009896800000895d */ /* 0x004fea0003900000 */
[----:B------:R-:W2:Y:S02]  /*30ae0*/  @!P0 SYNCS.PHASECHK.TRANS64 P0, [R6+URZ], R5 ;  /* 0x00000005060085a7 */ /* 0x000ea4000800007f */
[----:B--2---:R-:W-:Y:S05]  /*30af0*/  @!P0 BRA `(.L_x_2667) ;  /* 0xfffffffc00f08947 */ /* 0x004fea000383ffff */
[----:B------:R-:W-:Y:S05]  /*30b00*/  BRA `(.L_x_2833) ;  /* 0xffffffd4002c7947 */ /* 0x000fea000383ffff */
.L_x_2668:
[----:B--2---:R2:W3:Y:S02]  /*30b10*/  SYNCS.PHASECHK.TRANS64.TRYWAIT P0, [R7+URZ], R2 ;  /* 0x00000002070075a7 */ /* 0x0044e4000800017f */
[----:B---3--:R-:W-:Y:S05]  /*30b20*/  @!P0 NANOSLEEP.SYNCS 0x989680 ;  /* 0x009896800000895d */ /* 0x008fea0003900000 */
[----:B------:R-:W3:Y:S02]  /*30b30*/  @!P0 SYNCS.PHASECHK.TRANS64 P0, [R7+URZ], R2 ;  /* 0x00000002070085a7 */ /* 0x000ee4000800007f */
[----:B---3--:R-:W-:Y:S05]  /*30b40*/  @!P0 BRA `(.L_x_2668) ;  /* 0xfffffffc00f08947 */ /* 0x008fea000383ffff */
[----:B------:R-:W-:Y:S05]  /*30b50*/  BRA `(.L_x_2834) ;  /* 0xffffffd400207947 */ /* 0x000fea000383ffff */
.L_x_2670:
[----:B---3--:R3:W4:Y:S02]  /*30b60*/  SYNCS.PHASECHK.TRANS64.TRYWAIT P0, [R4+URZ], R5 ;  /* 0x00000005040075a7 */ /* 0x008724000800017f */
[----:B----4-:R-:W-:Y:S05]  /*30b70*/  @!P0 NANOSLEEP.SYNCS 0x989680 ;  /* 0x009896800000895d */ /* 0x010fea0003900000 */
[----:B------:R-:W4:Y:S02]  /*30b80*/  @!P0 SYNCS.PHASECHK.TRANS64 P0, [R4+URZ], R5 ;  /* 0x00000005040085a7 */ /* 0x000f24000800007f */
[----:B----4-:R-:W-:Y:S05]  /*30b90*/  @!P0 BRA `(.L_x_2670) ;  /* 0xfffffffc00f08947 */ /* 0x010fea000383ffff */
[----:B------:R-:W-:Y:S05]  /*30ba0*/  BRA `(.L_x_2835) ;  /* 0xffffffd400287947 */ /* 0x000fea000383ffff */
.L_x_2836:
        /* <DEDUP_REMOVED lines=13> */
.L_x_2846:


//--------------------- .nv.global.init           --------------------------
	.section	.nv.global.init,"aw",@progbits
.nv.global.init:
	.type		$str$23,@object
	.size		$str$23,($str$24 - $str$23)
$str$23:
        /*0000*/ 	.byte	0x28, 0x61, 0x64, 0x64, 0x72, 0x65, 0x73, 0x73, 0x20, 0x26, 0x20, 0x6d, 0x61, 0x73, 0x6b, 0x29
        /*0010*/ 	.byte	0x20, 0x3d, 0x3d, 0x20, 0x30, 0x00
	.type		$str$24,@object
	.size		$str$24,(__unnamed_9 - $str$24)
$str$24:
        /*0016*/ 	.byte	0x2f, 0x74, 0x6d, 0x70, 0x2f, 0x6f, 0x73, 0x73, 0x5f, 0x6b, 0x65, 0x72, 0x6e, 0x65, 0x6c, 0x73
        /*0026*/ 	.byte	0x5f, 0x73, 0x72, 0x63, 0x2f, 0x66, 0x6c, 0x61, 0x73, 0x68, 0x5f, 0x61, 0x74, 0x74, 0x65, 0x6e
        /*0036*/ 	.byte	0x74, 0x69, 0x6f, 0x6e, 0x2f, 0x63, 0x73, 0x72, 0x63, 0x2f, 0x63, 0x75, 0x74, 0x6c, 0x61, 0x73
        /*0046*/ 	.byte	0x73, 0x2f, 0x69, 0x6e, 0x63, 0x6c, 0x75, 0x64, 0x65, 0x2f, 0x63, 0x75, 0x74, 0x65, 0x2f, 0x70
        /*0056*/ 	.byte	0x6f, 0x69, 0x6e, 0x74, 0x65, 0x72, 0x5f, 0x66, 0x6c, 0x61, 0x67, 0x67, 0x65, 0x64, 0x2e, 0x68
        /*0066*/ 	.byte	0x70, 0x70, 0x00
	.type		__unnamed_9,@object
	.size		__unnamed_9,(__unnamed_5 - __unnamed_9)
__unnamed_9:
        /* <DEDUP_REMOVED lines=24> */
        /*01e9*/ 	.byte	0x00
	.type		__unnamed_5,@object
	.size		__unnamed_5,(__unnamed_4 - __unnamed_5)
__unnamed_5:
        /* <DEDUP_REMOVED lines=25> */
	.type		__unnamed_4,@object
	.size		__unnamed_4,(__unnamed_7 - __unnamed_4)
__unnamed_4:
        /* <DEDUP_REMOVED lines=25> */
	.type		__unnamed_7,@object
	.size		__unnamed_7,(__unnamed_8 - __unnamed_7)
__unnamed_7:
        /* <DEDUP_REMOVED lines=28> */
        /*06b2*/ 	.byte	0x3a, 0x43, 0x3c, 0x31, 0x36, 0x33, 0x38, 0x34, 0x3e, 0x3e, 0x3e, 0x3e, 0x3e, 0x5d, 0x00
	.type		__unnamed_8,@object
	.size		__unnamed_8,(__unnamed_3 - __unnamed_8)
__unnamed_8:
        /* <DEDUP_REMOVED lines=29> */
	.type		__unnamed_3,@object
	.size		__unnamed_3,(__unnamed_2 - __unnamed_3)
__unnamed_3:
        /* <DEDUP_REMOVED lines=29> */
	.type		__unnamed_2,@object
	.size		__unnamed_2,(__unnamed_6 - __unnamed_2)
__unnamed_2:
        /* <DEDUP_REMOVED lines=29> */
	.type		__unnamed_6,@object
	.size		__unnamed_6,(__unnamed_1 - __unnamed_6)
__unnamed_6:
        /* <DEDUP_REMOVED lines=30> */
	.type		__unnamed_1,@object
	.size		__unnamed_1,(.L_0 - __unnamed_1)
__unnamed_1:
        /* <DEDUP_REMOVED lines=29> */
        /*0fd1*/ 	.byte	0x5d, 0x00
.L_0:


//--------------------- .nv.shared._ZN7cutlass13device_kernelIN5flash11enable_sm90INS1_16FlashAttnFwdSm90INS1_25CollectiveMainloopFwdSm90ILi2EN4cute5tupleIJNS5_1CILi1EEES8_S8_EEENS6_IJNS7_ILi128EEENS7_ILi80EEENS7_ILi256EEEEEELi256ENS_10bfloat16_tEfNS_4arch4Sm90ELb0ELb0ELb0ELb0ELb0ELb0ELb0ELb1ELb1ELb0ELb0ELb0EEENS1_21CollectiveEpilogueFwdINS6_IJSA_SC_SB_EEES9_SE_SG_Li256ELb0ELb0ELb0ELb0EEENS1_29StaticPersistentTileSchedulerILb0EEEEEEEEEvNT_6ParamsE --------------------------
	.section	.nv.shared._ZN7cutlass13device_kernelIN5flash11enable_sm90INS1_16FlashAttnFwdSm90INS1_25CollectiveMainloopFwdSm90ILi2EN4cute5tupleIJNS5_1CILi1EEES8_S8_EEENS6_IJNS7_ILi128EEENS7_ILi80EEENS7_ILi256EEEEEELi256ENS_10bfloat16_tEfNS_4arch4Sm90ELb0ELb0ELb0ELb0ELb0ELb0ELb0ELb1ELb1ELb0ELb0ELb0EEENS1_21CollectiveEpilogueFwdINS6_IJSA_SC_SB_EEES9_SE_SG_Li256ELb0ELb0ELb0ELb0EEENS1_29StaticPersistentTileSchedulerILb0EEEEEEEEEvNT_6ParamsE,"aw",@nobits
	.sectionflags	@""
	.align	16
	.zero		1024


//--------------------- .nv.shared.reserved.0     --------------------------
	.section	.nv.shared.reserved.0,"aw",@nobits
	.weak		__nv_reservedSMEM_offset_0_alias
	.size		__nv_reservedSMEM_offset_0_alias, 0, 0
	.other		__nv_reservedSMEM_offset_0_alias,@"STO_CUDA_RESERVED_SHARED STV_DEFAULT"
__nv_reservedSMEM_offset_0_alias:
	.zero		0


//--------------------- .nv.global                --------------------------
	.section	.nv.global,"aw",@nobits
.nv.global:
	.type		_ZN66_INTERNAL_07c68af2_30_flash_fwd_hdim256_bf16_sm90_cu_bdbb69e5_33824cute1_E,@object
	.size		_ZN66_INTERNAL_07c68af2_30_flash_fwd_hdim256_bf16_sm90_cu_bdbb69e5_33824cute1_E,(_ZN66_INTERNAL_07c68af2_30_flash_fwd_hdim256_bf16_sm90_cu_bdbb69e5_33824cuda3std3__45__cpo6cbeginE - _ZN66_INTERNAL_07c68af2_30_flash_fwd_hdim256_bf16_sm90_cu_bdbb69e5_33824cute1_E)
_ZN66_INTERNAL_07c68af2_30_flash_fwd_hdim256_bf16_sm90_cu_bdbb69e5_33824cute1_E:
	.zero		1
	.type		_ZN66_INTERNAL_07c68af2_30_flash_fwd_hdim256_bf16_sm90_cu_bdbb69e5_33824cuda3std3__45__cpo6cbeginE,@object
	.size		_ZN66_INTERNAL_07c68af2_30_flash_fwd_hdim256_bf16_sm90_cu_bdbb69e5_33824cuda3std3__45__cpo6cbeginE,(_ZN66_INTERNAL_07c68af2_30_flash_fwd_hdim256_bf16_sm90_cu_bdbb69e5_33824cuda3std3__48in_placeE - _ZN66_INTERNAL_07c68af2_30_flash_fwd_hdim256_bf16_sm90_cu_bdbb69e5_33824cuda3std3__45__cpo6cbeginE)
_ZN66_INTERNAL_07c68af2_30_flash_fwd_hdim256_bf16_sm90_cu_bdbb69e5_33824cuda3std3__45__cpo6cbeginE:
	.zero		1
	.type		_ZN66_INTERNAL_07c68af2_30_flash_fwd_hdim256_bf16_sm90_cu_bdbb69e5_33824cuda3std3__48in_placeE,@object
	.size		_ZN66_INTERNAL_07c68af2_30_flash_fwd_hdim256_bf16_sm90_cu_bdbb69e5_33824cuda3std3__48in_placeE,(_ZN66_INTERNAL_07c68af2_30_flash_fwd_hdim256_bf16_sm90_cu_bdbb69e5_33824cuda3std6ranges3__45__cpo9iter_moveE - _ZN66_INTERNAL_07c68af2_30_flash_fwd_hdim256_bf16_sm90_cu_bdbb69e5_33824cuda3std3__48in_placeE)
_ZN66_INTERNAL_07c68af2_30_flash_fwd_hdim256_bf16_sm90_cu_bdbb69e5_33824cuda3std3__48in_placeE:
	.zero		1
	.type		_ZN66_INTERNAL_07c68af2_30_flash_fwd_hdim256_bf16_sm90_cu_bdbb69e5_33824cuda3std6ranges3__45__cpo9iter_moveE,@object
	.size		_ZN66_INTERNAL_07c68af2_30_flash_fwd_hdim256_bf16_sm90_cu_bdbb69e5_33824cuda3std6ranges3__45__cpo9iter_moveE,(_ZN66_INTERNAL_07c68af2_30_flash_fwd_hdim256_bf16_sm90_cu_bdbb69e5_33824cuda3std3__45__cpo5beginE - _ZN66_INTERNAL_07c68af2_30_flash_fwd_hdim256_bf16_sm90_cu_bdbb69e5_33824cuda3std6ranges3__45__cpo9iter_moveE)
_ZN66_INTERNAL_07c68af2_30_flash_fwd_hdim256_bf16_sm90_cu_bdbb69e5_33824cuda3std6ranges3__45__cpo9iter_moveE:
	.zero		1
	.type		_ZN66_INTERNAL_07c68af2_30_flash_fwd_hdim256_bf16_sm90_cu_bdbb69e5_33824cuda3std3__45__cpo5beginE,@object
	.size		_ZN66_INTERNAL_07c68af2_30_flash_fwd_hdim256_bf16_sm90_cu_bdbb69e5_33824cuda3std3__45__cpo5beginE,(_ZN66_INTERNAL_07c68af2_30_flash_fwd_hdim256_bf16_sm90_cu_bdbb69e5_33824cuda3std3__468_GLOBAL__N__07c68af2_30_flash_fwd_hdim256_bf16_sm90_cu_bdbb69e5_33826ignoreE - _ZN66_INTERNAL_07c68af2_30_flash_fwd_hdim256_bf16_sm90_cu_bdbb69e5_33824cuda3std3__45__cpo5beginE)
_ZN66_INTERNAL_07c68af2_30_flash_fwd_hdim256_bf16_sm90_cu_bdbb69e5_33824cuda3std3__45__cpo5beginE:
	.zero		1
	.type		_ZN66_INTERNAL_07c68af2_30_flash_fwd_hdim256_bf16_sm90_cu_bdbb69e5_33824cuda3std3__468_GLOBAL__N__07c68af2_30_flash_fwd_hdim256_bf16_sm90_cu_bdbb69e5_33826ignoreE,@object
	.size		_ZN66_INTERNAL_07c68af2_30_flash_fwd_hdim256_bf16_sm90_cu_bdbb69e5_33824cuda3std3__468_GLOBAL__N__07c68af2_30_flash_fwd_hdim256_bf16_sm90_cu_bdbb69e5_33826ignoreE,(_ZN66_INTERNAL_07c68af2_30_flash_fwd_hdim256_bf16_sm90_cu_bdbb69e5_33824cute7productE - _ZN66_INTERNAL_07c68af2_30_flash_fwd_hdim256_bf16_sm90_cu_bdbb69e5_33824cuda3std3__468_GLOBAL__N__07c68af2_30_flash_fwd_hdim256_bf16_sm90_cu_bdbb69e5_33826ignoreE)
_ZN66_INTERNAL_07c68af2_30_flash_fwd_hdim256_bf16_sm90_cu_bdbb69e5_33824cuda3std3__468_GLOBAL__N__07c68af2_30_flash_fwd_hdim256_bf16_sm90_cu_bdbb69e5_33826ignoreE:
	.zero		1
	.type		_ZN66_INTERNAL_07c68af2_30_flash_fwd_hdim256_bf16_sm90_cu_bdbb69e5_33824cute7productE,@object
	.size		_ZN66_INTERNAL_07c68af2_30_flash_fwd_hdim256_bf16_sm90_cu_bdbb69e5_33824cute7productE,(_ZN66_INTERNAL_07c68af2_30_flash_fwd_hdim256_bf16_sm90_cu_bdbb69e5_33824cuda3std3__45__cpo3endE - _ZN66_INTERNAL_07c68af2_30_flash_fwd_hdim256_bf16_sm90_cu_bdbb69e5_33824cute7productE)
_ZN66_INTERNAL_07c68af2_30_flash_fwd_hdim256_bf16_sm90_cu_bdbb69e5_33824cute7productE:
	.zero		1
	.type		_ZN66_INTERNAL_07c68af2_30_flash_fwd_hdim256_bf16_sm90_cu_bdbb69e5_33824cuda3std3__45__cpo3endE,@object
	.size		_ZN66_INTERNAL_07c68af2_30_flash_fwd_hdim256_bf16_sm90_cu_bdbb69e5_33824cuda3std3__45__cpo3endE,(_ZN66_INTERNAL_07c68af2_30_flash_fwd_hdim256_bf16_sm90_cu_bdbb69e5_33824cuda3std3__419piecewise_constructE - _ZN66_INTERNAL_07c68af2_30_flash_fwd_hdim256_bf16_sm90_cu_bdbb69e5_33824cuda3std3__45__cpo3endE)
_ZN66_INTERNAL_07c68af2_30_flash_fwd_hdim256_bf16_sm90_cu_bdbb69e5_33824cuda3std3__45__cpo3endE:
	.zero		1
	.type		_ZN66_INTERNAL_07c68af2_30_flash_fwd_hdim256_bf16_sm90_cu_bdbb69e5_33824cuda3std3__419piecewise_constructE,@object
	.size		_ZN66_INTERNAL_07c68af2_30_flash_fwd_hdim256_bf16_sm90_cu_bdbb69e5_33824cuda3std3__419piecewise_constructE,(_ZN66_INTERNAL_07c68af2_30_flash_fwd_hdim256_bf16_sm90_cu_bdbb69e5_33824cuda3std3__45__cpo4cendE - _ZN66_INTERNAL_07c68af2_30_flash_fwd_hdim256_bf16_sm90_cu_bdbb69e5_33824cuda3std3__419piecewise_constructE)
_ZN66_INTERNAL_07c68af2_30_flash_fwd_hdim256_bf16_sm90_cu_bdbb69e5_33824cuda3std3__419piecewise_constructE:
	.zero		1
	.type		_ZN66_INTERNAL_07c68af2_30_flash_fwd_hdim256_bf16_sm90_cu_bdbb69e5_33824cuda3std3__45__cpo4cendE,@object
	.size		_ZN66_INTERNAL_07c68af2_30_flash_fwd_hdim256_bf16_sm90_cu_bdbb69e5_33824cuda3std3__45__cpo4cendE,(_ZN66_INTERNAL_07c68af2_30_flash_fwd_hdim256_bf16_sm90_cu_bdbb69e5_33824cuda3std6ranges3__45__cpo4swapE - _ZN66_INTERNAL_07c68af2_30_flash_fwd_hdim256_bf16_sm90_cu_bdbb69e5_33824cuda3std3__45__cpo4cendE)
_ZN66_INTERNAL_07c68af2_30_flash_fwd_hdim256_bf16_sm90_cu_bdbb69e5_33824cuda3std3__45__cpo4cendE:
	.zero		1
	.type		_ZN66_INTERNAL_07c68af2_30_flash_fwd_hdim256_bf16_sm90_cu_bdbb69e5_33824cuda3std6ranges3__45__cpo4swapE,@object
	.size		_ZN66_INTERNAL_07c68af2_30_flash_fwd_hdim256_bf16_sm90_cu_bdbb69e5_33824cuda3std6ranges3__45__cpo4swapE,(.L_16 - _ZN66_INTERNAL_07c68af2_30_flash_fwd_hdim256_bf16_sm90_cu_bdbb69e5_33824cuda3std6ranges3__45__cpo4swapE)
_ZN66_INTERNAL_07c68af2_30_flash_fwd_hdim256_bf16_sm90_cu_bdbb69e5_33824cuda3std6ranges3__45__cpo4swapE:
	.zero		1
.L_16:


//--------------------- .nv.shared._ZN7cutlass13device_kernelIN5flash11enable_sm90INS1_16FlashAttnFwdSm90INS1_25CollectiveMainloopFwdSm90ILi2EN4cute5tupleIJNS5_1CILi2EEENS7_ILi1EEES9_EEENS6_IJNS7_ILi128EEENS7_ILi80EEENS7_ILi256EEEEEELi256ENS_10bfloat16_tEfNS_4arch4Sm90ELb0ELb0ELb0ELb0ELb0ELb0ELb0ELb1ELb1ELb0ELb0ELb0EEENS1_21CollectiveEpilogueFwdINS6_IJSB_SD_SC_EEESA_SF_SH_Li256ELb0ELb0ELb0ELb0EEENS1_29StaticPersistentTileSchedulerILb0EEEEEEEEEvNT_6ParamsE --------------------------
	.section	.nv.shared._ZN7cutlass13device_kernelIN5flash11enable_sm90INS1_16FlashAttnFwdSm90INS1_25CollectiveMainloopFwdSm90ILi2EN4cute5tupleIJNS5_1CILi2EEENS7_ILi1EEES9_EEENS6_IJNS7_ILi128EEENS7_ILi80EEENS7_ILi256EEEEEELi256ENS_10bfloat16_tEfNS_4arch4Sm90ELb0ELb0ELb0ELb0ELb0ELb0ELb0ELb1ELb1ELb0ELb0ELb0EEENS1_21CollectiveEpilogueFwdINS6_IJSB_SD_SC_EEESA_SF_SH_Li256ELb0ELb0ELb0ELb0EEENS1_29StaticPersistentTileSchedulerILb0EEEEEEEEEvNT_6ParamsE,"aw",@nobits
	.sectionflags	@""
	.align	16
	.zero		1024


//--------------------- .nv.shared._ZN7cutlass13device_kernelIN5flash11enable_sm90INS1_16FlashAttnFwdSm90INS1_25CollectiveMainloopFwdSm90ILi2EN4cute5tupleIJNS5_1CILi1EEES8_S8_EEENS6_IJNS7_ILi128EEENS7_ILi80EEENS7_ILi256EEEEEELi256ENS_10bfloat16_tEfNS_4arch4Sm90ELb0ELb0ELb0ELb1ELb0ELb0ELb0ELb1ELb1ELb0ELb0ELb0EEENS1_21CollectiveEpilogueFwdINS6_IJSA_SC_SB_EEES9_SE_SG_Li256ELb1ELb0ELb0ELb0EEENS1_36VarlenDynamicPersistentTileSchedulerILi128ELi80ELi256ELi32ELb0ELb0ELb1ELb0ELb1ELb1EEEEEEEEEvNT_6ParamsE --------------------------
	.section	.nv.shared._ZN7cutlass13device_kernelIN5flash11enable_sm90INS1_16FlashAttnFwdSm90INS1_25CollectiveMainloopFwdSm90ILi2EN4cute5tupleIJNS5_1CILi1EEES8_S8_EEENS6_IJNS7_ILi128EEENS7_ILi80EEENS7_ILi256EEEEEELi256ENS_10bfloat16_tEfNS_4arch4Sm90ELb0ELb0ELb0ELb1ELb0ELb0ELb0ELb1ELb1ELb0ELb0ELb0EEENS1_21CollectiveEpilogueFwdINS6_IJSA_SC_SB_EEES9_SE_SG_Li256ELb1ELb0ELb0ELb0EEENS1_36VarlenDynamicPersistentTileSchedulerILi128ELi80ELi256ELi32ELb0ELb0ELb1ELb0ELb1ELb1EEEEEEEEEvNT_6ParamsE,"aw",@nobits
	.sectionflags	@""
	.align	16
	.zero		1024


//--------------------- .nv.shared._ZN7cutlass13device_kernelIN5flash11enable_sm90INS1_16FlashAttnFwdSm90INS1_25CollectiveMainloopFwdSm90ILi2EN4cute5tupleIJNS5_1CILi1EEES8_S8_EEENS6_IJNS7_ILi128EEENS7_ILi80EEENS7_ILi256EEEEEELi256ENS_10bfloat16_tEfNS_4arch4Sm90ELb0ELb0ELb0ELb1ELb0ELb1ELb0ELb1ELb1ELb0ELb0ELb0EEENS1_21CollectiveEpilogueFwdINS6_IJSA_SC_SB_EEES9_SE_SG_Li256ELb1ELb0ELb0ELb0EEENS1_36VarlenDynamicPersistentTileSchedulerILi128ELi80ELi256ELi32ELb0ELb0ELb1ELb0ELb1ELb1EEEEEEEEEvNT_6ParamsE --------------------------
	.section	.nv.shared._ZN7cutlass13device_kernelIN5flash11enable_sm90INS1_16FlashAttnFwdSm90INS1_25CollectiveMainloopFwdSm90ILi2EN4cute5tupleIJNS5_1CILi1EEES8_S8_EEENS6_IJNS7_ILi128EEENS7_ILi80EEENS7_ILi256EEEEEELi256ENS_10bfloat16_tEfNS_4arch4Sm90ELb0ELb0ELb0ELb1ELb0ELb1ELb0ELb1ELb1ELb0ELb0ELb0EEENS1_21CollectiveEpilogueFwdINS6_IJSA_SC_SB_EEES9_SE_SG_Li256ELb1ELb0ELb0ELb0EEENS1_36VarlenDynamicPersistentTileSchedulerILi128ELi80ELi256ELi32ELb0ELb0ELb1ELb0ELb1ELb1EEEEEEEEEvNT_6ParamsE,"aw",@nobits
	.sectionflags	@""
	.align	16
	.zero		1024


//--------------------- .nv.shared._ZN7cutlass13device_kernelIN5flash11enable_sm90INS1_16FlashAttnFwdSm90INS1_25CollectiveMainloopFwdSm90ILi2EN4cute5tupleIJNS5_1CILi1EEES8_S8_EEENS6_IJNS7_ILi128EEENS7_ILi64EEENS7_ILi256EEEEEELi256ENS_10bfloat16_tEfNS_4arch4Sm90ELb0ELb1ELb0ELb0ELb0ELb0ELb0ELb1ELb1ELb0ELb0ELb0EEENS1_21CollectiveEpilogueFwdINS6_IJSA_SC_SB_EEES9_SE_SG_Li256ELb0ELb0ELb0ELb0EEENS1_30DynamicPersistentTileSchedulerILi256ELi32ELb0ELb0ELb1EEEEEEEEEvNT_6ParamsE --------------------------
	.section	.nv.shared._ZN7cutlass13device_kernelIN5flash11enable_sm90INS1_16FlashAttnFwdSm90INS1_25CollectiveMainloopFwdSm90ILi2EN4cute5tupleIJNS5_1CILi1EEES8_S8_EEENS6_IJNS7_ILi128EEENS7_ILi64EEENS7_ILi256EEEEEELi256ENS_10bfloat16_tEfNS_4arch4Sm90ELb0ELb1ELb0ELb0ELb0ELb0ELb0ELb1ELb1ELb0ELb0ELb0EEENS1_21CollectiveEpilogueFwdINS6_IJSA_SC_SB_EEES9_SE_SG_Li256ELb0ELb0ELb0ELb0EEENS1_30DynamicPersistentTileSchedulerILi256ELi32ELb0ELb0ELb1EEEEEEEEEvNT_6ParamsE,"aw",@nobits
	.sectionflags	@""
	.align	16
	.zero		1024


//--------------------- .nv.shared._ZN7cutlass13device_kernelIN5flash11enable_sm90INS1_16FlashAttnFwdSm90INS1_25CollectiveMainloopFwdSm90ILi2EN4cute5tupleIJNS5_1CILi1EEES8_S8_EEENS6_IJNS7_ILi128EEENS7_ILi64EEENS7_ILi256EEEEEELi256ENS_10bfloat16_tEfNS_4arch4Sm90ELb0ELb1ELb0ELb1ELb0ELb0ELb0ELb1ELb1ELb0ELb0ELb0EEENS1_21CollectiveEpilogueFwdINS6_IJSA_SC_SB_EEES9_SE_SG_Li256ELb1ELb0ELb0ELb0EEENS1_36VarlenDynamicPersistentTileSchedulerILi128ELi64ELi256ELi32ELb0ELb0ELb1ELb1ELb0ELb1EEEEEEEEEvNT_6ParamsE --------------------------
	.section	.nv.shared._ZN7cutlass13device_kernelIN5flash11enable_sm90INS1_16FlashAttnFwdSm90INS1_25CollectiveMainloopFwdSm90ILi2EN4cute5tupleIJNS5_1CILi1EEES8_S8_EEENS6_IJNS7_ILi128EEENS7_ILi64EEENS7_ILi256EEEEEELi256ENS_10bfloat16_tEfNS_4arch4Sm90ELb0ELb1ELb0ELb1ELb0ELb0ELb0ELb1ELb1ELb0ELb0ELb0EEENS1_21CollectiveEpilogueFwdINS6_IJSA_SC_SB_EEES9_SE_SG_Li256ELb1ELb0ELb0ELb0EEENS1_36VarlenDynamicPersistentTileSchedulerILi128ELi64ELi256ELi32ELb0ELb0ELb1ELb1ELb0ELb1EEEEEEEEEvNT_6ParamsE,"aw",@nobits
	.sectionflags	@""
	.align	16
	.zero		1024


//--------------------- .nv.shared._ZN7cutlass13device_kernelIN5flash11enable_sm90INS1_16FlashAttnFwdSm90INS1_25CollectiveMainloopFwdSm90ILi2EN4cute5tupleIJNS5_1CILi1EEES8_S8_EEENS6_IJNS7_ILi128EEENS7_ILi64EEENS7_ILi256EEEEEELi256ENS_10bfloat16_tEfNS_4arch4Sm90ELb0ELb1ELb0ELb1ELb0ELb1ELb0ELb1ELb1ELb0ELb0ELb0EEENS1_21CollectiveEpilogueFwdINS6_IJSA_SC_SB_EEES9_SE_SG_Li256ELb1ELb0ELb0ELb0EEENS1_36VarlenDynamicPersistentTileSchedulerILi128ELi64ELi256ELi32ELb0ELb0ELb1ELb1ELb0ELb1EEEEEEEEEvNT_6ParamsE --------------------------
	.section	.nv.shared._ZN7cutlass13device_kernelIN5flash11enable_sm90INS1_16FlashAttnFwdSm90INS1_25CollectiveMainloopFwdSm90ILi2EN4cute5tupleIJNS5_1CILi1EEES8_S8_EEENS6_IJNS7_ILi128EEENS7_ILi64EEENS7_ILi256EEEEEELi256ENS_10bfloat16_tEfNS_4arch4Sm90ELb0ELb1ELb0ELb1ELb0ELb1ELb0ELb1ELb1ELb0ELb0ELb0EEENS1_21CollectiveEpilogueFwdINS6_IJSA_SC_SB_EEES9_SE_SG_Li256ELb1ELb0ELb0ELb0EEENS1_36VarlenDynamicPersistentTileSchedulerILi128ELi64ELi256ELi32ELb0ELb0ELb1ELb1ELb0ELb1EEEEEEEEEvNT_6ParamsE,"aw",@nobits
	.sectionflags	@""
	.align	16
	.zero		1024


//--------------------- .nv.shared._ZN7cutlass13device_kernelIN5flash11enable_sm90INS1_16FlashAttnFwdSm90INS1_25CollectiveMainloopFwdSm90ILi2EN4cute5tupleIJNS5_1CILi1EEES8_S8_EEENS6_IJNS7_ILi128EEENS7_ILi80EEENS7_ILi256EEEEEELi256ENS_10bfloat16_tEfNS_4arch4Sm90ELb1ELb0ELb0ELb0ELb0ELb0ELb0ELb1ELb1ELb0ELb0ELb0EEENS1_21CollectiveEpilogueFwdINS6_IJSA_SC_SB_EEES9_SE_SG_Li256ELb0ELb0ELb0ELb0EEENS1_30DynamicPersistentTileSchedulerILi256ELi32ELb0ELb0ELb1EEEEEEEEEvNT_6ParamsE --------------------------
	.section	.nv.shared._ZN7cutlass13device_kernelIN5flash11enable_sm90INS1_16FlashAttnFwdSm90INS1_25CollectiveMainloopFwdSm90ILi2EN4cute5tupleIJNS5_1CILi1EEES8_S8_EEENS6_IJNS7_ILi128EEENS7_ILi80EEENS7_ILi256EEEEEELi256ENS_10bfloat16_tEfNS_4arch4Sm90ELb1ELb0ELb0ELb0ELb0ELb0ELb0ELb1ELb1ELb0ELb0ELb0EEENS1_21CollectiveEpilogueFwdINS6_IJSA_SC_SB_EEES9_SE_SG_Li256ELb0ELb0ELb0ELb0EEENS1_30DynamicPersistentTileSchedulerILi256ELi32ELb0ELb0ELb1EEEEEEEEEvNT_6ParamsE,"aw",@nobits
	.sectionflags	@""
	.align	16
	.zero		1024


//--------------------- .nv.shared._ZN7cutlass13device_kernelIN5flash11enable_sm90INS1_16FlashAttnFwdSm90INS1_25CollectiveMainloopFwdSm90ILi2EN4cute5tupleIJNS5_1CILi1EEES8_S8_EEENS6_IJNS7_ILi128EEENS7_ILi80EEENS7_ILi256EEEEEELi256ENS_10bfloat16_tEfNS_4arch4Sm90ELb1ELb0ELb0ELb1ELb0ELb0ELb0ELb1ELb1ELb0ELb0ELb0EEENS1_21CollectiveEpilogueFwdINS6_IJSA_SC_SB_EEES9_SE_SG_Li256ELb1ELb0ELb0ELb0EEENS1_36VarlenDynamicPersistentTileSchedulerILi128ELi80ELi256ELi32ELb0ELb0ELb1ELb1ELb1ELb1EEEEEEEEEvNT_6ParamsE --------------------------
	.section	.nv.shared._ZN7cutlass13device_kernelIN5flash11enable_sm90INS1_16FlashAttnFwdSm90INS1_25CollectiveMainloopFwdSm90ILi2EN4cute5tupleIJNS5_1CILi1EEES8_S8_EEENS6_IJNS7_ILi128EEENS7_ILi80EEENS7_ILi256EEEEEELi256ENS_10bfloat16_tEfNS_4arch4Sm90ELb1ELb0ELb0ELb1ELb0ELb0ELb0ELb1ELb1ELb0ELb0ELb0EEENS1_21CollectiveEpilogueFwdINS6_IJSA_SC_SB_EEES9_SE_SG_Li256ELb1ELb0ELb0ELb0EEENS1_36VarlenDynamicPersistentTileSchedulerILi128ELi80ELi256ELi32ELb0ELb0ELb1ELb1ELb1ELb1EEEEEEEEEvNT_6ParamsE,"aw",@nobits
	.sectionflags	@""
	.align	16
	.zero		1024


//--------------------- .nv.shared._ZN7cutlass13device_kernelIN5flash11enable_sm90INS1_16FlashAttnFwdSm90INS1_25CollectiveMainloopFwdSm90ILi2EN4cute5tupleIJNS5_1CILi1EEES8_S8_EEENS6_IJNS7_ILi128EEENS7_ILi80EEENS7_ILi256EEEEEELi256ENS_10bfloat16_tEfNS_4arch4Sm90ELb1ELb0ELb0ELb1ELb0ELb1ELb0ELb1ELb1ELb0ELb0ELb0EEENS1_21CollectiveEpilogueFwdINS6_IJSA_SC_SB_EEES9_SE_SG_Li256ELb1ELb0ELb0ELb0EEENS1_36VarlenDynamicPersistentTileSchedulerILi128ELi80ELi256ELi32ELb0ELb0ELb1ELb1ELb1ELb1EEEEEEEEEvNT_6ParamsE --------------------------
	.section	.nv.shared._ZN7cutlass13device_kernelIN5flash11enable_sm90INS1_16FlashAttnFwdSm90INS1_25CollectiveMainloopFwdSm90ILi2EN4cute5tupleIJNS5_1CILi1EEES8_S8_EEENS6_IJNS7_ILi128EEENS7_ILi80EEENS7_ILi256EEEEEELi256ENS_10bfloat16_tEfNS_4arch4Sm90ELb1ELb0ELb0ELb1ELb0ELb1ELb0ELb1ELb1ELb0ELb0ELb0EEENS1_21CollectiveEpilogueFwdINS6_IJSA_SC_SB_EEES9_SE_SG_Li256ELb1ELb0ELb0ELb0EEENS1_36VarlenDynamicPersistentTileSchedulerILi128ELi80ELi256ELi32ELb0ELb0ELb1ELb1ELb1ELb1EEEEEEEEEvNT_6ParamsE,"aw",@nobits
	.sectionflags	@""
	.align	16
	.zero		1024


//--------------------- .nv.constant0._ZN7cutlass13device_kernelIN5flash11enable_sm90INS1_16FlashAttnFwdSm90INS1_25CollectiveMainloopFwdSm90ILi2EN4cute5tupleIJNS5_1CILi1EEES8_S8_EEENS6_IJNS7_ILi128EEENS7_ILi80EEENS7_ILi256EEEEEELi256ENS_10bfloat16_tEfNS_4arch4Sm90ELb0ELb0ELb0ELb0ELb0ELb0ELb0ELb1ELb1ELb0ELb0ELb0EEENS1_21CollectiveEpilogueFwdINS6_IJSA_SC_SB_EEES9_SE_SG_Li256ELb0ELb0ELb0ELb0EEENS1_29StaticPersistentTileSchedulerILb0EEEEEEEEEvNT_6ParamsE --------------------------
	.section	.nv.constant0._ZN7cutlass13device_kernelIN5flash11enable_sm90INS1_16FlashAttnFwdSm90INS1_25CollectiveMainloopFwdSm90ILi2EN4cute5tupleIJNS5_1CILi1EEES8_S8_EEENS6_IJNS7_ILi128EEENS7_ILi80EEENS7_ILi256EEEEEELi256ENS_10bfloat16_tEfNS_4arch4Sm90ELb0ELb0ELb0ELb0ELb0ELb0ELb0ELb1ELb1ELb0ELb0ELb0EEENS1_21CollectiveEpilogueFwdINS6_IJSA_SC_SB_EEES9_SE_SG_Li256ELb0ELb0ELb0ELb0EEENS1_29StaticPersistentTileSchedulerILb0EEEEEEEEEvNT_6ParamsE,"a",@progbits
	.sectionflags	@""
	.align	4
.nv.constant0._ZN7cutlass13device_kernelIN5flash11enable_sm90INS1_16FlashAttnFwdSm90INS1_25CollectiveMainloopFwdSm90ILi2EN4cute5tupleIJNS5_1CILi1EEES8_S8_EEENS6_IJNS7_ILi128EEENS7_ILi80EEENS7_ILi256EEEEEELi256ENS_10bfloat16_tEfNS_4arch4Sm90ELb0ELb0ELb0ELb0ELb0ELb0ELb0ELb1ELb1ELb0ELb0ELb0EEENS1_21CollectiveEpilogueFwdINS6_IJSA_SC_SB_EEES9_SE_SG_Li256ELb0ELb0ELb0ELb0EEENS1_29StaticPersistentTileSchedulerILb0EEEEEEEEEvNT_6ParamsE:
	.zero		3584


//--------------------- .nv.constant0._ZN7cutlass13device_kernelIN5flash11enable_sm90INS1_16FlashAttnFwdSm90INS1_25CollectiveMainloopFwdSm90ILi2EN4cute5tupleIJNS5_1CILi2EEENS7_ILi1EEES9_EEENS6_IJNS7_ILi128EEENS7_ILi80EEENS7_ILi256EEEEEELi256ENS_10bfloat16_tEfNS_4arch4Sm90ELb0ELb0ELb0ELb0ELb0ELb0ELb0ELb1ELb1ELb0ELb0ELb0EEENS1_21CollectiveEpilogueFwdINS6_IJSB_SD_SC_EEESA_SF_SH_Li256ELb0ELb0ELb0ELb0EEENS1_29StaticPersistentTileSchedulerILb0EEEEEEEEEvNT_6ParamsE --------------------------
	.section	.nv.constant0._ZN7cutlass13device_kernelIN5flash11enable_sm90INS1_16FlashAttnFwdSm90INS1_25CollectiveMainloopFwdSm90ILi2EN4cute5tupleIJNS5_1CILi2EEENS7_ILi1EEES9_EEENS6_IJNS7_ILi128EEENS7_ILi80EEENS7_ILi256EEEEEELi256ENS_10bfloat16_tEfNS_4arch4Sm90ELb0ELb0ELb0ELb0ELb0ELb0ELb0ELb1ELb1ELb0ELb0ELb0EEENS1_21CollectiveEpilogueFwdINS6_IJSB_SD_SC_EEESA_SF_SH_Li256ELb0ELb0ELb0ELb0EEENS1_29StaticPersistentTileSchedulerILb0EEEEEEEEEvNT_6ParamsE,"a",@progbits
	.sectionflags	@""
	.align	4
.nv.constant0._ZN7cutlass13device_kernelIN5flash11enable_sm90INS1_16FlashAttnFwdSm90INS1_25CollectiveMainloopFwdSm90ILi2EN4cute5tupleIJNS5_1CILi2EEENS7_ILi1EEES9_EEENS6_IJNS7_ILi128EEENS7_ILi80EEENS7_ILi256EEEEEELi256ENS_10bfloat16_tEfNS_4arch4Sm90ELb0ELb0ELb0ELb0ELb0ELb0ELb0ELb1ELb1ELb0ELb0ELb0EEENS1_21CollectiveEpilogueFwdINS6_IJSB_SD_SC_EEESA_SF_SH_Li256ELb0ELb0ELb0ELb0EEENS1_29StaticPersistentTileSchedulerILb0EEEEEEEEEvNT_6ParamsE:
	.zero		3584


//--------------------- .nv.constant0._ZN7cutlass13device_kernelIN5flash11enable_sm90INS1_16FlashAttnFwdSm90INS1_25CollectiveMainloopFwdSm90ILi2EN4cute5tupleIJNS5_1CILi1EEES8_S8_EEENS6_IJNS7_ILi128EEENS7_ILi80EEENS7_ILi256EEEEEELi256ENS_10bfloat16_tEfNS_4arch4Sm90ELb0ELb0ELb0ELb1ELb0ELb0ELb0ELb1ELb1ELb0ELb0ELb0EEENS1_21CollectiveEpilogueFwdINS6_IJSA_SC_SB_EEES9_SE_SG_Li256ELb1ELb0ELb0ELb0EEENS1_36VarlenDynamicPersistentTileSchedulerILi128ELi80ELi256ELi32ELb0ELb0ELb1ELb0ELb1ELb1EEEEEEEEEvNT_6ParamsE --------------------------
	.section	.nv.constant0._ZN7cutlass13device_kernelIN5flash11enable_sm90INS1_16FlashAttnFwdSm90INS1_25CollectiveMainloopFwdSm90ILi2EN4cute5tupleIJNS5_1CILi1EEES8_S8_EEENS6_IJNS7_ILi128EEENS7_ILi80EEENS7_ILi256EEEEEELi256ENS_10bfloat16_tEfNS_4arch4Sm90ELb0ELb0ELb0ELb1ELb0ELb0ELb0ELb1ELb1ELb0ELb0ELb0EEENS1_21CollectiveEpilogueFwdINS6_IJSA_SC_SB_EEES9_SE_SG_Li256ELb1ELb0ELb0ELb0EEENS1_36VarlenDynamicPersistentTileSchedulerILi128ELi80ELi256ELi32ELb0ELb0ELb1ELb0ELb1ELb1EEEEEEEEEvNT_6ParamsE,"a",@progbits
	.sectionflags	@""
	.align	4
.nv.constant0._ZN7cutlass13device_kernelIN5flash11enable_sm90INS1_16FlashAttnFwdSm90INS1_25CollectiveMainloopFwdSm90ILi2EN4cute5tupleIJNS5_1CILi1EEES8_S8_EEENS6_IJNS7_ILi128EEENS7_ILi80EEENS7_ILi256EEEEEELi256ENS_10bfloat16_tEfNS_4arch4Sm90ELb0ELb0ELb0ELb1ELb0ELb0ELb0ELb1ELb1ELb0ELb0ELb0EEENS1_21CollectiveEpilogueFwdINS6_IJSA_SC_SB_EEES9_SE_SG_Li256ELb1ELb0ELb0ELb0EEENS1_36VarlenDynamicPersistentTileSchedulerILi128ELi80ELi256ELi32ELb0ELb0ELb1ELb0ELb1ELb1EEEEEEEEEvNT_6ParamsE:
	.zero		3200


//--------------------- .nv.constant0._ZN7cutlass13device_kernelIN5flash11enable_sm90INS1_16FlashAttnFwdSm90INS1_25CollectiveMainloopFwdSm90ILi2EN4cute5tupleIJNS5_1CILi1EEES8_S8_EEENS6_IJNS7_ILi128EEENS7_ILi80EEENS7_ILi256EEEEEELi256ENS_10bfloat16_tEfNS_4arch4Sm90ELb0ELb0ELb0ELb1ELb0ELb1ELb0ELb1ELb1ELb0ELb0ELb0EEENS1_21CollectiveEpilogueFwdINS6_IJSA_SC_SB_EEES9_SE_SG_Li256ELb1ELb0ELb0ELb0EEENS1_36VarlenDynamicPersistentTileSchedulerILi128ELi80ELi256ELi32ELb0ELb0ELb1ELb0ELb1ELb1EEEEEEEEEvNT_6ParamsE --------------------------
	.section	.nv.constant0._ZN7cutlass13device_kernelIN5flash11enable_sm90INS1_16FlashAttnFwdSm90INS1_25CollectiveMainloopFwdSm90ILi2EN4cute5tupleIJNS5_1CILi1EEES8_S8_EEENS6_IJNS7_ILi128EEENS7_ILi80EEENS7_ILi256EEEEEELi256ENS_10bfloat16_tEfNS_4arch4Sm90ELb0ELb0ELb0ELb1ELb0ELb1ELb0ELb1ELb1ELb0ELb0ELb0EEENS1_21CollectiveEpilogueFwdINS6_IJSA_SC_SB_EEES9_SE_SG_Li256ELb1ELb0ELb0ELb0EEENS1_36VarlenDynamicPersistentTileSchedulerILi128ELi80ELi256ELi32ELb0ELb0ELb1ELb0ELb1ELb1EEEEEEEEEvNT_6ParamsE,"a",@progbits
	.sectionflags	@""
	.align	4
.nv.constant0._ZN7cutlass13device_kernelIN5flash11enable_sm90INS1_16FlashAttnFwdSm90INS1_25CollectiveMainloopFwdSm90ILi2EN4cute5tupleIJNS5_1CILi1EEES8_S8_EEENS6_IJNS7_ILi128EEENS7_ILi80EEENS7_ILi256EEEEEELi256ENS_10bfloat16_tEfNS_4arch4Sm90ELb0ELb0ELb0ELb1ELb0ELb1ELb0ELb1ELb1ELb0ELb0ELb0EEENS1_21CollectiveEpilogueFwdINS6_IJSA_SC_SB_EEES9_SE_SG_Li256ELb1ELb0ELb0ELb0EEENS1_36VarlenDynamicPersistentTileSchedulerILi128ELi80ELi256ELi32ELb0ELb0ELb1ELb0ELb1ELb1EEEEEEEEEvNT_6ParamsE:
	.zero		3200


//--------------------- .nv.constant0._ZN7cutlass13device_kernelIN5flash11enable_sm90INS1_16FlashAttnFwdSm90INS1_25CollectiveMainloopFwdSm90ILi2EN4cute5tupleIJNS5_1CILi1EEES8_S8_EEENS6_IJNS7_ILi128EEENS7_ILi64EEENS7_ILi256EEEEEELi256ENS_10bfloat16_tEfNS_4arch4Sm90ELb0ELb1ELb0ELb0ELb0ELb0ELb0ELb1ELb1ELb0ELb0ELb0EEENS1_21CollectiveEpilogueFwdINS6_IJSA_SC_SB_EEES9_SE_SG_Li256ELb0ELb0ELb0ELb0EEENS1_30DynamicPersistentTileSchedulerILi256ELi32ELb0ELb0ELb1EEEEEEEEEvNT_6ParamsE --------------------------
	.section	.nv.constant0._ZN7cutlass13device_kernelIN5flash11enable_sm90INS1_16FlashAttnFwdSm90INS1_25CollectiveMainloopFwdSm90ILi2EN4cute5tupleIJNS5_1CILi1EEES8_S8_EEENS6_IJNS7_ILi128EEENS7_ILi64EEENS7_ILi256EEEEEELi256ENS_10bfloat16_tEfNS_4arch4Sm90ELb0ELb1ELb0ELb0ELb0ELb0ELb0ELb1ELb1ELb0ELb0ELb0EEENS1_21CollectiveEpilogueFwdINS6_IJSA_SC_SB_EEES9_SE_SG_Li256ELb0ELb0ELb0ELb0EEENS1_30DynamicPersistentTileSchedulerILi256ELi32ELb0ELb0ELb1EEEEEEEEEvNT_6ParamsE,"a",@progbits
	.sectionflags	@""
	.align	4
.nv.constant0._ZN7cutlass13device_kernelIN5flash11enable_sm90INS1_16FlashAttnFwdSm90INS1_25CollectiveMainloopFwdSm90ILi2EN4cute5tupleIJNS5_1CILi1EEES8_S8_EEENS6_IJNS7_ILi128EEENS7_ILi64EEENS7_ILi256EEEEEELi256ENS_10bfloat16_tEfNS_4arch4Sm90ELb0ELb1ELb0ELb0ELb0ELb0ELb0ELb1ELb1ELb0ELb0ELb0EEENS1_21CollectiveEpilogueFwdINS6_IJSA_SC_SB_EEES9_SE_SG_Li256ELb0ELb0ELb0ELb0EEENS1_30DynamicPersistentTileSchedulerILi256ELi32ELb0ELb0ELb1EEEEEEEEEvNT_6ParamsE:
	.zero		3584


//--------------------- .nv.constant0._ZN7cutlass13device_kernelIN5flash11enable_sm90INS1_16FlashAttnFwdSm90INS1_25CollectiveMainloopFwdSm90ILi2EN4cute5tupleIJNS5_1CILi1EEES8_S8_EEENS6_IJNS7_ILi128EEENS7_ILi64EEENS7_ILi256EEEEEELi256ENS_10bfloat16_tEfNS_4arch4Sm90ELb0ELb1ELb0ELb1ELb0ELb0ELb0ELb1ELb1ELb0ELb0ELb0EEENS1_21CollectiveEpilogueFwdINS6_IJSA_SC_SB_EEES9_SE_SG_Li256ELb1ELb0ELb0ELb0EEENS1_36VarlenDynamicPersistentTileSchedulerILi128ELi64ELi256ELi32ELb0ELb0ELb1ELb1ELb0ELb1EEEEEEEEEvNT_6ParamsE --------------------------
	.section	.nv.constant0._ZN7cutlass13device_kernelIN5flash11enable_sm90INS1_16FlashAttnFwdSm90INS1_25CollectiveMainloopFwdSm90ILi2EN4cute5tupleIJNS5_1CILi1EEES8_S8_EEENS6_IJNS7_ILi128EEENS7_ILi64EEENS7_ILi256EEEEEELi256ENS_10bfloat16_tEfNS_4arch4Sm90ELb0ELb1ELb0ELb1ELb0ELb0ELb0ELb1ELb1ELb0ELb0ELb0EEENS1_21CollectiveEpilogueFwdINS6_IJSA_SC_SB_EEES9_SE_SG_Li256ELb1ELb0ELb0ELb0EEENS1_36VarlenDynamicPersistentTileSchedulerILi128ELi64ELi256ELi32ELb0ELb0ELb1ELb1ELb0ELb1EEEEEEEEEvNT_6ParamsE,"a",@progbits
	.sectionflags	@""
	.align	4
.nv.constant0._ZN7cutlass13device_kernelIN5flash11enable_sm90INS1_16FlashAttnFwdSm90INS1_25CollectiveMainloopFwdSm90ILi2EN4cute5tupleIJNS5_1CILi1EEES8_S8_EEENS6_IJNS7_ILi128EEENS7_ILi64EEENS7_ILi256EEEEEELi256ENS_10bfloat16_tEfNS_4arch4Sm90ELb0ELb1ELb0ELb1ELb0ELb0ELb0ELb1ELb1ELb0ELb0ELb0EEENS1_21CollectiveEpilogueFwdINS6_IJSA_SC_SB_EEES9_SE_SG_Li256ELb1ELb0ELb0ELb0EEENS1_36VarlenDynamicPersistentTileSchedulerILi128ELi64ELi256ELi32ELb0ELb0ELb1ELb1ELb0ELb1EEEEEEEEEvNT_6ParamsE:
	.zero		3200


//--------------------- .nv.constant0._ZN7cutlass13device_kernelIN5flash11enable_sm90INS1_16FlashAttnFwdSm90INS1_25CollectiveMainloopFwdSm90ILi2EN4cute5tupleIJNS5_1CILi1EEES8_S8_EEENS6_IJNS7_ILi128EEENS7_ILi64EEENS7_ILi256EEEEEELi256ENS_10bfloat16_tEfNS_4arch4Sm90ELb0ELb1ELb0ELb1ELb0ELb1ELb0ELb1ELb1ELb0ELb0ELb0EEENS1_21CollectiveEpilogueFwdINS6_IJSA_SC_SB_EEES9_SE_SG_Li256ELb1ELb0ELb0ELb0EEENS1_36VarlenDynamicPersistentTileSchedulerILi128ELi64ELi256ELi32ELb0ELb0ELb1ELb1ELb0ELb1EEEEEEEEEvNT_6ParamsE --------------------------
	.section	.nv.constant0._ZN7cutlass13device_kernelIN5flash11enable_sm90INS1_16FlashAttnFwdSm90INS1_25CollectiveMainloopFwdSm90ILi2EN4cute5tupleIJNS5_1CILi1EEES8_S8_EEENS6_IJNS7_ILi128EEENS7_ILi64EEENS7_ILi256EEEEEELi256ENS_10bfloat16_tEfNS_4arch4Sm90ELb0ELb1ELb0ELb1ELb0ELb1ELb0ELb1ELb1ELb0ELb0ELb0EEENS1_21CollectiveEpilogueFwdINS6_IJSA_SC_SB_EEES9_SE_SG_Li256ELb1ELb0ELb0ELb0EEENS1_36VarlenDynamicPersistentTileSchedulerILi128ELi64ELi256ELi32ELb0ELb0ELb1ELb1ELb0ELb1EEEEEEEEEvNT_6ParamsE,"a",@progbits
	.sectionflags	@""
	.align	4
.nv.constant0._ZN7cutlass13device_kernelIN5flash11enable_sm90INS1_16FlashAttnFwdSm90INS1_25CollectiveMainloopFwdSm90ILi2EN4cute5tupleIJNS5_1CILi1EEES8_S8_EEENS6_IJNS7_ILi128EEENS7_ILi64EEENS7_ILi256EEEEEELi256ENS_10bfloat16_tEfNS_4arch4Sm90ELb0ELb1ELb0ELb1ELb0ELb1ELb0ELb1ELb1ELb0ELb0ELb0EEENS1_21CollectiveEpilogueFwdINS6_IJSA_SC_SB_EEES9_SE_SG_Li256ELb1ELb0ELb0ELb0EEENS1_36VarlenDynamicPersistentTileSchedulerILi128ELi64ELi256ELi32ELb0ELb0ELb1ELb1ELb0ELb1EEEEEEEEEvNT_6ParamsE:
	.zero		3200


//--------------------- .nv.constant0._ZN7cutlass13device_kernelIN5flash11enable_sm90INS1_16FlashAttnFwdSm90INS1_25CollectiveMainloopFwdSm90ILi2EN4cute5tupleIJNS5_1CILi1EEES8_S8_EEENS6_IJNS7_ILi128EEENS7_ILi80EEENS7_ILi256EEEEEELi256ENS_10bfloat16_tEfNS_4arch4Sm90ELb1ELb0ELb0ELb0ELb0ELb0ELb0ELb1ELb1ELb0ELb0ELb0EEENS1_21CollectiveEpilogueFwdINS6_IJSA_SC_SB_EEES9_SE_SG_Li256ELb0ELb0ELb0ELb0EEENS1_30DynamicPersistentTileSchedulerILi256ELi32ELb0ELb0ELb1EEEEEEEEEvNT_6ParamsE --------------------------
	.section	.nv.constant0._ZN7cutlass13device_kernelIN5flash11enable_sm90INS1_16FlashAttnFwdSm90INS1_25CollectiveMainloopFwdSm90ILi2EN4cute5tupleIJNS5_1CILi1EEES8_S8_EEENS6_IJNS7_ILi128EEENS7_ILi80EEENS7_ILi256EEEEEELi256ENS_10bfloat16_tEfNS_4arch4Sm90ELb1ELb0ELb0ELb0ELb0ELb0ELb0ELb1ELb1ELb0ELb0ELb0EEENS1_21CollectiveEpilogueFwdINS6_IJSA_SC_SB_EEES9_SE_SG_Li256ELb0ELb0ELb0ELb0EEENS1_30DynamicPersistentTileSchedulerILi256ELi32ELb0ELb0ELb1EEEEEEEEEvNT_6ParamsE,"a",@progbits
	.sectionflags	@""
	.align	4
.nv.constant0._ZN7cutlass13device_kernelIN5flash11enable_sm90INS1_16FlashAttnFwdSm90INS1_25CollectiveMainloopFwdSm90ILi2EN4cute5tupleIJNS5_1CILi1EEES8_S8_EEENS6_IJNS7_ILi128EEENS7_ILi80EEENS7_ILi256EEEEEELi256ENS_10bfloat16_tEfNS_4arch4Sm90ELb1ELb0ELb0ELb0ELb0ELb0ELb0ELb1ELb1ELb0ELb0ELb0EEENS1_21CollectiveEpilogueFwdINS6_IJSA_SC_SB_EEES9_SE_SG_Li256ELb0ELb0ELb0ELb0EEENS1_30DynamicPersistentTileSchedulerILi256ELi32ELb0ELb0ELb1EEEEEEEEEvNT_6ParamsE:
	.zero		3584


//--------------------- .nv.constant0._ZN7cutlass13device_kernelIN5flash11enable_sm90INS1_16FlashAttnFwdSm90INS1_25CollectiveMainloopFwdSm90ILi2EN4cute5tupleIJNS5_1CILi1EEES8_S8_EEENS6_IJNS7_ILi128EEENS7_ILi80EEENS7_ILi256EEEEEELi256ENS_10bfloat16_tEfNS_4arch4Sm90ELb1ELb0ELb0ELb1ELb0ELb0ELb0ELb1ELb1ELb0ELb0ELb0EEENS1_21CollectiveEpilogueFwdINS6_IJSA_SC_SB_EEES9_SE_SG_Li256ELb1ELb0ELb0ELb0EEENS1_36VarlenDynamicPersistentTileSchedulerILi128ELi80ELi256ELi32ELb0ELb0ELb1ELb1ELb1ELb1EEEEEEEEEvNT_6ParamsE --------------------------
	.section	.nv.constant0._ZN7cutlass13device_kernelIN5flash11enable_sm90INS1_16FlashAttnFwdSm90INS1_25CollectiveMainloopFwdSm90ILi2EN4cute5tupleIJNS5_1CILi1EEES8_S8_EEENS6_IJNS7_ILi128EEENS7_ILi80EEENS7_ILi256EEEEEELi256ENS_10bfloat16_tEfNS_4arch4Sm90ELb1ELb0ELb0ELb1ELb0ELb0ELb0ELb1ELb1ELb0ELb0ELb0EEENS1_21CollectiveEpilogueFwdINS6_IJSA_SC_SB_EEES9_SE_SG_Li256ELb1ELb0ELb0ELb0EEENS1_36VarlenDynamicPersistentTileSchedulerILi128ELi80ELi256ELi32ELb0ELb0ELb1ELb1ELb1ELb1EEEEEEEEEvNT_6ParamsE,"a",@progbits
	.sectionflags	@""
	.align	4
.nv.constant0._ZN7cutlass13device_kernelIN5flash11enable_sm90INS1_16FlashAttnFwdSm90INS1_25CollectiveMainloopFwdSm90ILi2EN4cute5tupleIJNS5_1CILi1EEES8_S8_EEENS6_IJNS7_ILi128EEENS7_ILi80EEENS7_ILi256EEEEEELi256ENS_10bfloat16_tEfNS_4arch4Sm90ELb1ELb0ELb0ELb1ELb0ELb0ELb0ELb1ELb1ELb0ELb0ELb0EEENS1_21CollectiveEpilogueFwdINS6_IJSA_SC_SB_EEES9_SE_SG_Li256ELb1ELb0ELb0ELb0EEENS1_36VarlenDynamicPersistentTileSchedulerILi128ELi80ELi256ELi32ELb0ELb0ELb1ELb1ELb1ELb1EEEEEEEEEvNT_6ParamsE:
	.zero		3200


//--------------------- .nv.constant0._ZN7cutlass13device_kernelIN5flash11enable_sm90INS1_16FlashAttnFwdSm90INS1_25CollectiveMainloopFwdSm90ILi2EN4cute5tupleIJNS5_1CILi1EEES8_S8_EEENS6_IJNS7_ILi128EEENS7_ILi80EEENS7_ILi256EEEEEELi256ENS_10bfloat16_tEfNS_4arch4Sm90ELb1ELb0ELb0ELb1ELb0ELb1ELb0ELb1ELb1ELb0ELb0ELb0EEENS1_21CollectiveEpilogueFwdINS6_IJSA_SC_SB_EEES9_SE_SG_Li256ELb1ELb0ELb0ELb0EEENS1_36VarlenDynamicPersistentTileSchedulerILi128ELi80ELi256ELi32ELb0ELb0ELb1ELb1ELb1ELb1EEEEEEEEEvNT_6ParamsE --------------------------
	.section	.nv.constant0._ZN7cutlass13device_kernelIN5flash11enable_sm90INS1_16FlashAttnFwdSm90INS1_25CollectiveMainloopFwdSm90ILi2EN4cute5tupleIJNS5_1CILi1EEES8_S8_EEENS6_IJNS7_ILi128EEENS7_ILi80EEENS7_ILi256EEEEEELi256ENS_10bfloat16_tEfNS_4arch4Sm90ELb1ELb0ELb0ELb1ELb0ELb1ELb0ELb1ELb1ELb0ELb0ELb0EEENS1_21CollectiveEpilogueFwdINS6_IJSA_SC_SB_EEES9_SE_SG_Li256ELb1ELb0ELb0ELb0EEENS1_36VarlenDynamicPersistentTileSchedulerILi128ELi80ELi256ELi32ELb0ELb0ELb1ELb1ELb1ELb1EEEEEEEEEvNT_6ParamsE,"a",@progbits
	.sectionflags	@""
	.align	4
.nv.constant0._ZN7cutlass13device_kernelIN5flash11enable_sm90INS1_16FlashAttnFwdSm90INS1_25CollectiveMainloopFwdSm90ILi2EN4cute5tupleIJNS5_1CILi1EEES8_S8_EEENS6_IJNS7_ILi128EEENS7_ILi80EEENS7_ILi256EEEEEELi256ENS_10bfloat16_tEfNS_4arch4Sm90ELb1ELb0ELb0ELb1ELb0ELb1ELb0ELb1ELb1ELb0ELb0ELb0EEENS1_21CollectiveEpilogueFwdINS6_IJSA_SC_SB_EEES9_SE_SG_Li256ELb1ELb0ELb0ELb0EEENS1_36VarlenDynamicPersistentTileSchedulerILi128ELi80ELi256ELi32ELb0ELb0ELb1ELb1ELb1ELb1EEEEEEEEEvNT_6ParamsE:
	.zero		3200


//--------------------- SYMBOLS --------------------------

	.type		.nv.reservedSmem.offset0,@object
	.size		.nv.reservedSmem.offset0,0x4
	.type		__assertfail,@function
